	.target	sm_90a

	.elftype	@"ET_EXEC"


//--------------------- .note.nv.tkinfo           --------------------------
	.section	.note.nv.tkinfo,"",@"SHT_NOTE"
	.sectionflags	@"SHF_NOTE_NV_TKINFO"
	.tkinfo
        /*0018*/ 	.word	0x00000002
        /*0030*/ 	.string	""
        /*0030*/ 	.string	"ptxas"
        /*0030*/ 	.string	"Cuda compilation tools, release 13.0, V13.0.88"
        /*0030*/ 	.string	"Build cuda_13.0.r13.0/compiler.36424714_0"
        /*0030*/ 	.string	"-arch sm_90a -m 64 "



//--------------------- .note.nv.cuinfo           --------------------------
	.section	.note.nv.cuinfo,"",@"SHT_NOTE"
	.sectionflags	@"SHF_NOTE_NV_CUINFO"
        /*0018*/ 	.short	0x0002
        /*001a*/ 	.short	0x005a
        /*001c*/ 	.short	0x0082
	.zero		2


//--------------------- .nv.info                  --------------------------
	.section	.nv.info,"",@"SHT_CUDA_INFO"
	.align	4


	//----- nvinfo : EIATTR_REGCOUNT
	.align		4
        /*0000*/ 	.byte	0x04, 0x2f
        /*0002*/ 	.short	(.L_180 - .L_179)
	.align		4
.L_179:
        /*0004*/ 	.word	index@(_ZN2at6native13reduce_kernelILi128ELi4ENS0_8ReduceOpIN3c104HalfENS0_10WelfordOpsIS4_fiN4cuda3std3__44pairIffEEEEjfLi2ELi2EEEEEvT1_)
        /*0008*/ 	.word	0x00000038


	//----- nvinfo : EIATTR_FRAME_SIZE
	.align		4
.L_180:
        /*000c*/ 	.byte	0x04, 0x11
        /*000e*/ 	.short	(.L_182 - .L_181)
	.align		4
.L_181:
        /*0010*/ 	.word	index@($__internal_53_$__cuda_sm20_rem_u64)
        /*0014*/ 	.word	0x00000000


	//----- nvinfo : EIATTR_FRAME_SIZE
	.align		4
.L_182:
        /*0018*/ 	.byte	0x04, 0x11
        /*001a*/ 	.short	(.L_184 - .L_183)
	.align		4
.L_183:
        /*001c*/ 	.word	index@($__internal_52_$__cuda_sm20_div_u64)
        /*0020*/ 	.word	0x00000000


	//----- nvinfo : EIATTR_FRAME_SIZE
	.align		4
.L_184:
        /*0024*/ 	.byte	0x04, 0x11
        /*0026*/ 	.short	(.L_186 - .L_185)
	.align		4
.L_185:
        /*0028*/ 	.word	index@(_ZN2at6native13reduce_kernelILi128ELi4ENS0_8ReduceOpIN3c104HalfENS0_10WelfordOpsIS4_fiN4cuda3std3__44pairIffEEEEjfLi2ELi2EEEEEvT1_)
        /*002c*/ 	.word	0x00000000


	//----- nvinfo : EIATTR_REGCOUNT
	.align		4
.L_186:
        /*0030*/ 	.byte	0x04, 0x2f
        /*0032*/ 	.short	(.L_188 - .L_187)
	.align		4
.L_187:
        /*0034*/ 	.word	index@(_ZN2at6native13reduce_kernelILi256ELi2ENS0_8ReduceOpIN3c104HalfENS0_10WelfordOpsIS4_fiN4cuda3std3__44pairIffEEEEjfLi2ELi2EEEEEvT1_)
        /*0038*/ 	.word	0x00000028


	//----- nvinfo : EIATTR_FRAME_SIZE
	.align		4
.L_188:
        /*003c*/ 	.byte	0x04, 0x11
        /*003e*/ 	.short	(.L_190 - .L_189)
	.align		4
.L_189:
        /*0040*/ 	.word	index@($__internal_51_$__cuda_sm20_rem_u64)
        /*0044*/ 	.word	0x00000000


	//----- nvinfo : EIATTR_FRAME_SIZE
	.align		4
.L_190:
        /*0048*/ 	.byte	0x04, 0x11
        /*004a*/ 	.short	(.L_192 - .L_191)
	.align		4
.L_191:
        /*004c*/ 	.word	index@($__internal_50_$__cuda_sm20_div_u64)
        /*0050*/ 	.word	0x00000000


	//----- nvinfo : EIATTR_FRAME_SIZE
	.align		4
.L_192:
        /*0054*/ 	.byte	0x04, 0x11
        /*0056*/ 	.short	(.L_194 - .L_193)
	.align		4
.L_193:
        /*0058*/ 	.word	index@(_ZN2at6native13reduce_kernelILi256ELi2ENS0_8ReduceOpIN3c104HalfENS0_10WelfordOpsIS4_fiN4cuda3std3__44pairIffEEEEjfLi2ELi2EEEEEvT1_)
        /*005c*/ 	.word	0x00000000


	//----- nvinfo : EIATTR_REGCOUNT
	.align		4
.L_194:
        /*0060*/ 	.byte	0x04, 0x2f
        /*0062*/ 	.short	(.L_196 - .L_195)
	.align		4
.L_195:
        /*0064*/ 	.word	index@(_ZN2at6native13reduce_kernelILi512ELi1ENS0_8ReduceOpIN3c104HalfENS0_10WelfordOpsIS4_fiN4cuda3std3__44pairIffEEEEjfLi2ELi2EEEEEvT1_)
        /*0068*/ 	.word	0x0000001e


	//----- nvinfo : EIATTR_FRAME_SIZE
	.align		4
.L_196:
        /*006c*/ 	.byte	0x04, 0x11
        /*006e*/ 	.short	(.L_198 - .L_197)
	.align		4
.L_197:
        /*0070*/ 	.word	index@($__internal_49_$__cuda_sm20_rem_u64)
        /*0074*/ 	.word	0x00000000


	//----- nvinfo : EIATTR_FRAME_SIZE
	.align		4
.L_198:
        /*0078*/ 	.byte	0x04, 0x11
        /*007a*/ 	.short	(.L_200 - .L_199)
	.align		4
.L_199:
        /*007c*/ 	.word	index@($__internal_48_$__cuda_sm20_div_u64)
        /*0080*/ 	.word	0x00000000


	//----- nvinfo : EIATTR_FRAME_SIZE
	.align		4
.L_200:
        /*0084*/ 	.byte	0x04, 0x11
        /*0086*/ 	.short	(.L_202 - .L_201)
	.align		4
.L_201:
        /*0088*/ 	.word	index@(_ZN2at6native13reduce_kernelILi512ELi1ENS0_8ReduceOpIN3c104HalfENS0_10WelfordOpsIS4_fiN4cuda3std3__44pairIffEEEEjfLi2ELi2EEEEEvT1_)
        /*008c*/ 	.word	0x00000000


	//----- nvinfo : EIATTR_REGCOUNT
	.align		4
.L_202:
        /*0090*/ 	.byte	0x04, 0x2f
        /*0092*/ 	.short	(.L_204 - .L_203)
	.align		4
.L_203:
        /*0094*/ 	.word	index@(_ZN2at6native13reduce_kernelILi128ELi4ENS0_8ReduceOpIN3c108BFloat16ENS0_10WelfordOpsIS4_fiN4cuda3std3__44pairIffEEEEjfLi2ELi2EEEEEvT1_)
        /*0098*/ 	.word	0x0000003c


	//----- nvinfo : EIATTR_FRAME_SIZE
	.align		4
.L_204:
        /*009c*/ 	.byte	0x04, 0x11
        /*009e*/ 	.short	(.L_206 - .L_205)
	.align		4
.L_205:
        /*00a0*/ 	.word	index@($__internal_47_$__cuda_sm20_rem_u64)
        /*00a4*/ 	.word	0x00000000


	//----- nvinfo : EIATTR_FRAME_SIZE
	.align		4
.L_206:
        /*00a8*/ 	.byte	0x04, 0x11
        /*00aa*/ 	.short	(.L_208 - .L_207)
	.align		4
.L_207:
        /*00ac*/ 	.word	index@($__internal_46_$__cuda_sm20_div_u64)
        /*00b0*/ 	.word	0x00000000


	//----- nvinfo : EIATTR_FRAME_SIZE
	.align		4
.L_208:
        /*00b4*/ 	.byte	0x04, 0x11
        /*00b6*/ 	.short	(.L_210 - .L_209)
	.align		4
.L_209:
        /*00b8*/ 	.word	index@(_ZN2at6native13reduce_kernelILi128ELi4ENS0_8ReduceOpIN3c108BFloat16ENS0_10WelfordOpsIS4_fiN4cuda3std3__44pairIffEEEEjfLi2ELi2EEEEEvT1_)
        /*00bc*/ 	.word	0x00000000


	//----- nvinfo : EIATTR_REGCOUNT
	.align		4
.L_210:
        /*00c0*/ 	.byte	0x04, 0x2f
        /*00c2*/ 	.short	(.L_212 - .L_211)
	.align		4
.L_211:
        /*00c4*/ 	.word	index@(_ZN2at6native13reduce_kernelILi256ELi2ENS0_8ReduceOpIN3c108BFloat16ENS0_10WelfordOpsIS4_fiN4cuda3std3__44pairIffEEEEjfLi2ELi2EEEEEvT1_)
        /*00c8*/ 	.word	0x00000028


	//----- nvinfo : EIATTR_FRAME_SIZE
	.align		4
.L_212:
        /*00cc*/ 	.byte	0x04, 0x11
        /*00ce*/ 	.short	(.L_214 - .L_213)
	.align		4
.L_213:
        /*00d0*/ 	.word	index@($__internal_45_$__cuda_sm20_rem_u64)
        /*00d4*/ 	.word	0x00000000


	//----- nvinfo : EIATTR_FRAME_SIZE
	.align		4
.L_214:
        /*00d8*/ 	.byte	0x04, 0x11
        /*00da*/ 	.short	(.L_216 - .L_215)
	.align		4
.L_215:
        /*00dc*/ 	.word	index@($__internal_44_$__cuda_sm20_div_u64)
        /*00e0*/ 	.word	0x00000000


	//----- nvinfo : EIATTR_FRAME_SIZE
	.align		4
.L_216:
        /*00e4*/ 	.byte	0x04, 0x11
        /*00e6*/ 	.short	(.L_218 - .L_217)
	.align		4
.L_217:
        /*00e8*/ 	.word	index@(_ZN2at6native13reduce_kernelILi256ELi2ENS0_8ReduceOpIN3c108BFloat16ENS0_10WelfordOpsIS4_fiN4cuda3std3__44pairIffEEEEjfLi2ELi2EEEEEvT1_)
        /*00ec*/ 	.word	0x00000000


	//----- nvinfo : EIATTR_REGCOUNT
	.align		4
.L_218:
        /*00f0*/ 	.byte	0x04, 0x2f
        /*00f2*/ 	.short	(.L_220 - .L_219)
	.align		4
.L_219:
        /*00f4*/ 	.word	index@(_ZN2at6native13reduce_kernelILi512ELi1ENS0_8ReduceOpIN3c108BFloat16ENS0_10WelfordOpsIS4_fiN4cuda3std3__44pairIffEEEEjfLi2ELi2EEEEEvT1_)
        /*00f8*/ 	.word	0x0000001e


	//----- nvinfo : EIATTR_FRAME_SIZE
	.align		4
.L_220:
        /*00fc*/ 	.byte	0x04, 0x11
        /*00fe*/ 	.short	(.L_222 - .L_221)
	.align		4
.L_221:
        /*0100*/ 	.word	index@($__internal_43_$__cuda_sm20_rem_u64)
        /*0104*/ 	.word	0x00000000


	//----- nvinfo : EIATTR_FRAME_SIZE
	.align		4
.L_222:
        /*0108*/ 	.byte	0x04, 0x11
        /*010a*/ 	.short	(.L_224 - .L_223)
	.align		4
.L_223:
        /*010c*/ 	.word	index@($__internal_42_$__cuda_sm20_div_u64)
        /*0110*/ 	.word	0x00000000


	//----- nvinfo : EIATTR_FRAME_SIZE
	.align		4
.L_224:
        /*0114*/ 	.byte	0x04, 0x11
        /*0116*/ 	.short	(.L_226 - .L_225)
	.align		4
.L_225:
        /*0118*/ 	.word	index@(_ZN2at6native13reduce_kernelILi512ELi1ENS0_8ReduceOpIN3c108BFloat16ENS0_10WelfordOpsIS4_fiN4cuda3std3__44pairIffEEEEjfLi2ELi2EEEEEvT1_)
        /*011c*/ 	.word	0x00000000


	//----- nvinfo : EIATTR_REGCOUNT
	.align		4
.L_226:
        /*0120*/ 	.byte	0x04, 0x2f
        /*0122*/ 	.short	(.L_228 - .L_227)
	.align		4
.L_227:
        /*0124*/ 	.word	index@(_ZN2at6native13reduce_kernelILi128ELi4ENS0_8ReduceOpIdNS0_10WelfordOpsIddiN4cuda3std3__44pairIddEEEEjdLi2ELi2EEEEEvT1_)
        /*0128*/ 	.word	0x00000067


	//----- nvinfo : EIATTR_FRAME_SIZE
	.align		4
.L_228:
        /*012c*/ 	.byte	0x04, 0x11
        /*012e*/ 	.short	(.L_230 - .L_229)
	.align		4
.L_229:
        /*0130*/ 	.word	index@($__internal_41_$__cuda_sm20_rem_u64)
        /*0134*/ 	.word	0x00000000


	//----- nvinfo : EIATTR_FRAME_SIZE
	.align		4
.L_230:
        /*0138*/ 	.byte	0x04, 0x11
        /*013a*/ 	.short	(.L_232 - .L_231)
	.align		4
.L_231:
        /*013c*/ 	.word	index@($__internal_40_$__cuda_sm20_dsqrt_rn_f64_mediumpath_v1)
        /*0140*/ 	.word	0x00000000


	//----- nvinfo : EIATTR_FRAME_SIZE
	.align		4
.L_232:
        /*0144*/ 	.byte	0x04, 0x11
        /*0146*/ 	.short	(.L_234 - .L_233)
	.align		4
.L_233:
        /*0148*/ 	.word	index@($__internal_39_$__cuda_sm20_div_u64)
        /*014c*/ 	.word	0x00000000


	//----- nvinfo : EIATTR_FRAME_SIZE
	.align		4
.L_234:
        /*0150*/ 	.byte	0x04, 0x11
        /*0152*/ 	.short	(.L_236 - .L_235)
	.align		4
.L_235:
        /*0154*/ 	.word	index@($__internal_38_$__cuda_sm20_div_rn_f64_full)
        /*0158*/ 	.word	0x00000000


	//----- nvinfo : EIATTR_FRAME_SIZE
	.align		4
.L_236:
        /*015c*/ 	.byte	0x04, 0x11
        /*015e*/ 	.short	(.L_238 - .L_237)
	.align		4
.L_237:
        /*0160*/ 	.word	index@(_ZN2at6native13reduce_kernelILi128ELi4ENS0_8ReduceOpIdNS0_10WelfordOpsIddiN4cuda3std3__44pairIddEEEEjdLi2ELi2EEEEEvT1_)
        /*0164*/ 	.word	0x00000000


	//----- nvinfo : EIATTR_REGCOUNT
	.align		4
.L_238:
        /*0168*/ 	.byte	0x04, 0x2f
        /*016a*/ 	.short	(.L_240 - .L_239)
	.align		4
.L_239:
        /*016c*/ 	.word	index@(_ZN2at6native13reduce_kernelILi256ELi2ENS0_8ReduceOpIdNS0_10WelfordOpsIddiN4cuda3std3__44pairIddEEEEjdLi2ELi2EEEEEvT1_)
        /*0170*/ 	.word	0x00000040


	//----- nvinfo : EIATTR_FRAME_SIZE
	.align		4
.L_240:
        /*0174*/ 	.byte	0x04, 0x11
        /*0176*/ 	.short	(.L_242 - .L_241)
	.align		4
.L_241:
        /*0178*/ 	.word	index@($__internal_37_$__cuda_sm20_rem_u64)
        /*017c*/ 	.word	0x00000000


	//----- nvinfo : EIATTR_FRAME_SIZE
	.align		4
.L_242:
        /*0180*/ 	.byte	0x04, 0x11
        /*0182*/ 	.short	(.L_244 - .L_243)
	.align		4
.L_243:
        /*0184*/ 	.word	index@($__internal_36_$__cuda_sm20_dsqrt_rn_f64_mediumpath_v1)
        /*0188*/ 	.word	0x00000000


	//----- nvinfo : EIATTR_FRAME_SIZE
	.align		4
.L_244:
        /*018c*/ 	.byte	0x04, 0x11
        /*018e*/ 	.short	(.L_246 - .L_245)
	.align		4
.L_245:
        /*0190*/ 	.word	index@($__internal_35_$__cuda_sm20_div_u64)
        /*0194*/ 	.word	0x00000000


	//----- nvinfo : EIATTR_FRAME_SIZE
	.align		4
.L_246:
        /*0198*/ 	.byte	0x04, 0x11
        /*019a*/ 	.short	(.L_248 - .L_247)
	.align		4
.L_247:
        /*019c*/ 	.word	index@($__internal_34_$__cuda_sm20_div_rn_f64_full)
        /*01a0*/ 	.word	0x00000000


	//----- nvinfo : EIATTR_FRAME_SIZE
	.align		4
.L_248:
        /*01a4*/ 	.byte	0x04, 0x11
        /*01a6*/ 	.short	(.L_250 - .L_249)
	.align		4
.L_249:
        /*01a8*/ 	.word	index@(_ZN2at6native13reduce_kernelILi256ELi2ENS0_8ReduceOpIdNS0_10WelfordOpsIddiN4cuda3std3__44pairIddEEEEjdLi2ELi2EEEEEvT1_)
        /*01ac*/ 	.word	0x00000000


	//----- nvinfo : EIATTR_REGCOUNT
	.align		4
.L_250:
        /*01b0*/ 	.byte	0x04, 0x2f
        /*01b2*/ 	.short	(.L_252 - .L_251)
	.align		4
.L_251:
        /*01b4*/ 	.word	index@(_ZN2at6native13reduce_kernelILi512ELi1ENS0_8ReduceOpIdNS0_10WelfordOpsIddiN4cuda3std3__44pairIddEEEEjdLi2ELi2EEEEEvT1_)
        /*01b8*/ 	.word	0x00000020


	//----- nvinfo : EIATTR_FRAME_SIZE
	.align		4
.L_252:
        /*01bc*/ 	.byte	0x04, 0x11
        /*01be*/ 	.short	(.L_254 - .L_253)
	.align		4
.L_253:
        /*01c0*/ 	.word	index@($__internal_33_$__cuda_sm20_rem_u64)
        /*01c4*/ 	.word	0x00000048


	//----- nvinfo : EIATTR_FRAME_SIZE
	.align		4
.L_254:
        /*01c8*/ 	.byte	0x04, 0x11
        /*01ca*/ 	.short	(.L_256 - .L_255)
	.align		4
.L_255:
        /*01cc*/ 	.word	index@($__internal_32_$__cuda_sm20_dsqrt_rn_f64_mediumpath_v1)
        /*01d0*/ 	.word	0x00000048


	//----- nvinfo : EIATTR_FRAME_SIZE
	.align		4
.L_256:
        /*01d4*/ 	.byte	0x04, 0x11
        /*01d6*/ 	.short	(.L_258 - .L_257)
	.align		4
.L_257:
        /*01d8*/ 	.word	index@($__internal_31_$__cuda_sm20_div_u64)
        /*01dc*/ 	.word	0x00000048


	//----- nvinfo : EIATTR_FRAME_SIZE
	.align		4
.L_258:
        /*01e0*/ 	.byte	0x04, 0x11
        /*01e2*/ 	.short	(.L_260 - .L_259)
	.align		4
.L_259:
        /*01e4*/ 	.word	index@($__internal_30_$__cuda_sm20_div_rn_f64_full)
        /*01e8*/ 	.word	0x00000048


	//----- nvinfo : EIATTR_FRAME_SIZE
	.align		4
.L_260:
        /*01ec*/ 	.byte	0x04, 0x11
        /*01ee*/ 	.short	(.L_262 - .L_261)
	.align		4
.L_261:
        /*01f0*/ 	.word	index@(_ZN2at6native13reduce_kernelILi512ELi1ENS0_8ReduceOpIdNS0_10WelfordOpsIddiN4cuda3std3__44pairIddEEEEjdLi2ELi2EEEEEvT1_)
        /*01f4*/ 	.word	0x00000048


	//----- nvinfo : EIATTR_REGCOUNT
	.align		4
.L_262:
        /*01f8*/ 	.byte	0x04, 0x2f
        /*01fa*/ 	.short	(.L_264 - .L_263)
	.align		4
.L_263:
        /*01fc*/ 	.word	index@(_ZN2at6native13reduce_kernelILi128ELi4ENS0_8ReduceOpIfNS0_10WelfordOpsIffiN4cuda3std3__44pairIffEEEEjfLi2ELi2EEEEEvT1_)
        /*0200*/ 	.word	0x0000003a


	//----- nvinfo : EIATTR_FRAME_SIZE
	.align		4
.L_264:
        /*0204*/ 	.byte	0x04, 0x11
        /*0206*/ 	.short	(.L_266 - .L_265)
	.align		4
.L_265:
        /*0208*/ 	.word	index@($__internal_29_$__cuda_sm20_rem_u64)
        /*020c*/ 	.word	0x00000000


	//----- nvinfo : EIATTR_FRAME_SIZE
	.align		4
.L_266:
        /*0210*/ 	.byte	0x04, 0x11
        /*0212*/ 	.short	(.L_268 - .L_267)
	.align		4
.L_267:
        /*0214*/ 	.word	index@($__internal_28_$__cuda_sm20_div_u64)
        /*0218*/ 	.word	0x00000000


	//----- nvinfo : EIATTR_FRAME_SIZE
	.align		4
.L_268:
        /*021c*/ 	.byte	0x04, 0x11
        /*021e*/ 	.short	(.L_270 - .L_269)
	.align		4
.L_269:
        /*0220*/ 	.word	index@(_ZN2at6native13reduce_kernelILi128ELi4ENS0_8ReduceOpIfNS0_10WelfordOpsIffiN4cuda3std3__44pairIffEEEEjfLi2ELi2EEEEEvT1_)
        /*0224*/ 	.word	0x00000000


	//----- nvinfo : EIATTR_REGCOUNT
	.align		4
.L_270:
        /*0228*/ 	.byte	0x04, 0x2f
        /*022a*/ 	.short	(.L_272 - .L_271)
	.align		4
.L_271:
        /*022c*/ 	.word	index@(_ZN2at6native13reduce_kernelILi256ELi2ENS0_8ReduceOpIfNS0_10WelfordOpsIffiN4cuda3std3__44pairIffEEEEjfLi2ELi2EEEEEvT1_)
        /*0230*/ 	.word	0x00000028


	//----- nvinfo : EIATTR_FRAME_SIZE
	.align		4
.L_272:
        /*0234*/ 	.byte	0x04, 0x11
        /*0236*/ 	.short	(.L_274 - .L_273)
	.align		4
.L_273:
        /*0238*/ 	.word	index@($__internal_27_$__cuda_sm20_rem_u64)
        /*023c*/ 	.word	0x00000000


	//----- nvinfo : EIATTR_FRAME_SIZE
	.align		4
.L_274:
        /*0240*/ 	.byte	0x04, 0x11
        /*0242*/ 	.short	(.L_276 - .L_275)
	.align		4
.L_275:
        /*0244*/ 	.word	index@($__internal_26_$__cuda_sm20_div_u64)
        /*0248*/ 	.word	0x00000000


	//----- nvinfo : EIATTR_FRAME_SIZE
	.align		4
.L_276:
        /*024c*/ 	.byte	0x04, 0x11
        /*024e*/ 	.short	(.L_278 - .L_277)
	.align		4
.L_277:
        /*0250*/ 	.word	index@(_ZN2at6native13reduce_kernelILi256ELi2ENS0_8ReduceOpIfNS0_10WelfordOpsIffiN4cuda3std3__44pairIffEEEEjfLi2ELi2EEEEEvT1_)
        /*0254*/ 	.word	0x00000000


	//----- nvinfo : EIATTR_REGCOUNT
	.align		4
.L_278:
        /*0258*/ 	.byte	0x04, 0x2f
        /*025a*/ 	.short	(.L_280 - .L_279)
	.align		4
.L_279:
        /*025c*/ 	.word	index@(_ZN2at6native13reduce_kernelILi512ELi1ENS0_8ReduceOpIfNS0_10WelfordOpsIffiN4cuda3std3__44pairIffEEEEjfLi2ELi2EEEEEvT1_)
        /*0260*/ 	.word	0x00000020


	//----- nvinfo : EIATTR_FRAME_SIZE
	.align		4
.L_280:
        /*0264*/ 	.byte	0x04, 0x11
        /*0266*/ 	.short	(.L_282 - .L_281)
	.align		4
.L_281:
        /*0268*/ 	.word	index@($__internal_25_$__cuda_sm20_rem_u64)
        /*026c*/ 	.word	0x00000000


	//----- nvinfo : EIATTR_FRAME_SIZE
	.align		4
.L_282:
        /*0270*/ 	.byte	0x04, 0x11
        /*0272*/ 	.short	(.L_284 - .L_283)
	.align		4
.L_283:
        /*0274*/ 	.word	index@($__internal_24_$__cuda_sm20_div_u64)
        /*0278*/ 	.word	0x00000000


	//----- nvinfo : EIATTR_FRAME_SIZE
	.align		4
.L_284:
        /*027c*/ 	.byte	0x04, 0x11
        /*027e*/ 	.short	(.L_286 - .L_285)
	.align		4
.L_285:
        /*0280*/ 	.word	index@(_ZN2at6native13reduce_kernelILi512ELi1ENS0_8ReduceOpIfNS0_10WelfordOpsIffiN4cuda3std3__44pairIffEEEEjfLi2ELi2EEEEEvT1_)
        /*0284*/ 	.word	0x00000000


	//----- nvinfo : EIATTR_REGCOUNT
	.align		4
.L_286:
        /*0288*/ 	.byte	0x04, 0x2f
        /*028a*/ 	.short	(.L_288 - .L_287)
	.align		4
.L_287:
        /*028c*/ 	.word	index@(_ZN2at6native13reduce_kernelILi128ELi4ENS0_8ReduceOpIN3c104HalfENS0_10WelfordOpsIS4_fiN4cuda3std3__44pairIS4_S4_EEEEjS4_Li2ELi2EEEEEvT1_)
        /*0290*/ 	.word	0x00000038


	//----- nvinfo : EIATTR_FRAME_SIZE
	.align		4
.L_288:
        /*0294*/ 	.byte	0x04, 0x11
        /*0296*/ 	.short	(.L_290 - .L_289)
	.align		4
.L_289:
        /*0298*/ 	.word	index@($__internal_23_$__cuda_sm20_rem_u64)
        /*029c*/ 	.word	0x00000000


	//----- nvinfo : EIATTR_FRAME_SIZE
	.align		4
.L_290:
        /*02a0*/ 	.byte	0x04, 0x11
        /*02a2*/ 	.short	(.L_292 - .L_291)
	.align		4
.L_291:
        /*02a4*/ 	.word	index@($__internal_22_$__cuda_sm20_div_u64)
        /*02a8*/ 	.word	0x00000000


	//----- nvinfo : EIATTR_FRAME_SIZE
	.align		4
.L_292:
        /*02ac*/ 	.byte	0x04, 0x11
        /*02ae*/ 	.short	(.L_294 - .L_293)
	.align		4
.L_293:
        /*02b0*/ 	.word	index@(_ZN2at6native13reduce_kernelILi128ELi4ENS0_8ReduceOpIN3c104HalfENS0_10WelfordOpsIS4_fiN4cuda3std3__44pairIS4_S4_EEEEjS4_Li2ELi2EEEEEvT1_)
        /*02b4*/ 	.word	0x00000000


	//----- nvinfo : EIATTR_REGCOUNT
	.align		4
.L_294:
        /*02b8*/ 	.byte	0x04, 0x2f
        /*02ba*/ 	.short	(.L_296 - .L_295)
	.align		4
.L_295:
        /*02bc*/ 	.word	index@(_ZN2at6native13reduce_kernelILi256ELi2ENS0_8ReduceOpIN3c104HalfENS0_10WelfordOpsIS4_fiN4cuda3std3__44pairIS4_S4_EEEEjS4_Li2ELi2EEEEEvT1_)
        /*02c0*/ 	.word	0x00000028


	//----- nvinfo : EIATTR_FRAME_SIZE
	.align		4
.L_296:
        /*02c4*/ 	.byte	0x04, 0x11
        /*02c6*/ 	.short	(.L_298 - .L_297)
	.align		4
.L_297:
        /*02c8*/ 	.word	index@($__internal_21_$__cuda_sm20_rem_u64)
        /*02cc*/ 	.word	0x00000000


	//----- nvinfo : EIATTR_FRAME_SIZE
	.align		4
.L_298:
        /*02d0*/ 	.byte	0x04, 0x11
        /*02d2*/ 	.short	(.L_300 - .L_299)
	.align		4
.L_299:
        /*02d4*/ 	.word	index@($__internal_20_$__cuda_sm20_div_u64)
        /*02d8*/ 	.word	0x00000000


	//----- nvinfo : EIATTR_FRAME_SIZE
	.align		4
.L_300:
        /*02dc*/ 	.byte	0x04, 0x11
        /*02de*/ 	.short	(.L_302 - .L_301)
	.align		4
.L_301:
        /*02e0*/ 	.word	index@(_ZN2at6native13reduce_kernelILi256ELi2ENS0_8ReduceOpIN3c104HalfENS0_10WelfordOpsIS4_fiN4cuda3std3__44pairIS4_S4_EEEEjS4_Li2ELi2EEEEEvT1_)
        /*02e4*/ 	.word	0x00000000


	//----- nvinfo : EIATTR_REGCOUNT
	.align		4
.L_302:
        /*02e8*/ 	.byte	0x04, 0x2f
        /*02ea*/ 	.short	(.L_304 - .L_303)
	.align		4
.L_303:
        /*02ec*/ 	.word	index@(_ZN2at6native13reduce_kernelILi512ELi1ENS0_8ReduceOpIN3c104HalfENS0_10WelfordOpsIS4_fiN4cuda3std3__44pairIS4_S4_EEEEjS4_Li2ELi2EEEEEvT1_)
        /*02f0*/ 	.word	0x0000001e


	//----- nvinfo : EIATTR_FRAME_SIZE
	.align		4
.L_304:
        /*02f4*/ 	.byte	0x04, 0x11
        /*02f6*/ 	.short	(.L_306 - .L_305)
	.align		4
.L_305:
        /*02f8*/ 	.word	index@($__internal_19_$__cuda_sm20_rem_u64)
        /*02fc*/ 	.word	0x00000000


	//----- nvinfo : EIATTR_FRAME_SIZE
	.align		4
.L_306:
        /*0300*/ 	.byte	0x04, 0x11
        /*0302*/ 	.short	(.L_308 - .L_307)
	.align		4
.L_307:
        /*0304*/ 	.word	index@($__internal_18_$__cuda_sm20_div_u64)
        /*0308*/ 	.word	0x00000000


	//----- nvinfo : EIATTR_FRAME_SIZE
	.align		4
.L_308:
        /*030c*/ 	.byte	0x04, 0x11
        /*030e*/ 	.short	(.L_310 - .L_309)
	.align		4
.L_309:
        /*0310*/ 	.word	index@(_ZN2at6native13reduce_kernelILi512ELi1ENS0_8ReduceOpIN3c104HalfENS0_10WelfordOpsIS4_fiN4cuda3std3__44pairIS4_S4_EEEEjS4_Li2ELi2EEEEEvT1_)
        /*0314*/ 	.word	0x00000000


	//----- nvinfo : EIATTR_REGCOUNT
	.align		4
.L_310:
        /*0318*/ 	.byte	0x04, 0x2f
        /*031a*/ 	.short	(.L_312 - .L_311)
	.align		4
.L_311:
        /*031c*/ 	.word	index@(_ZN2at6native13reduce_kernelILi128ELi4ENS0_8ReduceOpIN3c108BFloat16ENS0_10WelfordOpsIS4_fiN4cuda3std3__44pairIS4_S4_EEEEjS4_Li2ELi2EEEEEvT1_)
        /*0320*/ 	.word	0x0000003c


	//----- nvinfo : EIATTR_FRAME_SIZE
	.align		4
.L_312:
        /*0324*/ 	.byte	0x04, 0x11
        /*0326*/ 	.short	(.L_314 - .L_313)
	.align		4
.L_313:
        /*0328*/ 	.word	index@($__internal_17_$__cuda_sm20_rem_u64)
        /*032c*/ 	.word	0x00000000


	//----- nvinfo : EIATTR_FRAME_SIZE
	.align		4
.L_314:
        /*0330*/ 	.byte	0x04, 0x11
        /*0332*/ 	.short	(.L_316 - .L_315)
	.align		4
.L_315:
        /*0334*/ 	.word	index@($__internal_16_$__cuda_sm20_div_u64)
        /*0338*/ 	.word	0x00000000


	//----- nvinfo : EIATTR_FRAME_SIZE
	.align		4
.L_316:
        /*033c*/ 	.byte	0x04, 0x11
        /*033e*/ 	.short	(.L_318 - .L_317)
	.align		4
.L_317:
        /*0340*/ 	.word	index@(_ZN2at6native13reduce_kernelILi128ELi4ENS0_8ReduceOpIN3c108BFloat16ENS0_10WelfordOpsIS4_fiN4cuda3std3__44pairIS4_S4_EEEEjS4_Li2ELi2EEEEEvT1_)
        /*0344*/ 	.word	0x00000000


	//----- nvinfo : EIATTR_REGCOUNT
	.align		4
.L_318:
        /*0348*/ 	.byte	0x04, 0x2f
        /*034a*/ 	.short	(.L_320 - .L_319)
	.align		4
.L_319:
        /*034c*/ 	.word	index@(_ZN2at6native13reduce_kernelILi256ELi2ENS0_8ReduceOpIN3c108BFloat16ENS0_10WelfordOpsIS4_fiN4cuda3std3__44pairIS4_S4_EEEEjS4_Li2ELi2EEEEEvT1_)
        /*0350*/ 	.word	0x00000028


	//----- nvinfo : EIATTR_FRAME_SIZE
	.align		4
.L_320:
        /*0354*/ 	.byte	0x04, 0x11
        /*0356*/ 	.short	(.L_322 - .L_321)
	.align		4
.L_321:
        /*0358*/ 	.word	index@($__internal_15_$__cuda_sm20_rem_u64)
        /*035c*/ 	.word	0x00000000


	//----- nvinfo : EIATTR_FRAME_SIZE
	.align		4
.L_322:
        /*0360*/ 	.byte	0x04, 0x11
        /*0362*/ 	.short	(.L_324 - .L_323)
	.align		4
.L_323:
        /*0364*/ 	.word	index@($__internal_14_$__cuda_sm20_div_u64)
        /*0368*/ 	.word	0x00000000


	//----- nvinfo : EIATTR_FRAME_SIZE
	.align		4
.L_324:
        /*036c*/ 	.byte	0x04, 0x11
        /*036e*/ 	.short	(.L_326 - .L_325)
	.align		4
.L_325:
        /*0370*/ 	.word	index@(_ZN2at6native13reduce_kernelILi256ELi2ENS0_8ReduceOpIN3c108BFloat16ENS0_10WelfordOpsIS4_fiN4cuda3std3__44pairIS4_S4_EEEEjS4_Li2ELi2EEEEEvT1_)
        /*0374*/ 	.word	0x00000000


	//----- nvinfo : EIATTR_REGCOUNT
	.align		4
.L_326:
        /*0378*/ 	.byte	0x04, 0x2f
        /*037a*/ 	.short	(.L_328 - .L_327)
	.align		4
.L_327:
        /*037c*/ 	.word	index@(_ZN2at6native13reduce_kernelILi512ELi1ENS0_8ReduceOpIN3c108BFloat16ENS0_10WelfordOpsIS4_fiN4cuda3std3__44pairIS4_S4_EEEEjS4_Li2ELi2EEEEEvT1_)
        /*0380*/ 	.word	0x0000001e


	//----- nvinfo : EIATTR_FRAME_SIZE
	.align		4
.L_328:
        /*0384*/ 	.byte	0x04, 0x11
        /*0386*/ 	.short	(.L_330 - .L_329)
	.align		4
.L_329:
        /*0388*/ 	.word	index@($__internal_13_$__cuda_sm20_rem_u64)
        /*038c*/ 	.word	0x00000000


	//----- nvinfo : EIATTR_FRAME_SIZE
	.align		4
.L_330:
        /*0390*/ 	.byte	0x04, 0x11
        /*0392*/ 	.short	(.L_332 - .L_331)
	.align		4
.L_331:
        /*0394*/ 	.word	index@($__internal_12_$__cuda_sm20_div_u64)
        /*0398*/ 	.word	0x00000000


	//----- nvinfo : EIATTR_FRAME_SIZE
	.align		4
.L_332:
        /*039c*/ 	.byte	0x04, 0x11
        /*039e*/ 	.short	(.L_334 - .L_333)
	.align		4
.L_333:
        /*03a0*/ 	.word	index@(_ZN2at6native13reduce_kernelILi512ELi1ENS0_8ReduceOpIN3c108BFloat16ENS0_10WelfordOpsIS4_fiN4cuda3std3__44pairIS4_S4_EEEEjS4_Li2ELi2EEEEEvT1_)
        /*03a4*/ 	.word	0x00000000


	//----- nvinfo : EIATTR_REGCOUNT
	.align		4
.L_334:
        /*03a8*/ 	.byte	0x04, 0x2f
        /*03aa*/ 	.short	(.L_336 - .L_335)
	.align		4
.L_335:
        /*03ac*/ 	.word	index@(_ZN2at6native13reduce_kernelILi128ELi4ENS0_8ReduceOpIN3c104HalfENS0_7MeanOpsIS4_ffS4_EEjS4_Li4ELi8EEEEEvT1_)
        /*03b0*/ 	.word	0x00000030


	//----- nvinfo : EIATTR_FRAME_SIZE
	.align		4
.L_336:
        /*03b4*/ 	.byte	0x04, 0x11
        /*03b6*/ 	.short	(.L_338 - .L_337)
	.align		4
.L_337:
        /*03b8*/ 	.word	index@($__internal_11_$__cuda_sm20_rem_u64)
        /*03bc*/ 	.word	0x00000000


	//----- nvinfo : EIATTR_FRAME_SIZE
	.align		4
.L_338:
        /*03c0*/ 	.byte	0x04, 0x11
        /*03c2*/ 	.short	(.L_340 - .L_339)
	.align		4
.L_339:
        /*03c4*/ 	.word	index@($__internal_10_$__cuda_sm20_div_u64)
        /*03c8*/ 	.word	0x00000000


	//----- nvinfo : EIATTR_FRAME_SIZE
	.align		4
.L_340:
        /*03cc*/ 	.byte	0x04, 0x11
        /*03ce*/ 	.short	(.L_342 - .L_341)
	.align		4
.L_341:
        /*03d0*/ 	.word	index@(_ZN2at6native13reduce_kernelILi128ELi4ENS0_8ReduceOpIN3c104HalfENS0_7MeanOpsIS4_ffS4_EEjS4_Li4ELi8EEEEEvT1_)
        /*03d4*/ 	.word	0x00000000


	//----- nvinfo : EIATTR_REGCOUNT
	.align		4
.L_342:
        /*03d8*/ 	.byte	0x04, 0x2f
        /*03da*/ 	.short	(.L_344 - .L_343)
	.align		4
.L_343:
        /*03dc*/ 	.word	index@(_ZN2at6native13reduce_kernelILi256ELi2ENS0_8ReduceOpIN3c104HalfENS0_7MeanOpsIS4_ffS4_EEjS4_Li4ELi8EEEEEvT1_)
        /*03e0*/ 	.word	0x00000024


	//----- nvinfo : EIATTR_FRAME_SIZE
	.align		4
.L_344:
        /*03e4*/ 	.byte	0x04, 0x11
        /*03e6*/ 	.short	(.L_346 - .L_345)
	.align		4
.L_345:
        /*03e8*/ 	.word	index@($__internal_9_$__cuda_sm20_rem_u64)
        /*03ec*/ 	.word	0x00000000


	//----- nvinfo : EIATTR_FRAME_SIZE
	.align		4
.L_346:
        /*03f0*/ 	.byte	0x04, 0x11
        /*03f2*/ 	.short	(.L_348 - .L_347)
	.align		4
.L_347:
        /*03f4*/ 	.word	index@($__internal_8_$__cuda_sm20_div_u64)
        /*03f8*/ 	.word	0x00000000


	//----- nvinfo : EIATTR_FRAME_SIZE
	.align		4
.L_348:
        /*03fc*/ 	.byte	0x04, 0x11
        /*03fe*/ 	.short	(.L_350 - .L_349)
	.align		4
.L_349:
        /*0400*/ 	.word	index@(_ZN2at6native13reduce_kernelILi256ELi2ENS0_8ReduceOpIN3c104HalfENS0_7MeanOpsIS4_ffS4_EEjS4_Li4ELi8EEEEEvT1_)
        /*0404*/ 	.word	0x00000000


	//----- nvinfo : EIATTR_REGCOUNT
	.align		4
.L_350:
        /*0408*/ 	.byte	0x04, 0x2f
        /*040a*/ 	.short	(.L_352 - .L_351)
	.align		4
.L_351:
        /*040c*/ 	.word	index@(_ZN2at6native13reduce_kernelILi512ELi1ENS0_8ReduceOpIN3c104HalfENS0_7MeanOpsIS4_ffS4_EEjS4_Li4ELi8EEEEEvT1_)
        /*0410*/ 	.word	0x00000020


	//----- nvinfo : EIATTR_FRAME_SIZE
	.align		4
.L_352:
        /*0414*/ 	.byte	0x04, 0x11
        /*0416*/ 	.short	(.L_354 - .L_353)
	.align		4
.L_353:
        /*0418*/ 	.word	index@($__internal_7_$__cuda_sm20_rem_u64)
        /*041c*/ 	.word	0x00000000


	//----- nvinfo : EIATTR_FRAME_SIZE
	.align		4
.L_354:
        /*0420*/ 	.byte	0x04, 0x11
        /*0422*/ 	.short	(.L_356 - .L_355)
	.align		4
.L_355:
        /*0424*/ 	.word	index@($__internal_6_$__cuda_sm20_div_u64)
        /*0428*/ 	.word	0x00000000


	//----- nvinfo : EIATTR_FRAME_SIZE
	.align		4
.L_356:
        /*042c*/ 	.byte	0x04, 0x11
        /*042e*/ 	.short	(.L_358 - .L_357)
	.align		4
.L_357:
        /*0430*/ 	.word	index@(_ZN2at6native13reduce_kernelILi512ELi1ENS0_8ReduceOpIN3c104HalfENS0_7MeanOpsIS4_ffS4_EEjS4_Li4ELi8EEEEEvT1_)
        /*0434*/ 	.word	0x00000000


	//----- nvinfo : EIATTR_REGCOUNT
	.align		4
.L_358:
        /*0438*/ 	.byte	0x04, 0x2f
        /*043a*/ 	.short	(.L_360 - .L_359)
	.align		4
.L_359:
        /*043c*/ 	.word	index@(_ZN2at6native13reduce_kernelILi128ELi4ENS0_8ReduceOpIN3c104HalfENS0_7MeanOpsIS4_fffEEjfLi4ELi8EEEEEvT1_)
        /*0440*/ 	.word	0x00000030


	//----- nvinfo : EIATTR_FRAME_SIZE
	.align		4
.L_360:
        /*0444*/ 	.byte	0x04, 0x11
        /*0446*/ 	.short	(.L_362 - .L_361)
	.align		4
.L_361:
        /*0448*/ 	.word	index@(_ZN2at6native13reduce_kernelILi128ELi4ENS0_8ReduceOpIN3c104HalfENS0_7MeanOpsIS4_fffEEjfLi4ELi8EEEEEvT1_)
        /*044c*/ 	.word	0x00000000


	//----- nvinfo : EIATTR_REGCOUNT
	.align		4
.L_362:
        /*0450*/ 	.byte	0x04, 0x2f
        /*0452*/ 	.short	(.L_364 - .L_363)
	.align		4
.L_363:
        /*0454*/ 	.word	index@(_ZN2at6native13reduce_kernelILi256ELi2ENS0_8ReduceOpIN3c104HalfENS0_7MeanOpsIS4_fffEEjfLi4ELi8EEEEEvT1_)
        /*0458*/ 	.word	0x00000024


	//----- nvinfo : EIATTR_FRAME_SIZE
	.align		4
.L_364:
        /*045c*/ 	.byte	0x04, 0x11
        /*045e*/ 	.short	(.L_366 - .L_365)
	.align		4
.L_365:
        /*0460*/ 	.word	index@(_ZN2at6native13reduce_kernelILi256ELi2ENS0_8ReduceOpIN3c104HalfENS0_7MeanOpsIS4_fffEEjfLi4ELi8EEEEEvT1_)
        /*0464*/ 	.word	0x00000000


	//----- nvinfo : EIATTR_REGCOUNT
	.align		4
.L_366:
        /*0468*/ 	.byte	0x04, 0x2f
        /*046a*/ 	.short	(.L_368 - .L_367)
	.align		4
.L_367:
        /*046c*/ 	.word	index@(_ZN2at6native13reduce_kernelILi512ELi1ENS0_8ReduceOpIN3c104HalfENS0_7MeanOpsIS4_fffEEjfLi4ELi8EEEEEvT1_)
        /*0470*/ 	.word	0x00000020


	//----- nvinfo : EIATTR_FRAME_SIZE
	.align		4
.L_368:
        /*0474*/ 	.byte	0x04, 0x11
        /*0476*/ 	.short	(.L_370 - .L_369)
	.align		4
.L_369:
        /*0478*/ 	.word	index@(_ZN2at6native13reduce_kernelILi512ELi1ENS0_8ReduceOpIN3c104HalfENS0_7MeanOpsIS4_fffEEjfLi4ELi8EEEEEvT1_)
        /*047c*/ 	.word	0x00000000


	//----- nvinfo : EIATTR_REGCOUNT
	.align		4
.L_370:
        /*0480*/ 	.byte	0x04, 0x2f
        /*0482*/ 	.short	(.L_372 - .L_371)
	.align		4
.L_371:
        /*0484*/ 	.word	index@(_ZN2at6native13reduce_kernelILi128ELi4ENS0_8ReduceOpIN3c108BFloat16ENS0_7MeanOpsIS4_ffS4_EEjS4_Li4ELi8EEEEEvT1_)
        /*0488*/ 	.word	0x00000036


	//----- nvinfo : EIATTR_FRAME_SIZE
	.align		4
.L_372:
        /*048c*/ 	.byte	0x04, 0x11
        /*048e*/ 	.short	(.L_374 - .L_373)
	.align		4
.L_373:
        /*0490*/ 	.word	index@($__internal_5_$__cuda_sm20_rem_u64)
        /*0494*/ 	.word	0x00000000


	//----- nvinfo : EIATTR_FRAME_SIZE
	.align		4
.L_374:
        /*0498*/ 	.byte	0x04, 0x11
        /*049a*/ 	.short	(.L_376 - .L_375)
	.align		4
.L_375:
        /*049c*/ 	.word	index@($__internal_4_$__cuda_sm20_div_u64)
        /*04a0*/ 	.word	0x00000000


	//----- nvinfo : EIATTR_FRAME_SIZE
	.align		4
.L_376:
        /*04a4*/ 	.byte	0x04, 0x11
        /*04a6*/ 	.short	(.L_378 - .L_377)
	.align		4
.L_377:
        /*04a8*/ 	.word	index@(_ZN2at6native13reduce_kernelILi128ELi4ENS0_8ReduceOpIN3c108BFloat16ENS0_7MeanOpsIS4_ffS4_EEjS4_Li4ELi8EEEEEvT1_)
        /*04ac*/ 	.word	0x00000000


	//----- nvinfo : EIATTR_REGCOUNT
	.align		4
.L_378:
        /*04b0*/ 	.byte	0x04, 0x2f
        /*04b2*/ 	.short	(.L_380 - .L_379)
	.align		4
.L_379:
        /*04b4*/ 	.word	index@(_ZN2at6native13reduce_kernelILi256ELi2ENS0_8ReduceOpIN3c108BFloat16ENS0_7MeanOpsIS4_ffS4_EEjS4_Li4ELi8EEEEEvT1_)
        /*04b8*/ 	.word	0x00000028


	//----- nvinfo : EIATTR_FRAME_SIZE
	.align		4
.L_380:
        /*04bc*/ 	.byte	0x04, 0x11
        /*04be*/ 	.short	(.L_382 - .L_381)
	.align		4
.L_381:
        /*04c0*/ 	.word	index@($__internal_3_$__cuda_sm20_rem_u64)
        /*04c4*/ 	.word	0x00000000


	//----- nvinfo : EIATTR_FRAME_SIZE
	.align		4
.L_382:
        /*04c8*/ 	.byte	0x04, 0x11
        /*04ca*/ 	.short	(.L_384 - .L_383)
	.align		4
.L_383:
        /*04cc*/ 	.word	index@($__internal_2_$__cuda_sm20_div_u64)
        /*04d0*/ 	.word	0x00000000


	//----- nvinfo : EIATTR_FRAME_SIZE
	.align		4
.L_384:
        /*04d4*/ 	.byte	0x04, 0x11
        /*04d6*/ 	.short	(.L_386 - .L_385)
	.align		4
.L_385:
        /*04d8*/ 	.word	index@(_ZN2at6native13reduce_kernelILi256ELi2ENS0_8ReduceOpIN3c108BFloat16ENS0_7MeanOpsIS4_ffS4_EEjS4_Li4ELi8EEEEEvT1_)
        /*04dc*/ 	.word	0x00000000


	//----- nvinfo : EIATTR_REGCOUNT
	.align		4
.L_386:
        /*04e0*/ 	.byte	0x04, 0x2f
        /*04e2*/ 	.short	(.L_388 - .L_387)
	.align		4
.L_387:
        /*04e4*/ 	.word	index@(_ZN2at6native13reduce_kernelILi512ELi1ENS0_8ReduceOpIN3c108BFloat16ENS0_7MeanOpsIS4_ffS4_EEjS4_Li4ELi8EEEEEvT1_)
        /*04e8*/ 	.word	0x00000020


	//----- nvinfo : EIATTR_FRAME_SIZE
	.align		4
.L_388:
        /*04ec*/ 	.byte	0x04, 0x11
        /*04ee*/ 	.short	(.L_390 - .L_389)
	.align		4
.L_389:
        /*04f0*/ 	.word	index@($__internal_1_$__cuda_sm20_rem_u64)
        /*04f4*/ 	.word	0x00000000


	//----- nvinfo : EIATTR_FRAME_SIZE
	.align		4
.L_390:
        /*04f8*/ 	.byte	0x04, 0x11
        /*04fa*/ 	.short	(.L_392 - .L_391)
	.align		4
.L_391:
        /*04fc*/ 	.word	index@($__internal_0_$__cuda_sm20_div_u64)
        /*0500*/ 	.word	0x00000000


	//----- nvinfo : EIATTR_FRAME_SIZE
	.align		4
.L_392:
        /*0504*/ 	.byte	0x04, 0x11
        /*0506*/ 	.short	(.L_394 - .L_393)
	.align		4
.L_393:
        /*0508*/ 	.word	index@(_ZN2at6native13reduce_kernelILi512ELi1ENS0_8ReduceOpIN3c108BFloat16ENS0_7MeanOpsIS4_ffS4_EEjS4_Li4ELi8EEEEEvT1_)
        /*050c*/ 	.word	0x00000000


	//----- nvinfo : EIATTR_REGCOUNT
	.align		4
.L_394:
        /*0510*/ 	.byte	0x04, 0x2f
        /*0512*/ 	.short	(.L_396 - .L_395)
	.align		4
.L_395:
        /*0514*/ 	.word	index@(_ZN2at6native13reduce_kernelILi128ELi4ENS0_8ReduceOpIN3c108BFloat16ENS0_7MeanOpsIS4_fffEEjfLi4ELi8EEEEEvT1_)
        /*0518*/ 	.word	0x00000036


	//----- nvinfo : EIATTR_FRAME_SIZE
	.align		4
.L_396:
        /*051c*/ 	.byte	0x04, 0x11
        /*051e*/ 	.short	(.L_398 - .L_397)
	.align		4
.L_397:
        /*0520*/ 	.word	index@(_ZN2at6native13reduce_kernelILi128ELi4ENS0_8ReduceOpIN3c108BFloat16ENS0_7MeanOpsIS4_fffEEjfLi4ELi8EEEEEvT1_)
        /*0524*/ 	.word	0x00000000


	//----- nvinfo : EIATTR_REGCOUNT
	.align		4
.L_398:
        /*0528*/ 	.byte	0x04, 0x2f
        /*052a*/ 	.short	(.L_400 - .L_399)
	.align		4
.L_399:
        /*052c*/ 	.word	index@(_ZN2at6native13reduce_kernelILi256ELi2ENS0_8ReduceOpIN3c108BFloat16ENS0_7MeanOpsIS4_fffEEjfLi4ELi8EEEEEvT1_)
        /*0530*/ 	.word	0x00000028


	//----- nvinfo : EIATTR_FRAME_SIZE
	.align		4
.L_400:
        /*0534*/ 	.byte	0x04, 0x11
        /*0536*/ 	.short	(.L_402 - .L_401)
	.align		4
.L_401:
        /*0538*/ 	.word	index@(_ZN2at6native13reduce_kernelILi256ELi2ENS0_8ReduceOpIN3c108BFloat16ENS0_7MeanOpsIS4_fffEEjfLi4ELi8EEEEEvT1_)
        /*053c*/ 	.word	0x00000000


	//----- nvinfo : EIATTR_REGCOUNT
	.align		4
.L_402:
        /*0540*/ 	.byte	0x04, 0x2f
        /*0542*/ 	.short	(.L_404 - .L_403)
	.align		4
.L_403:
        /*0544*/ 	.word	index@(_ZN2at6native13reduce_kernelILi512ELi1ENS0_8ReduceOpIN3c108BFloat16ENS0_7MeanOpsIS4_fffEEjfLi4ELi8EEEEEvT1_)
        /*0548*/ 	.word	0x00000020


	//----- nvinfo : EIATTR_FRAME_SIZE
	.align		4
.L_404:
        /*054c*/ 	.byte	0x04, 0x11
        /*054e*/ 	.short	(.L_406 - .L_405)
	.align		4
.L_405:
        /*0550*/ 	.word	index@(_ZN2at6native13reduce_kernelILi512ELi1ENS0_8ReduceOpIN3c108BFloat16ENS0_7MeanOpsIS4_fffEEjfLi4ELi8EEEEEvT1_)
        /*0554*/ 	.word	0x00000000


	//----- nvinfo : EIATTR_REGCOUNT
	.align		4
.L_406:
        /*0558*/ 	.byte	0x04, 0x2f
        /*055a*/ 	.short	(.L_408 - .L_407)
	.align		4
.L_407:
        /*055c*/ 	.word	index@(_ZN2at6native13reduce_kernelILi128ELi4ENS0_8ReduceOpIhNS0_7MeanOpsIhhhhEEjhLi4ELi4EEEEEvT1_)
        /*0560*/ 	.word	0x00000034


	//----- nvinfo : EIATTR_FRAME_SIZE
	.align		4
.L_408:
        /*0564*/ 	.byte	0x04, 0x11
        /*0566*/ 	.short	(.L_410 - .L_409)
	.align		4
.L_409:
        /*0568*/ 	.word	index@(_ZN2at6native13reduce_kernelILi128ELi4ENS0_8ReduceOpIhNS0_7MeanOpsIhhhhEEjhLi4ELi4EEEEEvT1_)
        /*056c*/ 	.word	0x00000000


	//----- nvinfo : EIATTR_REGCOUNT
	.align		4
.L_410:
        /*0570*/ 	.byte	0x04, 0x2f
        /*0572*/ 	.short	(.L_412 - .L_411)
	.align		4
.L_411:
        /*0574*/ 	.word	index@(_ZN2at6native13reduce_kernelILi256ELi2ENS0_8ReduceOpIhNS0_7MeanOpsIhhhhEEjhLi4ELi4EEEEEvT1_)
        /*0578*/ 	.word	0x00000026


	//----- nvinfo : EIATTR_FRAME_SIZE
	.align		4
.L_412:
        /*057c*/ 	.byte	0x04, 0x11
        /*057e*/ 	.short	(.L_414 - .L_413)
	.align		4
.L_413:
        /*0580*/ 	.word	index@(_ZN2at6native13reduce_kernelILi256ELi2ENS0_8ReduceOpIhNS0_7MeanOpsIhhhhEEjhLi4ELi4EEEEEvT1_)
        /*0584*/ 	.word	0x00000000


	//----- nvinfo : EIATTR_REGCOUNT
	.align		4
.L_414:
        /*0588*/ 	.byte	0x04, 0x2f
        /*058a*/ 	.short	(.L_416 - .L_415)
	.align		4
.L_415:
        /*058c*/ 	.word	index@(_ZN2at6native13reduce_kernelILi512ELi1ENS0_8ReduceOpIhNS0_7MeanOpsIhhhhEEjhLi4ELi4EEEEEvT1_)
        /*0590*/ 	.word	0x00000020


	//----- nvinfo : EIATTR_FRAME_SIZE
	.align		4
.L_416:
        /*0594*/ 	.byte	0x04, 0x11
        /*0596*/ 	.short	(.L_418 - .L_417)
	.align		4
.L_417:
        /*0598*/ 	.word	index@(_ZN2at6native13reduce_kernelILi512ELi1ENS0_8ReduceOpIhNS0_7MeanOpsIhhhhEEjhLi4ELi4EEEEEvT1_)
        /*059c*/ 	.word	0x00000000


	//----- nvinfo : EIATTR_REGCOUNT
	.align		4
.L_418:
        /*05a0*/ 	.byte	0x04, 0x2f
        /*05a2*/ 	.short	(.L_420 - .L_419)
	.align		4
.L_419:
        /*05a4*/ 	.word	index@(_ZN2at6native13reduce_kernelILi128ELi4ENS0_8ReduceOpIaNS0_7MeanOpsIaaaaEEjaLi4ELi4EEEEEvT1_)
        /*05a8*/ 	.word	0x00000034


	//----- nvinfo : EIATTR_FRAME_SIZE
	.align		4
.L_420:
        /*05ac*/ 	.byte	0x04, 0x11
        /*05ae*/ 	.short	(.L_422 - .L_421)
	.align		4
.L_421:
        /*05b0*/ 	.word	index@(_ZN2at6native13reduce_kernelILi128ELi4ENS0_8ReduceOpIaNS0_7MeanOpsIaaaaEEjaLi4ELi4EEEEEvT1_)
        /*05b4*/ 	.word	0x00000000


	//----- nvinfo : EIATTR_REGCOUNT
	.align		4
.L_422:
        /*05b8*/ 	.byte	0x04, 0x2f
        /*05ba*/ 	.short	(.L_424 - .L_423)
	.align		4
.L_423:
        /*05bc*/ 	.word	index@(_ZN2at6native13reduce_kernelILi256ELi2ENS0_8ReduceOpIaNS0_7MeanOpsIaaaaEEjaLi4ELi4EEEEEvT1_)
        /*05c0*/ 	.word	0x00000026


	//----- nvinfo : EIATTR_FRAME_SIZE
	.align		4
.L_424:
        /*05c4*/ 	.byte	0x04, 0x11
        /*05c6*/ 	.short	(.L_426 - .L_425)
	.align		4
.L_425:
        /*05c8*/ 	.word	index@(_ZN2at6native13reduce_kernelILi256ELi2ENS0_8ReduceOpIaNS0_7MeanOpsIaaaaEEjaLi4ELi4EEEEEvT1_)
        /*05cc*/ 	.word	0x00000000


	//----- nvinfo : EIATTR_REGCOUNT
	.align		4
.L_426:
        /*05d0*/ 	.byte	0x04, 0x2f
        /*05d2*/ 	.short	(.L_428 - .L_427)
	.align		4
.L_427:
        /*05d4*/ 	.word	index@(_ZN2at6native13reduce_kernelILi512ELi1ENS0_8ReduceOpIaNS0_7MeanOpsIaaaaEEjaLi4ELi4EEEEEvT1_)
        /*05d8*/ 	.word	0x00000020


	//----- nvinfo : EIATTR_FRAME_SIZE
	.align		4
.L_428:
        /*05dc*/ 	.byte	0x04, 0x11
        /*05de*/ 	.short	(.L_430 - .L_429)
	.align		4
.L_429:
        /*05e0*/ 	.word	index@(_ZN2at6native13reduce_kernelILi512ELi1ENS0_8ReduceOpIaNS0_7MeanOpsIaaaaEEjaLi4ELi4EEEEEvT1_)
        /*05e4*/ 	.word	0x00000000


	//----- nvinfo : EIATTR_REGCOUNT
	.align		4
.L_430:
        /*05e8*/ 	.byte	0x04, 0x2f
        /*05ea*/ 	.short	(.L_432 - .L_431)
	.align		4
.L_431:
        /*05ec*/ 	.word	index@(_ZN2at6native13reduce_kernelILi128ELi4ENS0_8ReduceOpIiNS0_7MeanOpsIiiiiEEjiLi4ELi4EEEEEvT1_)
        /*05f0*/ 	.word	0x00000036


	//----- nvinfo : EIATTR_FRAME_SIZE
	.align		4
.L_432:
        /*05f4*/ 	.byte	0x04, 0x11
        /*05f6*/ 	.short	(.L_434 - .L_433)
	.align		4
.L_433:
        /*05f8*/ 	.word	index@(_ZN2at6native13reduce_kernelILi128ELi4ENS0_8ReduceOpIiNS0_7MeanOpsIiiiiEEjiLi4ELi4EEEEEvT1_)
        /*05fc*/ 	.word	0x00000000


	//----- nvinfo : EIATTR_REGCOUNT
	.align		4
.L_434:
        /*0600*/ 	.byte	0x04, 0x2f
        /*0602*/ 	.short	(.L_436 - .L_435)
	.align		4
.L_435:
        /*0604*/ 	.word	index@(_ZN2at6native13reduce_kernelILi256ELi2ENS0_8ReduceOpIiNS0_7MeanOpsIiiiiEEjiLi4ELi4EEEEEvT1_)
        /*0608*/ 	.word	0x00000028


	//----- nvinfo : EIATTR_FRAME_SIZE
	.align		4
.L_436:
        /*060c*/ 	.byte	0x04, 0x11
        /*060e*/ 	.short	(.L_438 - .L_437)
	.align		4
.L_437:
        /*0610*/ 	.word	index@(_ZN2at6native13reduce_kernelILi256ELi2ENS0_8ReduceOpIiNS0_7MeanOpsIiiiiEEjiLi4ELi4EEEEEvT1_)
        /*0614*/ 	.word	0x00000000


	//----- nvinfo : EIATTR_REGCOUNT
	.align		4
.L_438:
        /*0618*/ 	.byte	0x04, 0x2f
        /*061a*/ 	.short	(.L_440 - .L_439)
	.align		4
.L_439:
        /*061c*/ 	.word	index@(_ZN2at6native13reduce_kernelILi512ELi1ENS0_8ReduceOpIiNS0_7MeanOpsIiiiiEEjiLi4ELi4EEEEEvT1_)
        /*0620*/ 	.word	0x00000020


	//----- nvinfo : EIATTR_FRAME_SIZE
	.align		4
.L_440:
        /*0624*/ 	.byte	0x04, 0x11
        /*0626*/ 	.short	(.L_442 - .L_441)
	.align		4
.L_441:
        /*0628*/ 	.word	index@(_ZN2at6native13reduce_kernelILi512ELi1ENS0_8ReduceOpIiNS0_7MeanOpsIiiiiEEjiLi4ELi4EEEEEvT1_)
        /*062c*/ 	.word	0x00000000


	//----- nvinfo : EIATTR_REGCOUNT
	.align		4
.L_442:
        /*0630*/ 	.byte	0x04, 0x2f
        /*0632*/ 	.short	(.L_444 - .L_443)
	.align		4
.L_443:
        /*0634*/ 	.word	index@(_ZN2at6native13reduce_kernelILi128ELi4ENS0_8ReduceOpIlNS0_7MeanOpsIllllEEjlLi4ELi4EEEEEvT1_)
        /*0638*/ 	.word	0x00000050


	//----- nvinfo : EIATTR_FRAME_SIZE
	.align		4
.L_444:
        /*063c*/ 	.byte	0x04, 0x11
        /*063e*/ 	.short	(.L_446 - .L_445)
	.align		4
.L_445:
        /*0640*/ 	.word	index@(_ZN2at6native13reduce_kernelILi128ELi4ENS0_8ReduceOpIlNS0_7MeanOpsIllllEEjlLi4ELi4EEEEEvT1_)
        /*0644*/ 	.word	0x00000000


	//----- nvinfo : EIATTR_REGCOUNT
	.align		4
.L_446:
        /*0648*/ 	.byte	0x04, 0x2f
        /*064a*/ 	.short	(.L_448 - .L_447)
	.align		4
.L_447:
        /*064c*/ 	.word	index@(_ZN2at6native13reduce_kernelILi256ELi2ENS0_8ReduceOpIlNS0_7MeanOpsIllllEEjlLi4ELi4EEEEEvT1_)
        /*0650*/ 	.word	0x00000038


	//----- nvinfo : EIATTR_FRAME_SIZE
	.align		4
.L_448:
        /*0654*/ 	.byte	0x04, 0x11
        /*0656*/ 	.short	(.L_450 - .L_449)
	.align		4
.L_449:
        /*0658*/ 	.word	index@(_ZN2at6native13reduce_kernelILi256ELi2ENS0_8ReduceOpIlNS0_7MeanOpsIllllEEjlLi4ELi4EEEEEvT1_)
        /*065c*/ 	.word	0x00000000


	//----- nvinfo : EIATTR_REGCOUNT
	.align		4
.L_450:
        /*0660*/ 	.byte	0x04, 0x2f
        /*0662*/ 	.short	(.L_452 - .L_451)
	.align		4
.L_451:
        /*0664*/ 	.word	index@(_ZN2at6native13reduce_kernelILi512ELi1ENS0_8ReduceOpIlNS0_7MeanOpsIllllEEjlLi4ELi4EEEEEvT1_)
        /*0668*/ 	.word	0x00000020


	//----- nvinfo : EIATTR_FRAME_SIZE
	.align		4
.L_452:
        /*066c*/ 	.byte	0x04, 0x11
        /*066e*/ 	.short	(.L_454 - .L_453)
	.align		4
.L_453:
        /*0670*/ 	.word	index@(_ZN2at6native13reduce_kernelILi512ELi1ENS0_8ReduceOpIlNS0_7MeanOpsIllllEEjlLi4ELi4EEEEEvT1_)
        /*0674*/ 	.word	0x00000000


	//----- nvinfo : EIATTR_REGCOUNT
	.align		4
.L_454:
        /*0678*/ 	.byte	0x04, 0x2f
        /*067a*/ 	.short	(.L_456 - .L_455)
	.align		4
.L_455:
        /*067c*/ 	.word	index@(_ZN2at6native13reduce_kernelILi128ELi4ENS0_8ReduceOpIsNS0_7MeanOpsIssssEEjsLi4ELi8EEEEEvT1_)
        /*0680*/ 	.word	0x00000036


	//----- nvinfo : EIATTR_FRAME_SIZE
	.align		4
.L_456:
        /*0684*/ 	.byte	0x04, 0x11
        /*0686*/ 	.short	(.L_458 - .L_457)
	.align		4
.L_457:
        /*0688*/ 	.word	index@(_ZN2at6native13reduce_kernelILi128ELi4ENS0_8ReduceOpIsNS0_7MeanOpsIssssEEjsLi4ELi8EEEEEvT1_)
        /*068c*/ 	.word	0x00000000


	//----- nvinfo : EIATTR_REGCOUNT
	.align		4
.L_458:
        /*0690*/ 	.byte	0x04, 0x2f
        /*0692*/ 	.short	(.L_460 - .L_459)
	.align		4
.L_459:
        /*0694*/ 	.word	index@(_ZN2at6native13reduce_kernelILi256ELi2ENS0_8ReduceOpIsNS0_7MeanOpsIssssEEjsLi4ELi8EEEEEvT1_)
        /*0698*/ 	.word	0x00000026


	//----- nvinfo : EIATTR_FRAME_SIZE
	.align		4
.L_460:
        /*069c*/ 	.byte	0x04, 0x11
        /*069e*/ 	.short	(.L_462 - .L_461)
	.align		4
.L_461:
        /*06a0*/ 	.word	index@(_ZN2at6native13reduce_kernelILi256ELi2ENS0_8ReduceOpIsNS0_7MeanOpsIssssEEjsLi4ELi8EEEEEvT1_)
        /*06a4*/ 	.word	0x00000000


	//----- nvinfo : EIATTR_REGCOUNT
	.align		4
.L_462:
        /*06a8*/ 	.byte	0x04, 0x2f
        /*06aa*/ 	.short	(.L_464 - .L_463)
	.align		4
.L_463:
        /*06ac*/ 	.word	index@(_ZN2at6native13reduce_kernelILi512ELi1ENS0_8ReduceOpIsNS0_7MeanOpsIssssEEjsLi4ELi8EEEEEvT1_)
        /*06b0*/ 	.word	0x00000020


	//----- nvinfo : EIATTR_FRAME_SIZE
	.align		4
.L_464:
        /*06b4*/ 	.byte	0x04, 0x11
        /*06b6*/ 	.short	(.L_466 - .L_465)
	.align		4
.L_465:
        /*06b8*/ 	.word	index@(_ZN2at6native13reduce_kernelILi512ELi1ENS0_8ReduceOpIsNS0_7MeanOpsIssssEEjsLi4ELi8EEEEEvT1_)
        /*06bc*/ 	.word	0x00000000


	//----- nvinfo : EIATTR_REGCOUNT
	.align		4
.L_466:
        /*06c0*/ 	.byte	0x04, 0x2f
        /*06c2*/ 	.short	(.L_468 - .L_467)
	.align		4
.L_467:
        /*06c4*/ 	.word	index@(_ZN2at6native13reduce_kernelILi128ELi4ENS0_8ReduceOpIdNS0_7MeanOpsIddddEEjdLi4ELi4EEEEEvT1_)
        /*06c8*/ 	.word	0x00000050


	//----- nvinfo : EIATTR_FRAME_SIZE
	.align		4
.L_468:
        /*06cc*/ 	.byte	0x04, 0x11
        /*06ce*/ 	.short	(.L_470 - .L_469)
	.align		4
.L_469:
        /*06d0*/ 	.word	index@(_ZN2at6native13reduce_kernelILi128ELi4ENS0_8ReduceOpIdNS0_7MeanOpsIddddEEjdLi4ELi4EEEEEvT1_)
        /*06d4*/ 	.word	0x00000000


	//----- nvinfo : EIATTR_REGCOUNT
	.align		4
.L_470:
        /*06d8*/ 	.byte	0x04, 0x2f
        /*06da*/ 	.short	(.L_472 - .L_471)
	.align		4
.L_471:
        /*06dc*/ 	.word	index@(_ZN2at6native13reduce_kernelILi256ELi2ENS0_8ReduceOpIdNS0_7MeanOpsIddddEEjdLi4ELi4EEEEEvT1_)
        /*06e0*/ 	.word	0x00000036


	//----- nvinfo : EIATTR_FRAME_SIZE
	.align		4
.L_472:
        /*06e4*/ 	.byte	0x04, 0x11
        /*06e6*/ 	.short	(.L_474 - .L_473)
	.align		4
.L_473:
        /*06e8*/ 	.word	index@(_ZN2at6native13reduce_kernelILi256ELi2ENS0_8ReduceOpIdNS0_7MeanOpsIddddEEjdLi4ELi4EEEEEvT1_)
        /*06ec*/ 	.word	0x00000000


	//----- nvinfo : EIATTR_REGCOUNT
	.align		4
.L_474:
        /*06f0*/ 	.byte	0x04, 0x2f
        /*06f2*/ 	.short	(.L_476 - .L_475)
	.align		4
.L_475:
        /*06f4*/ 	.word	index@(_ZN2at6native13reduce_kernelILi512ELi1ENS0_8ReduceOpIdNS0_7MeanOpsIddddEEjdLi4ELi4EEEEEvT1_)
        /*06f8*/ 	.word	0x00000020


	//----- nvinfo : EIATTR_FRAME_SIZE
	.align		4
.L_476:
        /*06fc*/ 	.byte	0x04, 0x11
        /*06fe*/ 	.short	(.L_478 - .L_477)
	.align		4
.L_477:
        /*0700*/ 	.word	index@(_ZN2at6native13reduce_kernelILi512ELi1ENS0_8ReduceOpIdNS0_7MeanOpsIddddEEjdLi4ELi4EEEEEvT1_)
        /*0704*/ 	.word	0x00000008


	//----- nvinfo : EIATTR_REGCOUNT
	.align		4
.L_478:
        /*0708*/ 	.byte	0x04, 0x2f
        /*070a*/ 	.short	(.L_480 - .L_479)
	.align		4
.L_479:
        /*070c*/ 	.word	index@(_ZN2at6native13reduce_kernelILi128ELi4ENS0_8ReduceOpIfNS0_7MeanOpsIffffEEjfLi4ELi4EEEEEvT1_)
        /*0710*/ 	.word	0x00000036


	//----- nvinfo : EIATTR_FRAME_SIZE
	.align		4
.L_480:
        /*0714*/ 	.byte	0x04, 0x11
        /*0716*/ 	.short	(.L_482 - .L_481)
	.align		4
.L_481:
        /*0718*/ 	.word	index@(_ZN2at6native13reduce_kernelILi128ELi4ENS0_8ReduceOpIfNS0_7MeanOpsIffffEEjfLi4ELi4EEEEEvT1_)
        /*071c*/ 	.word	0x00000000


	//----- nvinfo : EIATTR_REGCOUNT
	.align		4
.L_482:
        /*0720*/ 	.byte	0x04, 0x2f
        /*0722*/ 	.short	(.L_484 - .L_483)
	.align		4
.L_483:
        /*0724*/ 	.word	index@(_ZN2at6native13reduce_kernelILi256ELi2ENS0_8ReduceOpIfNS0_7MeanOpsIffffEEjfLi4ELi4EEEEEvT1_)
        /*0728*/ 	.word	0x00000028


	//----- nvinfo : EIATTR_FRAME_SIZE
	.align		4
.L_484:
        /*072c*/ 	.byte	0x04, 0x11
        /*072e*/ 	.short	(.L_486 - .L_485)
	.align		4
.L_485:
        /*0730*/ 	.word	index@(_ZN2at6native13reduce_kernelILi256ELi2ENS0_8ReduceOpIfNS0_7MeanOpsIffffEEjfLi4ELi4EEEEEvT1_)
        /*0734*/ 	.word	0x00000000


	//----- nvinfo : EIATTR_REGCOUNT
	.align		4
.L_486:
        /*0738*/ 	.byte	0x04, 0x2f
        /*073a*/ 	.short	(.L_488 - .L_487)
	.align		4
.L_487:
        /*073c*/ 	.word	index@(_ZN2at6native13reduce_kernelILi512ELi1ENS0_8ReduceOpIfNS0_7MeanOpsIffffEEjfLi4ELi4EEEEEvT1_)
        /*0740*/ 	.word	0x00000020


	//----- nvinfo : EIATTR_FRAME_SIZE
	.align		4
.L_488:
        /*0744*/ 	.byte	0x04, 0x11
        /*0746*/ 	.short	(.L_490 - .L_489)
	.align		4
.L_489:
        /*0748*/ 	.word	index@(_ZN2at6native13reduce_kernelILi512ELi1ENS0_8ReduceOpIfNS0_7MeanOpsIffffEEjfLi4ELi4EEEEEvT1_)
        /*074c*/ 	.word	0x00000000


	//----- nvinfo : EIATTR_REGCOUNT
	.align		4
.L_490:
        /*0750*/ 	.byte	0x04, 0x2f
        /*0752*/ 	.short	(.L_492 - .L_491)
	.align		4
.L_491:
        /*0754*/ 	.word	index@(_ZN2at6native13reduce_kernelILi64ELi4ENS0_8ReduceOpIN3c107complexIdEENS0_7MeanOpsIS5_S5_dS5_EEjS5_Li4ELi4EEEEEvT1_)
        /*0758*/ 	.word	0x00000096


	//----- nvinfo : EIATTR_FRAME_SIZE
	.align		4
.L_492:
        /*075c*/ 	.byte	0x04, 0x11
        /*075e*/ 	.short	(.L_494 - .L_493)
	.align		4
.L_493:
        /*0760*/ 	.word	index@(_ZN2at6native13reduce_kernelILi64ELi4ENS0_8ReduceOpIN3c107complexIdEENS0_7MeanOpsIS5_S5_dS5_EEjS5_Li4ELi4EEEEEvT1_)
        /*0764*/ 	.word	0x00000000


	//----- nvinfo : EIATTR_REGCOUNT
	.align		4
.L_494:
        /*0768*/ 	.byte	0x04, 0x2f
        /*076a*/ 	.short	(.L_496 - .L_495)
	.align		4
.L_495:
        /*076c*/ 	.word	index@(_ZN2at6native13reduce_kernelILi128ELi2ENS0_8ReduceOpIN3c107complexIdEENS0_7MeanOpsIS5_S5_dS5_EEjS5_Li4ELi4EEEEEvT1_)
        /*0770*/ 	.word	0x00000056


	//----- nvinfo : EIATTR_FRAME_SIZE
	.align		4
.L_496:
        /*0774*/ 	.byte	0x04, 0x11
        /*0776*/ 	.short	(.L_498 - .L_497)
	.align		4
.L_497:
        /*0778*/ 	.word	index@(_ZN2at6native13reduce_kernelILi128ELi2ENS0_8ReduceOpIN3c107complexIdEENS0_7MeanOpsIS5_S5_dS5_EEjS5_Li4ELi4EEEEEvT1_)
        /*077c*/ 	.word	0x00000000


	//----- nvinfo : EIATTR_REGCOUNT
	.align		4
.L_498:
        /*0780*/ 	.byte	0x04, 0x2f
        /*0782*/ 	.short	(.L_500 - .L_499)
	.align		4
.L_499:
        /*0784*/ 	.word	index@(_ZN2at6native13reduce_kernelILi256ELi1ENS0_8ReduceOpIN3c107complexIdEENS0_7MeanOpsIS5_S5_dS5_EEjS5_Li4ELi4EEEEEvT1_)
        /*0788*/ 	.word	0x00000036


	//----- nvinfo : EIATTR_FRAME_SIZE
	.align		4
.L_500:
        /*078c*/ 	.byte	0x04, 0x11
        /*078e*/ 	.short	(.L_502 - .L_501)
	.align		4
.L_501:
        /*0790*/ 	.word	index@(_ZN2at6native13reduce_kernelILi256ELi1ENS0_8ReduceOpIN3c107complexIdEENS0_7MeanOpsIS5_S5_dS5_EEjS5_Li4ELi4EEEEEvT1_)
        /*0794*/ 	.word	0x00000000


	//----- nvinfo : EIATTR_REGCOUNT
	.align		4
.L_502:
        /*0798*/ 	.byte	0x04, 0x2f
        /*079a*/ 	.short	(.L_504 - .L_503)
	.align		4
.L_503:
        /*079c*/ 	.word	index@(_ZN2at6native13reduce_kernelILi128ELi4ENS0_8ReduceOpIN3c107complexIfEENS0_7MeanOpsIS5_S5_fS5_EEjS5_Li4ELi4EEEEEvT1_)
        /*07a0*/ 	.word	0x00000050


	//----- nvinfo : EIATTR_FRAME_SIZE
	.align		4
.L_504:
        /*07a4*/ 	.byte	0x04, 0x11
        /*07a6*/ 	.short	(.L_506 - .L_505)
	.align		4
.L_505:
        /*07a8*/ 	.word	index@(_ZN2at6native13reduce_kernelILi128ELi4ENS0_8ReduceOpIN3c107complexIfEENS0_7MeanOpsIS5_S5_fS5_EEjS5_Li4ELi4EEEEEvT1_)
        /*07ac*/ 	.word	0x00000000


	//----- nvinfo : EIATTR_REGCOUNT
	.align		4
.L_506:
        /*07b0*/ 	.byte	0x04, 0x2f
        /*07b2*/ 	.short	(.L_508 - .L_507)
	.align		4
.L_507:
        /*07b4*/ 	.word	index@(_ZN2at6native13reduce_kernelILi256ELi2ENS0_8ReduceOpIN3c107complexIfEENS0_7MeanOpsIS5_S5_fS5_EEjS5_Li4ELi4EEEEEvT1_)
        /*07b8*/ 	.word	0x00000036


	//----- nvinfo : EIATTR_FRAME_SIZE
	.align		4
.L_508:
        /*07bc*/ 	.byte	0x04, 0x11
        /*07be*/ 	.short	(.L_510 - .L_509)
	.align		4
.L_509:
        /*07c0*/ 	.word	index@(_ZN2at6native13reduce_kernelILi256ELi2ENS0_8ReduceOpIN3c107complexIfEENS0_7MeanOpsIS5_S5_fS5_EEjS5_Li4ELi4EEEEEvT1_)
        /*07c4*/ 	.word	0x00000000


	//----- nvinfo : EIATTR_REGCOUNT
	.align		4
.L_510:
        /*07c8*/ 	.byte	0x04, 0x2f
        /*07ca*/ 	.short	(.L_512 - .L_511)
	.align		4
.L_511:
        /*07cc*/ 	.word	index@(_ZN2at6native13reduce_kernelILi512ELi1ENS0_8ReduceOpIN3c107complexIfEENS0_7MeanOpsIS5_S5_fS5_EEjS5_Li4ELi4EEEEEvT1_)
        /*07d0*/ 	.word	0x00000020


	//----- nvinfo : EIATTR_FRAME_SIZE
	.align		4
.L_512:
        /*07d4*/ 	.byte	0x04, 0x11
        /*07d6*/ 	.short	(.L_514 - .L_513)
	.align		4
.L_513:
        /*07d8*/ 	.word	index@(_ZN2at6native13reduce_kernelILi512ELi1ENS0_8ReduceOpIN3c107complexIfEENS0_7MeanOpsIS5_S5_fS5_EEjS5_Li4ELi4EEEEEvT1_)
        /*07dc*/ 	.word	0x00000000


	//----- nvinfo : EIATTR_MIN_STACK_SIZE
	.align		4
.L_514:
        /*07e0*/ 	.byte	0x04, 0x12
        /*07e2*/ 	.short	(.L_516 - .L_515)
	.align		4
.L_515:
        /*07e4*/ 	.word	index@(_ZN2at6native13reduce_kernelILi512ELi1ENS0_8ReduceOpIN3c107complexIfEENS0_7MeanOpsIS5_S5_fS5_EEjS5_Li4ELi4EEEEEvT1_)
        /*07e8*/ 	.word	0x00000000


	//----- nvinfo : EIATTR_MIN_STACK_SIZE
	.align		4
.L_516:
        /*07ec*/ 	.byte	0x04, 0x12
        /*07ee*/ 	.short	(.L_518 - .L_517)
	.align		4
.L_517:
        /*07f0*/ 	.word	index@(_ZN2at6native13reduce_kernelILi256ELi2ENS0_8ReduceOpIN3c107complexIfEENS0_7MeanOpsIS5_S5_fS5_EEjS5_Li4ELi4EEEEEvT1_)
        /*07f4*/ 	.word	0x00000000


	//----- nvinfo : EIATTR_MIN_STACK_SIZE
	.align		4
.L_518:
        /*07f8*/ 	.byte	0x04, 0x12
        /*07fa*/ 	.short	(.L_520 - .L_519)
	.align		4
.L_519:
        /*07fc*/ 	.word	index@(_ZN2at6native13reduce_kernelILi128ELi4ENS0_8ReduceOpIN3c107complexIfEENS0_7MeanOpsIS5_S5_fS5_EEjS5_Li4ELi4EEEEEvT1_)
        /*0800*/ 	.word	0x00000000


	//----- nvinfo : EIATTR_MIN_STACK_SIZE
	.align		4
.L_520:
        /*0804*/ 	.byte	0x04, 0x12
        /*0806*/ 	.short	(.L_522 - .L_521)
	.align		4
.L_521:
        /*0808*/ 	.word	index@(_ZN2at6native13reduce_kernelILi256ELi1ENS0_8ReduceOpIN3c107complexIdEENS0_7MeanOpsIS5_S5_dS5_EEjS5_Li4ELi4EEEEEvT1_)
        /*080c*/ 	.word	0x00000000


	//----- nvinfo : EIATTR_MIN_STACK_SIZE
	.align		4
.L_522:
        /*0810*/ 	.byte	0x04, 0x12
        /*0812*/ 	.short	(.L_524 - .L_523)
	.align		4
.L_523:
        /*0814*/ 	.word	index@(_ZN2at6native13reduce_kernelILi128ELi2ENS0_8ReduceOpIN3c107complexIdEENS0_7MeanOpsIS5_S5_dS5_EEjS5_Li4ELi4EEEEEvT1_)
        /*0818*/ 	.word	0x00000000


	//----- nvinfo : EIATTR_MIN_STACK_SIZE
	.align		4
.L_524:
        /*081c*/ 	.byte	0x04, 0x12
        /*081e*/ 	.short	(.L_526 - .L_525)
	.align		4
.L_525:
        /*0820*/ 	.word	index@(_ZN2at6native13reduce_kernelILi64ELi4ENS0_8ReduceOpIN3c107complexIdEENS0_7MeanOpsIS5_S5_dS5_EEjS5_Li4ELi4EEEEEvT1_)
        /*0824*/ 	.word	0x00000000


	//----- nvinfo : EIATTR_MIN_STACK_SIZE
	.align		4
.L_526:
        /*0828*/ 	.byte	0x04, 0x12
        /*082a*/ 	.short	(.L_528 - .L_527)
	.align		4
.L_527:
        /*082c*/ 	.word	index@(_ZN2at6native13reduce_kernelILi512ELi1ENS0_8ReduceOpIfNS0_7MeanOpsIffffEEjfLi4ELi4EEEEEvT1_)
        /*0830*/ 	.word	0x00000000


	//----- nvinfo : EIATTR_MIN_STACK_SIZE
	.align		4
.L_528:
        /*0834*/ 	.byte	0x04, 0x12
        /*0836*/ 	.short	(.L_530 - .L_529)
	.align		4
.L_529:
        /*0838*/ 	.word	index@(_ZN2at6native13reduce_kernelILi256ELi2ENS0_8ReduceOpIfNS0_7MeanOpsIffffEEjfLi4ELi4EEEEEvT1_)
        /*083c*/ 	.word	0x00000000


	//----- nvinfo : EIATTR_MIN_STACK_SIZE
	.align		4
.L_530:
        /*0840*/ 	.byte	0x04, 0x12
        /*0842*/ 	.short	(.L_532 - .L_531)
	.align		4
.L_531:
        /*0844*/ 	.word	index@(_ZN2at6native13reduce_kernelILi128ELi4ENS0_8ReduceOpIfNS0_7MeanOpsIffffEEjfLi4ELi4EEEEEvT1_)
        /*0848*/ 	.word	0x00000000


	//----- nvinfo : EIATTR_MIN_STACK_SIZE
	.align		4
.L_532:
        /*084c*/ 	.byte	0x04, 0x12
        /*084e*/ 	.short	(.L_534 - .L_533)
	.align		4
.L_533:
        /*0850*/ 	.word	index@(_ZN2at6native13reduce_kernelILi512ELi1ENS0_8ReduceOpIdNS0_7MeanOpsIddddEEjdLi4ELi4EEEEEvT1_)
        /*0854*/ 	.word	0x00000008


	//----- nvinfo : EIATTR_MIN_STACK_SIZE
	.align		4
.L_534:
        /*0858*/ 	.byte	0x04, 0x12
        /*085a*/ 	.short	(.L_536 - .L_535)
	.align		4
.L_535:
        /*085c*/ 	.word	index@(_ZN2at6native13reduce_kernelILi256ELi2ENS0_8ReduceOpIdNS0_7MeanOpsIddddEEjdLi4ELi4EEEEEvT1_)
        /*0860*/ 	.word	0x00000000


	//----- nvinfo : EIATTR_MIN_STACK_SIZE
	.align		4
.L_536:
        /*0864*/ 	.byte	0x04, 0x12
        /*0866*/ 	.short	(.L_538 - .L_537)
	.align		4
.L_537:
        /*0868*/ 	.word	index@(_ZN2at6native13reduce_kernelILi128ELi4ENS0_8ReduceOpIdNS0_7MeanOpsIddddEEjdLi4ELi4EEEEEvT1_)
        /*086c*/ 	.word	0x00000000


	//----- nvinfo : EIATTR_MIN_STACK_SIZE
	.align		4
.L_538:
        /*0870*/ 	.byte	0x04, 0x12
        /*0872*/ 	.short	(.L_540 - .L_539)
	.align		4
.L_539:
        /*0874*/ 	.word	index@(_ZN2at6native13reduce_kernelILi512ELi1ENS0_8ReduceOpIsNS0_7MeanOpsIssssEEjsLi4ELi8EEEEEvT1_)
        /*0878*/ 	.word	0x00000000


	//----- nvinfo : EIATTR_MIN_STACK_SIZE
	.align		4
.L_540:
        /*087c*/ 	.byte	0x04, 0x12
        /*087e*/ 	.short	(.L_542 - .L_541)
	.align		4
.L_541:
        /*0880*/ 	.word	index@(_ZN2at6native13reduce_kernelILi256ELi2ENS0_8ReduceOpIsNS0_7MeanOpsIssssEEjsLi4ELi8EEEEEvT1_)
        /*0884*/ 	.word	0x00000000


	//----- nvinfo : EIATTR_MIN_STACK_SIZE
	.align		4
.L_542:
        /*0888*/ 	.byte	0x04, 0x12
        /*088a*/ 	.short	(.L_544 - .L_543)
	.align		4
.L_543:
        /*088c*/ 	.word	index@(_ZN2at6native13reduce_kernelILi128ELi4ENS0_8ReduceOpIsNS0_7MeanOpsIssssEEjsLi4ELi8EEEEEvT1_)
        /*0890*/ 	.word	0x00000000


	//----- nvinfo : EIATTR_MIN_STACK_SIZE
	.align		4
.L_544:
        /*0894*/ 	.byte	0x04, 0x12
        /*0896*/ 	.short	(.L_546 - .L_545)
	.align		4
.L_545:
        /*0898*/ 	.word	index@(_ZN2at6native13reduce_kernelILi512ELi1ENS0_8ReduceOpIlNS0_7MeanOpsIllllEEjlLi4ELi4EEEEEvT1_)
        /*089c*/ 	.word	0x00000000


	//----- nvinfo : EIATTR_MIN_STACK_SIZE
	.align		4
.L_546:
        /*08a0*/ 	.byte	0x04, 0x12
        /*08a2*/ 	.short	(.L_548 - .L_547)
	.align		4
.L_547:
        /*08a4*/ 	.word	index@(_ZN2at6native13reduce_kernelILi256ELi2ENS0_8ReduceOpIlNS0_7MeanOpsIllllEEjlLi4ELi4EEEEEvT1_)
        /*08a8*/ 	.word	0x00000000


	//----- nvinfo : EIATTR_MIN_STACK_SIZE
	.align		4
.L_548:
        /*08ac*/ 	.byte	0x04, 0x12
        /*08ae*/ 	.short	(.L_550 - .L_549)
	.align		4
.L_549:
        /*08b0*/ 	.word	index@(_ZN2at6native13reduce_kernelILi128ELi4ENS0_8ReduceOpIlNS0_7MeanOpsIllllEEjlLi4ELi4EEEEEvT1_)
        /*08b4*/ 	.word	0x00000000


	//----- nvinfo : EIATTR_MIN_STACK_SIZE
	.align		4
.L_550:
        /*08b8*/ 	.byte	0x04, 0x12
        /*08ba*/ 	.short	(.L_552 - .L_551)
	.align		4
.L_551:
        /*08bc*/ 	.word	index@(_ZN2at6native13reduce_kernelILi512ELi1ENS0_8ReduceOpIiNS0_7MeanOpsIiiiiEEjiLi4ELi4EEEEEvT1_)
        /*08c0*/ 	.word	0x00000000


	//----- nvinfo : EIATTR_MIN_STACK_SIZE
	.align		4
.L_552:
        /*08c4*/ 	.byte	0x04, 0x12
        /*08c6*/ 	.short	(.L_554 - .L_553)
	.align		4
.L_553:
        /*08c8*/ 	.word	index@(_ZN2at6native13reduce_kernelILi256ELi2ENS0_8ReduceOpIiNS0_7MeanOpsIiiiiEEjiLi4ELi4EEEEEvT1_)
        /*08cc*/ 	.word	0x00000000


	//----- nvinfo : EIATTR_MIN_STACK_SIZE
	.align		4
.L_554:
        /*08d0*/ 	.byte	0x04, 0x12
        /*08d2*/ 	.short	(.L_556 - .L_555)
	.align		4
.L_555:
        /*08d4*/ 	.word	index@(_ZN2at6native13reduce_kernelILi128ELi4ENS0_8ReduceOpIiNS0_7MeanOpsIiiiiEEjiLi4ELi4EEEEEvT1_)
        /*08d8*/ 	.word	0x00000000


	//----- nvinfo : EIATTR_MIN_STACK_SIZE
	.align		4
.L_556:
        /*08dc*/ 	.byte	0x04, 0x12
        /*08de*/ 	.short	(.L_558 - .L_557)
	.align		4
.L_557:
        /*08e0*/ 	.word	index@(_ZN2at6native13reduce_kernelILi512ELi1ENS0_8ReduceOpIaNS0_7MeanOpsIaaaaEEjaLi4ELi4EEEEEvT1_)
        /*08e4*/ 	.word	0x00000000


	//----- nvinfo : EIATTR_MIN_STACK_SIZE
	.align		4
.L_558:
        /*08e8*/ 	.byte	0x04, 0x12
        /*08ea*/ 	.short	(.L_560 - .L_559)
	.align		4
.L_559:
        /*08ec*/ 	.word	index@(_ZN2at6native13reduce_kernelILi256ELi2ENS0_8ReduceOpIaNS0_7MeanOpsIaaaaEEjaLi4ELi4EEEEEvT1_)
        /*08f0*/ 	.word	0x00000000


	//----- nvinfo : EIATTR_MIN_STACK_SIZE
	.align		4
.L_560:
        /*08f4*/ 	.byte	0x04, 0x12
        /*08f6*/ 	.short	(.L_562 - .L_561)
	.align		4
.L_561:
        /*08f8*/ 	.word	index@(_ZN2at6native13reduce_kernelILi128ELi4ENS0_8ReduceOpIaNS0_7MeanOpsIaaaaEEjaLi4ELi4EEEEEvT1_)
        /*08fc*/ 	.word	0x00000000


	//----- nvinfo : EIATTR_MIN_STACK_SIZE
	.align		4
.L_562:
        /*0900*/ 	.byte	0x04, 0x12
        /*0902*/ 	.short	(.L_564 - .L_563)
	.align		4
.L_563:
        /*0904*/ 	.word	index@(_ZN2at6native13reduce_kernelILi512ELi1ENS0_8ReduceOpIhNS0_7MeanOpsIhhhhEEjhLi4ELi4EEEEEvT1_)
        /*0908*/ 	.word	0x00000000


	//----- nvinfo : EIATTR_MIN_STACK_SIZE
	.align		4
.L_564:
        /*090c*/ 	.byte	0x04, 0x12
        /*090e*/ 	.short	(.L_566 - .L_565)
	.align		4
.L_565:
        /*0910*/ 	.word	index@(_ZN2at6native13reduce_kernelILi256ELi2ENS0_8ReduceOpIhNS0_7MeanOpsIhhhhEEjhLi4ELi4EEEEEvT1_)
        /*0914*/ 	.word	0x00000000


	//----- nvinfo : EIATTR_MIN_STACK_SIZE
	.align		4
.L_566:
        /*0918*/ 	.byte	0x04, 0x12
        /*091a*/ 	.short	(.L_568 - .L_567)
	.align		4
.L_567:
        /*091c*/ 	.word	index@(_ZN2at6native13reduce_kernelILi128ELi4ENS0_8ReduceOpIhNS0_7MeanOpsIhhhhEEjhLi4ELi4EEEEEvT1_)
        /*0920*/ 	.word	0x00000000


	//----- nvinfo : EIATTR_MIN_STACK_SIZE
	.align		4
.L_568:
        /*0924*/ 	.byte	0x04, 0x12
        /*0926*/ 	.short	(.L_570 - .L_569)
	.align		4
.L_569:
        /*0928*/ 	.word	index@(_ZN2at6native13reduce_kernelILi512ELi1ENS0_8ReduceOpIN3c108BFloat16ENS0_7MeanOpsIS4_fffEEjfLi4ELi8EEEEEvT1_)
        /*092c*/ 	.word	0x00000000


	//----- nvinfo : EIATTR_MIN_STACK_SIZE
	.align		4
.L_570:
        /*0930*/ 	.byte	0x04, 0x12
        /*0932*/ 	.short	(.L_572 - .L_571)
	.align		4
.L_571:
        /*0934*/ 	.word	index@(_ZN2at6native13reduce_kernelILi256ELi2ENS0_8ReduceOpIN3c108BFloat16ENS0_7MeanOpsIS4_fffEEjfLi4ELi8EEEEEvT1_)
        /*0938*/ 	.word	0x00000000


	//----- nvinfo : EIATTR_MIN_STACK_SIZE
	.align		4
.L_572:
        /*093c*/ 	.byte	0x04, 0x12
        /*093e*/ 	.short	(.L_574 - .L_573)
	.align		4
.L_573:
        /*0940*/ 	.word	index@(_ZN2at6native13reduce_kernelILi128ELi4ENS0_8ReduceOpIN3c108BFloat16ENS0_7MeanOpsIS4_fffEEjfLi4ELi8EEEEEvT1_)
        /*0944*/ 	.word	0x00000000


	//----- nvinfo : EIATTR_MIN_STACK_SIZE
	.align		4
.L_574:
        /*0948*/ 	.byte	0x04, 0x12
        /*094a*/ 	.short	(.L_576 - .L_575)
	.align		4
.L_575:
        /*094c*/ 	.word	index@(_ZN2at6native13reduce_kernelILi512ELi1ENS0_8ReduceOpIN3c108BFloat16ENS0_7MeanOpsIS4_ffS4_EEjS4_Li4ELi8EEEEEvT1_)
        /*0950*/ 	.word	0x00000000


	//----- nvinfo : EIATTR_MIN_STACK_SIZE
	.align		4
.L_576:
        /*0954*/ 	.byte	0x04, 0x12
        /*0956*/ 	.short	(.L_578 - .L_577)
	.align		4
.L_577:
        /*0958*/ 	.word	index@(_ZN2at6native13reduce_kernelILi256ELi2ENS0_8ReduceOpIN3c108BFloat16ENS0_7MeanOpsIS4_ffS4_EEjS4_Li4ELi8EEEEEvT1_)
        /*095c*/ 	.word	0x00000000


	//----- nvinfo : EIATTR_MIN_STACK_SIZE
	.align		4
.L_578:
        /*0960*/ 	.byte	0x04, 0x12
        /*0962*/ 	.short	(.L_580 - .L_579)
	.align		4
.L_579:
        /*0964*/ 	.word	index@(_ZN2at6native13reduce_kernelILi128ELi4ENS0_8ReduceOpIN3c108BFloat16ENS0_7MeanOpsIS4_ffS4_EEjS4_Li4ELi8EEEEEvT1_)
        /*0968*/ 	.word	0x00000000


	//----- nvinfo : EIATTR_MIN_STACK_SIZE
	.align		4
.L_580:
        /*096c*/ 	.byte	0x04, 0x12
        /*096e*/ 	.short	(.L_582 - .L_581)
	.align		4
.L_581:
        /*0970*/ 	.word	index@(_ZN2at6native13reduce_kernelILi512ELi1ENS0_8ReduceOpIN3c104HalfENS0_7MeanOpsIS4_fffEEjfLi4ELi8EEEEEvT1_)
        /*0974*/ 	.word	0x00000000


	//----- nvinfo : EIATTR_MIN_STACK_SIZE
	.align		4
.L_582:
        /*0978*/ 	.byte	0x04, 0x12
        /*097a*/ 	.short	(.L_584 - .L_583)
	.align		4
.L_583:
        /*097c*/ 	.word	index@(_ZN2at6native13reduce_kernelILi256ELi2ENS0_8ReduceOpIN3c104HalfENS0_7MeanOpsIS4_fffEEjfLi4ELi8EEEEEvT1_)
        /*0980*/ 	.word	0x00000000


	//----- nvinfo : EIATTR_MIN_STACK_SIZE
	.align		4
.L_584:
        /*0984*/ 	.byte	0x04, 0x12
        /*0986*/ 	.short	(.L_586 - .L_585)
	.align		4
.L_585:
        /*0988*/ 	.word	index@(_ZN2at6native13reduce_kernelILi128ELi4ENS0_8ReduceOpIN3c104HalfENS0_7MeanOpsIS4_fffEEjfLi4ELi8EEEEEvT1_)
        /*098c*/ 	.word	0x00000000


	//----- nvinfo : EIATTR_MIN_STACK_SIZE
	.align		4
.L_586:
        /*0990*/ 	.byte	0x04, 0x12
        /*0992*/ 	.short	(.L_588 - .L_587)
	.align		4
.L_587:
        /*0994*/ 	.word	index@(_ZN2at6native13reduce_kernelILi512ELi1ENS0_8ReduceOpIN3c104HalfENS0_7MeanOpsIS4_ffS4_EEjS4_Li4ELi8EEEEEvT1_)
        /*0998*/ 	.word	0x00000000


	//----- nvinfo : EIATTR_MIN_STACK_SIZE
	.align		4
.L_588:
        /*099c*/ 	.byte	0x04, 0x12
        /*099e*/ 	.short	(.L_590 - .L_589)
	.align		4
.L_589:
        /*09a0*/ 	.word	index@(_ZN2at6native13reduce_kernelILi256ELi2ENS0_8ReduceOpIN3c104HalfENS0_7MeanOpsIS4_ffS4_EEjS4_Li4ELi8EEEEEvT1_)
        /*09a4*/ 	.word	0x00000000


	//----- nvinfo : EIATTR_MIN_STACK_SIZE
	.align		4
.L_590:
        /*09a8*/ 	.byte	0x04, 0x12
        /*09aa*/ 	.short	(.L_592 - .L_591)
	.align		4
.L_591:
        /*09ac*/ 	.word	index@(_ZN2at6native13reduce_kernelILi128ELi4ENS0_8ReduceOpIN3c104HalfENS0_7MeanOpsIS4_ffS4_EEjS4_Li4ELi8EEEEEvT1_)
        /*09b0*/ 	.word	0x00000000


	//----- nvinfo : EIATTR_MIN_STACK_SIZE
	.align		4
.L_592:
        /*09b4*/ 	.byte	0x04, 0x12
        /*09b6*/ 	.short	(.L_594 - .L_593)
	.align		4
.L_593:
        /*09b8*/ 	.word	index@(_ZN2at6native13reduce_kernelILi512ELi1ENS0_8ReduceOpIN3c108BFloat16ENS0_10WelfordOpsIS4_fiN4cuda3std3__44pairIS4_S4_EEEEjS4_Li2ELi2EEEEEvT1_)
        /*09bc*/ 	.word	0x00000000


	//----- nvinfo : EIATTR_MIN_STACK_SIZE
	.align		4
.L_594:
        /*09c0*/ 	.byte	0x04, 0x12
        /*09c2*/ 	.short	(.L_596 - .L_595)
	.align		4
.L_595:
        /*09c4*/ 	.word	index@(_ZN2at6native13reduce_kernelILi256ELi2ENS0_8ReduceOpIN3c108BFloat16ENS0_10WelfordOpsIS4_fiN4cuda3std3__44pairIS4_S4_EEEEjS4_Li2ELi2EEEEEvT1_)
        /*09c8*/ 	.word	0x00000000


	//----- nvinfo : EIATTR_MIN_STACK_SIZE
	.align		4
.L_596:
        /*09cc*/ 	.byte	0x04, 0x12
        /*09ce*/ 	.short	(.L_598 - .L_597)
	.align		4
.L_597:
        /*09d0*/ 	.word	index@(_ZN2at6native13reduce_kernelILi128ELi4ENS0_8ReduceOpIN3c108BFloat16ENS0_10WelfordOpsIS4_fiN4cuda3std3__44pairIS4_S4_EEEEjS4_Li2ELi2EEEEEvT1_)
        /*09d4*/ 	.word	0x00000000


	//----- nvinfo : EIATTR_MIN_STACK_SIZE
	.align		4
.L_598:
        /*09d8*/ 	.byte	0x04, 0x12
        /*09da*/ 	.short	(.L_600 - .L_599)
	.align		4
.L_599:
        /*09dc*/ 	.word	index@(_ZN2at6native13reduce_kernelILi512ELi1ENS0_8ReduceOpIN3c104HalfENS0_10WelfordOpsIS4_fiN4cuda3std3__44pairIS4_S4_EEEEjS4_Li2ELi2EEEEEvT1_)
        /*09e0*/ 	.word	0x00000000


	//----- nvinfo : EIATTR_MIN_STACK_SIZE
	.align		4
.L_600:
        /*09e4*/ 	.byte	0x04, 0x12
        /*09e6*/ 	.short	(.L_602 - .L_601)
	.align		4
.L_601:
        /*09e8*/ 	.word	index@(_ZN2at6native13reduce_kernelILi256ELi2ENS0_8ReduceOpIN3c104HalfENS0_10WelfordOpsIS4_fiN4cuda3std3__44pairIS4_S4_EEEEjS4_Li2ELi2EEEEEvT1_)
        /*09ec*/ 	.word	0x00000000


	//----- nvinfo : EIATTR_MIN_STACK_SIZE
	.align		4
.L_602:
        /*09f0*/ 	.byte	0x04, 0x12
        /*09f2*/ 	.short	(.L_604 - .L_603)
	.align		4
.L_603:
        /*09f4*/ 	.word	index@(_ZN2at6native13reduce_kernelILi128ELi4ENS0_8ReduceOpIN3c104HalfENS0_10WelfordOpsIS4_fiN4cuda3std3__44pairIS4_S4_EEEEjS4_Li2ELi2EEEEEvT1_)
        /*09f8*/ 	.word	0x00000000


	//----- nvinfo : EIATTR_MIN_STACK_SIZE
	.align		4
.L_604:
        /*09fc*/ 	.byte	0x04, 0x12
        /*09fe*/ 	.short	(.L_606 - .L_605)
	.align		4
.L_605:
        /*0a00*/ 	.word	index@(_ZN2at6native13reduce_kernelILi512ELi1ENS0_8ReduceOpIfNS0_10WelfordOpsIffiN4cuda3std3__44pairIffEEEEjfLi2ELi2EEEEEvT1_)
        /*0a04*/ 	.word	0x00000000


	//----- nvinfo : EIATTR_MIN_STACK_SIZE
	.align		4
.L_606:
        /*0a08*/ 	.byte	0x04, 0x12
        /*0a0a*/ 	.short	(.L_608 - .L_607)
	.align		4
.L_607:
        /*0a0c*/ 	.word	index@(_ZN2at6native13reduce_kernelILi256ELi2ENS0_8ReduceOpIfNS0_10WelfordOpsIffiN4cuda3std3__44pairIffEEEEjfLi2ELi2EEEEEvT1_)
        /*0a10*/ 	.word	0x00000000


	//----- nvinfo : EIATTR_MIN_STACK_SIZE
	.align		4
.L_608:
        /*0a14*/ 	.byte	0x04, 0x12
        /*0a16*/ 	.short	(.L_610 - .L_609)
	.align		4
.L_609:
        /*0a18*/ 	.word	index@(_ZN2at6native13reduce_kernelILi128ELi4ENS0_8ReduceOpIfNS0_10WelfordOpsIffiN4cuda3std3__44pairIffEEEEjfLi2ELi2EEEEEvT1_)
        /*0a1c*/ 	.word	0x00000000


	//----- nvinfo : EIATTR_MIN_STACK_SIZE
	.align		4
.L_610:
        /*0a20*/ 	.byte	0x04, 0x12
        /*0a22*/ 	.short	(.L_612 - .L_611)
	.align		4
.L_611:
        /*0a24*/ 	.word	index@(_ZN2at6native13reduce_kernelILi512ELi1ENS0_8ReduceOpIdNS0_10WelfordOpsIddiN4cuda3std3__44pairIddEEEEjdLi2ELi2EEEEEvT1_)
        /*0a28*/ 	.word	0x00000048


	//----- nvinfo : EIATTR_MIN_STACK_SIZE
	.align		4
.L_612:
        /*0a2c*/ 	.byte	0x04, 0x12
        /*0a2e*/ 	.short	(.L_614 - .L_613)
	.align		4
.L_613:
        /*0a30*/ 	.word	index@(_ZN2at6native13reduce_kernelILi256ELi2ENS0_8ReduceOpIdNS0_10WelfordOpsIddiN4cuda3std3__44pairIddEEEEjdLi2ELi2EEEEEvT1_)
        /*0a34*/ 	.word	0x00000000


	//----- nvinfo : EIATTR_MIN_STACK_SIZE
	.align		4
.L_614:
        /*0a38*/ 	.byte	0x04, 0x12
        /*0a3a*/ 	.short	(.L_616 - .L_615)
	.align		4
.L_615:
        /*0a3c*/ 	.word	index@(_ZN2at6native13reduce_kernelILi128ELi4ENS0_8ReduceOpIdNS0_10WelfordOpsIddiN4cuda3std3__44pairIddEEEEjdLi2ELi2EEEEEvT1_)
        /*0a40*/ 	.word	0x00000000


	//----- nvinfo : EIATTR_MIN_STACK_SIZE
	.align		4
.L_616:
        /*0a44*/ 	.byte	0x04, 0x12
        /*0a46*/ 	.short	(.L_618 - .L_617)
	.align		4
.L_617:
        /*0a48*/ 	.word	index@(_ZN2at6native13reduce_kernelILi512ELi1ENS0_8ReduceOpIN3c108BFloat16ENS0_10WelfordOpsIS4_fiN4cuda3std3__44pairIffEEEEjfLi2ELi2EEEEEvT1_)
        /*0a4c*/ 	.word	0x00000000


	//----- nvinfo : EIATTR_MIN_STACK_SIZE
	.align		4
.L_618:
        /*0a50*/ 	.byte	0x04, 0x12
        /*0a52*/ 	.short	(.L_620 - .L_619)
	.align		4
.L_619:
        /*0a54*/ 	.word	index@(_ZN2at6native13reduce_kernelILi256ELi2ENS0_8ReduceOpIN3c108BFloat16ENS0_10WelfordOpsIS4_fiN4cuda3std3__44pairIffEEEEjfLi2ELi2EEEEEvT1_)
        /*0a58*/ 	.word	0x00000000


	//----- nvinfo : EIATTR_MIN_STACK_SIZE
	.align		4
.L_620:
        /*0a5c*/ 	.byte	0x04, 0x12
        /*0a5e*/ 	.short	(.L_622 - .L_621)
	.align		4
.L_621:
        /*0a60*/ 	.word	index@(_ZN2at6native13reduce_kernelILi128ELi4ENS0_8ReduceOpIN3c108BFloat16ENS0_10WelfordOpsIS4_fiN4cuda3std3__44pairIffEEEEjfLi2ELi2EEEEEvT1_)
        /*0a64*/ 	.word	0x00000000


	//----- nvinfo : EIATTR_MIN_STACK_SIZE
	.align		4
.L_622:
        /*0a68*/ 	.byte	0x04, 0x12
        /*0a6a*/ 	.short	(.L_624 - .L_623)
	.align		4
.L_623:
        /*0a6c*/ 	.word	index@(_ZN2at6native13reduce_kernelILi512ELi1ENS0_8ReduceOpIN3c104HalfENS0_10WelfordOpsIS4_fiN4cuda3std3__44pairIffEEEEjfLi2ELi2EEEEEvT1_)
        /*0a70*/ 	.word	0x00000000


	//----- nvinfo : EIATTR_MIN_STACK_SIZE
	.align		4
.L_624:
        /*0a74*/ 	.byte	0x04, 0x12
        /*0a76*/ 	.short	(.L_626 - .L_625)
	.align		4
.L_625:
        /*0a78*/ 	.word	index@(_ZN2at6native13reduce_kernelILi256ELi2ENS0_8ReduceOpIN3c104HalfENS0_10WelfordOpsIS4_fiN4cuda3std3__44pairIffEEEEjfLi2ELi2EEEEEvT1_)
        /*0a7c*/ 	.word	0x00000000


	//----- nvinfo : EIATTR_MIN_STACK_SIZE
	.align		4
.L_626:
        /*0a80*/ 	.byte	0x04, 0x12
        /*0a82*/ 	.short	(.L_628 - .L_627)
	.align		4
.L_627:
        /*0a84*/ 	.word	index@(_ZN2at6native13reduce_kernelILi128ELi4ENS0_8ReduceOpIN3c104HalfENS0_10WelfordOpsIS4_fiN4cuda3std3__44pairIffEEEEjfLi2ELi2EEEEEvT1_)
        /*0a88*/ 	.word	0x00000000
.L_628:


//--------------------- .nv.compat                --------------------------
	.section	.nv.compat,"",@"SHT_CUDA_COMPAT_INFO"
	.align	4
        /*0000*/ 	.byte	0x02, 0x09, 0x01, 0x00, 0x02, 0x02, 0x01, 0x00, 0x02, 0x05, 0x05, 0x00, 0x03, 0x07, 0x01, 0x01
        /*0010*/ 	.byte	0x02, 0x03, 0x00, 0x00, 0x02, 0x06, 0x01, 0x00, 0x04, 0x0b, 0x08, 0x00, 0x00, 0x00, 0x00, 0x00
        /*0020*/ 	.byte	0x00, 0x00, 0x00, 0x00


//--------------------- .nv.info._ZN2at6native13reduce_kernelILi512ELi1ENS0_8ReduceOpIN3c107complexIfEENS0_7MeanOpsIS5_S5_fS5_EEjS5_Li4ELi4EEEEEvT1_ --------------------------
	.section	.nv.info._ZN2at6native13reduce_kernelILi512ELi1ENS0_8ReduceOpIN3c107complexIfEENS0_7MeanOpsIS5_S5_fS5_EEjS5_Li4ELi4EEEEEvT1_,"",@"SHT_CUDA_INFO"
	.sectionflags	@""
	.align	4


	//----- nvinfo : EIATTR_CUDA_API_VERSION
	.align		4
        /*0000*/ 	.byte	0x04, 0x37
        /*0002*/ 	.short	(.L_630 - .L_629)
.L_629:
        /*0004*/ 	.word	0x00000082


	//----- nvinfo : EIATTR_KPARAM_INFO
	.align		4
.L_630:
        /*0008*/ 	.byte	0x04, 0x17
        /*000a*/ 	.short	(.L_632 - .L_631)
.L_631:
        /*000c*/ 	.word	0x00000000
        /*0010*/ 	.short	0x0000
        /*0012*/ 	.short	0x0000
        /*0014*/ 	.byte	0x00, 0xf0, 0x81, 0x10


	//----- nvinfo : EIATTR_SPARSE_MMA_MASK
	.align		4
.L_632:
        /*0018*/ 	.byte	0x03, 0x50
        /*001a*/ 	.short	0x0000


	//----- nvinfo : EIATTR_MAXREG_COUNT
	.align		4
        /*001c*/ 	.byte	0x03, 0x1b
        /*001e*/ 	.short	0x0020


	//----- nvinfo : EIATTR_NUM_BARRIERS
	.align		4
        /*0020*/ 	.byte	0x02, 0x4c
        /*0022*/ 	.byte	0x01
	.zero		1


	//----- nvinfo : EIATTR_EXTERNS
	.align		4
        /*0024*/ 	.byte	0x04, 0x0f
        /*0026*/ 	.short	(.L_634 - .L_633)


	//   ....[0]....
	.align		4
.L_633:
        /*0028*/ 	.word	index@(__assertfail)


	//----- nvinfo : EIATTR_MERCURY_ISA_VERSION
	.align		4
.L_634:
        /*002c*/ 	.byte	0x03, 0x5f
        /*002e*/ 	.short	0x0101


	//----- nvinfo : EIATTR_INT_WARP_WIDE_INSTR_OFFSETS
	.align		4
        /*0030*/ 	.byte	0x04, 0x31
        /*0032*/ 	.short	(.L_636 - .L_635)


	//   ....[0]....
.L_635:
        /*0034*/ 	.word	0x0000ddc0


	//   ....[1]....
        /*0038*/ 	.word	0x0000deb0


	//----- nvinfo : EIATTR_COOP_GROUP_MASK_REGIDS
	.align		4
.L_636:
        /*003c*/ 	.byte	0x04, 0x29
        /*003e*/ 	.short	(.L_638 - .L_637)


	//   ....[0]....
.L_637:
        /*0040*/ 	.word	0xffffffff


	//   ....[1]....
        /*0044*/ 	.word	0xffffffff


	//   ....[2]....
        /*0048*/ 	.word	0xffffffff


	//   ....[3]....
        /*004c*/ 	.word	0xffffffff


	//----- nvinfo : EIATTR_COOP_GROUP_INSTR_OFFSETS
	.align		4
.L_638:
        /*0050*/ 	.byte	0x04, 0x28
        /*0052*/ 	.short	(.L_640 - .L_639)


	//   ....[0]....
.L_639:
        /*0054*/ 	.word	0x0000b660


	//   ....[1]....
        /*0058*/ 	.word	0x0000b670


	//   ....[2]....
        /*005c*/ 	.word	0x0000e6a0


	//   ....[3]....
        /*0060*/ 	.word	0x0000e6b0


	//----- nvinfo : EIATTR_SYSCALL_OFFSETS
	.align		4
.L_640:
        /*0064*/ 	.byte	0x04, 0x46
        /*0066*/ 	.short	(.L_642 - .L_641)


	//   ....[0]....
.L_641:
        /*0068*/ 	.word	0x0000e930


	//   ....[1]....
        /*006c*/ 	.word	0x0000eb80


	//   ....[2]....
        /*0070*/ 	.word	0x0000eee0


	//   ....[3]....
        /*0074*/ 	.word	0x0000f130


	//----- nvinfo : EIATTR_EXIT_INSTR_OFFSETS
	.align		4
.L_642:
        /*0078*/ 	.byte	0x04, 0x1c
        /*007a*/ 	.short	(.L_644 - .L_643)


	//   ....[0]....
.L_643:
        /*007c*/ 	.word	0x0000df50


	//   ....[1]....
        /*0080*/ 	.word	0x0000e710


	//   ....[2]....
        /*0084*/ 	.word	0x0000e980


	//   ....[3]....
        /*0088*/ 	.word	0x0000e9a0


	//   ....[4]....
        /*008c*/ 	.word	0x0000ebd0


	//   ....[5]....
        /*0090*/ 	.word	0x0000ebf0


	//   ....[6]....
        /*0094*/ 	.word	0x0000ec20


	//   ....[7]....
        /*0098*/ 	.word	0x0000ec70


	//   ....[8]....
        /*009c*/ 	.word	0x0000ecc0


	//   ....[9]....
        /*00a0*/ 	.word	0x0000ef30


	//   ....[10]....
        /*00a4*/ 	.word	0x0000ef50


	//   ....[11]....
        /*00a8*/ 	.word	0x0000f180


	//   ....[12]....
        /*00ac*/ 	.word	0x0000f1a0


	//----- nvinfo : EIATTR_MAX_THREADS
	.align		4
.L_644:
        /*00b0*/ 	.byte	0x04, 0x05
        /*00b2*/ 	.short	(.L_646 - .L_645)
.L_645:
        /*00b4*/ 	.word	0x00000200
        /*00b8*/ 	.word	0x00000001
        /*00bc*/ 	.word	0x00000001


	//----- nvinfo : EIATTR_CRS_STACK_SIZE
	.align		4
.L_646:
        /*00c0*/ 	.byte	0x04, 0x1e
        /*00c2*/ 	.short	(.L_648 - .L_647)
.L_647:
        /*00c4*/ 	.word	0x00000000


	//----- nvinfo : EIATTR_CBANK_PARAM_SIZE
	.align		4
.L_648:
        /*00c8*/ 	.byte	0x03, 0x19
        /*00ca*/ 	.short	0x0420


	//----- nvinfo : EIATTR_PARAM_CBANK
	.align		4
        /*00cc*/ 	.byte	0x04, 0x0a
        /*00ce*/ 	.short	(.L_650 - .L_649)
	.align		4
.L_649:
        /*00d0*/ 	.word	index@(.nv.constant0._ZN2at6native13reduce_kernelILi512ELi1ENS0_8ReduceOpIN3c107complexIfEENS0_7MeanOpsIS5_S5_fS5_EEjS5_Li4ELi4EEEEEvT1_)
        /*00d4*/ 	.short	0x0210
        /*00d6*/ 	.short	0x0420


	//----- nvinfo : EIATTR_SW_WAR
	.align		4
.L_650:
        /*00d8*/ 	.byte	0x04, 0x36
        /*00da*/ 	.short	(.L_652 - .L_651)
.L_651:
        /*00dc*/ 	.word	0x00000008
.L_652:


//--------------------- .nv.info._ZN2at6native13reduce_kernelILi256ELi2ENS0_8ReduceOpIN3c107complexIfEENS0_7MeanOpsIS5_S5_fS5_EEjS5_Li4ELi4EEEEEvT1_ --------------------------
	.section	.nv.info._ZN2at6native13reduce_kernelILi256ELi2ENS0_8ReduceOpIN3c107complexIfEENS0_7MeanOpsIS5_S5_fS5_EEjS5_Li4ELi4EEEEEvT1_,"",@"SHT_CUDA_INFO"
	.sectionflags	@""
	.align	4


	//----- nvinfo : EIATTR_CUDA_API_VERSION
	.align		4
        /*0000*/ 	.byte	0x04, 0x37
        /*0002*/ 	.short	(.L_654 - .L_653)
.L_653:
        /*0004*/ 	.word	0x00000082


	//----- nvinfo : EIATTR_KPARAM_INFO
	.align		4
.L_654:
        /*0008*/ 	.byte	0x04, 0x17
        /*000a*/ 	.short	(.L_656 - .L_655)
.L_655:
        /*000c*/ 	.word	0x00000000
        /*0010*/ 	.short	0x0000
        /*0012*/ 	.short	0x0000
        /*0014*/ 	.byte	0x00, 0xf0, 0x81, 0x10


	//----- nvinfo : EIATTR_SPARSE_MMA_MASK
	.align		4
.L_656:
        /*0018*/ 	.byte	0x03, 0x50
        /*001a*/ 	.short	0x0000


	//----- nvinfo : EIATTR_MAXREG_COUNT
	.align		4
        /*001c*/ 	.byte	0x03, 0x1b
        /*001e*/ 	.short	0x0040


	//----- nvinfo : EIATTR_NUM_BARRIERS
	.align		4
        /*0020*/ 	.byte	0x02, 0x4c
        /*0022*/ 	.byte	0x01
	.zero		1


	//----- nvinfo : EIATTR_EXTERNS
	.align		4
        /*0024*/ 	.byte	0x04, 0x0f
        /*0026*/ 	.short	(.L_658 - .L_657)


	//   ....[0]....
	.align		4
.L_657:
        /*0028*/ 	.word	index@(__assertfail)


	//----- nvinfo : EIATTR_MERCURY_ISA_VERSION
	.align		4
.L_658:
        /*002c*/ 	.byte	0x03, 0x5f
        /*002e*/ 	.short	0x0101


	//----- nvinfo : EIATTR_INT_WARP_WIDE_INSTR_OFFSETS
	.align		4
        /*0030*/ 	.byte	0x04, 0x31
        /*0032*/ 	.short	(.L_660 - .L_659)


	//   ....[0]....
.L_659:
        /*0034*/ 	.word	0x00010c90


	//   ....[1]....
        /*0038*/ 	.word	0x00010d80


	//----- nvinfo : EIATTR_COOP_GROUP_MASK_REGIDS
	.align		4
.L_660:
        /*003c*/ 	.byte	0x04, 0x29
        /*003e*/ 	.short	(.L_662 - .L_661)


	//   ....[0]....
.L_661:
        /*0040*/ 	.word	0xffffffff


	//   ....[1]....
        /*0044*/ 	.word	0xffffffff


	//   ....[2]....
        /*0048*/ 	.word	0xffffffff


	//   ....[3]....
        /*004c*/ 	.word	0xffffffff


	//   ....[4]....
        /*0050*/ 	.word	0xffffffff


	//   ....[5]....
        /*0054*/ 	.word	0xffffffff


	//   ....[6]....
        /*0058*/ 	.word	0xffffffff


	//   ....[7]....
        /*005c*/ 	.word	0xffffffff


	//----- nvinfo : EIATTR_COOP_GROUP_INSTR_OFFSETS
	.align		4
.L_662:
        /*0060*/ 	.byte	0x04, 0x28
        /*0062*/ 	.short	(.L_664 - .L_663)


	//   ....[0]....
.L_663:
        /*0064*/ 	.word	0x0000c240


	//   ....[1]....
        /*0068*/ 	.word	0x0000c250


	//   ....[2]....
        /*006c*/ 	.word	0x0000c260


	//   ....[3]....
        /*0070*/ 	.word	0x0000c270


	//   ....[4]....
        /*0074*/ 	.word	0x00011640


	//   ....[5]....
        /*0078*/ 	.word	0x00011650


	//   ....[6]....
        /*007c*/ 	.word	0x00011660


	//   ....[7]....
        /*0080*/ 	.word	0x00011670


	//----- nvinfo : EIATTR_SYSCALL_OFFSETS
	.align		4
.L_664:
        /*0084*/ 	.byte	0x04, 0x46
        /*0086*/ 	.short	(.L_666 - .L_665)


	//   ....[0]....
.L_665:
        /*0088*/ 	.word	0x000014d0


	//   ....[1]....
        /*008c*/ 	.word	0x00011950


	//   ....[2]....
        /*0090*/ 	.word	0x00011ae0


	//   ....[3]....
        /*0094*/ 	.word	0x00011d80


	//   ....[4]....
        /*0098*/ 	.word	0x00011f10


	//   ....[5]....
        /*009c*/ 	.word	0x000122a0


	//   ....[6]....
        /*00a0*/ 	.word	0x00012430


	//   ....[7]....
        /*00a4*/ 	.word	0x000126d0


	//   ....[8]....
        /*00a8*/ 	.word	0x00012860


	//----- nvinfo : EIATTR_EXIT_INSTR_OFFSETS
	.align		4
.L_666:
        /*00ac*/ 	.byte	0x04, 0x1c
        /*00ae*/ 	.short	(.L_668 - .L_667)


	//   ....[0]....
.L_667:
        /*00b0*/ 	.word	0x00010e40


	//   ....[1]....
        /*00b4*/ 	.word	0x000116f0


	//   ....[2]....
        /*00b8*/ 	.word	0x00011b30


	//   ....[3]....
        /*00bc*/ 	.word	0x00011b60


	//   ....[4]....
        /*00c0*/ 	.word	0x00011f60


	//   ....[5]....
        /*00c4*/ 	.word	0x00011f90


	//   ....[6]....
        /*00c8*/ 	.word	0x00011fc0


	//   ....[7]....
        /*00cc*/ 	.word	0x00012000


	//   ....[8]....
        /*00d0*/ 	.word	0x00012040


	//   ....[9]....
        /*00d4*/ 	.word	0x00012480


	//   ....[10]....
        /*00d8*/ 	.word	0x000124b0


	//   ....[11]....
        /*00dc*/ 	.word	0x000128b0


	//   ....[12]....
        /*00e0*/ 	.word	0x000128e0


	//----- nvinfo : EIATTR_MAX_THREADS
	.align		4
.L_668:
        /*00e4*/ 	.byte	0x04, 0x05
        /*00e6*/ 	.short	(.L_670 - .L_669)
.L_669:
        /*00e8*/ 	.word	0x00000100
        /*00ec*/ 	.word	0x00000001
        /*00f0*/ 	.word	0x00000001


	//----- nvinfo : EIATTR_CRS_STACK_SIZE
	.align		4
.L_670:
        /*00f4*/ 	.byte	0x04, 0x1e
        /*00f6*/ 	.short	(.L_672 - .L_671)
.L_671:
        /*00f8*/ 	.word	0x00000000


	//----- nvinfo : EIATTR_CBANK_PARAM_SIZE
	.align		4
.L_672:
        /*00fc*/ 	.byte	0x03, 0x19
        /*00fe*/ 	.short	0x0420


	//----- nvinfo : EIATTR_PARAM_CBANK
	.align		4
        /*0100*/ 	.byte	0x04, 0x0a
        /*0102*/ 	.short	(.L_674 - .L_673)
	.align		4
.L_673:
        /*0104*/ 	.word	index@(.nv.constant0._ZN2at6native13reduce_kernelILi256ELi2ENS0_8ReduceOpIN3c107complexIfEENS0_7MeanOpsIS5_S5_fS5_EEjS5_Li4ELi4EEEEEvT1_)
        /*0108*/ 	.short	0x0210
        /*010a*/ 	.short	0x0420


	//----- nvinfo : EIATTR_SW_WAR
	.align		4
.L_674:
        /*010c*/ 	.byte	0x04, 0x36
        /*010e*/ 	.short	(.L_676 - .L_675)
.L_675:
        /*0110*/ 	.word	0x00000008
.L_676:


//--------------------- .nv.info._ZN2at6native13reduce_kernelILi128ELi4ENS0_8ReduceOpIN3c107complexIfEENS0_7MeanOpsIS5_S5_fS5_EEjS5_Li4ELi4EEEEEvT1_ --------------------------
	.section	.nv.info._ZN2at6native13reduce_kernelILi128ELi4ENS0_8ReduceOpIN3c107complexIfEENS0_7MeanOpsIS5_S5_fS5_EEjS5_Li4ELi4EEEEEvT1_,"",@"SHT_CUDA_INFO"
	.sectionflags	@""
	.align	4


	//----- nvinfo : EIATTR_CUDA_API_VERSION
	.align		4
        /*0000*/ 	.byte	0x04, 0x37
        /*0002*/ 	.short	(.L_678 - .L_677)
.L_677:
        /*0004*/ 	.word	0x00000082


	//----- nvinfo : EIATTR_KPARAM_INFO
	.align		4
.L_678:
        /*0008*/ 	.byte	0x04, 0x17
        /*000a*/ 	.short	(.L_680 - .L_679)
.L_679:
        /*000c*/ 	.word	0x00000000
        /*0010*/ 	.short	0x0000
        /*0012*/ 	.short	0x0000
        /*0014*/ 	.byte	0x00, 0xf0, 0x81, 0x10


	//----- nvinfo : EIATTR_SPARSE_MMA_MASK
	.align		4
.L_680:
        /*0018*/ 	.byte	0x03, 0x50
        /*001a*/ 	.short	0x0000


	//----- nvinfo : EIATTR_MAXREG_COUNT
	.align		4
        /*001c*/ 	.byte	0x03, 0x1b
        /*001e*/ 	.short	0x0080


	//----- nvinfo : EIATTR_NUM_BARRIERS
	.align		4
        /*0020*/ 	.byte	0x02, 0x4c
        /*0022*/ 	.byte	0x01
	.zero		1


	//----- nvinfo : EIATTR_EXTERNS
	.align		4
        /*0024*/ 	.byte	0x04, 0x0f
        /*0026*/ 	.short	(.L_682 - .L_681)


	//   ....[0]....
	.align		4
.L_681:
        /*0028*/ 	.word	index@(__assertfail)


	//----- nvinfo : EIATTR_MERCURY_ISA_VERSION
	.align		4
.L_682:
        /*002c*/ 	.byte	0x03, 0x5f
        /*002e*/ 	.short	0x0101


	//----- nvinfo : EIATTR_INT_WARP_WIDE_INSTR_OFFSETS
	.align		4
        /*0030*/ 	.byte	0x04, 0x31
        /*0032*/ 	.short	(.L_684 - .L_683)


	//   ....[0]....
.L_683:
        /*0034*/ 	.word	0x00016420


	//   ....[1]....
        /*0038*/ 	.word	0x00016510


	//----- nvinfo : EIATTR_COOP_GROUP_MASK_REGIDS
	.align		4
.L_684:
        /*003c*/ 	.byte	0x04, 0x29
        /*003e*/ 	.short	(.L_686 - .L_685)


	//   ....[0]....
.L_685:
        /*0040*/ 	.word	0xffffffff


	//   ....[1]....
        /*0044*/ 	.word	0xffffffff


	//   ....[2]....
        /*0048*/ 	.word	0xffffffff


	//   ....[3]....
        /*004c*/ 	.word	0xffffffff


	//   ....[4]....
        /*0050*/ 	.word	0xffffffff


	//   ....[5]....
        /*0054*/ 	.word	0xffffffff


	//   ....[6]....
        /*0058*/ 	.word	0xffffffff


	//   ....[7]....
        /*005c*/ 	.word	0xffffffff


	//   ....[8]....
        /*0060*/ 	.word	0xffffffff


	//   ....[9]....
        /*0064*/ 	.word	0xffffffff


	//   ....[10]....
        /*0068*/ 	.word	0xffffffff


	//   ....[11]....
        /*006c*/ 	.word	0xffffffff


	//   ....[12]....
        /*0070*/ 	.word	0xffffffff


	//   ....[13]....
        /*0074*/ 	.word	0xffffffff


	//   ....[14]....
        /*0078*/ 	.word	0xffffffff


	//   ....[15]....
        /*007c*/ 	.word	0xffffffff


	//----- nvinfo : EIATTR_COOP_GROUP_INSTR_OFFSETS
	.align		4
.L_686:
        /*0080*/ 	.byte	0x04, 0x28
        /*0082*/ 	.short	(.L_688 - .L_687)


	//   ....[0]....
.L_687:
        /*0084*/ 	.word	0x0000d3c0


	//   ....[1]....
        /*0088*/ 	.word	0x0000d3d0


	//   ....[2]....
        /*008c*/ 	.word	0x0000d3e0


	//   ....[3]....
        /*0090*/ 	.word	0x0000d3f0


	//   ....[4]....
        /*0094*/ 	.word	0x0000d400


	//   ....[5]....
        /*0098*/ 	.word	0x0000d410


	//   ....[6]....
        /*009c*/ 	.word	0x0000d420


	//   ....[7]....
        /*00a0*/ 	.word	0x0000d440


	//   ....[8]....
        /*00a4*/ 	.word	0x000170d0


	//   ....[9]....
        /*00a8*/ 	.word	0x000170e0


	//   ....[10]....
        /*00ac*/ 	.word	0x000170f0


	//   ....[11]....
        /*00b0*/ 	.word	0x00017100


	//   ....[12]....
        /*00b4*/ 	.word	0x00017110


	//   ....[13]....
        /*00b8*/ 	.word	0x00017120


	//   ....[14]....
        /*00bc*/ 	.word	0x00017130


	//   ....[15]....
        /*00c0*/ 	.word	0x00017150


	//----- nvinfo : EIATTR_SYSCALL_OFFSETS
	.align		4
.L_688:
        /*00c4*/ 	.byte	0x04, 0x46
        /*00c6*/ 	.short	(.L_690 - .L_689)


	//   ....[0]....
.L_689:
        /*00c8*/ 	.word	0x000014f0


	//   ....[1]....
        /*00cc*/ 	.word	0x000174c0


	//   ....[2]....
        /*00d0*/ 	.word	0x00017650


	//   ....[3]....
        /*00d4*/ 	.word	0x000177e0


	//   ....[4]....
        /*00d8*/ 	.word	0x00017970


	//   ....[5]....
        /*00dc*/ 	.word	0x00017c90


	//   ....[6]....
        /*00e0*/ 	.word	0x00017e20


	//   ....[7]....
        /*00e4*/ 	.word	0x00017fb0


	//   ....[8]....
        /*00e8*/ 	.word	0x00018140


	//   ....[9]....
        /*00ec*/ 	.word	0x00018550


	//   ....[10]....
        /*00f0*/ 	.word	0x000186e0


	//   ....[11]....
        /*00f4*/ 	.word	0x00018870


	//   ....[12]....
        /*00f8*/ 	.word	0x00018a00


	//   ....[13]....
        /*00fc*/ 	.word	0x00018d20


	//   ....[14]....
        /*0100*/ 	.word	0x00018eb0


	//   ....[15]....
        /*0104*/ 	.word	0x00019040


	//   ....[16]....
        /*0108*/ 	.word	0x000191d0


	//----- nvinfo : EIATTR_EXIT_INSTR_OFFSETS
	.align		4
.L_690:
        /*010c*/ 	.byte	0x04, 0x1c
        /*010e*/ 	.short	(.L_692 - .L_691)


	//   ....[0]....
.L_691:
        /*0110*/ 	.word	0x000165d0


	//   ....[1]....
        /*0114*/ 	.word	0x00017200


	//   ....[2]....
        /*0118*/ 	.word	0x000179c0


	//   ....[3]....
        /*011c*/ 	.word	0x00017a10


	//   ....[4]....
        /*0120*/ 	.word	0x00018190


	//   ....[5]....
        /*0124*/ 	.word	0x000181e0


	//   ....[6]....
        /*0128*/ 	.word	0x00018210


	//   ....[7]....
        /*012c*/ 	.word	0x00018250


	//   ....[8]....
        /*0130*/ 	.word	0x00018290


	//   ....[9]....
        /*0134*/ 	.word	0x00018a50


	//   ....[10]....
        /*0138*/ 	.word	0x00018aa0


	//   ....[11]....
        /*013c*/ 	.word	0x00019220


	//   ....[12]....
        /*0140*/ 	.word	0x00019270


	//----- nvinfo : EIATTR_MAX_THREADS
	.align		4
.L_692:
        /*0144*/ 	.byte	0x04, 0x05
        /*0146*/ 	.short	(.L_694 - .L_693)
.L_693:
        /*0148*/ 	.word	0x00000080
        /*014c*/ 	.word	0x00000001
        /*0150*/ 	.word	0x00000001


	//----- nvinfo : EIATTR_CRS_STACK_SIZE
	.align		4
.L_694:
        /*0154*/ 	.byte	0x04, 0x1e
        /*0156*/ 	.short	(.L_696 - .L_695)
.L_695:
        /*0158*/ 	.word	0x00000000


	//----- nvinfo : EIATTR_CBANK_PARAM_SIZE
	.align		4
.L_696:
        /*015c*/ 	.byte	0x03, 0x19
        /*015e*/ 	.short	0x0420


	//----- nvinfo : EIATTR_PARAM_CBANK
	.align		4
        /*0160*/ 	.byte	0x04, 0x0a
        /*0162*/ 	.short	(.L_698 - .L_697)
	.align		4
.L_697:
        /*0164*/ 	.word	index@(.nv.constant0._ZN2at6native13reduce_kernelILi128ELi4ENS0_8ReduceOpIN3c107complexIfEENS0_7MeanOpsIS5_S5_fS5_EEjS5_Li4ELi4EEEEEvT1_)
        /*0168*/ 	.short	0x0210
        /*016a*/ 	.short	0x0420


	//----- nvinfo : EIATTR_SW_WAR
	.align		4
.L_698:
        /*016c*/ 	.byte	0x04, 0x36
        /*016e*/ 	.short	(.L_700 - .L_699)
.L_699:
        /*0170*/ 	.word	0x00000008
.L_700:


//--------------------- .nv.info._ZN2at6native13reduce_kernelILi256ELi1ENS0_8ReduceOpIN3c107complexIdEENS0_7MeanOpsIS5_S5_dS5_EEjS5_Li4ELi4EEEEEvT1_ --------------------------
	.section	.nv.info._ZN2at6native13reduce_kernelILi256ELi1ENS0_8ReduceOpIN3c107complexIdEENS0_7MeanOpsIS5_S5_dS5_EEjS5_Li4ELi4EEEEEvT1_,"",@"SHT_CUDA_INFO"
	.sectionflags	@""
	.align	4


	//----- nvinfo : EIATTR_CUDA_API_VERSION
	.align		4
        /*0000*/ 	.byte	0x04, 0x37
        /*0002*/ 	.short	(.L_702 - .L_701)
.L_701:
        /*0004*/ 	.word	0x00000082


	//----- nvinfo : EIATTR_KPARAM_INFO
	.align		4
.L_702:
        /*0008*/ 	.byte	0x04, 0x17
        /*000a*/ 	.short	(.L_704 - .L_703)
.L_703:
        /*000c*/ 	.word	0x00000000
        /*0010*/ 	.short	0x0000
        /*0012*/ 	.short	0x0000
        /*0014*/ 	.byte	0x00, 0xf0, 0xc1, 0x10


	//----- nvinfo : EIATTR_SPARSE_MMA_MASK
	.align		4
.L_704:
        /*0018*/ 	.byte	0x03, 0x50
        /*001a*/ 	.short	0x0000


	//----- nvinfo : EIATTR_MAXREG_COUNT
	.align		4
        /*001c*/ 	.byte	0x03, 0x1b
        /*001e*/ 	.short	0x0040


	//----- nvinfo : EIATTR_NUM_BARRIERS
	.align		4
        /*0020*/ 	.byte	0x02, 0x4c
        /*0022*/ 	.byte	0x01
	.zero		1


	//----- nvinfo : EIATTR_EXTERNS
	.align		4
        /*0024*/ 	.byte	0x04, 0x0f
        /*0026*/ 	.short	(.L_706 - .L_705)


	//   ....[0]....
	.align		4
.L_705:
        /*0028*/ 	.word	index@(__assertfail)


	//----- nvinfo : EIATTR_MERCURY_ISA_VERSION
	.align		4
.L_706:
        /*002c*/ 	.byte	0x03, 0x5f
        /*002e*/ 	.short	0x0101


	//----- nvinfo : EIATTR_INT_WARP_WIDE_INSTR_OFFSETS
	.align		4
        /*0030*/ 	.byte	0x04, 0x31
        /*0032*/ 	.short	(.L_708 - .L_707)


	//   ....[0]....
.L_707:
        /*0034*/ 	.word	0x0000e0b0


	//   ....[1]....
        /*0038*/ 	.word	0x0000e1a0


	//----- nvinfo : EIATTR_COOP_GROUP_MASK_REGIDS
	.align		4
.L_708:
        /*003c*/ 	.byte	0x04, 0x29
        /*003e*/ 	.short	(.L_710 - .L_709)


	//   ....[0]....
.L_709:
        /*0040*/ 	.word	0xffffffff


	//   ....[1]....
        /*0044*/ 	.word	0xffffffff


	//   ....[2]....
        /*0048*/ 	.word	0xffffffff


	//   ....[3]....
        /*004c*/ 	.word	0xffffffff


	//   ....[4]....
        /*0050*/ 	.word	0xffffffff


	//   ....[5]....
        /*0054*/ 	.word	0xffffffff


	//   ....[6]....
        /*0058*/ 	.word	0xffffffff


	//   ....[7]....
        /*005c*/ 	.word	0xffffffff


	//----- nvinfo : EIATTR_COOP_GROUP_INSTR_OFFSETS
	.align		4
.L_710:
        /*0060*/ 	.byte	0x04, 0x28
        /*0062*/ 	.short	(.L_712 - .L_711)


	//   ....[0]....
.L_711:
        /*0064*/ 	.word	0x0000b950


	//   ....[1]....
        /*0068*/ 	.word	0x0000b960


	//   ....[2]....
        /*006c*/ 	.word	0x0000b970


	//   ....[3]....
        /*0070*/ 	.word	0x0000b980


	//   ....[4]....
        /*0074*/ 	.word	0x0000e950


	//   ....[5]....
        /*0078*/ 	.word	0x0000e960


	//   ....[6]....
        /*007c*/ 	.word	0x0000e970


	//   ....[7]....
        /*0080*/ 	.word	0x0000e980


	//----- nvinfo : EIATTR_SYSCALL_OFFSETS
	.align		4
.L_712:
        /*0084*/ 	.byte	0x04, 0x46
        /*0086*/ 	.short	(.L_714 - .L_713)


	//   ....[0]....
.L_713:
        /*0088*/ 	.word	0x0000ec00


	//   ....[1]....
        /*008c*/ 	.word	0x0000ee50


	//   ....[2]....
        /*0090*/ 	.word	0x0000f190


	//   ....[3]....
        /*0094*/ 	.word	0x0000f3e0


	//----- nvinfo : EIATTR_EXIT_INSTR_OFFSETS
	.align		4
.L_714:
        /*0098*/ 	.byte	0x04, 0x1c
        /*009a*/ 	.short	(.L_716 - .L_715)


	//   ....[0]....
.L_715:
        /*009c*/ 	.word	0x0000e240


	//   ....[1]....
        /*00a0*/ 	.word	0x0000e9e0


	//   ....[2]....
        /*00a4*/ 	.word	0x0000ec50


	//   ....[3]....
        /*00a8*/ 	.word	0x0000ec70


	//   ....[4]....
        /*00ac*/ 	.word	0x0000eea0


	//   ....[5]....
        /*00b0*/ 	.word	0x0000eec0


	//   ....[6]....
        /*00b4*/ 	.word	0x0000eef0


	//   ....[7]....
        /*00b8*/ 	.word	0x0000ef30


	//   ....[8]....
        /*00bc*/ 	.word	0x0000ef70


	//   ....[9]....
        /*00c0*/ 	.word	0x0000f1e0


	//   ....[10]....
        /*00c4*/ 	.word	0x0000f200


	//   ....[11]....
        /*00c8*/ 	.word	0x0000f430


	//   ....[12]....
        /*00cc*/ 	.word	0x0000f450


	//----- nvinfo : EIATTR_MAX_THREADS
	.align		4
.L_716:
        /*00d0*/ 	.byte	0x04, 0x05
        /*00d2*/ 	.short	(.L_718 - .L_717)
.L_717:
        /*00d4*/ 	.word	0x00000100
        /*00d8*/ 	.word	0x00000001
        /*00dc*/ 	.word	0x00000001


	//----- nvinfo : EIATTR_CRS_STACK_SIZE
	.align		4
.L_718:
        /*00e0*/ 	.byte	0x04, 0x1e
        /*00e2*/ 	.short	(.L_720 - .L_719)
.L_719:
        /*00e4*/ 	.word	0x00000000


	//----- nvinfo : EIATTR_CBANK_PARAM_SIZE
	.align		4
.L_720:
        /*00e8*/ 	.byte	0x03, 0x19
        /*00ea*/ 	.short	0x0430


	//----- nvinfo : EIATTR_PARAM_CBANK
	.align		4
        /*00ec*/ 	.byte	0x04, 0x0a
        /*00ee*/ 	.short	(.L_722 - .L_721)
	.align		4
.L_721:
        /*00f0*/ 	.word	index@(.nv.constant0._ZN2at6native13reduce_kernelILi256ELi1ENS0_8ReduceOpIN3c107complexIdEENS0_7MeanOpsIS5_S5_dS5_EEjS5_Li4ELi4EEEEEvT1_)
        /*00f4*/ 	.short	0x0210
        /*00f6*/ 	.short	0x0430


	//----- nvinfo : EIATTR_SW_WAR
	.align		4
.L_722:
        /*00f8*/ 	.byte	0x04, 0x36
        /*00fa*/ 	.short	(.L_724 - .L_723)
.L_723:
        /*00fc*/ 	.word	0x00000008
.L_724:


//--------------------- .nv.info._ZN2at6native13reduce_kernelILi128ELi2ENS0_8ReduceOpIN3c107complexIdEENS0_7MeanOpsIS5_S5_dS5_EEjS5_Li4ELi4EEEEEvT1_ --------------------------
	.section	.nv.info._ZN2at6native13reduce_kernelILi128ELi2ENS0_8ReduceOpIN3c107complexIdEENS0_7MeanOpsIS5_S5_dS5_EEjS5_Li4ELi4EEEEEvT1_,"",@"SHT_CUDA_INFO"
	.sectionflags	@""
	.align	4


	//----- nvinfo : EIATTR_CUDA_API_VERSION
	.align		4
        /*0000*/ 	.byte	0x04, 0x37
        /*0002*/ 	.short	(.L_726 - .L_725)
.L_725:
        /*0004*/ 	.word	0x00000082


	//----- nvinfo : EIATTR_KPARAM_INFO
	.align		4
.L_726:
        /*0008*/ 	.byte	0x04, 0x17
        /*000a*/ 	.short	(.L_728 - .L_727)
.L_727:
        /*000c*/ 	.word	0x00000000
        /*0010*/ 	.short	0x0000
        /*0012*/ 	.short	0x0000
        /*0014*/ 	.byte	0x00, 0xf0, 0xc1, 0x10


	//----- nvinfo : EIATTR_SPARSE_MMA_MASK
	.align		4
.L_728:
        /*0018*/ 	.byte	0x03, 0x50
        /*001a*/ 	.short	0x0000


	//----- nvinfo : EIATTR_MAXREG_COUNT
	.align		4
        /*001c*/ 	.byte	0x03, 0x1b
        /*001e*/ 	.short	0x0080


	//----- nvinfo : EIATTR_NUM_BARRIERS
	.align		4
        /*0020*/ 	.byte	0x02, 0x4c
        /*0022*/ 	.byte	0x01
	.zero		1


	//----- nvinfo : EIATTR_EXTERNS
	.align		4
        /*0024*/ 	.byte	0x04, 0x0f
        /*0026*/ 	.short	(.L_730 - .L_729)


	//   ....[0]....
	.align		4
.L_729:
        /*0028*/ 	.word	index@(__assertfail)


	//----- nvinfo : EIATTR_MERCURY_ISA_VERSION
	.align		4
.L_730:
        /*002c*/ 	.byte	0x03, 0x5f
        /*002e*/ 	.short	0x0101


	//----- nvinfo : EIATTR_INT_WARP_WIDE_INSTR_OFFSETS
	.align		4
        /*0030*/ 	.byte	0x04, 0x31
        /*0032*/ 	.short	(.L_732 - .L_731)


	//   ....[0]....
.L_731:
        /*0034*/ 	.word	0x000113d0


	//   ....[1]....
        /*0038*/ 	.word	0x000114c0


	//----- nvinfo : EIATTR_COOP_GROUP_MASK_REGIDS
	.align		4
.L_732:
        /*003c*/ 	.byte	0x04, 0x29
        /*003e*/ 	.short	(.L_734 - .L_733)


	//   ....[0]....
.L_733:
        /*0040*/ 	.word	0xffffffff


	//   ....[1]....
        /*0044*/ 	.word	0xffffffff


	//   ....[2]....
        /*0048*/ 	.word	0xffffffff


	//   ....[3]....
        /*004c*/ 	.word	0xffffffff


	//   ....[4]....
        /*0050*/ 	.word	0xffffffff


	//   ....[5]....
        /*0054*/ 	.word	0xffffffff


	//   ....[6]....
        /*0058*/ 	.word	0xffffffff


	//   ....[7]....
        /*005c*/ 	.word	0xffffffff


	//   ....[8]....
        /*0060*/ 	.word	0xffffffff


	//   ....[9]....
        /*0064*/ 	.word	0xffffffff


	//   ....[10]....
        /*0068*/ 	.word	0xffffffff


	//   ....[11]....
        /*006c*/ 	.word	0xffffffff


	//   ....[12]....
        /*0070*/ 	.word	0xffffffff


	//   ....[13]....
        /*0074*/ 	.word	0xffffffff


	//   ....[14]....
        /*0078*/ 	.word	0xffffffff


	//   ....[15]....
        /*007c*/ 	.word	0xffffffff


	//----- nvinfo : EIATTR_COOP_GROUP_INSTR_OFFSETS
	.align		4
.L_734:
        /*0080*/ 	.byte	0x04, 0x28
        /*0082*/ 	.short	(.L_736 - .L_735)


	//   ....[0]....
.L_735:
        /*0084*/ 	.word	0x0000c930


	//   ....[1]....
        /*0088*/ 	.word	0x0000c940


	//   ....[2]....
        /*008c*/ 	.word	0x0000c950


	//   ....[3]....
        /*0090*/ 	.word	0x0000c960


	//   ....[4]....
        /*0094*/ 	.word	0x0000c970


	//   ....[5]....
        /*0098*/ 	.word	0x0000c980


	//   ....[6]....
        /*009c*/ 	.word	0x0000c990


	//   ....[7]....
        /*00a0*/ 	.word	0x0000c9a0


	//   ....[8]....
        /*00a4*/ 	.word	0x00011ee0


	//   ....[9]....
        /*00a8*/ 	.word	0x00011ef0


	//   ....[10]....
        /*00ac*/ 	.word	0x00011f00


	//   ....[11]....
        /*00b0*/ 	.word	0x00011f10


	//   ....[12]....
        /*00b4*/ 	.word	0x00011f20


	//   ....[13]....
        /*00b8*/ 	.word	0x00011f30


	//   ....[14]....
        /*00bc*/ 	.word	0x00011f40


	//   ....[15]....
        /*00c0*/ 	.word	0x00011f50


	//----- nvinfo : EIATTR_SYSCALL_OFFSETS
	.align		4
.L_736:
        /*00c4*/ 	.byte	0x04, 0x46
        /*00c6*/ 	.short	(.L_738 - .L_737)


	//   ....[0]....
.L_737:
        /*00c8*/ 	.word	0x00001460


	//   ....[1]....
        /*00cc*/ 	.word	0x00012230


	//   ....[2]....
        /*00d0*/ 	.word	0x000123c0


	//   ....[3]....
        /*00d4*/ 	.word	0x00012660


	//   ....[4]....
        /*00d8*/ 	.word	0x000127f0


	//   ....[5]....
        /*00dc*/ 	.word	0x00012b80


	//   ....[6]....
        /*00e0*/ 	.word	0x00012d10


	//   ....[7]....
        /*00e4*/ 	.word	0x00012fb0


	//   ....[8]....
        /*00e8*/ 	.word	0x00013140


	//----- nvinfo : EIATTR_EXIT_INSTR_OFFSETS
	.align		4
.L_738:
        /*00ec*/ 	.byte	0x04, 0x1c
        /*00ee*/ 	.short	(.L_740 - .L_739)


	//   ....[0]....
.L_739:
        /*00f0*/ 	.word	0x00011580


	//   ....[1]....
        /*00f4*/ 	.word	0x00011fd0


	//   ....[2]....
        /*00f8*/ 	.word	0x00012410


	//   ....[3]....
        /*00fc*/ 	.word	0x00012440


	//   ....[4]....
        /*0100*/ 	.word	0x00012840


	//   ....[5]....
        /*0104*/ 	.word	0x00012870


	//   ....[6]....
        /*0108*/ 	.word	0x000128a0


	//   ....[7]....
        /*010c*/ 	.word	0x000128e0


	//   ....[8]....
        /*0110*/ 	.word	0x00012920


	//   ....[9]....
        /*0114*/ 	.word	0x00012d60


	//   ....[10]....
        /*0118*/ 	.word	0x00012d90


	//   ....[11]....
        /*011c*/ 	.word	0x00013190


	//   ....[12]....
        /*0120*/ 	.word	0x000131c0


	//----- nvinfo : EIATTR_MAX_THREADS
	.align		4
.L_740:
        /*0124*/ 	.byte	0x04, 0x05
        /*0126*/ 	.short	(.L_742 - .L_741)
.L_741:
        /*0128*/ 	.word	0x00000080
        /*012c*/ 	.word	0x00000001
        /*0130*/ 	.word	0x00000001


	//----- nvinfo : EIATTR_CRS_STACK_SIZE
	.align		4
.L_742:
        /*0134*/ 	.byte	0x04, 0x1e
        /*0136*/ 	.short	(.L_744 - .L_743)
.L_743:
        /*0138*/ 	.word	0x00000000


	//----- nvinfo : EIATTR_CBANK_PARAM_SIZE
	.align		4
.L_744:
        /*013c*/ 	.byte	0x03, 0x19
        /*013e*/ 	.short	0x0430


	//----- nvinfo : EIATTR_PARAM_CBANK
	.align		4
        /*0140*/ 	.byte	0x04, 0x0a
        /*0142*/ 	.short	(.L_746 - .L_745)
	.align		4
.L_745:
        /*0144*/ 	.word	index@(.nv.constant0._ZN2at6native13reduce_kernelILi128ELi2ENS0_8ReduceOpIN3c107complexIdEENS0_7MeanOpsIS5_S5_dS5_EEjS5_Li4ELi4EEEEEvT1_)
        /*0148*/ 	.short	0x0210
        /*014a*/ 	.short	0x0430


	//----- nvinfo : EIATTR_SW_WAR
	.align		4
.L_746:
        /*014c*/ 	.byte	0x04, 0x36
        /*014e*/ 	.short	(.L_748 - .L_747)
.L_747:
        /*0150*/ 	.word	0x00000008
.L_748:


//--------------------- .nv.info._ZN2at6native13reduce_kernelILi64ELi4ENS0_8ReduceOpIN3c107complexIdEENS0_7MeanOpsIS5_S5_dS5_EEjS5_Li4ELi4EEEEEvT1_ --------------------------
	.section	.nv.info._ZN2at6native13reduce_kernelILi64ELi4ENS0_8ReduceOpIN3c107complexIdEENS0_7MeanOpsIS5_S5_dS5_EEjS5_Li4ELi4EEEEEvT1_,"",@"SHT_CUDA_INFO"
	.sectionflags	@""
	.align	4


	//----- nvinfo : EIATTR_CUDA_API_VERSION
	.align		4
        /*0000*/ 	.byte	0x04, 0x37
        /*0002*/ 	.short	(.L_750 - .L_749)
.L_749:
        /*0004*/ 	.word	0x00000082


	//----- nvinfo : EIATTR_KPARAM_INFO
	.align		4
.L_750:
        /*0008*/ 	.byte	0x04, 0x17
        /*000a*/ 	.short	(.L_752 - .L_751)
.L_751:
        /*000c*/ 	.word	0x00000000
        /*0010*/ 	.short	0x0000
        /*0012*/ 	.short	0x0000
        /*0014*/ 	.byte	0x00, 0xf0, 0xc1, 0x10


	//----- nvinfo : EIATTR_SPARSE_MMA_MASK
	.align		4
.L_752:
        /*0018*/ 	.byte	0x03, 0x50
        /*001a*/ 	.short	0x0000


	//----- nvinfo : EIATTR_MAXREG_COUNT
	.align		4
        /*001c*/ 	.byte	0x03, 0x1b
        /*001e*/ 	.short	0x00ff


	//----- nvinfo : EIATTR_NUM_BARRIERS
	.align		4
        /*0020*/ 	.byte	0x02, 0x4c
        /*0022*/ 	.byte	0x01
	.zero		1


	//----- nvinfo : EIATTR_EXTERNS
	.align		4
        /*0024*/ 	.byte	0x04, 0x0f
        /*0026*/ 	.short	(.L_754 - .L_753)


	//   ....[0]....
	.align		4
.L_753:
        /*0028*/ 	.word	index@(__assertfail)


	//----- nvinfo : EIATTR_MERCURY_ISA_VERSION
	.align		4
.L_754:
        /*002c*/ 	.byte	0x03, 0x5f
        /*002e*/ 	.short	0x0101


	//----- nvinfo : EIATTR_INT_WARP_WIDE_INSTR_OFFSETS
	.align		4
        /*0030*/ 	.byte	0x04, 0x31
        /*0032*/ 	.short	(.L_756 - .L_755)


	//   ....[0]....
.L_755:
        /*0034*/ 	.word	0x000176b0


	//   ....[1]....
        /*0038*/ 	.word	0x000177a0


	//----- nvinfo : EIATTR_COOP_GROUP_MASK_REGIDS
	.align		4
.L_756:
        /*003c*/ 	.byte	0x04, 0x29
        /*003e*/ 	.short	(.L_758 - .L_757)


	//   ....[0]....
.L_757:
        /*0040*/ 	.word	0xffffffff


	//   ....[1]....
        /*0044*/ 	.word	0xffffffff


	//   ....[2]....
        /*0048*/ 	.word	0xffffffff


	//   ....[3]....
        /*004c*/ 	.word	0xffffffff


	//   ....[4]....
        /*0050*/ 	.word	0xffffffff


	//   ....[5]....
        /*0054*/ 	.word	0xffffffff


	//   ....[6]....
        /*0058*/ 	.word	0xffffffff


	//   ....[7]....
        /*005c*/ 	.word	0xffffffff


	//   ....[8]....
        /*0060*/ 	.word	0xffffffff


	//   ....[9]....
        /*0064*/ 	.word	0xffffffff


	//   ....[10]....
        /*0068*/ 	.word	0xffffffff


	//   ....[11]....
        /*006c*/ 	.word	0xffffffff


	//   ....[12]....
        /*0070*/ 	.word	0xffffffff


	//   ....[13]....
        /*0074*/ 	.word	0xffffffff


	//   ....[14]....
        /*0078*/ 	.word	0xffffffff


	//   ....[15]....
        /*007c*/ 	.word	0xffffffff


	//   ....[16]....
        /*0080*/ 	.word	0xffffffff


	//   ....[17]....
        /*0084*/ 	.word	0xffffffff


	//   ....[18]....
        /*0088*/ 	.word	0xffffffff


	//   ....[19]....
        /*008c*/ 	.word	0xffffffff


	//   ....[20]....
        /*0090*/ 	.word	0xffffffff


	//   ....[21]....
        /*0094*/ 	.word	0xffffffff


	//   ....[22]....
        /*0098*/ 	.word	0xffffffff


	//   ....[23]....
        /*009c*/ 	.word	0xffffffff


	//   ....[24]....
        /*00a0*/ 	.word	0xffffffff


	//   ....[25]....
        /*00a4*/ 	.word	0xffffffff


	//   ....[26]....
        /*00a8*/ 	.word	0xffffffff


	//   ....[27]....
        /*00ac*/ 	.word	0xffffffff


	//   ....[28]....
        /*00b0*/ 	.word	0xffffffff


	//   ....[29]....
        /*00b4*/ 	.word	0xffffffff


	//   ....[30]....
        /*00b8*/ 	.word	0xffffffff


	//   ....[31]....
        /*00bc*/ 	.word	0xffffffff


	//----- nvinfo : EIATTR_COOP_GROUP_INSTR_OFFSETS
	.align		4
.L_758:
        /*00c0*/ 	.byte	0x04, 0x28
        /*00c2*/ 	.short	(.L_760 - .L_759)


	//   ....[0]....
.L_759:
        /*00c4*/ 	.word	0x0000e5c0


	//   ....[1]....
        /*00c8*/ 	.word	0x0000e5d0


	//   ....[2]....
        /*00cc*/ 	.word	0x0000e5e0


	//   ....[3]....
        /*00d0*/ 	.word	0x0000e5f0


	//   ....[4]....
        /*00d4*/ 	.word	0x0000e600


	//   ....[5]....
        /*00d8*/ 	.word	0x0000e610


	//   ....[6]....
        /*00dc*/ 	.word	0x0000e620


	//   ....[7]....
        /*00e0*/ 	.word	0x0000e630


	//   ....[8]....
        /*00e4*/ 	.word	0x0000e650


	//   ....[9]....
        /*00e8*/ 	.word	0x0000e660


	//   ....[10]....
        /*00ec*/ 	.word	0x0000e680


	//   ....[11]....
        /*00f0*/ 	.word	0x0000e690


	//   ....[12]....
        /*00f4*/ 	.word	0x0000e6b0


	//   ....[13]....
        /*00f8*/ 	.word	0x0000e6c0


	//   ....[14]....
        /*00fc*/ 	.word	0x0000e6e0


	//   ....[15]....
        /*0100*/ 	.word	0x0000e6f0


	//   ....[16]....
        /*0104*/ 	.word	0x000185c0


	//   ....[17]....
        /*0108*/ 	.word	0x000185d0


	//   ....[18]....
        /*010c*/ 	.word	0x000185e0


	//   ....[19]....
        /*0110*/ 	.word	0x000185f0


	//   ....[20]....
        /*0114*/ 	.word	0x00018600


	//   ....[21]....
        /*0118*/ 	.word	0x00018610


	//   ....[22]....
        /*011c*/ 	.word	0x00018620


	//   ....[23]....
        /*0120*/ 	.word	0x00018630


	//   ....[24]....
        /*0124*/ 	.word	0x00018650


	//   ....[25]....
        /*0128*/ 	.word	0x00018660


	//   ....[26]....
        /*012c*/ 	.word	0x00018680


	//   ....[27]....
        /*0130*/ 	.word	0x00018690


	//   ....[28]....
        /*0134*/ 	.word	0x000186b0


	//   ....[29]....
        /*0138*/ 	.word	0x000186c0


	//   ....[30]....
        /*013c*/ 	.word	0x000186e0


	//   ....[31]....
        /*0140*/ 	.word	0x000186f0


	//----- nvinfo : EIATTR_SYSCALL_OFFSETS
	.align		4
.L_760:
        /*0144*/ 	.byte	0x04, 0x46
        /*0146*/ 	.short	(.L_762 - .L_761)


	//   ....[0]....
.L_761:
        /*0148*/ 	.word	0x00001530


	//   ....[1]....
        /*014c*/ 	.word	0x00018a30


	//   ....[2]....
        /*0150*/ 	.word	0x00018bc0


	//   ....[3]....
        /*0154*/ 	.word	0x00018d50


	//   ....[4]....
        /*0158*/ 	.word	0x00018ee0


	//   ....[5]....
        /*015c*/ 	.word	0x00019200


	//   ....[6]....
        /*0160*/ 	.word	0x00019390


	//   ....[7]....
        /*0164*/ 	.word	0x00019520


	//   ....[8]....
        /*0168*/ 	.word	0x000196b0


	//   ....[9]....
        /*016c*/ 	.word	0x00019ac0


	//   ....[10]....
        /*0170*/ 	.word	0x00019c50


	//   ....[11]....
        /*0174*/ 	.word	0x00019de0


	//   ....[12]....
        /*0178*/ 	.word	0x00019f70


	//   ....[13]....
        /*017c*/ 	.word	0x0001a290


	//   ....[14]....
        /*0180*/ 	.word	0x0001a420


	//   ....[15]....
        /*0184*/ 	.word	0x0001a5b0


	//   ....[16]....
        /*0188*/ 	.word	0x0001a740


	//----- nvinfo : EIATTR_EXIT_INSTR_OFFSETS
	.align		4
.L_762:
        /*018c*/ 	.byte	0x04, 0x1c
        /*018e*/ 	.short	(.L_764 - .L_763)


	//   ....[0]....
.L_763:
        /*0190*/ 	.word	0x00017860


	//   ....[1]....
        /*0194*/ 	.word	0x00018770


	//   ....[2]....
        /*0198*/ 	.word	0x00018f30


	//   ....[3]....
        /*019c*/ 	.word	0x00018f80


	//   ....[4]....
        /*01a0*/ 	.word	0x00019700


	//   ....[5]....
        /*01a4*/ 	.word	0x00019750


	//   ....[6]....
        /*01a8*/ 	.word	0x00019780


	//   ....[7]....
        /*01ac*/ 	.word	0x000197c0


	//   ....[8]....
        /*01b0*/ 	.word	0x00019800


	//   ....[9]....
        /*01b4*/ 	.word	0x00019fc0


	//   ....[10]....
        /*01b8*/ 	.word	0x0001a010


	//   ....[11]....
        /*01bc*/ 	.word	0x0001a790


	//   ....[12]....
        /*01c0*/ 	.word	0x0001a7e0


	//----- nvinfo : EIATTR_MAX_THREADS
	.align		4
.L_764:
        /*01c4*/ 	.byte	0x04, 0x05
        /*01c6*/ 	.short	(.L_766 - .L_765)
.L_765:
        /*01c8*/ 	.word	0x00000040
        /*01cc*/ 	.word	0x00000001
        /*01d0*/ 	.word	0x00000001


	//----- nvinfo : EIATTR_CRS_STACK_SIZE
	.align		4
.L_766:
        /*01d4*/ 	.byte	0x04, 0x1e
        /*01d6*/ 	.short	(.L_768 - .L_767)
.L_767:
        /*01d8*/ 	.word	0x00000000


	//----- nvinfo : EIATTR_CBANK_PARAM_SIZE
	.align		4
.L_768:
        /*01dc*/ 	.byte	0x03, 0x19
        /*01de*/ 	.short	0x0430


	//----- nvinfo : EIATTR_PARAM_CBANK
	.align		4
        /*01e0*/ 	.byte	0x04, 0x0a
        /*01e2*/ 	.short	(.L_770 - .L_769)
	.align		4
.L_769:
        /*01e4*/ 	.word	index@(.nv.constant0._ZN2at6native13reduce_kernelILi64ELi4ENS0_8ReduceOpIN3c107complexIdEENS0_7MeanOpsIS5_S5_dS5_EEjS5_Li4ELi4EEEEEvT1_)
        /*01e8*/ 	.short	0x0210
        /*01ea*/ 	.short	0x0430


	//----- nvinfo : EIATTR_SW_WAR
	.align		4
.L_770:
        /*01ec*/ 	.byte	0x04, 0x36
        /*01ee*/ 	.short	(.L_772 - .L_771)
.L_771:
        /*01f0*/ 	.word	0x00000008
.L_772:


//--------------------- .nv.info._ZN2at6native13reduce_kernelILi512ELi1ENS0_8ReduceOpIfNS0_7MeanOpsIffffEEjfLi4ELi4EEEEEvT1_ --------------------------
	.section	.nv.info._ZN2at6native13reduce_kernelILi512ELi1ENS0_8ReduceOpIfNS0_7MeanOpsIffffEEjfLi4ELi4EEEEEvT1_,"",@"SHT_CUDA_INFO"
	.sectionflags	@""
	.align	4


	//----- nvinfo : EIATTR_CUDA_API_VERSION
	.align		4
        /*0000*/ 	.byte	0x04, 0x37
        /*0002*/ 	.short	(.L_774 - .L_773)
.L_773:
        /*0004*/ 	.word	0x00000082


	//----- nvinfo : EIATTR_KPARAM_INFO
	.align		4
.L_774:
        /*0008*/ 	.byte	0x04, 0x17
        /*000a*/ 	.short	(.L_776 - .L_775)
.L_775:
        /*000c*/ 	.word	0x00000000
        /*0010*/ 	.short	0x0000
        /*0012*/ 	.short	0x0000
        /*0014*/ 	.byte	0x00, 0xf0, 0x61, 0x10


	//----- nvinfo : EIATTR_SPARSE_MMA_MASK
	.align		4
.L_776:
        /*0018*/ 	.byte	0x03, 0x50
        /*001a*/ 	.short	0x0000


	//----- nvinfo : EIATTR_MAXREG_COUNT
	.align		4
        /*001c*/ 	.byte	0x03, 0x1b
        /*001e*/ 	.short	0x0020


	//----- nvinfo : EIATTR_NUM_BARRIERS
	.align		4
        /*0020*/ 	.byte	0x02, 0x4c
        /*0022*/ 	.byte	0x01
	.zero		1


	//----- nvinfo : EIATTR_EXTERNS
	.align		4
        /*0024*/ 	.byte	0x04, 0x0f
        /*0026*/ 	.short	(.L_778 - .L_777)


	//   ....[0]....
	.align		4
.L_777:
        /*0028*/ 	.word	index@(__assertfail)


	//----- nvinfo : EIATTR_MERCURY_ISA_VERSION
	.align		4
.L_778:
        /*002c*/ 	.byte	0x03, 0x5f
        /*002e*/ 	.short	0x0101


	//----- nvinfo : EIATTR_INT_WARP_WIDE_INSTR_OFFSETS
	.align		4
        /*0030*/ 	.byte	0x04, 0x31
        /*0032*/ 	.short	(.L_780 - .L_779)


	//   ....[0]....
.L_779:
        /*0034*/ 	.word	0x0000d960


	//   ....[1]....
        /*0038*/ 	.word	0x0000da50


	//----- nvinfo : EIATTR_COOP_GROUP_MASK_REGIDS
	.align		4
.L_780:
        /*003c*/ 	.byte	0x04, 0x29
        /*003e*/ 	.short	(.L_782 - .L_781)


	//   ....[0]....
.L_781:
        /*0040*/ 	.word	0xffffffff


	//   ....[1]....
        /*0044*/ 	.word	0xffffffff


	//----- nvinfo : EIATTR_COOP_GROUP_INSTR_OFFSETS
	.align		4
.L_782:
        /*0048*/ 	.byte	0x04, 0x28
        /*004a*/ 	.short	(.L_784 - .L_783)


	//   ....[0]....
.L_783:
        /*004c*/ 	.word	0x0000b240


	//   ....[1]....
        /*0050*/ 	.word	0x0000e170


	//----- nvinfo : EIATTR_SYSCALL_OFFSETS
	.align		4
.L_784:
        /*0054*/ 	.byte	0x04, 0x46
        /*0056*/ 	.short	(.L_786 - .L_785)


	//   ....[0]....
.L_785:
        /*0058*/ 	.word	0x0000e3c0


	//   ....[1]....
        /*005c*/ 	.word	0x0000e5f0


	//   ....[2]....
        /*0060*/ 	.word	0x0000e910


	//   ....[3]....
        /*0064*/ 	.word	0x0000eb40


	//----- nvinfo : EIATTR_EXIT_INSTR_OFFSETS
	.align		4
.L_786:
        /*0068*/ 	.byte	0x04, 0x1c
        /*006a*/ 	.short	(.L_788 - .L_787)


	//   ....[0]....
.L_787:
        /*006c*/ 	.word	0x0000daf0


	//   ....[1]....
        /*0070*/ 	.word	0x0000e1c0


	//   ....[2]....
        /*0074*/ 	.word	0x0000e410


	//   ....[3]....
        /*0078*/ 	.word	0x0000e430


	//   ....[4]....
        /*007c*/ 	.word	0x0000e640


	//   ....[5]....
        /*0080*/ 	.word	0x0000e660


	//   ....[6]....
        /*0084*/ 	.word	0x0000e690


	//   ....[7]....
        /*0088*/ 	.word	0x0000e6d0


	//   ....[8]....
        /*008c*/ 	.word	0x0000e710


	//   ....[9]....
        /*0090*/ 	.word	0x0000e960


	//   ....[10]....
        /*0094*/ 	.word	0x0000e980


	//   ....[11]....
        /*0098*/ 	.word	0x0000eb90


	//   ....[12]....
        /*009c*/ 	.word	0x0000ebb0


	//----- nvinfo : EIATTR_MAX_THREADS
	.align		4
.L_788:
        /*00a0*/ 	.byte	0x04, 0x05
        /*00a2*/ 	.short	(.L_790 - .L_789)
.L_789:
        /*00a4*/ 	.word	0x00000200
        /*00a8*/ 	.word	0x00000001
        /*00ac*/ 	.word	0x00000001


	//----- nvinfo : EIATTR_CRS_STACK_SIZE
	.align		4
.L_790:
        /*00b0*/ 	.byte	0x04, 0x1e
        /*00b2*/ 	.short	(.L_792 - .L_791)
.L_791:
        /*00b4*/ 	.word	0x00000000


	//----- nvinfo : EIATTR_CBANK_PARAM_SIZE
	.align		4
.L_792:
        /*00b8*/ 	.byte	0x03, 0x19
        /*00ba*/ 	.short	0x0418


	//----- nvinfo : EIATTR_PARAM_CBANK
	.align		4
        /*00bc*/ 	.byte	0x04, 0x0a
        /*00be*/ 	.short	(.L_794 - .L_793)
	.align		4
.L_793:
        /*00c0*/ 	.word	index@(.nv.constant0._ZN2at6native13reduce_kernelILi512ELi1ENS0_8ReduceOpIfNS0_7MeanOpsIffffEEjfLi4ELi4EEEEEvT1_)
        /*00c4*/ 	.short	0x0210
        /*00c6*/ 	.short	0x0418


	//----- nvinfo : EIATTR_SW_WAR
	.align		4
.L_794:
        /*00c8*/ 	.byte	0x04, 0x36
        /*00ca*/ 	.short	(.L_796 - .L_795)
.L_795:
        /*00cc*/ 	.word	0x00000008
.L_796:


//--------------------- .nv.info._ZN2at6native13reduce_kernelILi256ELi2ENS0_8ReduceOpIfNS0_7MeanOpsIffffEEjfLi4ELi4EEEEEvT1_ --------------------------
	.section	.nv.info._ZN2at6native13reduce_kernelILi256ELi2ENS0_8ReduceOpIfNS0_7MeanOpsIffffEEjfLi4ELi4EEEEEvT1_,"",@"SHT_CUDA_INFO"
	.sectionflags	@""
	.align	4


	//----- nvinfo : EIATTR_CUDA_API_VERSION
	.align		4
        /*0000*/ 	.byte	0x04, 0x37
        /*0002*/ 	.short	(.L_798 - .L_797)
.L_797:
        /*0004*/ 	.word	0x00000082


	//----- nvinfo : EIATTR_KPARAM_INFO
	.align		4
.L_798:
        /*0008*/ 	.byte	0x04, 0x17
        /*000a*/ 	.short	(.L_800 - .L_799)
.L_799:
        /*000c*/ 	.word	0x00000000
        /*0010*/ 	.short	0x0000
        /*0012*/ 	.short	0x0000
        /*0014*/ 	.byte	0x00, 0xf0, 0x61, 0x10


	//----- nvinfo : EIATTR_SPARSE_MMA_MASK
	.align		4
.L_800:
        /*0018*/ 	.byte	0x03, 0x50
        /*001a*/ 	.short	0x0000


	//----- nvinfo : EIATTR_MAXREG_COUNT
	.align		4
        /*001c*/ 	.byte	0x03, 0x1b
        /*001e*/ 	.short	0x0040


	//----- nvinfo : EIATTR_NUM_BARRIERS
	.align		4
        /*0020*/ 	.byte	0x02, 0x4c
        /*0022*/ 	.byte	0x01
	.zero		1


	//----- nvinfo : EIATTR_EXTERNS
	.align		4
        /*0024*/ 	.byte	0x04, 0x0f
        /*0026*/ 	.short	(.L_802 - .L_801)


	//   ....[0]....
	.align		4
.L_801:
        /*0028*/ 	.word	index@(__assertfail)


	//----- nvinfo : EIATTR_MERCURY_ISA_VERSION
	.align		4
.L_802:
        /*002c*/ 	.byte	0x03, 0x5f
        /*002e*/ 	.short	0x0101


	//----- nvinfo : EIATTR_INT_WARP_WIDE_INSTR_OFFSETS
	.align		4
        /*0030*/ 	.byte	0x04, 0x31
        /*0032*/ 	.short	(.L_804 - .L_803)


	//   ....[0]....
.L_803:
        /*0034*/ 	.word	0x000102d0


	//   ....[1]....
        /*0038*/ 	.word	0x000103c0


	//----- nvinfo : EIATTR_COOP_GROUP_MASK_REGIDS
	.align		4
.L_804:
        /*003c*/ 	.byte	0x04, 0x29
        /*003e*/ 	.short	(.L_806 - .L_805)


	//   ....[0]....
.L_805:
        /*0040*/ 	.word	0xffffffff


	//   ....[1]....
        /*0044*/ 	.word	0xffffffff


	//   ....[2]....
        /*0048*/ 	.word	0xffffffff


	//   ....[3]....
        /*004c*/ 	.word	0xffffffff


	//----- nvinfo : EIATTR_COOP_GROUP_INSTR_OFFSETS
	.align		4
.L_806:
        /*0050*/ 	.byte	0x04, 0x28
        /*0052*/ 	.short	(.L_808 - .L_807)


	//   ....[0]....
.L_807:
        /*0054*/ 	.word	0x0000b8d0


	//   ....[1]....
        /*0058*/ 	.word	0x0000b8e0


	//   ....[2]....
        /*005c*/ 	.word	0x00010bb0


	//   ....[3]....
        /*0060*/ 	.word	0x00010bc0


	//----- nvinfo : EIATTR_SYSCALL_OFFSETS
	.align		4
.L_808:
        /*0064*/ 	.byte	0x04, 0x46
        /*0066*/ 	.short	(.L_810 - .L_809)


	//   ....[0]....
.L_809:
        /*0068*/ 	.word	0x000014b0


	//   ....[1]....
        /*006c*/ 	.word	0x00010e50


	//   ....[2]....
        /*0070*/ 	.word	0x00010fd0


	//   ....[3]....
        /*0074*/ 	.word	0x00011240


	//   ....[4]....
        /*0078*/ 	.word	0x000113c0


	//   ....[5]....
        /*007c*/ 	.word	0x00011720


	//   ....[6]....
        /*0080*/ 	.word	0x000118a0


	//   ....[7]....
        /*0084*/ 	.word	0x00011b10


	//   ....[8]....
        /*0088*/ 	.word	0x00011c90


	//----- nvinfo : EIATTR_EXIT_INSTR_OFFSETS
	.align		4
.L_810:
        /*008c*/ 	.byte	0x04, 0x1c
        /*008e*/ 	.short	(.L_812 - .L_811)


	//   ....[0]....
.L_811:
        /*0090*/ 	.word	0x00010480


	//   ....[1]....
        /*0094*/ 	.word	0x00010c20


	//   ....[2]....
        /*0098*/ 	.word	0x00011020


	//   ....[3]....
        /*009c*/ 	.word	0x00011050


	//   ....[4]....
        /*00a0*/ 	.word	0x00011410


	//   ....[5]....
        /*00a4*/ 	.word	0x00011440


	//   ....[6]....
        /*00a8*/ 	.word	0x00011470


	//   ....[7]....
        /*00ac*/ 	.word	0x000114b0


	//   ....[8]....
        /*00b0*/ 	.word	0x000114f0


	//   ....[9]....
        /*00b4*/ 	.word	0x000118f0


	//   ....[10]....
        /*00b8*/ 	.word	0x00011920


	//   ....[11]....
        /*00bc*/ 	.word	0x00011ce0


	//   ....[12]....
        /*00c0*/ 	.word	0x00011d10


	//----- nvinfo : EIATTR_MAX_THREADS
	.align		4
.L_812:
        /*00c4*/ 	.byte	0x04, 0x05
        /*00c6*/ 	.short	(.L_814 - .L_813)
.L_813:
        /*00c8*/ 	.word	0x00000100
        /*00cc*/ 	.word	0x00000001
        /*00d0*/ 	.word	0x00000001


	//----- nvinfo : EIATTR_CRS_STACK_SIZE
	.align		4
.L_814:
        /*00d4*/ 	.byte	0x04, 0x1e
        /*00d6*/ 	.short	(.L_816 - .L_815)
.L_815:
        /*00d8*/ 	.word	0x00000000


	//----- nvinfo : EIATTR_CBANK_PARAM_SIZE
	.align		4
.L_816:
        /*00dc*/ 	.byte	0x03, 0x19
        /*00de*/ 	.short	0x0418


	//----- nvinfo : EIATTR_PARAM_CBANK
	.align		4
        /*00e0*/ 	.byte	0x04, 0x0a
        /*00e2*/ 	.short	(.L_818 - .L_817)
	.align		4
.L_817:
        /*00e4*/ 	.word	index@(.nv.constant0._ZN2at6native13reduce_kernelILi256ELi2ENS0_8ReduceOpIfNS0_7MeanOpsIffffEEjfLi4ELi4EEEEEvT1_)
        /*00e8*/ 	.short	0x0210
        /*00ea*/ 	.short	0x0418


	//----- nvinfo : EIATTR_SW_WAR
	.align		4
.L_818:
        /*00ec*/ 	.byte	0x04, 0x36
        /*00ee*/ 	.short	(.L_820 - .L_819)
.L_819:
        /*00f0*/ 	.word	0x00000008
.L_820:


//--------------------- .nv.info._ZN2at6native13reduce_kernelILi128ELi4ENS0_8ReduceOpIfNS0_7MeanOpsIffffEEjfLi4ELi4EEEEEvT1_ --------------------------
	.section	.nv.info._ZN2at6native13reduce_kernelILi128ELi4ENS0_8ReduceOpIfNS0_7MeanOpsIffffEEjfLi4ELi4EEEEEvT1_,"",@"SHT_CUDA_INFO"
	.sectionflags	@""
	.align	4


	//----- nvinfo : EIATTR_CUDA_API_VERSION
	.align		4
        /*0000*/ 	.byte	0x04, 0x37
        /*0002*/ 	.short	(.L_822 - .L_821)
.L_821:
        /*0004*/ 	.word	0x00000082


	//----- nvinfo : EIATTR_KPARAM_INFO
	.align		4
.L_822:
        /*0008*/ 	.byte	0x04, 0x17
        /*000a*/ 	.short	(.L_824 - .L_823)
.L_823:
        /*000c*/ 	.word	0x00000000
        /*0010*/ 	.short	0x0000
        /*0012*/ 	.short	0x0000
        /*0014*/ 	.byte	0x00, 0xf0, 0x61, 0x10


	//----- nvinfo : EIATTR_SPARSE_MMA_MASK
	.align		4
.L_824:
        /*0018*/ 	.byte	0x03, 0x50
        /*001a*/ 	.short	0x0000


	//----- nvinfo : EIATTR_MAXREG_COUNT
	.align		4
        /*001c*/ 	.byte	0x03, 0x1b
        /*001e*/ 	.short	0x0080


	//----- nvinfo : EIATTR_NUM_BARRIERS
	.align		4
        /*0020*/ 	.byte	0x02, 0x4c
        /*0022*/ 	.byte	0x01
	.zero		1


	//----- nvinfo : EIATTR_EXTERNS
	.align		4
        /*0024*/ 	.byte	0x04, 0x0f
        /*0026*/ 	.short	(.L_826 - .L_825)


	//   ....[0]....
	.align		4
.L_825:
        /*0028*/ 	.word	index@(__assertfail)


	//----- nvinfo : EIATTR_MERCURY_ISA_VERSION
	.align		4
.L_826:
        /*002c*/ 	.byte	0x03, 0x5f
        /*002e*/ 	.short	0x0101


	//----- nvinfo : EIATTR_INT_WARP_WIDE_INSTR_OFFSETS
	.align		4
        /*0030*/ 	.byte	0x04, 0x31
        /*0032*/ 	.short	(.L_828 - .L_827)


	//   ....[0]....
.L_827:
        /*0034*/ 	.word	0x00014f90


	//   ....[1]....
        /*0038*/ 	.word	0x00015080


	//----- nvinfo : EIATTR_COOP_GROUP_MASK_REGIDS
	.align		4
.L_828:
        /*003c*/ 	.byte	0x04, 0x29
        /*003e*/ 	.short	(.L_830 - .L_829)


	//   ....[0]....
.L_829:
        /*0040*/ 	.word	0xffffffff


	//   ....[1]....
        /*0044*/ 	.word	0xffffffff


	//   ....[2]....
        /*0048*/ 	.word	0xffffffff


	//   ....[3]....
        /*004c*/ 	.word	0xffffffff


	//   ....[4]....
        /*0050*/ 	.word	0xffffffff


	//   ....[5]....
        /*0054*/ 	.word	0xffffffff


	//   ....[6]....
        /*0058*/ 	.word	0xffffffff


	//   ....[7]....
        /*005c*/ 	.word	0xffffffff


	//----- nvinfo : EIATTR_COOP_GROUP_INSTR_OFFSETS
	.align		4
.L_830:
        /*0060*/ 	.byte	0x04, 0x28
        /*0062*/ 	.short	(.L_832 - .L_831)


	//   ....[0]....
.L_831:
        /*0064*/ 	.word	0x0000bf90


	//   ....[1]....
        /*0068*/ 	.word	0x0000bfa0


	//   ....[2]....
        /*006c*/ 	.word	0x0000bfb0


	//   ....[3]....
        /*0070*/ 	.word	0x0000bfc0


	//   ....[4]....
        /*0074*/ 	.word	0x000159c0


	//   ....[5]....
        /*0078*/ 	.word	0x000159d0


	//   ....[6]....
        /*007c*/ 	.word	0x000159e0


	//   ....[7]....
        /*0080*/ 	.word	0x000159f0


	//----- nvinfo : EIATTR_SYSCALL_OFFSETS
	.align		4
.L_832:
        /*0084*/ 	.byte	0x04, 0x46
        /*0086*/ 	.short	(.L_834 - .L_833)


	//   ....[0]....
.L_833:
        /*0088*/ 	.word	0x00001420


	//   ....[1]....
        /*008c*/ 	.word	0x00015ce0


	//   ....[2]....
        /*0090*/ 	.word	0x00015e60


	//   ....[3]....
        /*0094*/ 	.word	0x00015fe0


	//   ....[4]....
        /*0098*/ 	.word	0x00016160


	//   ....[5]....
        /*009c*/ 	.word	0x00016430


	//   ....[6]....
        /*00a0*/ 	.word	0x000165b0


	//   ....[7]....
        /*00a4*/ 	.word	0x00016730


	//   ....[8]....
        /*00a8*/ 	.word	0x000168b0


	//   ....[9]....
        /*00ac*/ 	.word	0x00016c70


	//   ....[10]....
        /*00b0*/ 	.word	0x00016df0


	//   ....[11]....
        /*00b4*/ 	.word	0x00016f70


	//   ....[12]....
        /*00b8*/ 	.word	0x000170f0


	//   ....[13]....
        /*00bc*/ 	.word	0x000173c0


	//   ....[14]....
        /*00c0*/ 	.word	0x00017540


	//   ....[15]....
        /*00c4*/ 	.word	0x000176c0


	//   ....[16]....
        /*00c8*/ 	.word	0x00017840


	//----- nvinfo : EIATTR_EXIT_INSTR_OFFSETS
	.align		4
.L_834:
        /*00cc*/ 	.byte	0x04, 0x1c
        /*00ce*/ 	.short	(.L_836 - .L_835)


	//   ....[0]....
.L_835:
        /*00d0*/ 	.word	0x00015140


	//   ....[1]....
        /*00d4*/ 	.word	0x00015a70


	//   ....[2]....
        /*00d8*/ 	.word	0x000161b0


	//   ....[3]....
        /*00dc*/ 	.word	0x00016200


	//   ....[4]....
        /*00e0*/ 	.word	0x00016900


	//   ....[5]....
        /*00e4*/ 	.word	0x00016950


	//   ....[6]....
        /*00e8*/ 	.word	0x00016980


	//   ....[7]....
        /*00ec*/ 	.word	0x000169c0


	//   ....[8]....
        /*00f0*/ 	.word	0x00016a00


	//   ....[9]....
        /*00f4*/ 	.word	0x00017140


	//   ....[10]....
        /*00f8*/ 	.word	0x00017190


	//   ....[11]....
        /*00fc*/ 	.word	0x00017890


	//   ....[12]....
        /*0100*/ 	.word	0x000178e0


	//----- nvinfo : EIATTR_MAX_THREADS
	.align		4
.L_836:
        /*0104*/ 	.byte	0x04, 0x05
        /*0106*/ 	.short	(.L_838 - .L_837)
.L_837:
        /*0108*/ 	.word	0x00000080
        /*010c*/ 	.word	0x00000001
        /*0110*/ 	.word	0x00000001


	//----- nvinfo : EIATTR_CRS_STACK_SIZE
	.align		4
.L_838:
        /*0114*/ 	.byte	0x04, 0x1e
        /*0116*/ 	.short	(.L_840 - .L_839)
.L_839:
        /*0118*/ 	.word	0x00000000


	//----- nvinfo : EIATTR_CBANK_PARAM_SIZE
	.align		4
.L_840:
        /*011c*/ 	.byte	0x03, 0x19
        /*011e*/ 	.short	0x0418


	//----- nvinfo : EIATTR_PARAM_CBANK
	.align		4
        /*0120*/ 	.byte	0x04, 0x0a
        /*0122*/ 	.short	(.L_842 - .L_841)
	.align		4
.L_841:
        /*0124*/ 	.word	index@(.nv.constant0._ZN2at6native13reduce_kernelILi128ELi4ENS0_8ReduceOpIfNS0_7MeanOpsIffffEEjfLi4ELi4EEEEEvT1_)
        /*0128*/ 	.short	0x0210
        /*012a*/ 	.short	0x0418


	//----- nvinfo : EIATTR_SW_WAR
	.align		4
.L_842:
        /*012c*/ 	.byte	0x04, 0x36
        /*012e*/ 	.short	(.L_844 - .L_843)
.L_843:
        /*0130*/ 	.word	0x00000008
.L_844:


//--------------------- .nv.info._ZN2at6native13reduce_kernelILi512ELi1ENS0_8ReduceOpIdNS0_7MeanOpsIddddEEjdLi4ELi4EEEEEvT1_ --------------------------
	.section	.nv.info._ZN2at6native13reduce_kernelILi512ELi1ENS0_8ReduceOpIdNS0_7MeanOpsIddddEEjdLi4ELi4EEEEEvT1_,"",@"SHT_CUDA_INFO"
	.sectionflags	@""
	.align	4


	//----- nvinfo : EIATTR_CUDA_API_VERSION
	.align		4
        /*0000*/ 	.byte	0x04, 0x37
        /*0002*/ 	.short	(.L_846 - .L_845)
.L_845:
        /*0004*/ 	.word	0x00000082


	//----- nvinfo : EIATTR_KPARAM_INFO
	.align		4
.L_846:
        /*0008*/ 	.byte	0x04, 0x17
        /*000a*/ 	.short	(.L_848 - .L_847)
.L_847:
        /*000c*/ 	.word	0x00000000
        /*0010*/ 	.short	0x0000
        /*0012*/ 	.short	0x0000
        /*0014*/ 	.byte	0x00, 0xf0, 0x81, 0x10


	//----- nvinfo : EIATTR_SPARSE_MMA_MASK
	.align		4
.L_848:
        /*0018*/ 	.byte	0x03, 0x50
        /*001a*/ 	.short	0x0000


	//----- nvinfo : EIATTR_MAXREG_COUNT
	.align		4
        /*001c*/ 	.byte	0x03, 0x1b
        /*001e*/ 	.short	0x0020


	//----- nvinfo : EIATTR_NUM_BARRIERS
	.align		4
        /*0020*/ 	.byte	0x02, 0x4c
        /*0022*/ 	.byte	0x01
	.zero		1


	//----- nvinfo : EIATTR_EXTERNS
	.align		4
        /*0024*/ 	.byte	0x04, 0x0f
        /*0026*/ 	.short	(.L_850 - .L_849)


	//   ....[0]....
	.align		4
.L_849:
        /*0028*/ 	.word	index@(__assertfail)


	//----- nvinfo : EIATTR_ANNOTATIONS
	.align		4
.L_850:
        /*002c*/ 	.byte	0x04, 0x55
        /*002e*/ 	.short	(.L_852 - .L_851)


	//   ....[0]....
.L_851:
        /*0030*/ 	.word	0x00000001
        /*0034*/ 	.byte	0x30, 0x6f, 0x00, 0x00, 0x01, 0x00, 0x00, 0x00, 0xd0, 0x6f, 0x00, 0x00, 0x01, 0x00, 0x00, 0x00
        /* <DEDUP_REMOVED lines=42> */
        /*02e4*/ 	.byte	0x60, 0x97, 0x00, 0x00, 0x01, 0x00, 0x00, 0x00, 0xf0, 0x97, 0x00, 0x00


	//----- nvinfo : EIATTR_MERCURY_ISA_VERSION
	.align		4
.L_852:
        /*02f0*/ 	.byte	0x03, 0x5f
        /*02f2*/ 	.short	0x0101


	//----- nvinfo : EIATTR_INT_WARP_WIDE_INSTR_OFFSETS
	.align		4
        /*02f4*/ 	.byte	0x04, 0x31
        /*02f6*/ 	.short	(.L_854 - .L_853)


	//   ....[0]....
.L_853:
        /*02f8*/ 	.word	0x0000e2d0


	//   ....[1]....
        /*02fc*/ 	.word	0x0000e3c0


	//----- nvinfo : EIATTR_COOP_GROUP_MASK_REGIDS
	.align		4
.L_854:
        /*0300*/ 	.byte	0x04, 0x29
        /*0302*/ 	.short	(.L_856 - .L_855)


	//   ....[0]....
.L_855:
        /*0304*/ 	.word	0xffffffff


	//   ....[1]....
        /*0308*/ 	.word	0xffffffff


	//   ....[2]....
        /*030c*/ 	.word	0xffffffff


	//   ....[3]....
        /*0310*/ 	.word	0xffffffff


	//----- nvinfo : EIATTR_COOP_GROUP_INSTR_OFFSETS
	.align		4
.L_856:
        /*0314*/ 	.byte	0x04, 0x28
        /*0316*/ 	.short	(.L_858 - .L_857)


	//   ....[0]....
.L_857:
        /*0318*/ 	.word	0x0000bb80


	//   ....[1]....
        /*031c*/ 	.word	0x0000bb90


	//   ....[2]....
        /*0320*/ 	.word	0x0000eb80


	//   ....[3]....
        /*0324*/ 	.word	0x0000eb90


	//----- nvinfo : EIATTR_SYSCALL_OFFSETS
	.align		4
.L_858:
        /*0328*/ 	.byte	0x04, 0x46
        /*032a*/ 	.short	(.L_860 - .L_859)


	//   ....[0]....
.L_859:
        /*032c*/ 	.word	0x0000ede0


	//   ....[1]....
        /*0330*/ 	.word	0x0000f010


	//   ....[2]....
        /*0334*/ 	.word	0x0000f350


	//   ....[3]....
        /*0338*/ 	.word	0x0000f580


	//----- nvinfo : EIATTR_EXIT_INSTR_OFFSETS
	.align		4
.L_860:
        /*033c*/ 	.byte	0x04, 0x1c
        /*033e*/ 	.short	(.L_862 - .L_861)


	//   ....[0]....
.L_861:
        /*0340*/ 	.word	0x0000e460


	//   ....[1]....
        /*0344*/ 	.word	0x0000ebe0


	//   ....[2]....
        /*0348*/ 	.word	0x0000ee30


	//   ....[3]....
        /*034c*/ 	.word	0x0000ee50


	//   ....[4]....
        /*0350*/ 	.word	0x0000f060


	//   ....[5]....
        /*0354*/ 	.word	0x0000f080


	//   ....[6]....
        /*0358*/ 	.word	0x0000f0b0


	//   ....[7]....
        /*035c*/ 	.word	0x0000f100


	//   ....[8]....
        /*0360*/ 	.word	0x0000f150


	//   ....[9]....
        /*0364*/ 	.word	0x0000f3a0


	//   ....[10]....
        /*0368*/ 	.word	0x0000f3c0


	//   ....[11]....
        /*036c*/ 	.word	0x0000f5d0


	//   ....[12]....
        /*0370*/ 	.word	0x0000f5f0


	//----- nvinfo : EIATTR_MAX_THREADS
	.align		4
.L_862:
        /*0374*/ 	.byte	0x04, 0x05
        /*0376*/ 	.short	(.L_864 - .L_863)
.L_863:
        /*0378*/ 	.word	0x00000200
        /*037c*/ 	.word	0x00000001
        /*0380*/ 	.word	0x00000001


	//----- nvinfo : EIATTR_CRS_STACK_SIZE
	.align		4
.L_864:
        /*0384*/ 	.byte	0x04, 0x1e
        /*0386*/ 	.short	(.L_866 - .L_865)
.L_865:
        /*0388*/ 	.word	0x00000000


	//----- nvinfo : EIATTR_CBANK_PARAM_SIZE
	.align		4
.L_866:
        /*038c*/ 	.byte	0x03, 0x19
        /*038e*/ 	.short	0x0420


	//----- nvinfo : EIATTR_PARAM_CBANK
	.align		4
        /*0390*/ 	.byte	0x04, 0x0a
        /*0392*/ 	.short	(.L_868 - .L_867)
	.align		4
.L_867:
        /*0394*/ 	.word	index@(.nv.constant0._ZN2at6native13reduce_kernelILi512ELi1ENS0_8ReduceOpIdNS0_7MeanOpsIddddEEjdLi4ELi4EEEEEvT1_)
        /*0398*/ 	.short	0x0210
        /*039a*/ 	.short	0x0420


	//----- nvinfo : EIATTR_SW_WAR
	.align		4
.L_868:
        /*039c*/ 	.byte	0x04, 0x36
        /*039e*/ 	.short	(.L_870 - .L_869)
.L_869:
        /*03a0*/ 	.word	0x00000008
.L_870:


//--------------------- .nv.info._ZN2at6native13reduce_kernelILi256ELi2ENS0_8ReduceOpIdNS0_7MeanOpsIddddEEjdLi4ELi4EEEEEvT1_ --------------------------
	.section	.nv.info._ZN2at6native13reduce_kernelILi256ELi2ENS0_8ReduceOpIdNS0_7MeanOpsIddddEEjdLi4ELi4EEEEEvT1_,"",@"SHT_CUDA_INFO"
	.sectionflags	@""
	.align	4


	//----- nvinfo : EIATTR_CUDA_API_VERSION
	.align		4
        /*0000*/ 	.byte	0x04, 0x37
        /*0002*/ 	.short	(.L_872 - .L_871)
.L_871:
        /*0004*/ 	.word	0x00000082


	//----- nvinfo : EIATTR_KPARAM_INFO
	.align		4
.L_872:
        /*0008*/ 	.byte	0x04, 0x17
        /*000a*/ 	.short	(.L_874 - .L_873)
.L_873:
        /*000c*/ 	.word	0x00000000
        /*0010*/ 	.short	0x0000
        /*0012*/ 	.short	0x0000
        /*0014*/ 	.byte	0x00, 0xf0, 0x81, 0x10


	//----- nvinfo : EIATTR_SPARSE_MMA_MASK
	.align		4
.L_874:
        /*0018*/ 	.byte	0x03, 0x50
        /*001a*/ 	.short	0x0000


	//----- nvinfo : EIATTR_MAXREG_COUNT
	.align		4
        /*001c*/ 	.byte	0x03, 0x1b
        /*001e*/ 	.short	0x0040


	//----- nvinfo : EIATTR_NUM_BARRIERS
	.align		4
        /*0020*/ 	.byte	0x02, 0x4c
        /*0022*/ 	.byte	0x01
	.zero		1


	//----- nvinfo : EIATTR_EXTERNS
	.align		4
        /*0024*/ 	.byte	0x04, 0x0f
        /*0026*/ 	.short	(.L_876 - .L_875)


	//   ....[0]....
	.align		4
.L_875:
        /*0028*/ 	.word	index@(__assertfail)


	//----- nvinfo : EIATTR_MERCURY_ISA_VERSION
	.align		4
.L_876:
        /*002c*/ 	.byte	0x03, 0x5f
        /*002e*/ 	.short	0x0101


	//----- nvinfo : EIATTR_INT_WARP_WIDE_INSTR_OFFSETS
	.align		4
        /*0030*/ 	.byte	0x04, 0x31
        /*0032*/ 	.short	(.L_878 - .L_877)


	//   ....[0]....
.L_877:
        /*0034*/ 	.word	0x00010320


	//   ....[1]....
        /*0038*/ 	.word	0x00010410


	//----- nvinfo : EIATTR_COOP_GROUP_MASK_REGIDS
	.align		4
.L_878:
        /*003c*/ 	.byte	0x04, 0x29
        /*003e*/ 	.short	(.L_880 - .L_879)


	//   ....[0]....
.L_879:
        /*0040*/ 	.word	0xffffffff


	//   ....[1]....
        /*0044*/ 	.word	0xffffffff


	//   ....[2]....
        /*0048*/ 	.word	0xffffffff


	//   ....[3]....
        /*004c*/ 	.word	0xffffffff


	//   ....[4]....
        /*0050*/ 	.word	0xffffffff


	//   ....[5]....
        /*0054*/ 	.word	0xffffffff


	//   ....[6]....
        /*0058*/ 	.word	0xffffffff


	//   ....[7]....
        /*005c*/ 	.word	0xffffffff


	//----- nvinfo : EIATTR_COOP_GROUP_INSTR_OFFSETS
	.align		4
.L_880:
        /*0060*/ 	.byte	0x04, 0x28
        /*0062*/ 	.short	(.L_882 - .L_881)


	//   ....[0]....
.L_881:
        /*0064*/ 	.word	0x0000b8f0


	//   ....[1]....
        /*0068*/ 	.word	0x0000b900


	//   ....[2]....
        /*006c*/ 	.word	0x0000b910


	//   ....[3]....
        /*0070*/ 	.word	0x0000b920


	//   ....[4]....
        /*0074*/ 	.word	0x00010c50


	//   ....[5]....
        /*0078*/ 	.word	0x00010c60


	//   ....[6]....
        /*007c*/ 	.word	0x00010c70


	//   ....[7]....
        /*0080*/ 	.word	0x00010c80


	//----- nvinfo : EIATTR_SYSCALL_OFFSETS
	.align		4
.L_882:
        /*0084*/ 	.byte	0x04, 0x46
        /*0086*/ 	.short	(.L_884 - .L_883)


	//   ....[0]....
.L_883:
        /*0088*/ 	.word	0x000014b0


	//   ....[1]....
        /*008c*/ 	.word	0x00010f10


	//   ....[2]....
        /*0090*/ 	.word	0x00011090


	//   ....[3]....
        /*0094*/ 	.word	0x00011300


	//   ....[4]....
        /*0098*/ 	.word	0x00011480


	//   ....[5]....
        /*009c*/ 	.word	0x000117e0


	//   ....[6]....
        /*00a0*/ 	.word	0x00011960


	//   ....[7]....
        /*00a4*/ 	.word	0x00011bd0


	//   ....[8]....
        /*00a8*/ 	.word	0x00011d50


	//----- nvinfo : EIATTR_EXIT_INSTR_OFFSETS
	.align		4
.L_884:
        /*00ac*/ 	.byte	0x04, 0x1c
        /*00ae*/ 	.short	(.L_886 - .L_885)


	//   ....[0]....
.L_885:
        /*00b0*/ 	.word	0x000104d0


	//   ....[1]....
        /*00b4*/ 	.word	0x00010ce0


	//   ....[2]....
        /*00b8*/ 	.word	0x000110e0


	//   ....[3]....
        /*00bc*/ 	.word	0x00011110


	//   ....[4]....
        /*00c0*/ 	.word	0x000114d0


	//   ....[5]....
        /*00c4*/ 	.word	0x00011500


	//   ....[6]....
        /*00c8*/ 	.word	0x00011530


	//   ....[7]....
        /*00cc*/ 	.word	0x00011570


	//   ....[8]....
        /*00d0*/ 	.word	0x000115b0


	//   ....[9]....
        /*00d4*/ 	.word	0x000119b0


	//   ....[10]....
        /*00d8*/ 	.word	0x000119e0


	//   ....[11]....
        /*00dc*/ 	.word	0x00011da0


	//   ....[12]....
        /*00e0*/ 	.word	0x00011dd0


	//----- nvinfo : EIATTR_MAX_THREADS
	.align		4
.L_886:
        /*00e4*/ 	.byte	0x04, 0x05
        /*00e6*/ 	.short	(.L_888 - .L_887)
.L_887:
        /*00e8*/ 	.word	0x00000100
        /*00ec*/ 	.word	0x00000001
        /*00f0*/ 	.word	0x00000001


	//----- nvinfo : EIATTR_CRS_STACK_SIZE
	.align		4
.L_888:
        /*00f4*/ 	.byte	0x04, 0x1e
        /*00f6*/ 	.short	(.L_890 - .L_889)
.L_889:
        /*00f8*/ 	.word	0x00000000


	//----- nvinfo : EIATTR_CBANK_PARAM_SIZE
	.align		4
.L_890:
        /*00fc*/ 	.byte	0x03, 0x19
        /*00fe*/ 	.short	0x0420


	//----- nvinfo : EIATTR_PARAM_CBANK
	.align		4
        /*0100*/ 	.byte	0x04, 0x0a
        /*0102*/ 	.short	(.L_892 - .L_891)
	.align		4
.L_891:
        /*0104*/ 	.word	index@(.nv.constant0._ZN2at6native13reduce_kernelILi256ELi2ENS0_8ReduceOpIdNS0_7MeanOpsIddddEEjdLi4ELi4EEEEEvT1_)
        /*0108*/ 	.short	0x0210
        /*010a*/ 	.short	0x0420


	//----- nvinfo : EIATTR_SW_WAR
	.align		4
.L_892:
        /*010c*/ 	.byte	0x04, 0x36
        /*010e*/ 	.short	(.L_894 - .L_893)
.L_893:
        /*0110*/ 	.word	0x00000008
.L_894:


//--------------------- .nv.info._ZN2at6native13reduce_kernelILi128ELi4ENS0_8ReduceOpIdNS0_7MeanOpsIddddEEjdLi4ELi4EEEEEvT1_ --------------------------
	.section	.nv.info._ZN2at6native13reduce_kernelILi128ELi4ENS0_8ReduceOpIdNS0_7MeanOpsIddddEEjdLi4ELi4EEEEEvT1_,"",@"SHT_CUDA_INFO"
	.sectionflags	@""
	.align	4


	//----- nvinfo : EIATTR_CUDA_API_VERSION
	.align		4
        /*0000*/ 	.byte	0x04, 0x37
        /*0002*/ 	.short	(.L_896 - .L_895)
.L_895:
        /*0004*/ 	.word	0x00000082


	//----- nvinfo : EIATTR_KPARAM_INFO
	.align		4
.L_896:
        /*0008*/ 	.byte	0x04, 0x17
        /*000a*/ 	.short	(.L_898 - .L_897)
.L_897:
        /*000c*/ 	.word	0x00000000
        /*0010*/ 	.short	0x0000
        /*0012*/ 	.short	0x0000
        /*0014*/ 	.byte	0x00, 0xf0, 0x81, 0x10


	//----- nvinfo : EIATTR_SPARSE_MMA_MASK
	.align		4
.L_898:
        /*0018*/ 	.byte	0x03, 0x50
        /*001a*/ 	.short	0x0000


	//----- nvinfo : EIATTR_MAXREG_COUNT
	.align		4
        /*001c*/ 	.byte	0x03, 0x1b
        /*001e*/ 	.short	0x0080


	//----- nvinfo : EIATTR_NUM_BARRIERS
	.align		4
        /*0020*/ 	.byte	0x02, 0x4c
        /*0022*/ 	.byte	0x01
	.zero		1


	//----- nvinfo : EIATTR_EXTERNS
	.align		4
        /*0024*/ 	.byte	0x04, 0x0f
        /*0026*/ 	.short	(.L_900 - .L_899)


	//   ....[0]....
	.align		4
.L_899:
        /*0028*/ 	.word	index@(__assertfail)


	//----- nvinfo : EIATTR_MERCURY_ISA_VERSION
	.align		4
.L_900:
        /*002c*/ 	.byte	0x03, 0x5f
        /*002e*/ 	.short	0x0101


	//----- nvinfo : EIATTR_INT_WARP_WIDE_INSTR_OFFSETS
	.align		4
        /*0030*/ 	.byte	0x04, 0x31
        /*0032*/ 	.short	(.L_902 - .L_901)


	//   ....[0]....
.L_901:
        /*0034*/ 	.word	0x00015560


	//   ....[1]....
        /*0038*/ 	.word	0x00015650


	//----- nvinfo : EIATTR_COOP_GROUP_MASK_REGIDS
	.align		4
.L_902:
        /*003c*/ 	.byte	0x04, 0x29
        /*003e*/ 	.short	(.L_904 - .L_903)


	//   ....[0]....
.L_903:
        /*0040*/ 	.word	0xffffffff


	//   ....[1]....
        /*0044*/ 	.word	0xffffffff


	//   ....[2]....
        /*0048*/ 	.word	0xffffffff


	//   ....[3]....
        /*004c*/ 	.word	0xffffffff


	//   ....[4]....
        /*0050*/ 	.word	0xffffffff


	//   ....[5]....
        /*0054*/ 	.word	0xffffffff


	//   ....[6]....
        /*0058*/ 	.word	0xffffffff


	//   ....[7]....
        /*005c*/ 	.word	0xffffffff


	//   ....[8]....
        /*0060*/ 	.word	0xffffffff


	//   ....[9]....
        /*0064*/ 	.word	0xffffffff


	//   ....[10]....
        /*0068*/ 	.word	0xffffffff


	//   ....[11]....
        /*006c*/ 	.word	0xffffffff


	//   ....[12]....
        /*0070*/ 	.word	0xffffffff


	//   ....[13]....
        /*0074*/ 	.word	0xffffffff


	//   ....[14]....
        /*0078*/ 	.word	0xffffffff


	//   ....[15]....
        /*007c*/ 	.word	0xffffffff


	//----- nvinfo : EIATTR_COOP_GROUP_INSTR_OFFSETS
	.align		4
.L_904:
        /*0080*/ 	.byte	0x04, 0x28
        /*0082*/ 	.short	(.L_906 - .L_905)


	//   ....[0]....
.L_905:
        /*0084*/ 	.word	0x0000c520


	//   ....[1]....
        /*0088*/ 	.word	0x0000c530


	//   ....[2]....
        /*008c*/ 	.word	0x0000c540


	//   ....[3]....
        /*0090*/ 	.word	0x0000c550


	//   ....[4]....
        /*0094*/ 	.word	0x0000c560


	//   ....[5]....
        /*0098*/ 	.word	0x0000c570


	//   ....[6]....
        /*009c*/ 	.word	0x0000c580


	//   ....[7]....
        /*00a0*/ 	.word	0x0000c590


	//   ....[8]....
        /*00a4*/ 	.word	0x00016110


	//   ....[9]....
        /*00a8*/ 	.word	0x00016120


	//   ....[10]....
        /*00ac*/ 	.word	0x00016130


	//   ....[11]....
        /*00b0*/ 	.word	0x00016140


	//   ....[12]....
        /*00b4*/ 	.word	0x00016150


	//   ....[13]....
        /*00b8*/ 	.word	0x00016160


	//   ....[14]....
        /*00bc*/ 	.word	0x00016170


	//   ....[15]....
        /*00c0*/ 	.word	0x00016180


	//----- nvinfo : EIATTR_SYSCALL_OFFSETS
	.align		4
.L_906:
        /*00c4*/ 	.byte	0x04, 0x46
        /*00c6*/ 	.short	(.L_908 - .L_907)


	//   ....[0]....
.L_907:
        /*00c8*/ 	.word	0x00001420


	//   ....[1]....
        /*00cc*/ 	.word	0x00016470


	//   ....[2]....
        /*00d0*/ 	.word	0x000165f0


	//   ....[3]....
        /*00d4*/ 	.word	0x00016770


	//   ....[4]....
        /*00d8*/ 	.word	0x000168f0


	//   ....[5]....
        /*00dc*/ 	.word	0x00016bc0


	//   ....[6]....
        /*00e0*/ 	.word	0x00016d40


	//   ....[7]....
        /*00e4*/ 	.word	0x00016ec0


	//   ....[8]....
        /*00e8*/ 	.word	0x00017040


	//   ....[9]....
        /*00ec*/ 	.word	0x00017400


	//   ....[10]....
        /*00f0*/ 	.word	0x00017580


	//   ....[11]....
        /*00f4*/ 	.word	0x00017700


	//   ....[12]....
        /*00f8*/ 	.word	0x00017880


	//   ....[13]....
        /*00fc*/ 	.word	0x00017b50


	//   ....[14]....
        /*0100*/ 	.word	0x00017cd0


	//   ....[15]....
        /*0104*/ 	.word	0x00017e50


	//   ....[16]....
        /*0108*/ 	.word	0x00017fd0


	//----- nvinfo : EIATTR_EXIT_INSTR_OFFSETS
	.align		4
.L_908:
        /*010c*/ 	.byte	0x04, 0x1c
        /*010e*/ 	.short	(.L_910 - .L_909)


	//   ....[0]....
.L_909:
        /*0110*/ 	.word	0x00015710


	//   ....[1]....
        /*0114*/ 	.word	0x00016200


	//   ....[2]....
        /*0118*/ 	.word	0x00016940


	//   ....[3]....
        /*011c*/ 	.word	0x00016990


	//   ....[4]....
        /*0120*/ 	.word	0x00017090


	//   ....[5]....
        /*0124*/ 	.word	0x000170e0


	//   ....[6]....
        /*0128*/ 	.word	0x00017110


	//   ....[7]....
        /*012c*/ 	.word	0x00017150


	//   ....[8]....
        /*0130*/ 	.word	0x00017190


	//   ....[9]....
        /*0134*/ 	.word	0x000178d0


	//   ....[10]....
        /*0138*/ 	.word	0x00017920


	//   ....[11]....
        /*013c*/ 	.word	0x00018020


	//   ....[12]....
        /*0140*/ 	.word	0x00018070


	//----- nvinfo : EIATTR_MAX_THREADS
	.align		4
.L_910:
        /*0144*/ 	.byte	0x04, 0x05
        /*0146*/ 	.short	(.L_912 - .L_911)
.L_911:
        /*0148*/ 	.word	0x00000080
        /*014c*/ 	.word	0x00000001
        /*0150*/ 	.word	0x00000001


	//----- nvinfo : EIATTR_CRS_STACK_SIZE
	.align		4
.L_912:
        /*0154*/ 	.byte	0x04, 0x1e
        /*0156*/ 	.short	(.L_914 - .L_913)
.L_913:
        /*0158*/ 	.word	0x00000000


	//----- nvinfo : EIATTR_CBANK_PARAM_SIZE
	.align		4
.L_914:
        /*015c*/ 	.byte	0x03, 0x19
        /*015e*/ 	.short	0x0420


	//----- nvinfo : EIATTR_PARAM_CBANK
	.align		4
        /*0160*/ 	.byte	0x04, 0x0a
        /*0162*/ 	.short	(.L_916 - .L_915)
	.align		4
.L_915:
        /*0164*/ 	.word	index@(.nv.constant0._ZN2at6native13reduce_kernelILi128ELi4ENS0_8ReduceOpIdNS0_7MeanOpsIddddEEjdLi4ELi4EEEEEvT1_)
        /*0168*/ 	.short	0x0210
        /*016a*/ 	.short	0x0420


	//----- nvinfo : EIATTR_SW_WAR
	.align		4
.L_916:
        /*016c*/ 	.byte	0x04, 0x36
        /*016e*/ 	.short	(.L_918 - .L_917)
.L_917:
        /*0170*/ 	.word	0x00000008
.L_918:


//--------------------- .nv.info._ZN2at6native13reduce_kernelILi512ELi1ENS0_8ReduceOpIsNS0_7MeanOpsIssssEEjsLi4ELi8EEEEEvT1_ --------------------------
	.section	.nv.info._ZN2at6native13reduce_kernelILi512ELi1ENS0_8ReduceOpIsNS0_7MeanOpsIssssEEjsLi4ELi8EEEEEvT1_,"",@"SHT_CUDA_INFO"
	.sectionflags	@""
	.align	4


	//----- nvinfo : EIATTR_CUDA_API_VERSION
	.align		4
        /*0000*/ 	.byte	0x04, 0x37
        /*0002*/ 	.short	(.L_920 - .L_919)
.L_919:
        /*0004*/ 	.word	0x00000082


	//----- nvinfo : EIATTR_KPARAM_INFO
	.align		4
.L_920:
        /*0008*/ 	.byte	0x04, 0x17
        /*000a*/ 	.short	(.L_922 - .L_921)
.L_921:
        /*000c*/ 	.word	0x00000000
        /*0010*/ 	.short	0x0000
        /*0012*/ 	.short	0x0000
        /*0014*/ 	.byte	0x00, 0xf0, 0x41, 0x10


	//----- nvinfo : EIATTR_SPARSE_MMA_MASK
	.align		4
.L_922:
        /*0018*/ 	.byte	0x03, 0x50
        /*001a*/ 	.short	0x0000


	//----- nvinfo : EIATTR_MAXREG_COUNT
	.align		4
        /*001c*/ 	.byte	0x03, 0x1b
        /*001e*/ 	.short	0x0020


	//----- nvinfo : EIATTR_NUM_BARRIERS
	.align		4
        /*0020*/ 	.byte	0x02, 0x4c
        /*0022*/ 	.byte	0x01
	.zero		1


	//----- nvinfo : EIATTR_EXTERNS
	.align		4
        /*0024*/ 	.byte	0x04, 0x0f
        /*0026*/ 	.short	(.L_924 - .L_923)


	//   ....[0]....
	.align		4
.L_923:
        /*0028*/ 	.word	index@(__assertfail)


	//----- nvinfo : EIATTR_MERCURY_ISA_VERSION
	.align		4
.L_924:
        /*002c*/ 	.byte	0x03, 0x5f
        /*002e*/ 	.short	0x0101


	//----- nvinfo : EIATTR_INT_WARP_WIDE_INSTR_OFFSETS
	.align		4
        /*0030*/ 	.byte	0x04, 0x31
        /*0032*/ 	.short	(.L_926 - .L_925)


	//   ....[0]....
.L_925:
        /*0034*/ 	.word	0x0000da50


	//   ....[1]....
        /*0038*/ 	.word	0x0000db40


	//----- nvinfo : EIATTR_COOP_GROUP_MASK_REGIDS
	.align		4
.L_926:
        /*003c*/ 	.byte	0x04, 0x29
        /*003e*/ 	.short	(.L_928 - .L_927)


	//   ....[0]....
.L_927:
        /*0040*/ 	.word	0xffffffff


	//   ....[1]....
        /*0044*/ 	.word	0xffffffff


	//----- nvinfo : EIATTR_COOP_GROUP_INSTR_OFFSETS
	.align		4
.L_928:
        /*0048*/ 	.byte	0x04, 0x28
        /*004a*/ 	.short	(.L_930 - .L_929)


	//   ....[0]....
.L_929:
        /*004c*/ 	.word	0x0000b340


	//   ....[1]....
        /*0050*/ 	.word	0x0000e290


	//----- nvinfo : EIATTR_SYSCALL_OFFSETS
	.align		4
.L_930:
        /*0054*/ 	.byte	0x04, 0x46
        /*0056*/ 	.short	(.L_932 - .L_931)


	//   ....[0]....
.L_931:
        /*0058*/ 	.word	0x0000e520


	//   ....[1]....
        /*005c*/ 	.word	0x0000e780


	//   ....[2]....
        /*0060*/ 	.word	0x0000ead0


	//   ....[3]....
        /*0064*/ 	.word	0x0000ed30


	//----- nvinfo : EIATTR_EXIT_INSTR_OFFSETS
	.align		4
.L_932:
        /*0068*/ 	.byte	0x04, 0x1c
        /*006a*/ 	.short	(.L_934 - .L_933)


	//   ....[0]....
.L_933:
        /*006c*/ 	.word	0x0000dbe0


	//   ....[1]....
        /*0070*/ 	.word	0x0000e2f0


	//   ....[2]....
        /*0074*/ 	.word	0x0000e570


	//   ....[3]....
        /*0078*/ 	.word	0x0000e590


	//   ....[4]....
        /*007c*/ 	.word	0x0000e7d0


	//   ....[5]....
        /*0080*/ 	.word	0x0000e7f0


	//   ....[6]....
        /*0084*/ 	.word	0x0000e820


	//   ....[7]....
        /*0088*/ 	.word	0x0000e860


	//   ....[8]....
        /*008c*/ 	.word	0x0000e8a0


	//   ....[9]....
        /*0090*/ 	.word	0x0000eb20


	//   ....[10]....
        /*0094*/ 	.word	0x0000eb40


	//   ....[11]....
        /*0098*/ 	.word	0x0000ed80


	//   ....[12]....
        /*009c*/ 	.word	0x0000eda0


	//----- nvinfo : EIATTR_MAX_THREADS
	.align		4
.L_934:
        /*00a0*/ 	.byte	0x04, 0x05
        /*00a2*/ 	.short	(.L_936 - .L_935)
.L_935:
        /*00a4*/ 	.word	0x00000200
        /*00a8*/ 	.word	0x00000001
        /*00ac*/ 	.word	0x00000001


	//----- nvinfo : EIATTR_CRS_STACK_SIZE
	.align		4
.L_936:
        /*00b0*/ 	.byte	0x04, 0x1e
        /*00b2*/ 	.short	(.L_938 - .L_937)
.L_937:
        /*00b4*/ 	.word	0x00000000


	//----- nvinfo : EIATTR_CBANK_PARAM_SIZE
	.align		4
.L_938:
        /*00b8*/ 	.byte	0x03, 0x19
        /*00ba*/ 	.short	0x0410


	//----- nvinfo : EIATTR_PARAM_CBANK
	.align		4
        /*00bc*/ 	.byte	0x04, 0x0a
        /*00be*/ 	.short	(.L_940 - .L_939)
	.align		4
.L_939:
        /*00c0*/ 	.word	index@(.nv.constant0._ZN2at6native13reduce_kernelILi512ELi1ENS0_8ReduceOpIsNS0_7MeanOpsIssssEEjsLi4ELi8EEEEEvT1_)
        /*00c4*/ 	.short	0x0210
        /*00c6*/ 	.short	0x0410


	//----- nvinfo : EIATTR_SW_WAR
	.align		4
.L_940:
        /*00c8*/ 	.byte	0x04, 0x36
        /*00ca*/ 	.short	(.L_942 - .L_941)
.L_941:
        /*00cc*/ 	.word	0x00000008
.L_942:


//--------------------- .nv.info._ZN2at6native13reduce_kernelILi256ELi2ENS0_8ReduceOpIsNS0_7MeanOpsIssssEEjsLi4ELi8EEEEEvT1_ --------------------------
	.section	.nv.info._ZN2at6native13reduce_kernelILi256ELi2ENS0_8ReduceOpIsNS0_7MeanOpsIssssEEjsLi4ELi8EEEEEvT1_,"",@"SHT_CUDA_INFO"
	.sectionflags	@""
	.align	4


	//----- nvinfo : EIATTR_CUDA_API_VERSION
	.align		4
        /*0000*/ 	.byte	0x04, 0x37
        /*0002*/ 	.short	(.L_944 - .L_943)
.L_943:
        /*0004*/ 	.word	0x00000082


	//----- nvinfo : EIATTR_KPARAM_INFO
	.align		4
.L_944:
        /*0008*/ 	.byte	0x04, 0x17
        /*000a*/ 	.short	(.L_946 - .L_945)
.L_945:
        /*000c*/ 	.word	0x00000000
        /*0010*/ 	.short	0x0000
        /*0012*/ 	.short	0x0000
        /*0014*/ 	.byte	0x00, 0xf0, 0x41, 0x10


	//----- nvinfo : EIATTR_SPARSE_MMA_MASK
	.align		4
.L_946:
        /*0018*/ 	.byte	0x03, 0x50
        /*001a*/ 	.short	0x0000


	//----- nvinfo : EIATTR_MAXREG_COUNT
	.align		4
        /*001c*/ 	.byte	0x03, 0x1b
        /*001e*/ 	.short	0x0040


	//----- nvinfo : EIATTR_NUM_BARRIERS
	.align		4
        /*0020*/ 	.byte	0x02, 0x4c
        /*0022*/ 	.byte	0x01
	.zero		1


	//----- nvinfo : EIATTR_EXTERNS
	.align		4
        /*0024*/ 	.byte	0x04, 0x0f
        /*0026*/ 	.short	(.L_948 - .L_947)


	//   ....[0]....
	.align		4
.L_947:
        /*0028*/ 	.word	index@(__assertfail)


	//----- nvinfo : EIATTR_MERCURY_ISA_VERSION
	.align		4
.L_948:
        /*002c*/ 	.byte	0x03, 0x5f
        /*002e*/ 	.short	0x0101


	//----- nvinfo : EIATTR_INT_WARP_WIDE_INSTR_OFFSETS
	.align		4
        /*0030*/ 	.byte	0x04, 0x31
        /*0032*/ 	.short	(.L_950 - .L_949)


	//   ....[0]....
.L_949:
        /*0034*/ 	.word	0x00010640


	//   ....[1]....
        /*0038*/ 	.word	0x00010730


	//----- nvinfo : EIATTR_COOP_GROUP_MASK_REGIDS
	.align		4
.L_950:
        /*003c*/ 	.byte	0x04, 0x29
        /*003e*/ 	.short	(.L_952 - .L_951)


	//   ....[0]....
.L_951:
        /*0040*/ 	.word	0xffffffff


	//   ....[1]....
        /*0044*/ 	.word	0xffffffff


	//   ....[2]....
        /*0048*/ 	.word	0xffffffff


	//   ....[3]....
        /*004c*/ 	.word	0xffffffff


	//----- nvinfo : EIATTR_COOP_GROUP_INSTR_OFFSETS
	.align		4
.L_952:
        /*0050*/ 	.byte	0x04, 0x28
        /*0052*/ 	.short	(.L_954 - .L_953)


	//   ....[0]....
.L_953:
        /*0054*/ 	.word	0x0000bc40


	//   ....[1]....
        /*0058*/ 	.word	0x0000bc50


	//   ....[2]....
        /*005c*/ 	.word	0x00010fd0


	//   ....[3]....
        /*0060*/ 	.word	0x00010fe0


	//----- nvinfo : EIATTR_SYSCALL_OFFSETS
	.align		4
.L_954:
        /*0064*/ 	.byte	0x04, 0x46
        /*0066*/ 	.short	(.L_956 - .L_955)


	//   ....[0]....
.L_955:
        /*0068*/ 	.word	0x00001490


	//   ....[1]....
        /*006c*/ 	.word	0x000112c0


	//   ....[2]....
        /*0070*/ 	.word	0x00011460


	//   ....[3]....
        /*0074*/ 	.word	0x00011710


	//   ....[4]....
        /*0078*/ 	.word	0x000118b0


	//   ....[5]....
        /*007c*/ 	.word	0x00011c40


	//   ....[6]....
        /*0080*/ 	.word	0x00011de0


	//   ....[7]....
        /*0084*/ 	.word	0x00012080


	//   ....[8]....
        /*0088*/ 	.word	0x00012220


	//----- nvinfo : EIATTR_EXIT_INSTR_OFFSETS
	.align		4
.L_956:
        /*008c*/ 	.byte	0x04, 0x1c
        /*008e*/ 	.short	(.L_958 - .L_957)


	//   ....[0]....
.L_957:
        /*0090*/ 	.word	0x000107f0


	//   ....[1]....
        /*0094*/ 	.word	0x00011050


	//   ....[2]....
        /*0098*/ 	.word	0x000114b0


	//   ....[3]....
        /*009c*/ 	.word	0x000114e0


	//   ....[4]....
        /*00a0*/ 	.word	0x00011900


	//   ....[5]....
        /*00a4*/ 	.word	0x00011930


	//   ....[6]....
        /*00a8*/ 	.word	0x00011960


	//   ....[7]....
        /*00ac*/ 	.word	0x000119a0


	//   ....[8]....
        /*00b0*/ 	.word	0x000119e0


	//   ....[9]....
        /*00b4*/ 	.word	0x00011e30


	//   ....[10]....
        /*00b8*/ 	.word	0x00011e60


	//   ....[11]....
        /*00bc*/ 	.word	0x00012270


	//   ....[12]....
        /*00c0*/ 	.word	0x000122a0


	//----- nvinfo : EIATTR_MAX_THREADS
	.align		4
.L_958:
        /*00c4*/ 	.byte	0x04, 0x05
        /*00c6*/ 	.short	(.L_960 - .L_959)
.L_959:
        /*00c8*/ 	.word	0x00000100
        /*00cc*/ 	.word	0x00000001
        /*00d0*/ 	.word	0x00000001


	//----- nvinfo : EIATTR_CRS_STACK_SIZE
	.align		4
.L_960:
        /*00d4*/ 	.byte	0x04, 0x1e
        /*00d6*/ 	.short	(.L_962 - .L_961)
.L_961:
        /*00d8*/ 	.word	0x00000000


	//----- nvinfo : EIATTR_CBANK_PARAM_SIZE
	.align		4
.L_962:
        /*00dc*/ 	.byte	0x03, 0x19
        /*00de*/ 	.short	0x0410


	//----- nvinfo : EIATTR_PARAM_CBANK
	.align		4
        /*00e0*/ 	.byte	0x04, 0x0a
        /*00e2*/ 	.short	(.L_964 - .L_963)
	.align		4
.L_963:
        /*00e4*/ 	.word	index@(.nv.constant0._ZN2at6native13reduce_kernelILi256ELi2ENS0_8ReduceOpIsNS0_7MeanOpsIssssEEjsLi4ELi8EEEEEvT1_)
        /*00e8*/ 	.short	0x0210
        /*00ea*/ 	.short	0x0410


	//----- nvinfo : EIATTR_SW_WAR
	.align		4
.L_964:
        /*00ec*/ 	.byte	0x04, 0x36
        /*00ee*/ 	.short	(.L_966 - .L_965)
.L_965:
        /*00f0*/ 	.word	0x00000008
.L_966:


//--------------------- .nv.info._ZN2at6native13reduce_kernelILi128ELi4ENS0_8ReduceOpIsNS0_7MeanOpsIssssEEjsLi4ELi8EEEEEvT1_ --------------------------
	.section	.nv.info._ZN2at6native13reduce_kernelILi128ELi4ENS0_8ReduceOpIsNS0_7MeanOpsIssssEEjsLi4ELi8EEEEEvT1_,"",@"SHT_CUDA_INFO"
	.sectionflags	@""
	.align	4


	//----- nvinfo : EIATTR_CUDA_API_VERSION
	.align		4
        /*0000*/ 	.byte	0x04, 0x37
        /*0002*/ 	.short	(.L_968 - .L_967)
.L_967:
        /*0004*/ 	.word	0x00000082


	//----- nvinfo : EIATTR_KPARAM_INFO
	.align		4
.L_968:
        /*0008*/ 	.byte	0x04, 0x17
        /*000a*/ 	.short	(.L_970 - .L_969)
.L_969:
        /*000c*/ 	.word	0x00000000
        /*0010*/ 	.short	0x0000
        /*0012*/ 	.short	0x0000
        /*0014*/ 	.byte	0x00, 0xf0, 0x41, 0x10


	//----- nvinfo : EIATTR_SPARSE_MMA_MASK
	.align		4
.L_970:
        /*0018*/ 	.byte	0x03, 0x50
        /*001a*/ 	.short	0x0000


	//----- nvinfo : EIATTR_MAXREG_COUNT
	.align		4
        /*001c*/ 	.byte	0x03, 0x1b
        /*001e*/ 	.short	0x0080


	//----- nvinfo : EIATTR_NUM_BARRIERS
	.align		4
        /*0020*/ 	.byte	0x02, 0x4c
        /*0022*/ 	.byte	0x01
	.zero		1


	//----- nvinfo : EIATTR_EXTERNS
	.align		4
        /*0024*/ 	.byte	0x04, 0x0f
        /*0026*/ 	.short	(.L_972 - .L_971)


	//   ....[0]....
	.align		4
.L_971:
        /*0028*/ 	.word	index@(__assertfail)


	//----- nvinfo : EIATTR_MERCURY_ISA_VERSION
	.align		4
.L_972:
        /*002c*/ 	.byte	0x03, 0x5f
        /*002e*/ 	.short	0x0101


	//----- nvinfo : EIATTR_INT_WARP_WIDE_INSTR_OFFSETS
	.align		4
        /*0030*/ 	.byte	0x04, 0x31
        /*0032*/ 	.short	(.L_974 - .L_973)


	//   ....[0]....
.L_973:
        /*0034*/ 	.word	0x00015860


	//   ....[1]....
        /*0038*/ 	.word	0x00015950


	//----- nvinfo : EIATTR_COOP_GROUP_MASK_REGIDS
	.align		4
.L_974:
        /*003c*/ 	.byte	0x04, 0x29
        /*003e*/ 	.short	(.L_976 - .L_975)


	//   ....[0]....
.L_975:
        /*0040*/ 	.word	0xffffffff


	//   ....[1]....
        /*0044*/ 	.word	0xffffffff


	//   ....[2]....
        /*0048*/ 	.word	0xffffffff


	//   ....[3]....
        /*004c*/ 	.word	0xffffffff


	//   ....[4]....
        /*0050*/ 	.word	0xffffffff


	//   ....[5]....
        /*0054*/ 	.word	0xffffffff


	//   ....[6]....
        /*0058*/ 	.word	0xffffffff


	//   ....[7]....
        /*005c*/ 	.word	0xffffffff


	//----- nvinfo : EIATTR_COOP_GROUP_INSTR_OFFSETS
	.align		4
.L_976:
        /*0060*/ 	.byte	0x04, 0x28
        /*0062*/ 	.short	(.L_978 - .L_977)


	//   ....[0]....
.L_977:
        /*0064*/ 	.word	0x0000c860


	//   ....[1]....
        /*0068*/ 	.word	0x0000c880


	//   ....[2]....
        /*006c*/ 	.word	0x0000c890


	//   ....[3]....
        /*0070*/ 	.word	0x0000c8a0


	//   ....[4]....
        /*0074*/ 	.word	0x00016410


	//   ....[5]....
        /*0078*/ 	.word	0x00016430


	//   ....[6]....
        /*007c*/ 	.word	0x00016440


	//   ....[7]....
        /*0080*/ 	.word	0x00016450


	//----- nvinfo : EIATTR_SYSCALL_OFFSETS
	.align		4
.L_978:
        /*0084*/ 	.byte	0x04, 0x46
        /*0086*/ 	.short	(.L_980 - .L_979)


	//   ....[0]....
.L_979:
        /*0088*/ 	.word	0x00001410


	//   ....[1]....
        /*008c*/ 	.word	0x000167b0


	//   ....[2]....
        /*0090*/ 	.word	0x00016950


	//   ....[3]....
        /*0094*/ 	.word	0x00016af0


	//   ....[4]....
        /*0098*/ 	.word	0x00016c90


	//   ....[5]....
        /*009c*/ 	.word	0x00016fc0


	//   ....[6]....
        /*00a0*/ 	.word	0x00017160


	//   ....[7]....
        /*00a4*/ 	.word	0x00017300


	//   ....[8]....
        /*00a8*/ 	.word	0x000174a0


	//   ....[9]....
        /*00ac*/ 	.word	0x000178c0


	//   ....[10]....
        /*00b0*/ 	.word	0x00017a60


	//   ....[11]....
        /*00b4*/ 	.word	0x00017c00


	//   ....[12]....
        /*00b8*/ 	.word	0x00017da0


	//   ....[13]....
        /*00bc*/ 	.word	0x000180d0


	//   ....[14]....
        /*00c0*/ 	.word	0x00018270


	//   ....[15]....
        /*00c4*/ 	.word	0x00018410


	//   ....[16]....
        /*00c8*/ 	.word	0x000185b0


	//----- nvinfo : EIATTR_EXIT_INSTR_OFFSETS
	.align		4
.L_980:
        /*00cc*/ 	.byte	0x04, 0x1c
        /*00ce*/ 	.short	(.L_982 - .L_981)


	//   ....[0]....
.L_981:
        /*00d0*/ 	.word	0x00015a10


	//   ....[1]....
        /*00d4*/ 	.word	0x000164e0


	//   ....[2]....
        /*00d8*/ 	.word	0x00016ce0


	//   ....[3]....
        /*00dc*/ 	.word	0x00016d30


	//   ....[4]....
        /*00e0*/ 	.word	0x000174f0


	//   ....[5]....
        /*00e4*/ 	.word	0x00017540


	//   ....[6]....
        /*00e8*/ 	.word	0x00017570


	//   ....[7]....
        /*00ec*/ 	.word	0x000175b0


	//   ....[8]....
        /*00f0*/ 	.word	0x000175f0


	//   ....[9]....
        /*00f4*/ 	.word	0x00017df0


	//   ....[10]....
        /*00f8*/ 	.word	0x00017e40


	//   ....[11]....
        /*00fc*/ 	.word	0x00018600


	//   ....[12]....
        /*0100*/ 	.word	0x00018650


	//----- nvinfo : EIATTR_MAX_THREADS
	.align		4
.L_982:
        /*0104*/ 	.byte	0x04, 0x05
        /*0106*/ 	.short	(.L_984 - .L_983)
.L_983:
        /*0108*/ 	.word	0x00000080
        /*010c*/ 	.word	0x00000001
        /*0110*/ 	.word	0x00000001


	//----- nvinfo : EIATTR_CRS_STACK_SIZE
	.align		4
.L_984:
        /*0114*/ 	.byte	0x04, 0x1e
        /*0116*/ 	.short	(.L_986 - .L_985)
.L_985:
        /*0118*/ 	.word	0x00000000


	//----- nvinfo : EIATTR_CBANK_PARAM_SIZE
	.align		4
.L_986:
        /*011c*/ 	.byte	0x03, 0x19
        /*011e*/ 	.short	0x0410


	//----- nvinfo : EIATTR_PARAM_CBANK
	.align		4
        /*0120*/ 	.byte	0x04, 0x0a
        /*0122*/ 	.short	(.L_988 - .L_987)
	.align		4
.L_987:
        /*0124*/ 	.word	index@(.nv.constant0._ZN2at6native13reduce_kernelILi128ELi4ENS0_8ReduceOpIsNS0_7MeanOpsIssssEEjsLi4ELi8EEEEEvT1_)
        /*0128*/ 	.short	0x0210
        /*012a*/ 	.short	0x0410


	//----- nvinfo : EIATTR_SW_WAR
	.align		4
.L_988:
        /*012c*/ 	.byte	0x04, 0x36
        /*012e*/ 	.short	(.L_990 - .L_989)
.L_989:
        /*0130*/ 	.word	0x00000008
.L_990:


//--------------------- .nv.info._ZN2at6native13reduce_kernelILi512ELi1ENS0_8ReduceOpIlNS0_7MeanOpsIllllEEjlLi4ELi4EEEEEvT1_ --------------------------
	.section	.nv.info._ZN2at6native13reduce_kernelILi512ELi1ENS0_8ReduceOpIlNS0_7MeanOpsIllllEEjlLi4ELi4EEEEEvT1_,"",@"SHT_CUDA_INFO"
	.sectionflags	@""
	.align	4


	//----- nvinfo : EIATTR_CUDA_API_VERSION
	.align		4
        /*0000*/ 	.byte	0x04, 0x37
        /*0002*/ 	.short	(.L_992 - .L_991)
.L_991:
        /*0004*/ 	.word	0x00000082


	//----- nvinfo : EIATTR_KPARAM_INFO
	.align		4
.L_992:
        /*0008*/ 	.byte	0x04, 0x17
        /*000a*/ 	.short	(.L_994 - .L_993)
.L_993:
        /*000c*/ 	.word	0x00000000
        /*0010*/ 	.short	0x0000
        /*0012*/ 	.short	0x0000
        /*0014*/ 	.byte	0x00, 0xf0, 0x81, 0x10


	//----- nvinfo : EIATTR_SPARSE_MMA_MASK
	.align		4
.L_994:
        /*0018*/ 	.byte	0x03, 0x50
        /*001a*/ 	.short	0x0000


	//----- nvinfo : EIATTR_MAXREG_COUNT
	.align		4
        /*001c*/ 	.byte	0x03, 0x1b
        /*001e*/ 	.short	0x0020


	//----- nvinfo : EIATTR_NUM_BARRIERS
	.align		4
        /*0020*/ 	.byte	0x02, 0x4c
        /*0022*/ 	.byte	0x01
	.zero		1


	//----- nvinfo : EIATTR_EXTERNS
	.align		4
        /*0024*/ 	.byte	0x04, 0x0f
        /*0026*/ 	.short	(.L_996 - .L_995)


	//   ....[0]....
	.align		4
.L_995:
        /*0028*/ 	.word	index@(__assertfail)


	//----- nvinfo : EIATTR_MERCURY_ISA_VERSION
	.align		4
.L_996:
        /*002c*/ 	.byte	0x03, 0x5f
        /*002e*/ 	.short	0x0101


	//----- nvinfo : EIATTR_INT_WARP_WIDE_INSTR_OFFSETS
	.align		4
        /*0030*/ 	.byte	0x04, 0x31
        /*0032*/ 	.short	(.L_998 - .L_997)


	//   ....[0]....
.L_997:
        /*0034*/ 	.word	0x0000dc60


	//   ....[1]....
        /*0038*/ 	.word	0x0000dd50


	//----- nvinfo : EIATTR_COOP_GROUP_MASK_REGIDS
	.align		4
.L_998:
        /*003c*/ 	.byte	0x04, 0x29
        /*003e*/ 	.short	(.L_1000 - .L_999)


	//   ....[0]....
.L_999:
        /*0040*/ 	.word	0xffffffff


	//   ....[1]....
        /*0044*/ 	.word	0xffffffff


	//   ....[2]....
        /*0048*/ 	.word	0xffffffff


	//   ....[3]....
        /*004c*/ 	.word	0xffffffff


	//----- nvinfo : EIATTR_COOP_GROUP_INSTR_OFFSETS
	.align		4
.L_1000:
        /*0050*/ 	.byte	0x04, 0x28
        /*0052*/ 	.short	(.L_1002 - .L_1001)


	//   ....[0]....
.L_1001:
        /*0054*/ 	.word	0x0000b4e0


	//   ....[1]....
        /*0058*/ 	.word	0x0000b4f0


	//   ....[2]....
        /*005c*/ 	.word	0x0000e5c0


	//   ....[3]....
        /*0060*/ 	.word	0x0000e5d0


	//----- nvinfo : EIATTR_SYSCALL_OFFSETS
	.align		4
.L_1002:
        /*0064*/ 	.byte	0x04, 0x46
        /*0066*/ 	.short	(.L_1004 - .L_1003)


	//   ....[0]....
.L_1003:
        /*0068*/ 	.word	0x0000e870


	//   ....[1]....
        /*006c*/ 	.word	0x0000eb00


	//   ....[2]....
        /*0070*/ 	.word	0x0000eea0


	//   ....[3]....
        /*0074*/ 	.word	0x0000f130


	//----- nvinfo : EIATTR_EXIT_INSTR_OFFSETS
	.align		4
.L_1004:
        /*0078*/ 	.byte	0x04, 0x1c
        /*007a*/ 	.short	(.L_1006 - .L_1005)


	//   ....[0]....
.L_1005:
        /*007c*/ 	.word	0x0000ddf0


	//   ....[1]....
        /*0080*/ 	.word	0x0000e630


	//   ....[2]....
        /*0084*/ 	.word	0x0000e8d0


	//   ....[3]....
        /*0088*/ 	.word	0x0000e900


	//   ....[4]....
        /*008c*/ 	.word	0x0000eb60


	//   ....[5]....
        /*0090*/ 	.word	0x0000eb90


	//   ....[6]....
        /*0094*/ 	.word	0x0000ebc0


	//   ....[7]....
        /*0098*/ 	.word	0x0000ec10


	//   ....[8]....
        /*009c*/ 	.word	0x0000ec60


	//   ....[9]....
        /*00a0*/ 	.word	0x0000ef00


	//   ....[10]....
        /*00a4*/ 	.word	0x0000ef30


	//   ....[11]....
        /*00a8*/ 	.word	0x0000f190


	//   ....[12]....
        /*00ac*/ 	.word	0x0000f1c0


	//----- nvinfo : EIATTR_MAX_THREADS
	.align		4
.L_1006:
        /*00b0*/ 	.byte	0x04, 0x05
        /*00b2*/ 	.short	(.L_1008 - .L_1007)
.L_1007:
        /*00b4*/ 	.word	0x00000200
        /*00b8*/ 	.word	0x00000001
        /*00bc*/ 	.word	0x00000001


	//----- nvinfo : EIATTR_CRS_STACK_SIZE
	.align		4
.L_1008:
        /*00c0*/ 	.byte	0x04, 0x1e
        /*00c2*/ 	.short	(.L_1010 - .L_1009)
.L_1009:
        /*00c4*/ 	.word	0x00000000


	//----- nvinfo : EIATTR_CBANK_PARAM_SIZE
	.align		4
.L_1010:
        /*00c8*/ 	.byte	0x03, 0x19
        /*00ca*/ 	.short	0x0420


	//----- nvinfo : EIATTR_PARAM_CBANK
	.align		4
        /*00cc*/ 	.byte	0x04, 0x0a
        /*00ce*/ 	.short	(.L_1012 - .L_1011)
	.align		4
.L_1011:
        /*00d0*/ 	.word	index@(.nv.constant0._ZN2at6native13reduce_kernelILi512ELi1ENS0_8ReduceOpIlNS0_7MeanOpsIllllEEjlLi4ELi4EEEEEvT1_)
        /*00d4*/ 	.short	0x0210
        /*00d6*/ 	.short	0x0420


	//----- nvinfo : EIATTR_SW_WAR
	.align		4
.L_1012:
        /*00d8*/ 	.byte	0x04, 0x36
        /*00da*/ 	.short	(.L_1014 - .L_1013)
.L_1013:
        /*00dc*/ 	.word	0x00000008
.L_1014:


//--------------------- .nv.info._ZN2at6native13reduce_kernelILi256ELi2ENS0_8ReduceOpIlNS0_7MeanOpsIllllEEjlLi4ELi4EEEEEvT1_ --------------------------
	.section	.nv.info._ZN2at6native13reduce_kernelILi256ELi2ENS0_8ReduceOpIlNS0_7MeanOpsIllllEEjlLi4ELi4EEEEEvT1_,"",@"SHT_CUDA_INFO"
	.sectionflags	@""
	.align	4


	//----- nvinfo : EIATTR_CUDA_API_VERSION
	.align		4
        /*0000*/ 	.byte	0x04, 0x37
        /*0002*/ 	.short	(.L_1016 - .L_1015)
.L_1015:
        /*0004*/ 	.word	0x00000082


	//----- nvinfo : EIATTR_KPARAM_INFO
	.align		4
.L_1016:
        /*0008*/ 	.byte	0x04, 0x17
        /*000a*/ 	.short	(.L_1018 - .L_1017)
.L_1017:
        /*000c*/ 	.word	0x00000000
        /*0010*/ 	.short	0x0000
        /*0012*/ 	.short	0x0000
        /*0014*/ 	.byte	0x00, 0xf0, 0x81, 0x10


	//----- nvinfo : EIATTR_SPARSE_MMA_MASK
	.align		4
.L_1018:
        /*0018*/ 	.byte	0x03, 0x50
        /*001a*/ 	.short	0x0000


	//----- nvinfo : EIATTR_MAXREG_COUNT
	.align		4
        /*001c*/ 	.byte	0x03, 0x1b
        /*001e*/ 	.short	0x0040


	//----- nvinfo : EIATTR_NUM_BARRIERS
	.align		4
        /*0020*/ 	.byte	0x02, 0x4c
        /*0022*/ 	.byte	0x01
	.zero		1


	//----- nvinfo : EIATTR_EXTERNS
	.align		4
        /*0024*/ 	.byte	0x04, 0x0f
        /*0026*/ 	.short	(.L_1020 - .L_1019)


	//   ....[0]....
	.align		4
.L_1019:
        /*0028*/ 	.word	index@(__assertfail)


	//----- nvinfo : EIATTR_MERCURY_ISA_VERSION
	.align		4
.L_1020:
        /*002c*/ 	.byte	0x03, 0x5f
        /*002e*/ 	.short	0x0101


	//----- nvinfo : EIATTR_INT_WARP_WIDE_INSTR_OFFSETS
	.align		4
        /*0030*/ 	.byte	0x04, 0x31
        /*0032*/ 	.short	(.L_1022 - .L_1021)


	//   ....[0]....
.L_1021:
        /*0034*/ 	.word	0x00010b20


	//   ....[1]....
        /*0038*/ 	.word	0x00010c10


	//----- nvinfo : EIATTR_COOP_GROUP_MASK_REGIDS
	.align		4
.L_1022:
        /*003c*/ 	.byte	0x04, 0x29
        /*003e*/ 	.short	(.L_1024 - .L_1023)


	//   ....[0]....
.L_1023:
        /*0040*/ 	.word	0xffffffff


	//   ....[1]....
        /*0044*/ 	.word	0xffffffff


	//   ....[2]....
        /*0048*/ 	.word	0xffffffff


	//   ....[3]....
        /*004c*/ 	.word	0xffffffff


	//   ....[4]....
        /*0050*/ 	.word	0xffffffff


	//   ....[5]....
        /*0054*/ 	.word	0xffffffff


	//   ....[6]....
        /*0058*/ 	.word	0xffffffff


	//   ....[7]....
        /*005c*/ 	.word	0xffffffff


	//----- nvinfo : EIATTR_COOP_GROUP_INSTR_OFFSETS
	.align		4
.L_1024:
        /*0060*/ 	.byte	0x04, 0x28
        /*0062*/ 	.short	(.L_1026 - .L_1025)


	//   ....[0]....
.L_1025:
        /*0064*/ 	.word	0x0000c0e0


	//   ....[1]....
        /*0068*/ 	.word	0x0000c0f0


	//   ....[2]....
        /*006c*/ 	.word	0x0000c100


	//   ....[3]....
        /*0070*/ 	.word	0x0000c110


	//   ....[4]....
        /*0074*/ 	.word	0x00011580


	//   ....[5]....
        /*0078*/ 	.word	0x00011590


	//   ....[6]....
        /*007c*/ 	.word	0x000115a0


	//   ....[7]....
        /*0080*/ 	.word	0x000115b0


	//----- nvinfo : EIATTR_SYSCALL_OFFSETS
	.align		4
.L_1026:
        /*0084*/ 	.byte	0x04, 0x46
        /*0086*/ 	.short	(.L_1028 - .L_1027)


	//   ....[0]....
.L_1027:
        /*0088*/ 	.word	0x000014b0


	//   ....[1]....
        /*008c*/ 	.word	0x000118b0


	//   ....[2]....
        /*0090*/ 	.word	0x00011a70


	//   ....[3]....
        /*0094*/ 	.word	0x00011d50


	//   ....[4]....
        /*0098*/ 	.word	0x00011f10


	//   ....[5]....
        /*009c*/ 	.word	0x000122e0


	//   ....[6]....
        /*00a0*/ 	.word	0x000124a0


	//   ....[7]....
        /*00a4*/ 	.word	0x00012780


	//   ....[8]....
        /*00a8*/ 	.word	0x00012940


	//----- nvinfo : EIATTR_EXIT_INSTR_OFFSETS
	.align		4
.L_1028:
        /*00ac*/ 	.byte	0x04, 0x1c
        /*00ae*/ 	.short	(.L_1030 - .L_1029)


	//   ....[0]....
.L_1029:
        /*00b0*/ 	.word	0x00010cd0


	//   ....[1]....
        /*00b4*/ 	.word	0x00011630


	//   ....[2]....
        /*00b8*/ 	.word	0x00011ad0


	//   ....[3]....
        /*00bc*/ 	.word	0x00011b10


	//   ....[4]....
        /*00c0*/ 	.word	0x00011f70


	//   ....[5]....
        /*00c4*/ 	.word	0x00011fb0


	//   ....[6]....
        /*00c8*/ 	.word	0x00011fe0


	//   ....[7]....
        /*00cc*/ 	.word	0x00012020


	//   ....[8]....
        /*00d0*/ 	.word	0x00012060


	//   ....[9]....
        /*00d4*/ 	.word	0x00012500


	//   ....[10]....
        /*00d8*/ 	.word	0x00012540


	//   ....[11]....
        /*00dc*/ 	.word	0x000129a0


	//   ....[12]....
        /*00e0*/ 	.word	0x000129e0


	//----- nvinfo : EIATTR_MAX_THREADS
	.align		4
.L_1030:
        /*00e4*/ 	.byte	0x04, 0x05
        /*00e6*/ 	.short	(.L_1032 - .L_1031)
.L_1031:
        /*00e8*/ 	.word	0x00000100
        /*00ec*/ 	.word	0x00000001
        /*00f0*/ 	.word	0x00000001


	//----- nvinfo : EIATTR_CRS_STACK_SIZE
	.align		4
.L_1032:
        /*00f4*/ 	.byte	0x04, 0x1e
        /*00f6*/ 	.short	(.L_1034 - .L_1033)
.L_1033:
        /*00f8*/ 	.word	0x00000000


	//----- nvinfo : EIATTR_CBANK_PARAM_SIZE
	.align		4
.L_1034:
        /*00fc*/ 	.byte	0x03, 0x19
        /*00fe*/ 	.short	0x0420


	//----- nvinfo : EIATTR_PARAM_CBANK
	.align		4
        /*0100*/ 	.byte	0x04, 0x0a
        /*0102*/ 	.short	(.L_1036 - .L_1035)
	.align		4
.L_1035:
        /*0104*/ 	.word	index@(.nv.constant0._ZN2at6native13reduce_kernelILi256ELi2ENS0_8ReduceOpIlNS0_7MeanOpsIllllEEjlLi4ELi4EEEEEvT1_)
        /*0108*/ 	.short	0x0210
        /*010a*/ 	.short	0x0420


	//----- nvinfo : EIATTR_SW_WAR
	.align		4
.L_1036:
        /*010c*/ 	.byte	0x04, 0x36
        /*010e*/ 	.short	(.L_1038 - .L_1037)
.L_1037:
        /*0110*/ 	.word	0x00000008
.L_1038:


//--------------------- .nv.info._ZN2at6native13reduce_kernelILi128ELi4ENS0_8ReduceOpIlNS0_7MeanOpsIllllEEjlLi4ELi4EEEEEvT1_ --------------------------
	.section	.nv.info._ZN2at6native13reduce_kernelILi128ELi4ENS0_8ReduceOpIlNS0_7MeanOpsIllllEEjlLi4ELi4EEEEEvT1_,"",@"SHT_CUDA_INFO"
	.sectionflags	@""
	.align	4


	//----- nvinfo : EIATTR_CUDA_API_VERSION
	.align		4
        /*0000*/ 	.byte	0x04, 0x37
        /*0002*/ 	.short	(.L_1040 - .L_1039)
.L_1039:
        /*0004*/ 	.word	0x00000082


	//----- nvinfo : EIATTR_KPARAM_INFO
	.align		4
.L_1040:
        /*0008*/ 	.byte	0x04, 0x17
        /*000a*/ 	.short	(.L_1042 - .L_1041)
.L_1041:
        /*000c*/ 	.word	0x00000000
        /*0010*/ 	.short	0x0000
        /*0012*/ 	.short	0x0000
        /*0014*/ 	.byte	0x00, 0xf0, 0x81, 0x10


	//----- nvinfo : EIATTR_SPARSE_MMA_MASK
	.align		4
.L_1042:
        /*0018*/ 	.byte	0x03, 0x50
        /*001a*/ 	.short	0x0000


	//----- nvinfo : EIATTR_MAXREG_COUNT
	.align		4
        /*001c*/ 	.byte	0x03, 0x1b
        /*001e*/ 	.short	0x0080


	//----- nvinfo : EIATTR_NUM_BARRIERS
	.align		4
        /*0020*/ 	.byte	0x02, 0x4c
        /*0022*/ 	.byte	0x01
	.zero		1


	//----- nvinfo : EIATTR_EXTERNS
	.align		4
        /*0024*/ 	.byte	0x04, 0x0f
        /*0026*/ 	.short	(.L_1044 - .L_1043)


	//   ....[0]....
	.align		4
.L_1043:
        /*0028*/ 	.word	index@(__assertfail)


	//----- nvinfo : EIATTR_MERCURY_ISA_VERSION
	.align		4
.L_1044:
        /*002c*/ 	.byte	0x03, 0x5f
        /*002e*/ 	.short	0x0101


	//----- nvinfo : EIATTR_INT_WARP_WIDE_INSTR_OFFSETS
	.align		4
        /*0030*/ 	.byte	0x04, 0x31
        /*0032*/ 	.short	(.L_1046 - .L_1045)


	//   ....[0]....
.L_1045:
        /*0034*/ 	.word	0x00015fe0


	//   ....[1]....
        /*0038*/ 	.word	0x000160d0


	//----- nvinfo : EIATTR_COOP_GROUP_MASK_REGIDS
	.align		4
.L_1046:
        /*003c*/ 	.byte	0x04, 0x29
        /*003e*/ 	.short	(.L_1048 - .L_1047)


	//   ....[0]....
.L_1047:
        /*0040*/ 	.word	0xffffffff


	//   ....[1]....
        /*0044*/ 	.word	0xffffffff


	//   ....[2]....
        /*0048*/ 	.word	0xffffffff


	//   ....[3]....
        /*004c*/ 	.word	0xffffffff


	//   ....[4]....
        /*0050*/ 	.word	0xffffffff


	//   ....[5]....
        /*0054*/ 	.word	0xffffffff


	//   ....[6]....
        /*0058*/ 	.word	0xffffffff


	//   ....[7]....
        /*005c*/ 	.word	0xffffffff


	//   ....[8]....
        /*0060*/ 	.word	0xffffffff


	//   ....[9]....
        /*0064*/ 	.word	0xffffffff


	//   ....[10]....
        /*0068*/ 	.word	0xffffffff


	//   ....[11]....
        /*006c*/ 	.word	0xffffffff


	//   ....[12]....
        /*0070*/ 	.word	0xffffffff


	//   ....[13]....
        /*0074*/ 	.word	0xffffffff


	//   ....[14]....
        /*0078*/ 	.word	0xffffffff


	//   ....[15]....
        /*007c*/ 	.word	0xffffffff


	//----- nvinfo : EIATTR_COOP_GROUP_INSTR_OFFSETS
	.align		4
.L_1048:
        /*0080*/ 	.byte	0x04, 0x28
        /*0082*/ 	.short	(.L_1050 - .L_1049)


	//   ....[0]....
.L_1049:
        /*0084*/ 	.word	0x0000cf60


	//   ....[1]....
        /*0088*/ 	.word	0x0000cf70


	//   ....[2]....
        /*008c*/ 	.word	0x0000cf80


	//   ....[3]....
        /*0090*/ 	.word	0x0000cf90


	//   ....[4]....
        /*0094*/ 	.word	0x0000cfa0


	//   ....[5]....
        /*0098*/ 	.word	0x0000cfb0


	//   ....[6]....
        /*009c*/ 	.word	0x0000cfc0


	//   ....[7]....
        /*00a0*/ 	.word	0x0000cfe0


	//   ....[8]....
        /*00a4*/ 	.word	0x00016e70


	//   ....[9]....
        /*00a8*/ 	.word	0x00016e80


	//   ....[10]....
        /*00ac*/ 	.word	0x00016e90


	//   ....[11]....
        /*00b0*/ 	.word	0x00016ea0


	//   ....[12]....
        /*00b4*/ 	.word	0x00016eb0


	//   ....[13]....
        /*00b8*/ 	.word	0x00016ec0


	//   ....[14]....
        /*00bc*/ 	.word	0x00016ed0


	//   ....[15]....
        /*00c0*/ 	.word	0x00016ef0


	//----- nvinfo : EIATTR_SYSCALL_OFFSETS
	.align		4
.L_1050:
        /*00c4*/ 	.byte	0x04, 0x46
        /*00c6*/ 	.short	(.L_1052 - .L_1051)


	//   ....[0]....
.L_1051:
        /*00c8*/ 	.word	0x00001420


	//   ....[1]....
        /*00cc*/ 	.word	0x00017280


	//   ....[2]....
        /*00d0*/ 	.word	0x00017440


	//   ....[3]....
        /*00d4*/ 	.word	0x00017600


	//   ....[4]....
        /*00d8*/ 	.word	0x000177c0


	//   ....[5]....
        /*00dc*/ 	.word	0x00017b30


	//   ....[6]....
        /*00e0*/ 	.word	0x00017cf0


	//   ....[7]....
        /*00e4*/ 	.word	0x00017eb0


	//   ....[8]....
        /*00e8*/ 	.word	0x00018070


	//   ....[9]....
        /*00ec*/ 	.word	0x000184d0


	//   ....[10]....
        /*00f0*/ 	.word	0x00018690


	//   ....[11]....
        /*00f4*/ 	.word	0x00018850


	//   ....[12]....
        /*00f8*/ 	.word	0x00018a10


	//   ....[13]....
        /*00fc*/ 	.word	0x00018d70


	//   ....[14]....
        /*0100*/ 	.word	0x00018f30


	//   ....[15]....
        /*0104*/ 	.word	0x000190f0


	//   ....[16]....
        /*0108*/ 	.word	0x000192b0


	//----- nvinfo : EIATTR_EXIT_INSTR_OFFSETS
	.align		4
.L_1052:
        /*010c*/ 	.byte	0x04, 0x1c
        /*010e*/ 	.short	(.L_1054 - .L_1053)


	//   ....[0]....
.L_1053:
        /*0110*/ 	.word	0x00016190


	//   ....[1]....
        /*0114*/ 	.word	0x00016fa0


	//   ....[2]....
        /*0118*/ 	.word	0x00017820


	//   ....[3]....
        /*011c*/ 	.word	0x00017890


	//   ....[4]....
        /*0120*/ 	.word	0x000180d0


	//   ....[5]....
        /*0124*/ 	.word	0x00018140


	//   ....[6]....
        /*0128*/ 	.word	0x00018170


	//   ....[7]....
        /*012c*/ 	.word	0x000181b0


	//   ....[8]....
        /*0130*/ 	.word	0x000181f0


	//   ....[9]....
        /*0134*/ 	.word	0x00018a70


	//   ....[10]....
        /*0138*/ 	.word	0x00018ad0


	//   ....[11]....
        /*013c*/ 	.word	0x00019310


	//   ....[12]....
        /*0140*/ 	.word	0x00019370


	//----- nvinfo : EIATTR_MAX_THREADS
	.align		4
.L_1054:
        /*0144*/ 	.byte	0x04, 0x05
        /*0146*/ 	.short	(.L_1056 - .L_1055)
.L_1055:
        /*0148*/ 	.word	0x00000080
        /*014c*/ 	.word	0x00000001
        /*0150*/ 	.word	0x00000001


	//----- nvinfo : EIATTR_CRS_STACK_SIZE
	.align		4
.L_1056:
        /*0154*/ 	.byte	0x04, 0x1e
        /*0156*/ 	.short	(.L_1058 - .L_1057)
.L_1057:
        /*0158*/ 	.word	0x00000000


	//----- nvinfo : EIATTR_CBANK_PARAM_SIZE
	.align		4
.L_1058:
        /*015c*/ 	.byte	0x03, 0x19
        /*015e*/ 	.short	0x0420


	//----- nvinfo : EIATTR_PARAM_CBANK
	.align		4
        /*0160*/ 	.byte	0x04, 0x0a
        /*0162*/ 	.short	(.L_1060 - .L_1059)
	.align		4
.L_1059:
        /*0164*/ 	.word	index@(.nv.constant0._ZN2at6native13reduce_kernelILi128ELi4ENS0_8ReduceOpIlNS0_7MeanOpsIllllEEjlLi4ELi4EEEEEvT1_)
        /*0168*/ 	.short	0x0210
        /*016a*/ 	.short	0x0420


	//----- nvinfo : EIATTR_SW_WAR
	.align		4
.L_1060:
        /*016c*/ 	.byte	0x04, 0x36
        /*016e*/ 	.short	(.L_1062 - .L_1061)
.L_1061:
        /*0170*/ 	.word	0x00000008
.L_1062:


//--------------------- .nv.info._ZN2at6native13reduce_kernelILi512ELi1ENS0_8ReduceOpIiNS0_7MeanOpsIiiiiEEjiLi4ELi4EEEEEvT1_ --------------------------
	.section	.nv.info._ZN2at6native13reduce_kernelILi512ELi1ENS0_8ReduceOpIiNS0_7MeanOpsIiiiiEEjiLi4ELi4EEEEEvT1_,"",@"SHT_CUDA_INFO"
	.sectionflags	@""
	.align	4


	//----- nvinfo : EIATTR_CUDA_API_VERSION
	.align		4
        /*0000*/ 	.byte	0x04, 0x37
        /*0002*/ 	.short	(.L_1064 - .L_1063)
.L_1063:
        /*0004*/ 	.word	0x00000082


	//----- nvinfo : EIATTR_KPARAM_INFO
	.align		4
.L_1064:
        /*0008*/ 	.byte	0x04, 0x17
        /*000a*/ 	.short	(.L_1066 - .L_1065)
.L_1065:
        /*000c*/ 	.word	0x00000000
        /*0010*/ 	.short	0x0000
        /*0012*/ 	.short	0x0000
        /*0014*/ 	.byte	0x00, 0xf0, 0x61, 0x10


	//----- nvinfo : EIATTR_SPARSE_MMA_MASK
	.align		4
.L_1066:
        /*0018*/ 	.byte	0x03, 0x50
        /*001a*/ 	.short	0x0000


	//----- nvinfo : EIATTR_MAXREG_COUNT
	.align		4
        /*001c*/ 	.byte	0x03, 0x1b
        /*001e*/ 	.short	0x0020


	//----- nvinfo : EIATTR_NUM_BARRIERS
	.align		4
        /*0020*/ 	.byte	0x02, 0x4c
        /*0022*/ 	.byte	0x01
	.zero		1


	//----- nvinfo : EIATTR_EXTERNS
	.align		4
        /*0024*/ 	.byte	0x04, 0x0f
        /*0026*/ 	.short	(.L_1068 - .L_1067)


	//   ....[0]....
	.align		4
.L_1067:
        /*0028*/ 	.word	index@(__assertfail)


	//----- nvinfo : EIATTR_MERCURY_ISA_VERSION
	.align		4
.L_1068:
        /*002c*/ 	.byte	0x03, 0x5f
        /*002e*/ 	.short	0x0101


	//----- nvinfo : EIATTR_INT_WARP_WIDE_INSTR_OFFSETS
	.align		4
        /*0030*/ 	.byte	0x04, 0x31
        /*0032*/ 	.short	(.L_1070 - .L_1069)


	//   ....[0]....
.L_1069:
        /*0034*/ 	.word	0x0000d950


	//   ....[1]....
        /*0038*/ 	.word	0x0000da40


	//----- nvinfo : EIATTR_COOP_GROUP_MASK_REGIDS
	.align		4
.L_1070:
        /*003c*/ 	.byte	0x04, 0x29
        /*003e*/ 	.short	(.L_1072 - .L_1071)


	//   ....[0]....
.L_1071:
        /*0040*/ 	.word	0xffffffff


	//   ....[1]....
        /*0044*/ 	.word	0xffffffff


	//----- nvinfo : EIATTR_COOP_GROUP_INSTR_OFFSETS
	.align		4
.L_1072:
        /*0048*/ 	.byte	0x04, 0x28
        /*004a*/ 	.short	(.L_1074 - .L_1073)


	//   ....[0]....
.L_1073:
        /*004c*/ 	.word	0x0000b230


	//   ....[1]....
        /*0050*/ 	.word	0x0000e160


	//----- nvinfo : EIATTR_SYSCALL_OFFSETS
	.align		4
.L_1074:
        /*0054*/ 	.byte	0x04, 0x46
        /*0056*/ 	.short	(.L_1076 - .L_1075)


	//   ....[0]....
.L_1075:
        /*0058*/ 	.word	0x0000e3b0


	//   ....[1]....
        /*005c*/ 	.word	0x0000e5e0


	//   ....[2]....
        /*0060*/ 	.word	0x0000e900


	//   ....[3]....
        /*0064*/ 	.word	0x0000eb30


	//----- nvinfo : EIATTR_EXIT_INSTR_OFFSETS
	.align		4
.L_1076:
        /*0068*/ 	.byte	0x04, 0x1c
        /*006a*/ 	.short	(.L_1078 - .L_1077)


	//   ....[0]....
.L_1077:
        /*006c*/ 	.word	0x0000dae0


	//   ....[1]....
        /*0070*/ 	.word	0x0000e1b0


	//   ....[2]....
        /*0074*/ 	.word	0x0000e400


	//   ....[3]....
        /*0078*/ 	.word	0x0000e420


	//   ....[4]....
        /*007c*/ 	.word	0x0000e630


	//   ....[5]....
        /*0080*/ 	.word	0x0000e650


	//   ....[6]....
        /*0084*/ 	.word	0x0000e680


	//   ....[7]....
        /*0088*/ 	.word	0x0000e6c0


	//   ....[8]....
        /*008c*/ 	.word	0x0000e700


	//   ....[9]....
        /*0090*/ 	.word	0x0000e950


	//   ....[10]....
        /*0094*/ 	.word	0x0000e970


	//   ....[11]....
        /*0098*/ 	.word	0x0000eb80


	//   ....[12]....
        /*009c*/ 	.word	0x0000eba0


	//----- nvinfo : EIATTR_MAX_THREADS
	.align		4
.L_1078:
        /*00a0*/ 	.byte	0x04, 0x05
        /*00a2*/ 	.short	(.L_1080 - .L_1079)
.L_1079:
        /*00a4*/ 	.word	0x00000200
        /*00a8*/ 	.word	0x00000001
        /*00ac*/ 	.word	0x00000001


	//----- nvinfo : EIATTR_CRS_STACK_SIZE
	.align		4
.L_1080:
        /*00b0*/ 	.byte	0x04, 0x1e
        /*00b2*/ 	.short	(.L_1082 - .L_1081)
.L_1081:
        /*00b4*/ 	.word	0x00000000


	//----- nvinfo : EIATTR_CBANK_PARAM_SIZE
	.align		4
.L_1082:
        /*00b8*/ 	.byte	0x03, 0x19
        /*00ba*/ 	.short	0x0418


	//----- nvinfo : EIATTR_PARAM_CBANK
	.align		4
        /*00bc*/ 	.byte	0x04, 0x0a
        /*00be*/ 	.short	(.L_1084 - .L_1083)
	.align		4
.L_1083:
        /*00c0*/ 	.word	index@(.nv.constant0._ZN2at6native13reduce_kernelILi512ELi1ENS0_8ReduceOpIiNS0_7MeanOpsIiiiiEEjiLi4ELi4EEEEEvT1_)
        /*00c4*/ 	.short	0x0210
        /*00c6*/ 	.short	0x0418


	//----- nvinfo : EIATTR_SW_WAR
	.align		4
.L_1084:
        /*00c8*/ 	.byte	0x04, 0x36
        /*00ca*/ 	.short	(.L_1086 - .L_1085)
.L_1085:
        /*00cc*/ 	.word	0x00000008
.L_1086:


//--------------------- .nv.info._ZN2at6native13reduce_kernelILi256ELi2ENS0_8ReduceOpIiNS0_7MeanOpsIiiiiEEjiLi4ELi4EEEEEvT1_ --------------------------
	.section	.nv.info._ZN2at6native13reduce_kernelILi256ELi2ENS0_8ReduceOpIiNS0_7MeanOpsIiiiiEEjiLi4ELi4EEEEEvT1_,"",@"SHT_CUDA_INFO"
	.sectionflags	@""
	.align	4


	//----- nvinfo : EIATTR_CUDA_API_VERSION
	.align		4
        /*0000*/ 	.byte	0x04, 0x37
        /*0002*/ 	.short	(.L_1088 - .L_1087)
.L_1087:
        /*0004*/ 	.word	0x00000082


	//----- nvinfo : EIATTR_KPARAM_INFO
	.align		4
.L_1088:
        /*0008*/ 	.byte	0x04, 0x17
        /*000a*/ 	.short	(.L_1090 - .L_1089)
.L_1089:
        /*000c*/ 	.word	0x00000000
        /*0010*/ 	.short	0x0000
        /*0012*/ 	.short	0x0000
        /*0014*/ 	.byte	0x00, 0xf0, 0x61, 0x10


	//----- nvinfo : EIATTR_SPARSE_MMA_MASK
	.align		4
.L_1090:
        /*0018*/ 	.byte	0x03, 0x50
        /*001a*/ 	.short	0x0000


	//----- nvinfo : EIATTR_MAXREG_COUNT
	.align		4
        /*001c*/ 	.byte	0x03, 0x1b
        /*001e*/ 	.short	0x0040


	//----- nvinfo : EIATTR_NUM_BARRIERS
	.align		4
        /*0020*/ 	.byte	0x02, 0x4c
        /*0022*/ 	.byte	0x01
	.zero		1


	//----- nvinfo : EIATTR_EXTERNS
	.align		4
        /*0024*/ 	.byte	0x04, 0x0f
        /*0026*/ 	.short	(.L_1092 - .L_1091)


	//   ....[0]....
	.align		4
.L_1091:
        /*0028*/ 	.word	index@(__assertfail)


	//----- nvinfo : EIATTR_MERCURY_ISA_VERSION
	.align		4
.L_1092:
        /*002c*/ 	.byte	0x03, 0x5f
        /*002e*/ 	.short	0x0101


	//----- nvinfo : EIATTR_INT_WARP_WIDE_INSTR_OFFSETS
	.align		4
        /*0030*/ 	.byte	0x04, 0x31
        /*0032*/ 	.short	(.L_1094 - .L_1093)


	//   ....[0]....
.L_1093:
        /*0034*/ 	.word	0x00010260


	//   ....[1]....
        /*0038*/ 	.word	0x00010350


	//----- nvinfo : EIATTR_COOP_GROUP_MASK_REGIDS
	.align		4
.L_1094:
        /*003c*/ 	.byte	0x04, 0x29
        /*003e*/ 	.short	(.L_1096 - .L_1095)


	//   ....[0]....
.L_1095:
        /*0040*/ 	.word	0xffffffff


	//   ....[1]....
        /*0044*/ 	.word	0xffffffff


	//   ....[2]....
        /*0048*/ 	.word	0xffffffff


	//   ....[3]....
        /*004c*/ 	.word	0xffffffff


	//----- nvinfo : EIATTR_COOP_GROUP_INSTR_OFFSETS
	.align		4
.L_1096:
        /*0050*/ 	.byte	0x04, 0x28
        /*0052*/ 	.short	(.L_1098 - .L_1097)


	//   ....[0]....
.L_1097:
        /*0054*/ 	.word	0x0000b860


	//   ....[1]....
        /*0058*/ 	.word	0x0000b870


	//   ....[2]....
        /*005c*/ 	.word	0x00010b40


	//   ....[3]....
        /*0060*/ 	.word	0x00010b50


	//----- nvinfo : EIATTR_SYSCALL_OFFSETS
	.align		4
.L_1098:
        /*0064*/ 	.byte	0x04, 0x46
        /*0066*/ 	.short	(.L_1100 - .L_1099)


	//   ....[0]....
.L_1099:
        /*0068*/ 	.word	0x000014b0


	//   ....[1]....
        /*006c*/ 	.word	0x00010de0


	//   ....[2]....
        /*0070*/ 	.word	0x00010f60


	//   ....[3]....
        /*0074*/ 	.word	0x000111d0


	//   ....[4]....
        /*0078*/ 	.word	0x00011350


	//   ....[5]....
        /*007c*/ 	.word	0x000116b0


	//   ....[6]....
        /*0080*/ 	.word	0x00011830


	//   ....[7]....
        /*0084*/ 	.word	0x00011aa0


	//   ....[8]....
        /*0088*/ 	.word	0x00011c20


	//----- nvinfo : EIATTR_EXIT_INSTR_OFFSETS
	.align		4
.L_1100:
        /*008c*/ 	.byte	0x04, 0x1c
        /*008e*/ 	.short	(.L_1102 - .L_1101)


	//   ....[0]....
.L_1101:
        /*0090*/ 	.word	0x00010410


	//   ....[1]....
        /*0094*/ 	.word	0x00010bb0


	//   ....[2]....
        /*0098*/ 	.word	0x00010fb0


	//   ....[3]....
        /*009c*/ 	.word	0x00010fe0


	//   ....[4]....
        /*00a0*/ 	.word	0x000113a0


	//   ....[5]....
        /*00a4*/ 	.word	0x000113d0


	//   ....[6]....
        /*00a8*/ 	.word	0x00011400


	//   ....[7]....
        /*00ac*/ 	.word	0x00011440


	//   ....[8]....
        /*00b0*/ 	.word	0x00011480


	//   ....[9]....
        /*00b4*/ 	.word	0x00011880


	//   ....[10]....
        /*00b8*/ 	.word	0x000118b0


	//   ....[11]....
        /*00bc*/ 	.word	0x00011c70


	//   ....[12]....
        /*00c0*/ 	.word	0x00011ca0


	//----- nvinfo : EIATTR_MAX_THREADS
	.align		4
.L_1102:
        /*00c4*/ 	.byte	0x04, 0x05
        /*00c6*/ 	.short	(.L_1104 - .L_1103)
.L_1103:
        /*00c8*/ 	.word	0x00000100
        /*00cc*/ 	.word	0x00000001
        /*00d0*/ 	.word	0x00000001


	//----- nvinfo : EIATTR_CRS_STACK_SIZE
	.align		4
.L_1104:
        /*00d4*/ 	.byte	0x04, 0x1e
        /*00d6*/ 	.short	(.L_1106 - .L_1105)
.L_1105:
        /*00d8*/ 	.word	0x00000000


	//----- nvinfo : EIATTR_CBANK_PARAM_SIZE
	.align		4
.L_1106:
        /*00dc*/ 	.byte	0x03, 0x19
        /*00de*/ 	.short	0x0418


	//----- nvinfo : EIATTR_PARAM_CBANK
	.align		4
        /*00e0*/ 	.byte	0x04, 0x0a
        /*00e2*/ 	.short	(.L_1108 - .L_1107)
	.align		4
.L_1107:
        /*00e4*/ 	.word	index@(.nv.constant0._ZN2at6native13reduce_kernelILi256ELi2ENS0_8ReduceOpIiNS0_7MeanOpsIiiiiEEjiLi4ELi4EEEEEvT1_)
        /*00e8*/ 	.short	0x0210
        /*00ea*/ 	.short	0x0418


	//----- nvinfo : EIATTR_SW_WAR
	.align		4
.L_1108:
        /*00ec*/ 	.byte	0x04, 0x36
        /*00ee*/ 	.short	(.L_1110 - .L_1109)
.L_1109:
        /*00f0*/ 	.word	0x00000008
.L_1110:


//--------------------- .nv.info._ZN2at6native13reduce_kernelILi128ELi4ENS0_8ReduceOpIiNS0_7MeanOpsIiiiiEEjiLi4ELi4EEEEEvT1_ --------------------------
	.section	.nv.info._ZN2at6native13reduce_kernelILi128ELi4ENS0_8ReduceOpIiNS0_7MeanOpsIiiiiEEjiLi4ELi4EEEEEvT1_,"",@"SHT_CUDA_INFO"
	.sectionflags	@""
	.align	4


	//----- nvinfo : EIATTR_CUDA_API_VERSION
	.align		4
        /*0000*/ 	.byte	0x04, 0x37
        /*0002*/ 	.short	(.L_1112 - .L_1111)
.L_1111:
        /*0004*/ 	.word	0x00000082


	//----- nvinfo : EIATTR_KPARAM_INFO
	.align		4
.L_1112:
        /*0008*/ 	.byte	0x04, 0x17
        /*000a*/ 	.short	(.L_1114 - .L_1113)
.L_1113:
        /*000c*/ 	.word	0x00000000
        /*0010*/ 	.short	0x0000
        /*0012*/ 	.short	0x0000
        /*0014*/ 	.byte	0x00, 0xf0, 0x61, 0x10


	//----- nvinfo : EIATTR_SPARSE_MMA_MASK
	.align		4
.L_1114:
        /*0018*/ 	.byte	0x03, 0x50
        /*001a*/ 	.short	0x0000


	//----- nvinfo : EIATTR_MAXREG_COUNT
	.align		4
        /*001c*/ 	.byte	0x03, 0x1b
        /*001e*/ 	.short	0x0080


	//----- nvinfo : EIATTR_NUM_BARRIERS
	.align		4
        /*0020*/ 	.byte	0x02, 0x4c
        /*0022*/ 	.byte	0x01
	.zero		1


	//----- nvinfo : EIATTR_EXTERNS
	.align		4
        /*0024*/ 	.byte	0x04, 0x0f
        /*0026*/ 	.short	(.L_1116 - .L_1115)


	//   ....[0]....
	.align		4
.L_1115:
        /*0028*/ 	.word	index@(__assertfail)


	//----- nvinfo : EIATTR_MERCURY_ISA_VERSION
	.align		4
.L_1116:
        /*002c*/ 	.byte	0x03, 0x5f
        /*002e*/ 	.short	0x0101


	//----- nvinfo : EIATTR_INT_WARP_WIDE_INSTR_OFFSETS
	.align		4
        /*0030*/ 	.byte	0x04, 0x31
        /*0032*/ 	.short	(.L_1118 - .L_1117)


	//   ....[0]....
.L_1117:
        /*0034*/ 	.word	0x00014ec0


	//   ....[1]....
        /*0038*/ 	.word	0x00014fb0


	//----- nvinfo : EIATTR_COOP_GROUP_MASK_REGIDS
	.align		4
.L_1118:
        /*003c*/ 	.byte	0x04, 0x29
        /*003e*/ 	.short	(.L_1120 - .L_1119)


	//   ....[0]....
.L_1119:
        /*0040*/ 	.word	0xffffffff


	//   ....[1]....
        /*0044*/ 	.word	0xffffffff


	//   ....[2]....
        /*0048*/ 	.word	0xffffffff


	//   ....[3]....
        /*004c*/ 	.word	0xffffffff


	//   ....[4]....
        /*0050*/ 	.word	0xffffffff


	//   ....[5]....
        /*0054*/ 	.word	0xffffffff


	//   ....[6]....
        /*0058*/ 	.word	0xffffffff


	//   ....[7]....
        /*005c*/ 	.word	0xffffffff


	//----- nvinfo : EIATTR_COOP_GROUP_INSTR_OFFSETS
	.align		4
.L_1120:
        /*0060*/ 	.byte	0x04, 0x28
        /*0062*/ 	.short	(.L_1122 - .L_1121)


	//   ....[0]....
.L_1121:
        /*0064*/ 	.word	0x0000bec0


	//   ....[1]....
        /*0068*/ 	.word	0x0000bed0


	//   ....[2]....
        /*006c*/ 	.word	0x0000bee0


	//   ....[3]....
        /*0070*/ 	.word	0x0000bef0


	//   ....[4]....
        /*0074*/ 	.word	0x000158f0


	//   ....[5]....
        /*0078*/ 	.word	0x00015900


	//   ....[6]....
        /*007c*/ 	.word	0x00015910


	//   ....[7]....
        /*0080*/ 	.word	0x00015920


	//----- nvinfo : EIATTR_SYSCALL_OFFSETS
	.align		4
.L_1122:
        /*0084*/ 	.byte	0x04, 0x46
        /*0086*/ 	.short	(.L_1124 - .L_1123)


	//   ....[0]....
.L_1123:
        /*0088*/ 	.word	0x00001420


	//   ....[1]....
        /*008c*/ 	.word	0x00015c10


	//   ....[2]....
        /*0090*/ 	.word	0x00015d90


	//   ....[3]....
        /*0094*/ 	.word	0x00015f10


	//   ....[4]....
        /*0098*/ 	.word	0x00016090


	//   ....[5]....
        /*009c*/ 	.word	0x00016360


	//   ....[6]....
        /*00a0*/ 	.word	0x000164e0


	//   ....[7]....
        /*00a4*/ 	.word	0x00016660


	//   ....[8]....
        /*00a8*/ 	.word	0x000167e0


	//   ....[9]....
        /*00ac*/ 	.word	0x00016ba0


	//   ....[10]....
        /*00b0*/ 	.word	0x00016d20


	//   ....[11]....
        /*00b4*/ 	.word	0x00016ea0


	//   ....[12]....
        /*00b8*/ 	.word	0x00017020


	//   ....[13]....
        /*00bc*/ 	.word	0x000172f0


	//   ....[14]....
        /*00c0*/ 	.word	0x00017470


	//   ....[15]....
        /*00c4*/ 	.word	0x000175f0


	//   ....[16]....
        /*00c8*/ 	.word	0x00017770


	//----- nvinfo : EIATTR_EXIT_INSTR_OFFSETS
	.align		4
.L_1124:
        /*00cc*/ 	.byte	0x04, 0x1c
        /*00ce*/ 	.short	(.L_1126 - .L_1125)


	//   ....[0]....
.L_1125:
        /*00d0*/ 	.word	0x00015070


	//   ....[1]....
        /*00d4*/ 	.word	0x000159a0


	//   ....[2]....
        /*00d8*/ 	.word	0x000160e0


	//   ....[3]....
        /*00dc*/ 	.word	0x00016130


	//   ....[4]....
        /*00e0*/ 	.word	0x00016830


	//   ....[5]....
        /*00e4*/ 	.word	0x00016880


	//   ....[6]....
        /*00e8*/ 	.word	0x000168b0


	//   ....[7]....
        /*00ec*/ 	.word	0x000168f0


	//   ....[8]....
        /*00f0*/ 	.word	0x00016930


	//   ....[9]....
        /*00f4*/ 	.word	0x00017070


	//   ....[10]....
        /*00f8*/ 	.word	0x000170c0


	//   ....[11]....
        /*00fc*/ 	.word	0x000177c0


	//   ....[12]....
        /*0100*/ 	.word	0x00017810


	//----- nvinfo : EIATTR_MAX_THREADS
	.align		4
.L_1126:
        /*0104*/ 	.byte	0x04, 0x05
        /*0106*/ 	.short	(.L_1128 - .L_1127)
.L_1127:
        /*0108*/ 	.word	0x00000080
        /*010c*/ 	.word	0x00000001
        /*0110*/ 	.word	0x00000001


	//----- nvinfo : EIATTR_CRS_STACK_SIZE
	.align		4
.L_1128:
        /*0114*/ 	.byte	0x04, 0x1e
        /*0116*/ 	.short	(.L_1130 - .L_1129)
.L_1129:
        /*0118*/ 	.word	0x00000000


	//----- nvinfo : EIATTR_CBANK_PARAM_SIZE
	.align		4
.L_1130:
        /*011c*/ 	.byte	0x03, 0x19
        /*011e*/ 	.short	0x0418


	//----- nvinfo : EIATTR_PARAM_CBANK
	.align		4
        /*0120*/ 	.byte	0x04, 0x0a
        /*0122*/ 	.short	(.L_1132 - .L_1131)
	.align		4
.L_1131:
        /*0124*/ 	.word	index@(.nv.constant0._ZN2at6native13reduce_kernelILi128ELi4ENS0_8ReduceOpIiNS0_7MeanOpsIiiiiEEjiLi4ELi4EEEEEvT1_)
        /*0128*/ 	.short	0x0210
        /*012a*/ 	.short	0x0418


	//----- nvinfo : EIATTR_SW_WAR
	.align		4
.L_1132:
        /*012c*/ 	.byte	0x04, 0x36
        /*012e*/ 	.short	(.L_1134 - .L_1133)
.L_1133:
        /*0130*/ 	.word	0x00000008
.L_1134:


//--------------------- .nv.info._ZN2at6native13reduce_kernelILi512ELi1ENS0_8ReduceOpIaNS0_7MeanOpsIaaaaEEjaLi4ELi4EEEEEvT1_ --------------------------
	.section	.nv.info._ZN2at6native13reduce_kernelILi512ELi1ENS0_8ReduceOpIaNS0_7MeanOpsIaaaaEEjaLi4ELi4EEEEEvT1_,"",@"SHT_CUDA_INFO"
	.sectionflags	@""
	.align	4


	//----- nvinfo : EIATTR_CUDA_API_VERSION
	.align		4
        /*0000*/ 	.byte	0x04, 0x37
        /*0002*/ 	.short	(.L_1136 - .L_1135)
.L_1135:
        /*0004*/ 	.word	0x00000082


	//----- nvinfo : EIATTR_KPARAM_INFO
	.align		4
.L_1136:
        /*0008*/ 	.byte	0x04, 0x17
        /*000a*/ 	.short	(.L_1138 - .L_1137)
.L_1137:
        /*000c*/ 	.word	0x00000000
        /*0010*/ 	.short	0x0000
        /*0012*/ 	.short	0x0000
        /*0014*/ 	.byte	0x00, 0xf0, 0x41, 0x10


	//----- nvinfo : EIATTR_SPARSE_MMA_MASK
	.align		4
.L_1138:
        /*0018*/ 	.byte	0x03, 0x50
        /*001a*/ 	.short	0x0000


	//----- nvinfo : EIATTR_MAXREG_COUNT
	.align		4
        /*001c*/ 	.byte	0x03, 0x1b
        /*001e*/ 	.short	0x0020


	//----- nvinfo : EIATTR_NUM_BARRIERS
	.align		4
        /*0020*/ 	.byte	0x02, 0x4c
        /*0022*/ 	.byte	0x01
	.zero		1


	//----- nvinfo : EIATTR_EXTERNS
	.align		4
        /*0024*/ 	.byte	0x04, 0x0f
        /*0026*/ 	.short	(.L_1140 - .L_1139)


	//   ....[0]....
	.align		4
.L_1139:
        /*0028*/ 	.word	index@(__assertfail)


	//----- nvinfo : EIATTR_MERCURY_ISA_VERSION
	.align		4
.L_1140:
        /*002c*/ 	.byte	0x03, 0x5f
        /*002e*/ 	.short	0x0101


	//----- nvinfo : EIATTR_INT_WARP_WIDE_INSTR_OFFSETS
	.align		4
        /*0030*/ 	.byte	0x04, 0x31
        /*0032*/ 	.short	(.L_1142 - .L_1141)


	//   ....[0]....
.L_1141:
        /*0034*/ 	.word	0x0000db50


	//   ....[1]....
        /*0038*/ 	.word	0x0000dc40


	//----- nvinfo : EIATTR_COOP_GROUP_MASK_REGIDS
	.align		4
.L_1142:
        /*003c*/ 	.byte	0x04, 0x29
        /*003e*/ 	.short	(.L_1144 - .L_1143)


	//   ....[0]....
.L_1143:
        /*0040*/ 	.word	0xffffffff


	//   ....[1]....
        /*0044*/ 	.word	0xffffffff


	//----- nvinfo : EIATTR_COOP_GROUP_INSTR_OFFSETS
	.align		4
.L_1144:
        /*0048*/ 	.byte	0x04, 0x28
        /*004a*/ 	.short	(.L_1146 - .L_1145)


	//   ....[0]....
.L_1145:
        /*004c*/ 	.word	0x0000b480


	//   ....[1]....
        /*0050*/ 	.word	0x0000e3b0


	//----- nvinfo : EIATTR_SYSCALL_OFFSETS
	.align		4
.L_1146:
        /*0054*/ 	.byte	0x04, 0x46
        /*0056*/ 	.short	(.L_1148 - .L_1147)


	//   ....[0]....
.L_1147:
        /*0058*/ 	.word	0x0000e640


	//   ....[1]....
        /*005c*/ 	.word	0x0000e8d0


	//   ....[2]....
        /*0060*/ 	.word	0x0000ec20


	//   ....[3]....
        /*0064*/ 	.word	0x0000eeb0


	//----- nvinfo : EIATTR_EXIT_INSTR_OFFSETS
	.align		4
.L_1148:
        /*0068*/ 	.byte	0x04, 0x1c
        /*006a*/ 	.short	(.L_1150 - .L_1149)


	//   ....[0]....
.L_1149:
        /*006c*/ 	.word	0x0000dce0


	//   ....[1]....
        /*0070*/ 	.word	0x0000e410


	//   ....[2]....
        /*0074*/ 	.word	0x0000e690


	//   ....[3]....
        /*0078*/ 	.word	0x0000e6b0


	//   ....[4]....
        /*007c*/ 	.word	0x0000e920


	//   ....[5]....
        /*0080*/ 	.word	0x0000e940


	//   ....[6]....
        /*0084*/ 	.word	0x0000e970


	//   ....[7]....
        /*0088*/ 	.word	0x0000e9b0


	//   ....[8]....
        /*008c*/ 	.word	0x0000e9f0


	//   ....[9]....
        /*0090*/ 	.word	0x0000ec70


	//   ....[10]....
        /*0094*/ 	.word	0x0000ec90


	//   ....[11]....
        /*0098*/ 	.word	0x0000ef00


	//   ....[12]....
        /*009c*/ 	.word	0x0000ef20


	//----- nvinfo : EIATTR_MAX_THREADS
	.align		4
.L_1150:
        /*00a0*/ 	.byte	0x04, 0x05
        /*00a2*/ 	.short	(.L_1152 - .L_1151)
.L_1151:
        /*00a4*/ 	.word	0x00000200
        /*00a8*/ 	.word	0x00000001
        /*00ac*/ 	.word	0x00000001


	//----- nvinfo : EIATTR_CRS_STACK_SIZE
	.align		4
.L_1152:
        /*00b0*/ 	.byte	0x04, 0x1e
        /*00b2*/ 	.short	(.L_1154 - .L_1153)
.L_1153:
        /*00b4*/ 	.word	0x00000000


	//----- nvinfo : EIATTR_CBANK_PARAM_SIZE
	.align		4
.L_1154:
        /*00b8*/ 	.byte	0x03, 0x19
        /*00ba*/ 	.short	0x0410


	//----- nvinfo : EIATTR_PARAM_CBANK
	.align		4
        /*00bc*/ 	.byte	0x04, 0x0a
        /*00be*/ 	.short	(.L_1156 - .L_1155)
	.align		4
.L_1155:
        /*00c0*/ 	.word	index@(.nv.constant0._ZN2at6native13reduce_kernelILi512ELi1ENS0_8ReduceOpIaNS0_7MeanOpsIaaaaEEjaLi4ELi4EEEEEvT1_)
        /*00c4*/ 	.short	0x0210
        /*00c6*/ 	.short	0x0410


	//----- nvinfo : EIATTR_SW_WAR
	.align		4
.L_1156:
        /*00c8*/ 	.byte	0x04, 0x36
        /*00ca*/ 	.short	(.L_1158 - .L_1157)
.L_1157:
        /*00cc*/ 	.word	0x00000008
.L_1158:


//--------------------- .nv.info._ZN2at6native13reduce_kernelILi256ELi2ENS0_8ReduceOpIaNS0_7MeanOpsIaaaaEEjaLi4ELi4EEEEEvT1_ --------------------------
	.section	.nv.info._ZN2at6native13reduce_kernelILi256ELi2ENS0_8ReduceOpIaNS0_7MeanOpsIaaaaEEjaLi4ELi4EEEEEvT1_,"",@"SHT_CUDA_INFO"
	.sectionflags	@""
	.align	4


	//----- nvinfo : EIATTR_CUDA_API_VERSION
	.align		4
        /*0000*/ 	.byte	0x04, 0x37
        /*0002*/ 	.short	(.L_1160 - .L_1159)
.L_1159:
        /*0004*/ 	.word	0x00000082


	//----- nvinfo : EIATTR_KPARAM_INFO
	.align		4
.L_1160:
        /*0008*/ 	.byte	0x04, 0x17
        /*000a*/ 	.short	(.L_1162 - .L_1161)
.L_1161:
        /*000c*/ 	.word	0x00000000
        /*0010*/ 	.short	0x0000
        /*0012*/ 	.short	0x0000
        /*0014*/ 	.byte	0x00, 0xf0, 0x41, 0x10


	//----- nvinfo : EIATTR_SPARSE_MMA_MASK
	.align		4
.L_1162:
        /*0018*/ 	.byte	0x03, 0x50
        /*001a*/ 	.short	0x0000


	//----- nvinfo : EIATTR_MAXREG_COUNT
	.align		4
        /*001c*/ 	.byte	0x03, 0x1b
        /*001e*/ 	.short	0x0040


	//----- nvinfo : EIATTR_NUM_BARRIERS
	.align		4
        /*0020*/ 	.byte	0x02, 0x4c
        /*0022*/ 	.byte	0x01
	.zero		1


	//----- nvinfo : EIATTR_EXTERNS
	.align		4
        /*0024*/ 	.byte	0x04, 0x0f
        /*0026*/ 	.short	(.L_1164 - .L_1163)


	//   ....[0]....
	.align		4
.L_1163:
        /*0028*/ 	.word	index@(__assertfail)


	//----- nvinfo : EIATTR_MERCURY_ISA_VERSION
	.align		4
.L_1164:
        /*002c*/ 	.byte	0x03, 0x5f
        /*002e*/ 	.short	0x0101


	//----- nvinfo : EIATTR_INT_WARP_WIDE_INSTR_OFFSETS
	.align		4
        /*0030*/ 	.byte	0x04, 0x31
        /*0032*/ 	.short	(.L_1166 - .L_1165)


	//   ....[0]....
.L_1165:
        /*0034*/ 	.word	0x00010790


	//   ....[1]....
        /*0038*/ 	.word	0x00010880


	//----- nvinfo : EIATTR_COOP_GROUP_MASK_REGIDS
	.align		4
.L_1166:
        /*003c*/ 	.byte	0x04, 0x29
        /*003e*/ 	.short	(.L_1168 - .L_1167)


	//   ....[0]....
.L_1167:
        /*0040*/ 	.word	0xffffffff


	//   ....[1]....
        /*0044*/ 	.word	0xffffffff


	//   ....[2]....
        /*0048*/ 	.word	0xffffffff


	//   ....[3]....
        /*004c*/ 	.word	0xffffffff


	//----- nvinfo : EIATTR_COOP_GROUP_INSTR_OFFSETS
	.align		4
.L_1168:
        /*0050*/ 	.byte	0x04, 0x28
        /*0052*/ 	.short	(.L_1170 - .L_1169)


	//   ....[0]....
.L_1169:
        /*0054*/ 	.word	0x0000be20


	//   ....[1]....
        /*0058*/ 	.word	0x0000be30


	//   ....[2]....
        /*005c*/ 	.word	0x000111a0


	//   ....[3]....
        /*0060*/ 	.word	0x000111b0


	//----- nvinfo : EIATTR_SYSCALL_OFFSETS
	.align		4
.L_1170:
        /*0064*/ 	.byte	0x04, 0x46
        /*0066*/ 	.short	(.L_1172 - .L_1171)


	//   ....[0]....
.L_1171:
        /*0068*/ 	.word	0x00001490


	//   ....[1]....
        /*006c*/ 	.word	0x00011490


	//   ....[2]....
        /*0070*/ 	.word	0x00011620


	//   ....[3]....
        /*0074*/ 	.word	0x00011910


	//   ....[4]....
        /*0078*/ 	.word	0x00011aa0


	//   ....[5]....
        /*007c*/ 	.word	0x00011e40


	//   ....[6]....
        /*0080*/ 	.word	0x00011fd0


	//   ....[7]....
        /*0084*/ 	.word	0x000122c0


	//   ....[8]....
        /*0088*/ 	.word	0x00012450


	//----- nvinfo : EIATTR_EXIT_INSTR_OFFSETS
	.align		4
.L_1172:
        /*008c*/ 	.byte	0x04, 0x1c
        /*008e*/ 	.short	(.L_1174 - .L_1173)


	//   ....[0]....
.L_1173:
        /*0090*/ 	.word	0x00010940


	//   ....[1]....
        /*0094*/ 	.word	0x00011220


	//   ....[2]....
        /*0098*/ 	.word	0x00011670


	//   ....[3]....
        /*009c*/ 	.word	0x000116a0


	//   ....[4]....
        /*00a0*/ 	.word	0x00011af0


	//   ....[5]....
        /*00a4*/ 	.word	0x00011b20


	//   ....[6]....
        /*00a8*/ 	.word	0x00011b50


	//   ....[7]....
        /*00ac*/ 	.word	0x00011b90


	//   ....[8]....
        /*00b0*/ 	.word	0x00011bd0


	//   ....[9]....
        /*00b4*/ 	.word	0x00012020


	//   ....[10]....
        /*00b8*/ 	.word	0x00012050


	//   ....[11]....
        /*00bc*/ 	.word	0x000124a0


	//   ....[12]....
        /*00c0*/ 	.word	0x000124d0


	//----- nvinfo : EIATTR_MAX_THREADS
	.align		4
.L_1174:
        /*00c4*/ 	.byte	0x04, 0x05
        /*00c6*/ 	.short	(.L_1176 - .L_1175)
.L_1175:
        /*00c8*/ 	.word	0x00000100
        /*00cc*/ 	.word	0x00000001
        /*00d0*/ 	.word	0x00000001


	//----- nvinfo : EIATTR_CRS_STACK_SIZE
	.align		4
.L_1176:
        /*00d4*/ 	.byte	0x04, 0x1e
        /*00d6*/ 	.short	(.L_1178 - .L_1177)
.L_1177:
        /*00d8*/ 	.word	0x00000000


	//----- nvinfo : EIATTR_CBANK_PARAM_SIZE
	.align		4
.L_1178:
        /*00dc*/ 	.byte	0x03, 0x19
        /*00de*/ 	.short	0x0410


	//----- nvinfo : EIATTR_PARAM_CBANK
	.align		4
        /*00e0*/ 	.byte	0x04, 0x0a
        /*00e2*/ 	.short	(.L_1180 - .L_1179)
	.align		4
.L_1179:
        /*00e4*/ 	.word	index@(.nv.constant0._ZN2at6native13reduce_kernelILi256ELi2ENS0_8ReduceOpIaNS0_7MeanOpsIaaaaEEjaLi4ELi4EEEEEvT1_)
        /*00e8*/ 	.short	0x0210
        /*00ea*/ 	.short	0x0410


	//----- nvinfo : EIATTR_SW_WAR
	.align		4
.L_1180:
        /*00ec*/ 	.byte	0x04, 0x36
        /*00ee*/ 	.short	(.L_1182 - .L_1181)
.L_1181:
        /*00f0*/ 	.word	0x00000008
.L_1182:


//--------------------- .nv.info._ZN2at6native13reduce_kernelILi128ELi4ENS0_8ReduceOpIaNS0_7MeanOpsIaaaaEEjaLi4ELi4EEEEEvT1_ --------------------------
	.section	.nv.info._ZN2at6native13reduce_kernelILi128ELi4ENS0_8ReduceOpIaNS0_7MeanOpsIaaaaEEjaLi4ELi4EEEEEvT1_,"",@"SHT_CUDA_INFO"
	.sectionflags	@""
	.align	4


	//----- nvinfo : EIATTR_CUDA_API_VERSION
	.align		4
        /*0000*/ 	.byte	0x04, 0x37
        /*0002*/ 	.short	(.L_1184 - .L_1183)
.L_1183:
        /*0004*/ 	.word	0x00000082


	//----- nvinfo : EIATTR_KPARAM_INFO
	.align		4
.L_1184:
        /*0008*/ 	.byte	0x04, 0x17
        /*000a*/ 	.short	(.L_1186 - .L_1185)
.L_1185:
        /*000c*/ 	.word	0x00000000
        /*0010*/ 	.short	0x0000
        /*0012*/ 	.short	0x0000
        /*0014*/ 	.byte	0x00, 0xf0, 0x41, 0x10


	//----- nvinfo : EIATTR_SPARSE_MMA_MASK
	.align		4
.L_1186:
        /*0018*/ 	.byte	0x03, 0x50
        /*001a*/ 	.short	0x0000


	//----- nvinfo : EIATTR_MAXREG_COUNT
	.align		4
        /*001c*/ 	.byte	0x03, 0x1b
        /*001e*/ 	.short	0x0080


	//----- nvinfo : EIATTR_NUM_BARRIERS
	.align		4
        /*0020*/ 	.byte	0x02, 0x4c
        /*0022*/ 	.byte	0x01
	.zero		1


	//----- nvinfo : EIATTR_EXTERNS
	.align		4
        /*0024*/ 	.byte	0x04, 0x0f
        /*0026*/ 	.short	(.L_1188 - .L_1187)


	//   ....[0]....
	.align		4
.L_1187:
        /*0028*/ 	.word	index@(__assertfail)


	//----- nvinfo : EIATTR_MERCURY_ISA_VERSION
	.align		4
.L_1188:
        /*002c*/ 	.byte	0x03, 0x5f
        /*002e*/ 	.short	0x0101


	//----- nvinfo : EIATTR_INT_WARP_WIDE_INSTR_OFFSETS
	.align		4
        /*0030*/ 	.byte	0x04, 0x31
        /*0032*/ 	.short	(.L_1190 - .L_1189)


	//   ....[0]....
.L_1189:
        /*0034*/ 	.word	0x00015a90


	//   ....[1]....
        /*0038*/ 	.word	0x00015b80


	//----- nvinfo : EIATTR_COOP_GROUP_MASK_REGIDS
	.align		4
.L_1190:
        /*003c*/ 	.byte	0x04, 0x29
        /*003e*/ 	.short	(.L_1192 - .L_1191)


	//   ....[0]....
.L_1191:
        /*0040*/ 	.word	0xffffffff


	//   ....[1]....
        /*0044*/ 	.word	0xffffffff


	//   ....[2]....
        /*0048*/ 	.word	0xffffffff


	//   ....[3]....
        /*004c*/ 	.word	0xffffffff


	//   ....[4]....
        /*0050*/ 	.word	0xffffffff


	//   ....[5]....
        /*0054*/ 	.word	0xffffffff


	//   ....[6]....
        /*0058*/ 	.word	0xffffffff


	//   ....[7]....
        /*005c*/ 	.word	0xffffffff


	//----- nvinfo : EIATTR_COOP_GROUP_INSTR_OFFSETS
	.align		4
.L_1192:
        /*0060*/ 	.byte	0x04, 0x28
        /*0062*/ 	.short	(.L_1194 - .L_1193)


	//   ....[0]....
.L_1193:
        /*0064*/ 	.word	0x0000cba0


	//   ....[1]....
        /*0068*/ 	.word	0x0000cbd0


	//   ....[2]....
        /*006c*/ 	.word	0x0000cbe0


	//   ....[3]....
        /*0070*/ 	.word	0x0000cbf0


	//   ....[4]....
        /*0074*/ 	.word	0x00016790


	//   ....[5]....
        /*0078*/ 	.word	0x000167a0


	//   ....[6]....
        /*007c*/ 	.word	0x000167b0


	//   ....[7]....
        /*0080*/ 	.word	0x000167c0


	//----- nvinfo : EIATTR_SYSCALL_OFFSETS
	.align		4
.L_1194:
        /*0084*/ 	.byte	0x04, 0x46
        /*0086*/ 	.short	(.L_1196 - .L_1195)


	//   ....[0]....
.L_1195:
        /*0088*/ 	.word	0x00001410


	//   ....[1]....
        /*008c*/ 	.word	0x00016b20


	//   ....[2]....
        /*0090*/ 	.word	0x00016cb0


	//   ....[3]....
        /*0094*/ 	.word	0x00016e40


	//   ....[4]....
        /*0098*/ 	.word	0x00016fd0


	//   ....[5]....
        /*009c*/ 	.word	0x00017380


	//   ....[6]....
        /*00a0*/ 	.word	0x00017510


	//   ....[7]....
        /*00a4*/ 	.word	0x000176a0


	//   ....[8]....
        /*00a8*/ 	.word	0x00017830


	//   ....[9]....
        /*00ac*/ 	.word	0x00017c40


	//   ....[10]....
        /*00b0*/ 	.word	0x00017dd0


	//   ....[11]....
        /*00b4*/ 	.word	0x00017f60


	//   ....[12]....
        /*00b8*/ 	.word	0x000180f0


	//   ....[13]....
        /*00bc*/ 	.word	0x000184a0


	//   ....[14]....
        /*00c0*/ 	.word	0x00018630


	//   ....[15]....
        /*00c4*/ 	.word	0x000187c0


	//   ....[16]....
        /*00c8*/ 	.word	0x00018950


	//----- nvinfo : EIATTR_EXIT_INSTR_OFFSETS
	.align		4
.L_1196:
        /*00cc*/ 	.byte	0x04, 0x1c
        /*00ce*/ 	.short	(.L_1198 - .L_1197)


	//   ....[0]....
.L_1197:
        /*00d0*/ 	.word	0x00015c40


	//   ....[1]....
        /*00d4*/ 	.word	0x00016860


	//   ....[2]....
        /*00d8*/ 	.word	0x00017020


	//   ....[3]....
        /*00dc*/ 	.word	0x00017070


	//   ....[4]....
        /*00e0*/ 	.word	0x00017880


	//   ....[5]....
        /*00e4*/ 	.word	0x000178d0


	//   ....[6]....
        /*00e8*/ 	.word	0x00017900


	//   ....[7]....
        /*00ec*/ 	.word	0x00017940


	//   ....[8]....
        /*00f0*/ 	.word	0x00017980


	//   ....[9]....
        /*00f4*/ 	.word	0x00018140


	//   ....[10]....
        /*00f8*/ 	.word	0x00018190


	//   ....[11]....
        /*00fc*/ 	.word	0x000189a0


	//   ....[12]....
        /*0100*/ 	.word	0x000189f0


	//----- nvinfo : EIATTR_MAX_THREADS
	.align		4
.L_1198:
        /*0104*/ 	.byte	0x04, 0x05
        /*0106*/ 	.short	(.L_1200 - .L_1199)
.L_1199:
        /*0108*/ 	.word	0x00000080
        /*010c*/ 	.word	0x00000001
        /*0110*/ 	.word	0x00000001


	//----- nvinfo : EIATTR_CRS_STACK_SIZE
	.align		4
.L_1200:
        /*0114*/ 	.byte	0x04, 0x1e
        /*0116*/ 	.short	(.L_1202 - .L_1201)
.L_1201:
        /*0118*/ 	.word	0x00000000


	//----- nvinfo : EIATTR_CBANK_PARAM_SIZE
	.align		4
.L_1202:
        /*011c*/ 	.byte	0x03, 0x19
        /*011e*/ 	.short	0x0410


	//----- nvinfo : EIATTR_PARAM_CBANK
	.align		4
        /*0120*/ 	.byte	0x04, 0x0a
        /*0122*/ 	.short	(.L_1204 - .L_1203)
	.align		4
.L_1203:
        /*0124*/ 	.word	index@(.nv.constant0._ZN2at6native13reduce_kernelILi128ELi4ENS0_8ReduceOpIaNS0_7MeanOpsIaaaaEEjaLi4ELi4EEEEEvT1_)
        /*0128*/ 	.short	0x0210
        /*012a*/ 	.short	0x0410


	//----- nvinfo : EIATTR_SW_WAR
	.align		4
.L_1204:
        /*012c*/ 	.byte	0x04, 0x36
        /*012e*/ 	.short	(.L_1206 - .L_1205)
.L_1205:
        /*0130*/ 	.word	0x00000008
.L_1206:


//--------------------- .nv.info._ZN2at6native13reduce_kernelILi512ELi1ENS0_8ReduceOpIhNS0_7MeanOpsIhhhhEEjhLi4ELi4EEEEEvT1_ --------------------------
	.section	.nv.info._ZN2at6native13reduce_kernelILi512ELi1ENS0_8ReduceOpIhNS0_7MeanOpsIhhhhEEjhLi4ELi4EEEEEvT1_,"",@"SHT_CUDA_INFO"
	.sectionflags	@""
	.align	4


	//----- nvinfo : EIATTR_CUDA_API_VERSION
	.align		4
        /*0000*/ 	.byte	0x04, 0x37
        /*0002*/ 	.short	(.L_1208 - .L_1207)
.L_1207:
        /*0004*/ 	.word	0x00000082


	//----- nvinfo : EIATTR_KPARAM_INFO
	.align		4
.L_1208:
        /*0008*/ 	.byte	0x04, 0x17
        /*000a*/ 	.short	(.L_1210 - .L_1209)
.L_1209:
        /*000c*/ 	.word	0x00000000
        /*0010*/ 	.short	0x0000
        /*0012*/ 	.short	0x0000
        /*0014*/ 	.byte	0x00, 0xf0, 0x41, 0x10


	//----- nvinfo : EIATTR_SPARSE_MMA_MASK
	.align		4
.L_1210:
        /*0018*/ 	.byte	0x03, 0x50
        /*001a*/ 	.short	0x0000


	//----- nvinfo : EIATTR_MAXREG_COUNT
	.align		4
        /*001c*/ 	.byte	0x03, 0x1b
        /*001e*/ 	.short	0x0020


	//----- nvinfo : EIATTR_NUM_BARRIERS
	.align		4
        /*0020*/ 	.byte	0x02, 0x4c
        /*0022*/ 	.byte	0x01
	.zero		1


	//----- nvinfo : EIATTR_EXTERNS
	.align		4
        /*0024*/ 	.byte	0x04, 0x0f
        /*0026*/ 	.short	(.L_1212 - .L_1211)


	//   ....[0]....
	.align		4
.L_1211:
        /*0028*/ 	.word	index@(__assertfail)


	//----- nvinfo : EIATTR_MERCURY_ISA_VERSION
	.align		4
.L_1212:
        /*002c*/ 	.byte	0x03, 0x5f
        /*002e*/ 	.short	0x0101


	//----- nvinfo : EIATTR_INT_WARP_WIDE_INSTR_OFFSETS
	.align		4
        /*0030*/ 	.byte	0x04, 0x31
        /*0032*/ 	.short	(.L_1214 - .L_1213)


	//   ....[0]....
.L_1213:
        /*0034*/ 	.word	0x0000db40


	//   ....[1]....
        /*0038*/ 	.word	0x0000dc30


	//----- nvinfo : EIATTR_COOP_GROUP_MASK_REGIDS
	.align		4
.L_1214:
        /*003c*/ 	.byte	0x04, 0x29
        /*003e*/ 	.short	(.L_1216 - .L_1215)


	//   ....[0]....
.L_1215:
        /*0040*/ 	.word	0xffffffff


	//   ....[1]....
        /*0044*/ 	.word	0xffffffff


	//----- nvinfo : EIATTR_COOP_GROUP_INSTR_OFFSETS
	.align		4
.L_1216:
        /*0048*/ 	.byte	0x04, 0x28
        /*004a*/ 	.short	(.L_1218 - .L_1217)


	//   ....[0]....
.L_1217:
        /*004c*/ 	.word	0x0000b470


	//   ....[1]....
        /*0050*/ 	.word	0x0000e390


	//----- nvinfo : EIATTR_SYSCALL_OFFSETS
	.align		4
.L_1218:
        /*0054*/ 	.byte	0x04, 0x46
        /*0056*/ 	.short	(.L_1220 - .L_1219)


	//   ....[0]....
.L_1219:
        /*0058*/ 	.word	0x0000e620


	//   ....[1]....
        /*005c*/ 	.word	0x0000e8b0


	//   ....[2]....
        /*0060*/ 	.word	0x0000ec00


	//   ....[3]....
        /*0064*/ 	.word	0x0000ee90


	//----- nvinfo : EIATTR_EXIT_INSTR_OFFSETS
	.align		4
.L_1220:
        /*0068*/ 	.byte	0x04, 0x1c
        /*006a*/ 	.short	(.L_1222 - .L_1221)


	//   ....[0]....
.L_1221:
        /*006c*/ 	.word	0x0000dcd0


	//   ....[1]....
        /*0070*/ 	.word	0x0000e3f0


	//   ....[2]....
        /*0074*/ 	.word	0x0000e670


	//   ....[3]....
        /*0078*/ 	.word	0x0000e690


	//   ....[4]....
        /*007c*/ 	.word	0x0000e900


	//   ....[5]....
        /*0080*/ 	.word	0x0000e920


	//   ....[6]....
        /*0084*/ 	.word	0x0000e950


	//   ....[7]....
        /*0088*/ 	.word	0x0000e990


	//   ....[8]....
        /*008c*/ 	.word	0x0000e9d0


	//   ....[9]....
        /*0090*/ 	.word	0x0000ec50


	//   ....[10]....
        /*0094*/ 	.word	0x0000ec70


	//   ....[11]....
        /*0098*/ 	.word	0x0000eee0


	//   ....[12]....
        /*009c*/ 	.word	0x0000ef00


	//----- nvinfo : EIATTR_MAX_THREADS
	.align		4
.L_1222:
        /*00a0*/ 	.byte	0x04, 0x05
        /*00a2*/ 	.short	(.L_1224 - .L_1223)
.L_1223:
        /*00a4*/ 	.word	0x00000200
        /*00a8*/ 	.word	0x00000001
        /*00ac*/ 	.word	0x00000001


	//----- nvinfo : EIATTR_CRS_STACK_SIZE
	.align		4
.L_1224:
        /*00b0*/ 	.byte	0x04, 0x1e
        /*00b2*/ 	.short	(.L_1226 - .L_1225)
.L_1225:
        /*00b4*/ 	.word	0x00000000


	//----- nvinfo : EIATTR_CBANK_PARAM_SIZE
	.align		4
.L_1226:
        /*00b8*/ 	.byte	0x03, 0x19
        /*00ba*/ 	.short	0x0410


	//----- nvinfo : EIATTR_PARAM_CBANK
	.align		4
        /*00bc*/ 	.byte	0x04, 0x0a
        /*00be*/ 	.short	(.L_1228 - .L_1227)
	.align		4
.L_1227:
        /*00c0*/ 	.word	index@(.nv.constant0._ZN2at6native13reduce_kernelILi512ELi1ENS0_8ReduceOpIhNS0_7MeanOpsIhhhhEEjhLi4ELi4EEEEEvT1_)
        /*00c4*/ 	.short	0x0210
        /*00c6*/ 	.short	0x0410


	//----- nvinfo : EIATTR_SW_WAR
	.align		4
.L_1228:
        /*00c8*/ 	.byte	0x04, 0x36
        /*00ca*/ 	.short	(.L_1230 - .L_1229)
.L_1229:
        /*00cc*/ 	.word	0x00000008
.L_1230:


//--------------------- .nv.info._ZN2at6native13reduce_kernelILi256ELi2ENS0_8ReduceOpIhNS0_7MeanOpsIhhhhEEjhLi4ELi4EEEEEvT1_ --------------------------
	.section	.nv.info._ZN2at6native13reduce_kernelILi256ELi2ENS0_8ReduceOpIhNS0_7MeanOpsIhhhhEEjhLi4ELi4EEEEEvT1_,"",@"SHT_CUDA_INFO"
	.sectionflags	@""
	.align	4


	//----- nvinfo : EIATTR_CUDA_API_VERSION
	.align		4
        /*0000*/ 	.byte	0x04, 0x37
        /*0002*/ 	.short	(.L_1232 - .L_1231)
.L_1231:
        /*0004*/ 	.word	0x00000082


	//----- nvinfo : EIATTR_KPARAM_INFO
	.align		4
.L_1232:
        /*0008*/ 	.byte	0x04, 0x17
        /*000a*/ 	.short	(.L_1234 - .L_1233)
.L_1233:
        /*000c*/ 	.word	0x00000000
        /*0010*/ 	.short	0x0000
        /*0012*/ 	.short	0x0000
        /*0014*/ 	.byte	0x00, 0xf0, 0x41, 0x10


	//----- nvinfo : EIATTR_SPARSE_MMA_MASK
	.align		4
.L_1234:
        /*0018*/ 	.byte	0x03, 0x50
        /*001a*/ 	.short	0x0000


	//----- nvinfo : EIATTR_MAXREG_COUNT
	.align		4
        /*001c*/ 	.byte	0x03, 0x1b
        /*001e*/ 	.short	0x0040


	//----- nvinfo : EIATTR_NUM_BARRIERS
	.align		4
        /*0020*/ 	.byte	0x02, 0x4c
        /*0022*/ 	.byte	0x01
	.zero		1


	//----- nvinfo : EIATTR_EXTERNS
	.align		4
        /*0024*/ 	.byte	0x04, 0x0f
        /*0026*/ 	.short	(.L_1236 - .L_1235)


	//   ....[0]....
	.align		4
.L_1235:
        /*0028*/ 	.word	index@(__assertfail)


	//----- nvinfo : EIATTR_MERCURY_ISA_VERSION
	.align		4
.L_1236:
        /*002c*/ 	.byte	0x03, 0x5f
        /*002e*/ 	.short	0x0101


	//----- nvinfo : EIATTR_INT_WARP_WIDE_INSTR_OFFSETS
	.align		4
        /*0030*/ 	.byte	0x04, 0x31
        /*0032*/ 	.short	(.L_1238 - .L_1237)


	//   ....[0]....
.L_1237:
        /*0034*/ 	.word	0x00010770


	//   ....[1]....
        /*0038*/ 	.word	0x00010860


	//----- nvinfo : EIATTR_COOP_GROUP_MASK_REGIDS
	.align		4
.L_1238:
        /*003c*/ 	.byte	0x04, 0x29
        /*003e*/ 	.short	(.L_1240 - .L_1239)


	//   ....[0]....
.L_1239:
        /*0040*/ 	.word	0xffffffff


	//   ....[1]....
        /*0044*/ 	.word	0xffffffff


	//   ....[2]....
        /*0048*/ 	.word	0xffffffff


	//   ....[3]....
        /*004c*/ 	.word	0xffffffff


	//----- nvinfo : EIATTR_COOP_GROUP_INSTR_OFFSETS
	.align		4
.L_1240:
        /*0050*/ 	.byte	0x04, 0x28
        /*0052*/ 	.short	(.L_1242 - .L_1241)


	//   ....[0]....
.L_1241:
        /*0054*/ 	.word	0x0000be00


	//   ....[1]....
        /*0058*/ 	.word	0x0000be10


	//   ....[2]....
        /*005c*/ 	.word	0x00011160


	//   ....[3]....
        /*0060*/ 	.word	0x00011170


	//----- nvinfo : EIATTR_SYSCALL_OFFSETS
	.align		4
.L_1242:
        /*0064*/ 	.byte	0x04, 0x46
        /*0066*/ 	.short	(.L_1244 - .L_1243)


	//   ....[0]....
.L_1243:
        /*0068*/ 	.word	0x00001490


	//   ....[1]....
        /*006c*/ 	.word	0x00011450


	//   ....[2]....
        /*0070*/ 	.word	0x000115e0


	//   ....[3]....
        /*0074*/ 	.word	0x000118d0


	//   ....[4]....
        /*0078*/ 	.word	0x00011a60


	//   ....[5]....
        /*007c*/ 	.word	0x00011e00


	//   ....[6]....
        /*0080*/ 	.word	0x00011f90


	//   ....[7]....
        /*0084*/ 	.word	0x00012280


	//   ....[8]....
        /*0088*/ 	.word	0x00012410


	//----- nvinfo : EIATTR_EXIT_INSTR_OFFSETS
	.align		4
.L_1244:
        /*008c*/ 	.byte	0x04, 0x1c
        /*008e*/ 	.short	(.L_1246 - .L_1245)


	//   ....[0]....
.L_1245:
        /*0090*/ 	.word	0x00010920


	//   ....[1]....
        /*0094*/ 	.word	0x000111e0


	//   ....[2]....
        /*0098*/ 	.word	0x00011630


	//   ....[3]....
        /*009c*/ 	.word	0x00011660


	//   ....[4]....
        /*00a0*/ 	.word	0x00011ab0


	//   ....[5]....
        /*00a4*/ 	.word	0x00011ae0


	//   ....[6]....
        /*00a8*/ 	.word	0x00011b10


	//   ....[7]....
        /*00ac*/ 	.word	0x00011b50


	//   ....[8]....
        /*00b0*/ 	.word	0x00011b90


	//   ....[9]....
        /*00b4*/ 	.word	0x00011fe0


	//   ....[10]....
        /*00b8*/ 	.word	0x00012010


	//   ....[11]....
        /*00bc*/ 	.word	0x00012460


	//   ....[12]....
        /*00c0*/ 	.word	0x00012490


	//----- nvinfo : EIATTR_MAX_THREADS
	.align		4
.L_1246:
        /*00c4*/ 	.byte	0x04, 0x05
        /*00c6*/ 	.short	(.L_1248 - .L_1247)
.L_1247:
        /*00c8*/ 	.word	0x00000100
        /*00cc*/ 	.word	0x00000001
        /*00d0*/ 	.word	0x00000001


	//----- nvinfo : EIATTR_CRS_STACK_SIZE
	.align		4
.L_1248:
        /*00d4*/ 	.byte	0x04, 0x1e
        /*00d6*/ 	.short	(.L_1250 - .L_1249)
.L_1249:
        /*00d8*/ 	.word	0x00000000


	//----- nvinfo : EIATTR_CBANK_PARAM_SIZE
	.align		4
.L_1250:
        /*00dc*/ 	.byte	0x03, 0x19
        /*00de*/ 	.short	0x0410


	//----- nvinfo : EIATTR_PARAM_CBANK
	.align		4
        /*00e0*/ 	.byte	0x04, 0x0a
        /*00e2*/ 	.short	(.L_1252 - .L_1251)
	.align		4
.L_1251:
        /*00e4*/ 	.word	index@(.nv.constant0._ZN2at6native13reduce_kernelILi256ELi2ENS0_8ReduceOpIhNS0_7MeanOpsIhhhhEEjhLi4ELi4EEEEEvT1_)
        /*00e8*/ 	.short	0x0210
        /*00ea*/ 	.short	0x0410


	//----- nvinfo : EIATTR_SW_WAR
	.align		4
.L_1252:
        /*00ec*/ 	.byte	0x04, 0x36
        /*00ee*/ 	.short	(.L_1254 - .L_1253)
.L_1253:
        /*00f0*/ 	.word	0x00000008
.L_1254:


//--------------------- .nv.info._ZN2at6native13reduce_kernelILi128ELi4ENS0_8ReduceOpIhNS0_7MeanOpsIhhhhEEjhLi4ELi4EEEEEvT1_ --------------------------
	.section	.nv.info._ZN2at6native13reduce_kernelILi128ELi4ENS0_8ReduceOpIhNS0_7MeanOpsIhhhhEEjhLi4ELi4EEEEEvT1_,"",@"SHT_CUDA_INFO"
	.sectionflags	@""
	.align	4


	//----- nvinfo : EIATTR_CUDA_API_VERSION
	.align		4
        /*0000*/ 	.byte	0x04, 0x37
        /*0002*/ 	.short	(.L_1256 - .L_1255)
.L_1255:
        /*0004*/ 	.word	0x00000082


	//----- nvinfo : EIATTR_KPARAM_INFO
	.align		4
.L_1256:
        /*0008*/ 	.byte	0x04, 0x17
        /*000a*/ 	.short	(.L_1258 - .L_1257)
.L_1257:
        /*000c*/ 	.word	0x00000000
        /*0010*/ 	.short	0x0000
        /*0012*/ 	.short	0x0000
        /*0014*/ 	.byte	0x00, 0xf0, 0x41, 0x10


	//----- nvinfo : EIATTR_SPARSE_MMA_MASK
	.align		4
.L_1258:
        /*0018*/ 	.byte	0x03, 0x50
        /*001a*/ 	.short	0x0000


	//----- nvinfo : EIATTR_MAXREG_COUNT
	.align		4
        /*001c*/ 	.byte	0x03, 0x1b
        /*001e*/ 	.short	0x0080


	//----- nvinfo : EIATTR_NUM_BARRIERS
	.align		4
        /*0020*/ 	.byte	0x02, 0x4c
        /*0022*/ 	.byte	0x01
	.zero		1


	//----- nvinfo : EIATTR_EXTERNS
	.align		4
        /*0024*/ 	.byte	0x04, 0x0f
        /*0026*/ 	.short	(.L_1260 - .L_1259)


	//   ....[0]....
	.align		4
.L_1259:
        /*0028*/ 	.word	index@(__assertfail)


	//----- nvinfo : EIATTR_MERCURY_ISA_VERSION
	.align		4
.L_1260:
        /*002c*/ 	.byte	0x03, 0x5f
        /*002e*/ 	.short	0x0101


	//----- nvinfo : EIATTR_INT_WARP_WIDE_INSTR_OFFSETS
	.align		4
        /*0030*/ 	.byte	0x04, 0x31
        /*0032*/ 	.short	(.L_1262 - .L_1261)


	//   ....[0]....
.L_1261:
        /*0034*/ 	.word	0x00015a40


	//   ....[1]....
        /*0038*/ 	.word	0x00015b30


	//----- nvinfo : EIATTR_COOP_GROUP_MASK_REGIDS
	.align		4
.L_1262:
        /*003c*/ 	.byte	0x04, 0x29
        /*003e*/ 	.short	(.L_1264 - .L_1263)


	//   ....[0]....
.L_1263:
        /*0040*/ 	.word	0xffffffff


	//   ....[1]....
        /*0044*/ 	.word	0xffffffff


	//   ....[2]....
        /*0048*/ 	.word	0xffffffff


	//   ....[3]....
        /*004c*/ 	.word	0xffffffff


	//   ....[4]....
        /*0050*/ 	.word	0xffffffff


	//   ....[5]....
        /*0054*/ 	.word	0xffffffff


	//   ....[6]....
        /*0058*/ 	.word	0xffffffff


	//   ....[7]....
        /*005c*/ 	.word	0xffffffff


	//----- nvinfo : EIATTR_COOP_GROUP_INSTR_OFFSETS
	.align		4
.L_1264:
        /*0060*/ 	.byte	0x04, 0x28
        /*0062*/ 	.short	(.L_1266 - .L_1265)


	//   ....[0]....
.L_1265:
        /*0064*/ 	.word	0x0000cb60


	//   ....[1]....
        /*0068*/ 	.word	0x0000cb80


	//   ....[2]....
        /*006c*/ 	.word	0x0000cb90


	//   ....[3]....
        /*0070*/ 	.word	0x0000cba0


	//   ....[4]....
        /*0074*/ 	.word	0x000166e0


	//   ....[5]....
        /*0078*/ 	.word	0x00016700


	//   ....[6]....
        /*007c*/ 	.word	0x00016710


	//   ....[7]....
        /*0080*/ 	.word	0x00016720


	//----- nvinfo : EIATTR_SYSCALL_OFFSETS
	.align		4
.L_1266:
        /*0084*/ 	.byte	0x04, 0x46
        /*0086*/ 	.short	(.L_1268 - .L_1267)


	//   ....[0]....
.L_1267:
        /*0088*/ 	.word	0x00001410


	//   ....[1]....
        /*008c*/ 	.word	0x00016a80


	//   ....[2]....
        /*0090*/ 	.word	0x00016c10


	//   ....[3]....
        /*0094*/ 	.word	0x00016da0


	//   ....[4]....
        /*0098*/ 	.word	0x00016f30


	//   ....[5]....
        /*009c*/ 	.word	0x000172e0


	//   ....[6]....
        /*00a0*/ 	.word	0x00017470


	//   ....[7]....
        /*00a4*/ 	.word	0x00017600


	//   ....[8]....
        /*00a8*/ 	.word	0x00017790


	//   ....[9]....
        /*00ac*/ 	.word	0x00017ba0


	//   ....[10]....
        /*00b0*/ 	.word	0x00017d30


	//   ....[11]....
        /*00b4*/ 	.word	0x00017ec0


	//   ....[12]....
        /*00b8*/ 	.word	0x00018050


	//   ....[13]....
        /*00bc*/ 	.word	0x00018400


	//   ....[14]....
        /*00c0*/ 	.word	0x00018590


	//   ....[15]....
        /*00c4*/ 	.word	0x00018720


	//   ....[16]....
        /*00c8*/ 	.word	0x000188b0


	//----- nvinfo : EIATTR_EXIT_INSTR_OFFSETS
	.align		4
.L_1268:
        /*00cc*/ 	.byte	0x04, 0x1c
        /*00ce*/ 	.short	(.L_1270 - .L_1269)


	//   ....[0]....
.L_1269:
        /*00d0*/ 	.word	0x00015bf0


	//   ....[1]....
        /*00d4*/ 	.word	0x000167c0


	//   ....[2]....
        /*00d8*/ 	.word	0x00016f80


	//   ....[3]....
        /*00dc*/ 	.word	0x00016fd0


	//   ....[4]....
        /*00e0*/ 	.word	0x000177e0


	//   ....[5]....
        /*00e4*/ 	.word	0x00017830


	//   ....[6]....
        /*00e8*/ 	.word	0x00017860


	//   ....[7]....
        /*00ec*/ 	.word	0x000178a0


	//   ....[8]....
        /*00f0*/ 	.word	0x000178e0


	//   ....[9]....
        /*00f4*/ 	.word	0x000180a0


	//   ....[10]....
        /*00f8*/ 	.word	0x000180f0


	//   ....[11]....
        /*00fc*/ 	.word	0x00018900


	//   ....[12]....
        /*0100*/ 	.word	0x00018950


	//----- nvinfo : EIATTR_MAX_THREADS
	.align		4
.L_1270:
        /*0104*/ 	.byte	0x04, 0x05
        /*0106*/ 	.short	(.L_1272 - .L_1271)
.L_1271:
        /*0108*/ 	.word	0x00000080
        /*010c*/ 	.word	0x00000001
        /*0110*/ 	.word	0x00000001


	//----- nvinfo : EIATTR_CRS_STACK_SIZE
	.align		4
.L_1272:
        /*0114*/ 	.byte	0x04, 0x1e
        /*0116*/ 	.short	(.L_1274 - .L_1273)
.L_1273:
        /*0118*/ 	.word	0x00000000


	//----- nvinfo : EIATTR_CBANK_PARAM_SIZE
	.align		4
.L_1274:
        /*011c*/ 	.byte	0x03, 0x19
        /*011e*/ 	.short	0x0410


	//----- nvinfo : EIATTR_PARAM_CBANK
	.align		4
        /*0120*/ 	.byte	0x04, 0x0a
        /*0122*/ 	.short	(.L_1276 - .L_1275)
	.align		4
.L_1275:
        /*0124*/ 	.word	index@(.nv.constant0._ZN2at6native13reduce_kernelILi128ELi4ENS0_8ReduceOpIhNS0_7MeanOpsIhhhhEEjhLi4ELi4EEEEEvT1_)
        /*0128*/ 	.short	0x0210
        /*012a*/ 	.short	0x0410


	//----- nvinfo : EIATTR_SW_WAR
	.align		4
.L_1276:
        /*012c*/ 	.byte	0x04, 0x36
        /*012e*/ 	.short	(.L_1278 - .L_1277)
.L_1277:
        /*0130*/ 	.word	0x00000008
.L_1278:


//--------------------- .nv.info._ZN2at6native13reduce_kernelILi512ELi1ENS0_8ReduceOpIN3c108BFloat16ENS0_7MeanOpsIS4_fffEEjfLi4ELi8EEEEEvT1_ --------------------------
	.section	.nv.info._ZN2at6native13reduce_kernelILi512ELi1ENS0_8ReduceOpIN3c108BFloat16ENS0_7MeanOpsIS4_fffEEjfLi4ELi8EEEEEvT1_,"",@"SHT_CUDA_INFO"
	.sectionflags	@""
	.align	4


	//----- nvinfo : EIATTR_CUDA_API_VERSION
	.align		4
        /*0000*/ 	.byte	0x04, 0x37
        /*0002*/ 	.short	(.L_1280 - .L_1279)
.L_1279:
        /*0004*/ 	.word	0x00000082


	//----- nvinfo : EIATTR_KPARAM_INFO
	.align		4
.L_1280:
        /*0008*/ 	.byte	0x04, 0x17
        /*000a*/ 	.short	(.L_1282 - .L_1281)
.L_1281:
        /*000c*/ 	.word	0x00000000
        /*0010*/ 	.short	0x0000
        /*0012*/ 	.short	0x0000
        /*0014*/ 	.byte	0x00, 0xf0, 0x61, 0x10


	//----- nvinfo : EIATTR_SPARSE_MMA_MASK
	.align		4
.L_1282:
        /*0018*/ 	.byte	0x03, 0x50
        /*001a*/ 	.short	0x0000


	//----- nvinfo : EIATTR_MAXREG_COUNT
	.align		4
        /*001c*/ 	.byte	0x03, 0x1b
        /*001e*/ 	.short	0x0020


	//----- nvinfo : EIATTR_NUM_BARRIERS
	.align		4
        /*0020*/ 	.byte	0x02, 0x4c
        /*0022*/ 	.byte	0x01
	.zero		1


	//----- nvinfo : EIATTR_EXTERNS
	.align		4
        /*0024*/ 	.byte	0x04, 0x0f
        /*0026*/ 	.short	(.L_1284 - .L_1283)


	//   ....[0]....
	.align		4
.L_1283:
        /*0028*/ 	.word	index@(__assertfail)


	//----- nvinfo : EIATTR_MERCURY_ISA_VERSION
	.align		4
.L_1284:
        /*002c*/ 	.byte	0x03, 0x5f
        /*002e*/ 	.short	0x0101


	//----- nvinfo : EIATTR_INT_WARP_WIDE_INSTR_OFFSETS
	.align		4
        /*0030*/ 	.byte	0x04, 0x31
        /*0032*/ 	.short	(.L_1286 - .L_1285)


	//   ....[0]....
.L_1285:
        /*0034*/ 	.word	0x0000dcf0


	//   ....[1]....
        /*0038*/ 	.word	0x0000dde0


	//----- nvinfo : EIATTR_COOP_GROUP_MASK_REGIDS
	.align		4
.L_1286:
        /*003c*/ 	.byte	0x04, 0x29
        /*003e*/ 	.short	(.L_1288 - .L_1287)


	//   ....[0]....
.L_1287:
        /*0040*/ 	.word	0xffffffff


	//   ....[1]....
        /*0044*/ 	.word	0xffffffff


	//----- nvinfo : EIATTR_COOP_GROUP_INSTR_OFFSETS
	.align		4
.L_1288:
        /*0048*/ 	.byte	0x04, 0x28
        /*004a*/ 	.short	(.L_1290 - .L_1289)


	//   ....[0]....
.L_1289:
        /*004c*/ 	.word	0x0000b5d0


	//   ....[1]....
        /*0050*/ 	.word	0x0000e500


	//----- nvinfo : EIATTR_SYSCALL_OFFSETS
	.align		4
.L_1290:
        /*0054*/ 	.byte	0x04, 0x46
        /*0056*/ 	.short	(.L_1292 - .L_1291)


	//   ....[0]....
.L_1291:
        /*0058*/ 	.word	0x0000e750


	//   ....[1]....
        /*005c*/ 	.word	0x0000e980


	//   ....[2]....
        /*0060*/ 	.word	0x0000eca0


	//   ....[3]....
        /*0064*/ 	.word	0x0000eed0


	//----- nvinfo : EIATTR_EXIT_INSTR_OFFSETS
	.align		4
.L_1292:
        /*0068*/ 	.byte	0x04, 0x1c
        /*006a*/ 	.short	(.L_1294 - .L_1293)


	//   ....[0]....
.L_1293:
        /*006c*/ 	.word	0x0000de80


	//   ....[1]....
        /*0070*/ 	.word	0x0000e550


	//   ....[2]....
        /*0074*/ 	.word	0x0000e7a0


	//   ....[3]....
        /*0078*/ 	.word	0x0000e7c0


	//   ....[4]....
        /*007c*/ 	.word	0x0000e9d0


	//   ....[5]....
        /*0080*/ 	.word	0x0000e9f0


	//   ....[6]....
        /*0084*/ 	.word	0x0000ea20


	//   ....[7]....
        /*0088*/ 	.word	0x0000ea60


	//   ....[8]....
        /*008c*/ 	.word	0x0000eaa0


	//   ....[9]....
        /*0090*/ 	.word	0x0000ecf0


	//   ....[10]....
        /*0094*/ 	.word	0x0000ed10


	//   ....[11]....
        /*0098*/ 	.word	0x0000ef20


	//   ....[12]....
        /*009c*/ 	.word	0x0000ef40


	//----- nvinfo : EIATTR_MAX_THREADS
	.align		4
.L_1294:
        /*00a0*/ 	.byte	0x04, 0x05
        /*00a2*/ 	.short	(.L_1296 - .L_1295)
.L_1295:
        /*00a4*/ 	.word	0x00000200
        /*00a8*/ 	.word	0x00000001
        /*00ac*/ 	.word	0x00000001


	//----- nvinfo : EIATTR_CRS_STACK_SIZE
	.align		4
.L_1296:
        /*00b0*/ 	.byte	0x04, 0x1e
        /*00b2*/ 	.short	(.L_1298 - .L_1297)
.L_1297:
        /*00b4*/ 	.word	0x00000000


	//----- nvinfo : EIATTR_CBANK_PARAM_SIZE
	.align		4
.L_1298:
        /*00b8*/ 	.byte	0x03, 0x19
        /*00ba*/ 	.short	0x0418


	//----- nvinfo : EIATTR_PARAM_CBANK
	.align		4
        /*00bc*/ 	.byte	0x04, 0x0a
        /*00be*/ 	.short	(.L_1300 - .L_1299)
	.align		4
.L_1299:
        /*00c0*/ 	.word	index@(.nv.constant0._ZN2at6native13reduce_kernelILi512ELi1ENS0_8ReduceOpIN3c108BFloat16ENS0_7MeanOpsIS4_fffEEjfLi4ELi8EEEEEvT1_)
        /*00c4*/ 	.short	0x0210
        /*00c6*/ 	.short	0x0418


	//----- nvinfo : EIATTR_SW_WAR
	.align		4
.L_1300:
        /*00c8*/ 	.byte	0x04, 0x36
        /*00ca*/ 	.short	(.L_1302 - .L_1301)
.L_1301:
        /*00cc*/ 	.word	0x00000008
.L_1302:


//--------------------- .nv.info._ZN2at6native13reduce_kernelILi256ELi2ENS0_8ReduceOpIN3c108BFloat16ENS0_7MeanOpsIS4_fffEEjfLi4ELi8EEEEEvT1_ --------------------------
	.section	.nv.info._ZN2at6native13reduce_kernelILi256ELi2ENS0_8ReduceOpIN3c108BFloat16ENS0_7MeanOpsIS4_fffEEjfLi4ELi8EEEEEvT1_,"",@"SHT_CUDA_INFO"
	.sectionflags	@""
	.align	4


	//----- nvinfo : EIATTR_CUDA_API_VERSION
	.align		4
        /*0000*/ 	.byte	0x04, 0x37
        /*0002*/ 	.short	(.L_1304 - .L_1303)
.L_1303:
        /*0004*/ 	.word	0x00000082


	//----- nvinfo : EIATTR_KPARAM_INFO
	.align		4
.L_1304:
        /*0008*/ 	.byte	0x04, 0x17
        /*000a*/ 	.short	(.L_1306 - .L_1305)
.L_1305:
        /*000c*/ 	.word	0x00000000
        /*0010*/ 	.short	0x0000
        /*0012*/ 	.short	0x0000
        /*0014*/ 	.byte	0x00, 0xf0, 0x61, 0x10


	//----- nvinfo : EIATTR_SPARSE_MMA_MASK
	.align		4
.L_1306:
        /*0018*/ 	.byte	0x03, 0x50
        /*001a*/ 	.short	0x0000


	//----- nvinfo : EIATTR_MAXREG_COUNT
	.align		4
        /*001c*/ 	.byte	0x03, 0x1b
        /*001e*/ 	.short	0x0040


	//----- nvinfo : EIATTR_NUM_BARRIERS
	.align		4
        /*0020*/ 	.byte	0x02, 0x4c
        /*0022*/ 	.byte	0x01
	.zero		1


	//----- nvinfo : EIATTR_EXTERNS
	.align		4
        /*0024*/ 	.byte	0x04, 0x0f
        /*0026*/ 	.short	(.L_1308 - .L_1307)


	//   ....[0]....
	.align		4
.L_1307:
        /*0028*/ 	.word	index@(__assertfail)


	//----- nvinfo : EIATTR_MERCURY_ISA_VERSION
	.align		4
.L_1308:
        /*002c*/ 	.byte	0x03, 0x5f
        /*002e*/ 	.short	0x0101


	//----- nvinfo : EIATTR_INT_WARP_WIDE_INSTR_OFFSETS
	.align		4
        /*0030*/ 	.byte	0x04, 0x31
        /*0032*/ 	.short	(.L_1310 - .L_1309)


	//   ....[0]....
.L_1309:
        /*0034*/ 	.word	0x000109b0


	//   ....[1]....
        /*0038*/ 	.word	0x00010aa0


	//----- nvinfo : EIATTR_COOP_GROUP_MASK_REGIDS
	.align		4
.L_1310:
        /*003c*/ 	.byte	0x04, 0x29
        /*003e*/ 	.short	(.L_1312 - .L_1311)


	//   ....[0]....
.L_1311:
        /*0040*/ 	.word	0xffffffff


	//   ....[1]....
        /*0044*/ 	.word	0xffffffff


	//   ....[2]....
        /*0048*/ 	.word	0xffffffff


	//   ....[3]....
        /*004c*/ 	.word	0xffffffff


	//----- nvinfo : EIATTR_COOP_GROUP_INSTR_OFFSETS
	.align		4
.L_1312:
        /*0050*/ 	.byte	0x04, 0x28
        /*0052*/ 	.short	(.L_1314 - .L_1313)


	//   ....[0]....
.L_1313:
        /*0054*/ 	.word	0x0000bfb0


	//   ....[1]....
        /*0058*/ 	.word	0x0000bfc0


	//   ....[2]....
        /*005c*/ 	.word	0x00011290


	//   ....[3]....
        /*0060*/ 	.word	0x000112a0


	//----- nvinfo : EIATTR_SYSCALL_OFFSETS
	.align		4
.L_1314:
        /*0064*/ 	.byte	0x04, 0x46
        /*0066*/ 	.short	(.L_1316 - .L_1315)


	//   ....[0]....
.L_1315:
        /*0068*/ 	.word	0x000014b0


	//   ....[1]....
        /*006c*/ 	.word	0x00011530


	//   ....[2]....
        /*0070*/ 	.word	0x000116b0


	//   ....[3]....
        /*0074*/ 	.word	0x00011920


	//   ....[4]....
        /*0078*/ 	.word	0x00011aa0


	//   ....[5]....
        /*007c*/ 	.word	0x00011e00


	//   ....[6]....
        /*0080*/ 	.word	0x00011f80


	//   ....[7]....
        /*0084*/ 	.word	0x000121f0


	//   ....[8]....
        /*0088*/ 	.word	0x00012370


	//----- nvinfo : EIATTR_EXIT_INSTR_OFFSETS
	.align		4
.L_1316:
        /*008c*/ 	.byte	0x04, 0x1c
        /*008e*/ 	.short	(.L_1318 - .L_1317)


	//   ....[0]....
.L_1317:
        /*0090*/ 	.word	0x00010b60


	//   ....[1]....
        /*0094*/ 	.word	0x00011300


	//   ....[2]....
        /*0098*/ 	.word	0x00011700


	//   ....[3]....
        /*009c*/ 	.word	0x00011730


	//   ....[4]....
        /*00a0*/ 	.word	0x00011af0


	//   ....[5]....
        /*00a4*/ 	.word	0x00011b20


	//   ....[6]....
        /*00a8*/ 	.word	0x00011b50


	//   ....[7]....
        /*00ac*/ 	.word	0x00011b90


	//   ....[8]....
        /*00b0*/ 	.word	0x00011bd0


	//   ....[9]....
        /*00b4*/ 	.word	0x00011fd0


	//   ....[10]....
        /*00b8*/ 	.word	0x00012000


	//   ....[11]....
        /*00bc*/ 	.word	0x000123c0


	//   ....[12]....
        /*00c0*/ 	.word	0x000123f0


	//----- nvinfo : EIATTR_MAX_THREADS
	.align		4
.L_1318:
        /*00c4*/ 	.byte	0x04, 0x05
        /*00c6*/ 	.short	(.L_1320 - .L_1319)
.L_1319:
        /*00c8*/ 	.word	0x00000100
        /*00cc*/ 	.word	0x00000001
        /*00d0*/ 	.word	0x00000001


	//----- nvinfo : EIATTR_CRS_STACK_SIZE
	.align		4
.L_1320:
        /*00d4*/ 	.byte	0x04, 0x1e
        /*00d6*/ 	.short	(.L_1322 - .L_1321)
.L_1321:
        /*00d8*/ 	.word	0x00000000


	//----- nvinfo : EIATTR_CBANK_PARAM_SIZE
	.align		4
.L_1322:
        /*00dc*/ 	.byte	0x03, 0x19
        /*00de*/ 	.short	0x0418


	//----- nvinfo : EIATTR_PARAM_CBANK
	.align		4
        /*00e0*/ 	.byte	0x04, 0x0a
        /*00e2*/ 	.short	(.L_1324 - .L_1323)
	.align		4
.L_1323:
        /*00e4*/ 	.word	index@(.nv.constant0._ZN2at6native13reduce_kernelILi256ELi2ENS0_8ReduceOpIN3c108BFloat16ENS0_7MeanOpsIS4_fffEEjfLi4ELi8EEEEEvT1_)
        /*00e8*/ 	.short	0x0210
        /*00ea*/ 	.short	0x0418


	//----- nvinfo : EIATTR_SW_WAR
	.align		4
.L_1324:
        /*00ec*/ 	.byte	0x04, 0x36
        /*00ee*/ 	.short	(.L_1326 - .L_1325)
.L_1325:
        /*00f0*/ 	.word	0x00000008
.L_1326:


//--------------------- .nv.info._ZN2at6native13reduce_kernelILi128ELi4ENS0_8ReduceOpIN3c108BFloat16ENS0_7MeanOpsIS4_fffEEjfLi4ELi8EEEEEvT1_ --------------------------
	.section	.nv.info._ZN2at6native13reduce_kernelILi128ELi4ENS0_8ReduceOpIN3c108BFloat16ENS0_7MeanOpsIS4_fffEEjfLi4ELi8EEEEEvT1_,"",@"SHT_CUDA_INFO"
	.sectionflags	@""
	.align	4


	//----- nvinfo : EIATTR_CUDA_API_VERSION
	.align		4
        /*0000*/ 	.byte	0x04, 0x37
        /*0002*/ 	.short	(.L_1328 - .L_1327)
.L_1327:
        /*0004*/ 	.word	0x00000082


	//----- nvinfo : EIATTR_KPARAM_INFO
	.align		4
.L_1328:
        /*0008*/ 	.byte	0x04, 0x17
        /*000a*/ 	.short	(.L_1330 - .L_1329)
.L_1329:
        /*000c*/ 	.word	0x00000000
        /*0010*/ 	.short	0x0000
        /*0012*/ 	.short	0x0000
        /*0014*/ 	.byte	0x00, 0xf0, 0x61, 0x10


	//----- nvinfo : EIATTR_SPARSE_MMA_MASK
	.align		4
.L_1330:
        /*0018*/ 	.byte	0x03, 0x50
        /*001a*/ 	.short	0x0000


	//----- nvinfo : EIATTR_MAXREG_COUNT
	.align		4
        /*001c*/ 	.byte	0x03, 0x1b
        /*001e*/ 	.short	0x0080


	//----- nvinfo : EIATTR_NUM_BARRIERS
	.align		4
        /*0020*/ 	.byte	0x02, 0x4c
        /*0022*/ 	.byte	0x01
	.zero		1


	//----- nvinfo : EIATTR_EXTERNS
	.align		4
        /*0024*/ 	.byte	0x04, 0x0f
        /*0026*/ 	.short	(.L_1332 - .L_1331)


	//   ....[0]....
	.align		4
.L_1331:
        /*0028*/ 	.word	index@(__assertfail)


	//----- nvinfo : EIATTR_MERCURY_ISA_VERSION
	.align		4
.L_1332:
        /*002c*/ 	.byte	0x03, 0x5f
        /*002e*/ 	.short	0x0101


	//----- nvinfo : EIATTR_INT_WARP_WIDE_INSTR_OFFSETS
	.align		4
        /*0030*/ 	.byte	0x04, 0x31
        /*0032*/ 	.short	(.L_1334 - .L_1333)


	//   ....[0]....
.L_1333:
        /*0034*/ 	.word	0x00015cd0


	//   ....[1]....
        /*0038*/ 	.word	0x00015dc0


	//----- nvinfo : EIATTR_COOP_GROUP_MASK_REGIDS
	.align		4
.L_1334:
        /*003c*/ 	.byte	0x04, 0x29
        /*003e*/ 	.short	(.L_1336 - .L_1335)


	//   ....[0]....
.L_1335:
        /*0040*/ 	.word	0xffffffff


	//   ....[1]....
        /*0044*/ 	.word	0xffffffff


	//   ....[2]....
        /*0048*/ 	.word	0xffffffff


	//   ....[3]....
        /*004c*/ 	.word	0xffffffff


	//   ....[4]....
        /*0050*/ 	.word	0xffffffff


	//   ....[5]....
        /*0054*/ 	.word	0xffffffff


	//   ....[6]....
        /*0058*/ 	.word	0xffffffff


	//   ....[7]....
        /*005c*/ 	.word	0xffffffff


	//----- nvinfo : EIATTR_COOP_GROUP_INSTR_OFFSETS
	.align		4
.L_1336:
        /*0060*/ 	.byte	0x04, 0x28
        /*0062*/ 	.short	(.L_1338 - .L_1337)


	//   ....[0]....
.L_1337:
        /*0064*/ 	.word	0x0000ccd0


	//   ....[1]....
        /*0068*/ 	.word	0x0000cce0


	//   ....[2]....
        /*006c*/ 	.word	0x0000ccf0


	//   ....[3]....
        /*0070*/ 	.word	0x0000cd00


	//   ....[4]....
        /*0074*/ 	.word	0x00016700


	//   ....[5]....
        /*0078*/ 	.word	0x00016710


	//   ....[6]....
        /*007c*/ 	.word	0x00016720


	//   ....[7]....
        /*0080*/ 	.word	0x00016730


	//----- nvinfo : EIATTR_SYSCALL_OFFSETS
	.align		4
.L_1338:
        /*0084*/ 	.byte	0x04, 0x46
        /*0086*/ 	.short	(.L_1340 - .L_1339)


	//   ....[0]....
.L_1339:
        /*0088*/ 	.word	0x00001420


	//   ....[1]....
        /*008c*/ 	.word	0x00016a20


	//   ....[2]....
        /*0090*/ 	.word	0x00016ba0


	//   ....[3]....
        /*0094*/ 	.word	0x00016d20


	//   ....[4]....
        /*0098*/ 	.word	0x00016ea0


	//   ....[5]....
        /*009c*/ 	.word	0x00017170


	//   ....[6]....
        /*00a0*/ 	.word	0x000172f0


	//   ....[7]....
        /*00a4*/ 	.word	0x00017470


	//   ....[8]....
        /*00a8*/ 	.word	0x000175f0


	//   ....[9]....
        /*00ac*/ 	.word	0x000179b0


	//   ....[10]....
        /*00b0*/ 	.word	0x00017b30


	//   ....[11]....
        /*00b4*/ 	.word	0x00017cb0


	//   ....[12]....
        /*00b8*/ 	.word	0x00017e30


	//   ....[13]....
        /*00bc*/ 	.word	0x00018100


	//   ....[14]....
        /*00c0*/ 	.word	0x00018280


	//   ....[15]....
        /*00c4*/ 	.word	0x00018400


	//   ....[16]....
        /*00c8*/ 	.word	0x00018580


	//----- nvinfo : EIATTR_EXIT_INSTR_OFFSETS
	.align		4
.L_1340:
        /*00cc*/ 	.byte	0x04, 0x1c
        /*00ce*/ 	.short	(.L_1342 - .L_1341)


	//   ....[0]....
.L_1341:
        /*00d0*/ 	.word	0x00015e80


	//   ....[1]....
        /*00d4*/ 	.word	0x000167b0


	//   ....[2]....
        /*00d8*/ 	.word	0x00016ef0


	//   ....[3]....
        /*00dc*/ 	.word	0x00016f40


	//   ....[4]....
        /*00e0*/ 	.word	0x00017640


	//   ....[5]....
        /*00e4*/ 	.word	0x00017690


	//   ....[6]....
        /*00e8*/ 	.word	0x000176c0


	//   ....[7]....
        /*00ec*/ 	.word	0x00017700


	//   ....[8]....
        /*00f0*/ 	.word	0x00017740


	//   ....[9]....
        /*00f4*/ 	.word	0x00017e80


	//   ....[10]....
        /*00f8*/ 	.word	0x00017ed0


	//   ....[11]....
        /*00fc*/ 	.word	0x000185d0


	//   ....[12]....
        /*0100*/ 	.word	0x00018620


	//----- nvinfo : EIATTR_MAX_THREADS
	.align		4
.L_1342:
        /*0104*/ 	.byte	0x04, 0x05
        /*0106*/ 	.short	(.L_1344 - .L_1343)
.L_1343:
        /*0108*/ 	.word	0x00000080
        /*010c*/ 	.word	0x00000001
        /*0110*/ 	.word	0x00000001


	//----- nvinfo : EIATTR_CRS_STACK_SIZE
	.align		4
.L_1344:
        /*0114*/ 	.byte	0x04, 0x1e
        /*0116*/ 	.short	(.L_1346 - .L_1345)
.L_1345:
        /*0118*/ 	.word	0x00000000


	//----- nvinfo : EIATTR_CBANK_PARAM_SIZE
	.align		4
.L_1346:
        /*011c*/ 	.byte	0x03, 0x19
        /*011e*/ 	.short	0x0418


	//----- nvinfo : EIATTR_PARAM_CBANK
	.align		4
        /*0120*/ 	.byte	0x04, 0x0a
        /*0122*/ 	.short	(.L_1348 - .L_1347)
	.align		4
.L_1347:
        /*0124*/ 	.word	index@(.nv.constant0._ZN2at6native13reduce_kernelILi128ELi4ENS0_8ReduceOpIN3c108BFloat16ENS0_7MeanOpsIS4_fffEEjfLi4ELi8EEEEEvT1_)
        /*0128*/ 	.short	0x0210
        /*012a*/ 	.short	0x0418


	//----- nvinfo : EIATTR_SW_WAR
	.align		4
.L_1348:
        /*012c*/ 	.byte	0x04, 0x36
        /*012e*/ 	.short	(.L_1350 - .L_1349)
.L_1349:
        /*0130*/ 	.word	0x00000008
.L_1350:


//--------------------- .nv.info._ZN2at6native13reduce_kernelILi512ELi1ENS0_8ReduceOpIN3c108BFloat16ENS0_7MeanOpsIS4_ffS4_EEjS4_Li4ELi8EEEEEvT1_ --------------------------
	.section	.nv.info._ZN2at6native13reduce_kernelILi512ELi1ENS0_8ReduceOpIN3c108BFloat16ENS0_7MeanOpsIS4_ffS4_EEjS4_Li4ELi8EEEEEvT1_,"",@"SHT_CUDA_INFO"
	.sectionflags	@""
	.align	4


	//----- nvinfo : EIATTR_CUDA_API_VERSION
	.align		4
        /*0000*/ 	.byte	0x04, 0x37
        /*0002*/ 	.short	(.L_1352 - .L_1351)
.L_1351:
        /*0004*/ 	.word	0x00000082


	//----- nvinfo : EIATTR_KPARAM_INFO
	.align		4
.L_1352:
        /*0008*/ 	.byte	0x04, 0x17
        /*000a*/ 	.short	(.L_1354 - .L_1353)
.L_1353:
        /*000c*/ 	.word	0x00000000
        /*0010*/ 	.short	0x0000
        /*0012*/ 	.short	0x0000
        /*0014*/ 	.byte	0x00, 0xf0, 0x61, 0x10


	//----- nvinfo : EIATTR_SPARSE_MMA_MASK
	.align		4
.L_1354:
        /*0018*/ 	.byte	0x03, 0x50
        /*001a*/ 	.short	0x0000


	//----- nvinfo : EIATTR_MAXREG_COUNT
	.align		4
        /*001c*/ 	.byte	0x03, 0x1b
        /*001e*/ 	.short	0x0020


	//----- nvinfo : EIATTR_NUM_BARRIERS
	.align		4
        /*0020*/ 	.byte	0x02, 0x4c
        /*0022*/ 	.byte	0x01
	.zero		1


	//----- nvinfo : EIATTR_EXTERNS
	.align		4
        /*0024*/ 	.byte	0x04, 0x0f
        /*0026*/ 	.short	(.L_1356 - .L_1355)


	//   ....[0]....
	.align		4
.L_1355:
        /*0028*/ 	.word	index@(__assertfail)


	//----- nvinfo : EIATTR_MERCURY_ISA_VERSION
	.align		4
.L_1356:
        /*002c*/ 	.byte	0x03, 0x5f
        /*002e*/ 	.short	0x0101


	//----- nvinfo : EIATTR_INT_WARP_WIDE_INSTR_OFFSETS
	.align		4
        /*0030*/ 	.byte	0x04, 0x31
        /*0032*/ 	.short	(.L_1358 - .L_1357)


	//   ....[0]....
.L_1357:
        /*0034*/ 	.word	0x0000e530


	//   ....[1]....
        /*0038*/ 	.word	0x0000e620


	//----- nvinfo : EIATTR_COOP_GROUP_MASK_REGIDS
	.align		4
.L_1358:
        /*003c*/ 	.byte	0x04, 0x29
        /*003e*/ 	.short	(.L_1360 - .L_1359)


	//   ....[0]....
.L_1359:
        /*0040*/ 	.word	0xffffffff


	//   ....[1]....
        /*0044*/ 	.word	0xffffffff


	//----- nvinfo : EIATTR_COOP_GROUP_INSTR_OFFSETS
	.align		4
.L_1360:
        /*0048*/ 	.byte	0x04, 0x28
        /*004a*/ 	.short	(.L_1362 - .L_1361)


	//   ....[0]....
.L_1361:
        /*004c*/ 	.word	0x0000b5d0


	//   ....[1]....
        /*0050*/ 	.word	0x0000ed50


	//----- nvinfo : EIATTR_SYSCALL_OFFSETS
	.align		4
.L_1362:
        /*0054*/ 	.byte	0x04, 0x46
        /*0056*/ 	.short	(.L_1364 - .L_1363)


	//   ....[0]....
.L_1363:
        /*0058*/ 	.word	0x0000efb0


	//   ....[1]....
        /*005c*/ 	.word	0x0000f200


	//   ....[2]....
        /*0060*/ 	.word	0x0000f540


	//   ....[3]....
        /*0064*/ 	.word	0x0000f790


	//----- nvinfo : EIATTR_EXIT_INSTR_OFFSETS
	.align		4
.L_1364:
        /*0068*/ 	.byte	0x04, 0x1c
        /*006a*/ 	.short	(.L_1366 - .L_1365)


	//   ....[0]....
.L_1365:
        /*006c*/ 	.word	0x0000e6c0


	//   ....[1]....
        /*0070*/ 	.word	0x0000eda0


	//   ....[2]....
        /*0074*/ 	.word	0x0000f000


	//   ....[3]....
        /*0078*/ 	.word	0x0000f020


	//   ....[4]....
        /*007c*/ 	.word	0x0000f250


	//   ....[5]....
        /*0080*/ 	.word	0x0000f280


	//   ....[6]....
        /*0084*/ 	.word	0x0000f2b0


	//   ....[7]....
        /*0088*/ 	.word	0x0000f2f0


	//   ....[8]....
        /*008c*/ 	.word	0x0000f330


	//   ....[9]....
        /*0090*/ 	.word	0x0000f590


	//   ....[10]....
        /*0094*/ 	.word	0x0000f5b0


	//   ....[11]....
        /*0098*/ 	.word	0x0000f7e0


	//   ....[12]....
        /*009c*/ 	.word	0x0000f810


	//----- nvinfo : EIATTR_MAX_THREADS
	.align		4
.L_1366:
        /*00a0*/ 	.byte	0x04, 0x05
        /*00a2*/ 	.short	(.L_1368 - .L_1367)
.L_1367:
        /*00a4*/ 	.word	0x00000200
        /*00a8*/ 	.word	0x00000001
        /*00ac*/ 	.word	0x00000001


	//----- nvinfo : EIATTR_CRS_STACK_SIZE
	.align		4
.L_1368:
        /*00b0*/ 	.byte	0x04, 0x1e
        /*00b2*/ 	.short	(.L_1370 - .L_1369)
.L_1369:
        /*00b4*/ 	.word	0x00000000


	//----- nvinfo : EIATTR_CBANK_PARAM_SIZE
	.align		4
.L_1370:
        /*00b8*/ 	.byte	0x03, 0x19
        /*00ba*/ 	.short	0x0418


	//----- nvinfo : EIATTR_PARAM_CBANK
	.align		4
        /*00bc*/ 	.byte	0x04, 0x0a
        /*00be*/ 	.short	(.L_1372 - .L_1371)
	.align		4
.L_1371:
        /*00c0*/ 	.word	index@(.nv.constant0._ZN2at6native13reduce_kernelILi512ELi1ENS0_8ReduceOpIN3c108BFloat16ENS0_7MeanOpsIS4_ffS4_EEjS4_Li4ELi8EEEEEvT1_)
        /*00c4*/ 	.short	0x0210
        /*00c6*/ 	.short	0x0418


	//----- nvinfo : EIATTR_SW_WAR
	.align		4
.L_1372:
        /*00c8*/ 	.byte	0x04, 0x36
        /*00ca*/ 	.short	(.L_1374 - .L_1373)
.L_1373:
        /*00cc*/ 	.word	0x00000008
.L_1374:


//--------------------- .nv.info._ZN2at6native13reduce_kernelILi256ELi2ENS0_8ReduceOpIN3c108BFloat16ENS0_7MeanOpsIS4_ffS4_EEjS4_Li4ELi8EEEEEvT1_ --------------------------
	.section	.nv.info._ZN2at6native13reduce_kernelILi256ELi2ENS0_8ReduceOpIN3c108BFloat16ENS0_7MeanOpsIS4_ffS4_EEjS4_Li4ELi8EEEEEvT1_,"",@"SHT_CUDA_INFO"
	.sectionflags	@""
	.align	4


	//----- nvinfo : EIATTR_CUDA_API_VERSION
	.align		4
        /*0000*/ 	.byte	0x04, 0x37
        /*0002*/ 	.short	(.L_1376 - .L_1375)
.L_1375:
        /*0004*/ 	.word	0x00000082


	//----- nvinfo : EIATTR_KPARAM_INFO
	.align		4
.L_1376:
        /*0008*/ 	.byte	0x04, 0x17
        /*000a*/ 	.short	(.L_1378 - .L_1377)
.L_1377:
        /*000c*/ 	.word	0x00000000
        /*0010*/ 	.short	0x0000
        /*0012*/ 	.short	0x0000
        /*0014*/ 	.byte	0x00, 0xf0, 0x61, 0x10


	//----- nvinfo : EIATTR_SPARSE_MMA_MASK
	.align		4
.L_1378:
        /*0018*/ 	.byte	0x03, 0x50
        /*001a*/ 	.short	0x0000


	//----- nvinfo : EIATTR_MAXREG_COUNT
	.align		4
        /*001c*/ 	.byte	0x03, 0x1b
        /*001e*/ 	.short	0x0040


	//----- nvinfo : EIATTR_NUM_BARRIERS
	.align		4
        /*0020*/ 	.byte	0x02, 0x4c
        /*0022*/ 	.byte	0x01
	.zero		1


	//----- nvinfo : EIATTR_EXTERNS
	.align		4
        /*0024*/ 	.byte	0x04, 0x0f
        /*0026*/ 	.short	(.L_1380 - .L_1379)


	//   ....[0]....
	.align		4
.L_1379:
        /*0028*/ 	.word	index@(__assertfail)


	//----- nvinfo : EIATTR_MERCURY_ISA_VERSION
	.align		4
.L_1380:
        /*002c*/ 	.byte	0x03, 0x5f
        /*002e*/ 	.short	0x0101


	//----- nvinfo : EIATTR_INT_WARP_WIDE_INSTR_OFFSETS
	.align		4
        /*0030*/ 	.byte	0x04, 0x31
        /*0032*/ 	.short	(.L_1382 - .L_1381)


	//   ....[0]....
.L_1381:
        /*0034*/ 	.word	0x00011250


	//   ....[1]....
        /*0038*/ 	.word	0x00011340


	//----- nvinfo : EIATTR_COOP_GROUP_MASK_REGIDS
	.align		4
.L_1382:
        /*003c*/ 	.byte	0x04, 0x29
        /*003e*/ 	.short	(.L_1384 - .L_1383)


	//   ....[0]....
.L_1383:
        /*0040*/ 	.word	0xffffffff


	//   ....[1]....
        /*0044*/ 	.word	0xffffffff


	//   ....[2]....
        /*0048*/ 	.word	0xffffffff


	//   ....[3]....
        /*004c*/ 	.word	0xffffffff


	//----- nvinfo : EIATTR_COOP_GROUP_INSTR_OFFSETS
	.align		4
.L_1384:
        /*0050*/ 	.byte	0x04, 0x28
        /*0052*/ 	.short	(.L_1386 - .L_1385)


	//   ....[0]....
.L_1385:
        /*0054*/ 	.word	0x0000bfb0


	//   ....[1]....
        /*0058*/ 	.word	0x0000bfc0


	//   ....[2]....
        /*005c*/ 	.word	0x00011b30


	//   ....[3]....
        /*0060*/ 	.word	0x00011b40


	//----- nvinfo : EIATTR_SYSCALL_OFFSETS
	.align		4
.L_1386:
        /*0064*/ 	.byte	0x04, 0x46
        /*0066*/ 	.short	(.L_1388 - .L_1387)


	//   ....[0]....
.L_1387:
        /*0068*/ 	.word	0x000014b0


	//   ....[1]....
        /*006c*/ 	.word	0x00011de0


	//   ....[2]....
        /*0070*/ 	.word	0x00011f70


	//   ....[3]....
        /*0074*/ 	.word	0x00012210


	//   ....[4]....
        /*0078*/ 	.word	0x000123a0


	//   ....[5]....
        /*007c*/ 	.word	0x00012730


	//   ....[6]....
        /*0080*/ 	.word	0x000128c0


	//   ....[7]....
        /*0084*/ 	.word	0x00012b60


	//   ....[8]....
        /*0088*/ 	.word	0x00012cf0


	//----- nvinfo : EIATTR_EXIT_INSTR_OFFSETS
	.align		4
.L_1388:
        /*008c*/ 	.byte	0x04, 0x1c
        /*008e*/ 	.short	(.L_1390 - .L_1389)


	//   ....[0]....
.L_1389:
        /*0090*/ 	.word	0x00011400


	//   ....[1]....
        /*0094*/ 	.word	0x00011ba0


	//   ....[2]....
        /*0098*/ 	.word	0x00011fc0


	//   ....[3]....
        /*009c*/ 	.word	0x00011ff0


	//   ....[4]....
        /*00a0*/ 	.word	0x000123f0


	//   ....[5]....
        /*00a4*/ 	.word	0x00012440


	//   ....[6]....
        /*00a8*/ 	.word	0x00012470


	//   ....[7]....
        /*00ac*/ 	.word	0x000124b0


	//   ....[8]....
        /*00b0*/ 	.word	0x000124f0


	//   ....[9]....
        /*00b4*/ 	.word	0x00012910


	//   ....[10]....
        /*00b8*/ 	.word	0x00012940


	//   ....[11]....
        /*00bc*/ 	.word	0x00012d40


	//   ....[12]....
        /*00c0*/ 	.word	0x00012d90


	//----- nvinfo : EIATTR_MAX_THREADS
	.align		4
.L_1390:
        /*00c4*/ 	.byte	0x04, 0x05
        /*00c6*/ 	.short	(.L_1392 - .L_1391)
.L_1391:
        /*00c8*/ 	.word	0x00000100
        /*00cc*/ 	.word	0x00000001
        /*00d0*/ 	.word	0x00000001


	//----- nvinfo : EIATTR_CRS_STACK_SIZE
	.align		4
.L_1392:
        /*00d4*/ 	.byte	0x04, 0x1e
        /*00d6*/ 	.short	(.L_1394 - .L_1393)
.L_1393:
        /*00d8*/ 	.word	0x00000000


	//----- nvinfo : EIATTR_CBANK_PARAM_SIZE
	.align		4
.L_1394:
        /*00dc*/ 	.byte	0x03, 0x19
        /*00de*/ 	.short	0x0418


	//----- nvinfo : EIATTR_PARAM_CBANK
	.align		4
        /*00e0*/ 	.byte	0x04, 0x0a
        /*00e2*/ 	.short	(.L_1396 - .L_1395)
	.align		4
.L_1395:
        /*00e4*/ 	.word	index@(.nv.constant0._ZN2at6native13reduce_kernelILi256ELi2ENS0_8ReduceOpIN3c108BFloat16ENS0_7MeanOpsIS4_ffS4_EEjS4_Li4ELi8EEEEEvT1_)
        /*00e8*/ 	.short	0x0210
        /*00ea*/ 	.short	0x0418


	//----- nvinfo : EIATTR_SW_WAR
	.align		4
.L_1396:
        /*00ec*/ 	.byte	0x04, 0x36
        /*00ee*/ 	.short	(.L_1398 - .L_1397)
.L_1397:
        /*00f0*/ 	.word	0x00000008
.L_1398:


//--------------------- .nv.info._ZN2at6native13reduce_kernelILi128ELi4ENS0_8ReduceOpIN3c108BFloat16ENS0_7MeanOpsIS4_ffS4_EEjS4_Li4ELi8EEEEEvT1_ --------------------------
	.section	.nv.info._ZN2at6native13reduce_kernelILi128ELi4ENS0_8ReduceOpIN3c108BFloat16ENS0_7MeanOpsIS4_ffS4_EEjS4_Li4ELi8EEEEEvT1_,"",@"SHT_CUDA_INFO"
	.sectionflags	@""
	.align	4


	//----- nvinfo : EIATTR_CUDA_API_VERSION
	.align		4
        /*0000*/ 	.byte	0x04, 0x37
        /*0002*/ 	.short	(.L_1400 - .L_1399)
.L_1399:
        /*0004*/ 	.word	0x00000082


	//----- nvinfo : EIATTR_KPARAM_INFO
	.align		4
.L_1400:
        /*0008*/ 	.byte	0x04, 0x17
        /*000a*/ 	.short	(.L_1402 - .L_1401)
.L_1401:
        /*000c*/ 	.word	0x00000000
        /*0010*/ 	.short	0x0000
        /*0012*/ 	.short	0x0000
        /*0014*/ 	.byte	0x00, 0xf0, 0x61, 0x10


	//----- nvinfo : EIATTR_SPARSE_MMA_MASK
	.align		4
.L_1402:
        /*0018*/ 	.byte	0x03, 0x50
        /*001a*/ 	.short	0x0000


	//----- nvinfo : EIATTR_MAXREG_COUNT
	.align		4
        /*001c*/ 	.byte	0x03, 0x1b
        /*001e*/ 	.short	0x0080


	//----- nvinfo : EIATTR_NUM_BARRIERS
	.align		4
        /*0020*/ 	.byte	0x02, 0x4c
        /*0022*/ 	.byte	0x01
	.zero		1


	//----- nvinfo : EIATTR_EXTERNS
	.align		4
        /*0024*/ 	.byte	0x04, 0x0f
        /*0026*/ 	.short	(.L_1404 - .L_1403)


	//   ....[0]....
	.align		4
.L_1403:
        /*0028*/ 	.word	index@(__assertfail)


	//----- nvinfo : EIATTR_MERCURY_ISA_VERSION
	.align		4
.L_1404:
        /*002c*/ 	.byte	0x03, 0x5f
        /*002e*/ 	.short	0x0101


	//----- nvinfo : EIATTR_INT_WARP_WIDE_INSTR_OFFSETS
	.align		4
        /*0030*/ 	.byte	0x04, 0x31
        /*0032*/ 	.short	(.L_1406 - .L_1405)


	//   ....[0]....
.L_1405:
        /*0034*/ 	.word	0x000165a0


	//   ....[1]....
        /*0038*/ 	.word	0x00016690


	//----- nvinfo : EIATTR_COOP_GROUP_MASK_REGIDS
	.align		4
.L_1406:
        /*003c*/ 	.byte	0x04, 0x29
        /*003e*/ 	.short	(.L_1408 - .L_1407)


	//   ....[0]....
.L_1407:
        /*0040*/ 	.word	0xffffffff


	//   ....[1]....
        /*0044*/ 	.word	0xffffffff


	//   ....[2]....
        /*0048*/ 	.word	0xffffffff


	//   ....[3]....
        /*004c*/ 	.word	0xffffffff


	//   ....[4]....
        /*0050*/ 	.word	0xffffffff


	//   ....[5]....
        /*0054*/ 	.word	0xffffffff


	//   ....[6]....
        /*0058*/ 	.word	0xffffffff


	//   ....[7]....
        /*005c*/ 	.word	0xffffffff


	//----- nvinfo : EIATTR_COOP_GROUP_INSTR_OFFSETS
	.align		4
.L_1408:
        /*0060*/ 	.byte	0x04, 0x28
        /*0062*/ 	.short	(.L_1410 - .L_1409)


	//   ....[0]....
.L_1409:
        /*0064*/ 	.word	0x0000ccd0


	//   ....[1]....
        /*0068*/ 	.word	0x0000cce0


	//   ....[2]....
        /*006c*/ 	.word	0x0000ccf0


	//   ....[3]....
        /*0070*/ 	.word	0x0000cd00


	//   ....[4]....
        /*0074*/ 	.word	0x00016fd0


	//   ....[5]....
        /*0078*/ 	.word	0x00016fe0


	//   ....[6]....
        /*007c*/ 	.word	0x00016ff0


	//   ....[7]....
        /*0080*/ 	.word	0x00017000


	//----- nvinfo : EIATTR_SYSCALL_OFFSETS
	.align		4
.L_1410:
        /*0084*/ 	.byte	0x04, 0x46
        /*0086*/ 	.short	(.L_1412 - .L_1411)


	//   ....[0]....
.L_1411:
        /*0088*/ 	.word	0x00001420


	//   ....[1]....
        /*008c*/ 	.word	0x00017300


	//   ....[2]....
        /*0090*/ 	.word	0x00017490


	//   ....[3]....
        /*0094*/ 	.word	0x00017620


	//   ....[4]....
        /*0098*/ 	.word	0x000177b0


	//   ....[5]....
        /*009c*/ 	.word	0x00017ad0


	//   ....[6]....
        /*00a0*/ 	.word	0x00017c60


	//   ....[7]....
        /*00a4*/ 	.word	0x00017df0


	//   ....[8]....
        /*00a8*/ 	.word	0x00017f80


	//   ....[9]....
        /*00ac*/ 	.word	0x00018390


	//   ....[10]....
        /*00b0*/ 	.word	0x00018520


	//   ....[11]....
        /*00b4*/ 	.word	0x000186b0


	//   ....[12]....
        /*00b8*/ 	.word	0x00018840


	//   ....[13]....
        /*00bc*/ 	.word	0x00018b60


	//   ....[14]....
        /*00c0*/ 	.word	0x00018cf0


	//   ....[15]....
        /*00c4*/ 	.word	0x00018e80


	//   ....[16]....
        /*00c8*/ 	.word	0x00019010


	//----- nvinfo : EIATTR_EXIT_INSTR_OFFSETS
	.align		4
.L_1412:
        /*00cc*/ 	.byte	0x04, 0x1c
        /*00ce*/ 	.short	(.L_1414 - .L_1413)


	//   ....[0]....
.L_1413:
        /*00d0*/ 	.word	0x00016750


	//   ....[1]....
        /*00d4*/ 	.word	0x00017080


	//   ....[2]....
        /*00d8*/ 	.word	0x00017800


	//   ....[3]....
        /*00dc*/ 	.word	0x00017850


	//   ....[4]....
        /*00e0*/ 	.word	0x00017fd0


	//   ....[5]....
        /*00e4*/ 	.word	0x00018060


	//   ....[6]....
        /*00e8*/ 	.word	0x00018090


	//   ....[7]....
        /*00ec*/ 	.word	0x000180d0


	//   ....[8]....
        /*00f0*/ 	.word	0x00018110


	//   ....[9]....
        /*00f4*/ 	.word	0x00018890


	//   ....[10]....
        /*00f8*/ 	.word	0x000188e0


	//   ....[11]....
        /*00fc*/ 	.word	0x00019060


	//   ....[12]....
        /*0100*/ 	.word	0x000190f0


	//----- nvinfo : EIATTR_MAX_THREADS
	.align		4
.L_1414:
        /*0104*/ 	.byte	0x04, 0x05
        /*0106*/ 	.short	(.L_1416 - .L_1415)
.L_1415:
        /*0108*/ 	.word	0x00000080
        /*010c*/ 	.word	0x00000001
        /*0110*/ 	.word	0x00000001


	//----- nvinfo : EIATTR_CRS_STACK_SIZE
	.align		4
.L_1416:
        /*0114*/ 	.byte	0x04, 0x1e
        /*0116*/ 	.short	(.L_1418 - .L_1417)
.L_1417:
        /*0118*/ 	.word	0x00000000


	//----- nvinfo : EIATTR_CBANK_PARAM_SIZE
	.align		4
.L_1418:
        /*011c*/ 	.byte	0x03, 0x19
        /*011e*/ 	.short	0x0418


	//----- nvinfo : EIATTR_PARAM_CBANK
	.align		4
        /*0120*/ 	.byte	0x04, 0x0a
        /*0122*/ 	.short	(.L_1420 - .L_1419)
	.align		4
.L_1419:
        /*0124*/ 	.word	index@(.nv.constant0._ZN2at6native13reduce_kernelILi128ELi4ENS0_8ReduceOpIN3c108BFloat16ENS0_7MeanOpsIS4_ffS4_EEjS4_Li4ELi8EEEEEvT1_)
        /*0128*/ 	.short	0x0210
        /*012a*/ 	.short	0x0418


	//----- nvinfo : EIATTR_SW_WAR
	.align		4
.L_1420:
        /*012c*/ 	.byte	0x04, 0x36
        /*012e*/ 	.short	(.L_1422 - .L_1421)
.L_1421:
        /*0130*/ 	.word	0x00000008
.L_1422:


//--------------------- .nv.info._ZN2at6native13reduce_kernelILi512ELi1ENS0_8ReduceOpIN3c104HalfENS0_7MeanOpsIS4_fffEEjfLi4ELi8EEEEEvT1_ --------------------------
	.section	.nv.info._ZN2at6native13reduce_kernelILi512ELi1ENS0_8ReduceOpIN3c104HalfENS0_7MeanOpsIS4_fffEEjfLi4ELi8EEEEEvT1_,"",@"SHT_CUDA_INFO"
	.sectionflags	@""
	.align	4


	//----- nvinfo : EIATTR_CUDA_API_VERSION
	.align		4
        /*0000*/ 	.byte	0x04, 0x37
        /*0002*/ 	.short	(.L_1424 - .L_1423)
.L_1423:
        /*0004*/ 	.word	0x00000082


	//----- nvinfo : EIATTR_KPARAM_INFO
	.align		4
.L_1424:
        /*0008*/ 	.byte	0x04, 0x17
        /*000a*/ 	.short	(.L_1426 - .L_1425)
.L_1425:
        /*000c*/ 	.word	0x00000000
        /*0010*/ 	.short	0x0000
        /*0012*/ 	.short	0x0000
        /*0014*/ 	.byte	0x00, 0xf0, 0x61, 0x10


	//----- nvinfo : EIATTR_SPARSE_MMA_MASK
	.align		4
.L_1426:
        /*0018*/ 	.byte	0x03, 0x50
        /*001a*/ 	.short	0x0000


	//----- nvinfo : EIATTR_MAXREG_COUNT
	.align		4
        /*001c*/ 	.byte	0x03, 0x1b
        /*001e*/ 	.short	0x0020


	//----- nvinfo : EIATTR_NUM_BARRIERS
	.align		4
        /*0020*/ 	.byte	0x02, 0x4c
        /*0022*/ 	.byte	0x01
	.zero		1


	//----- nvinfo : EIATTR_EXTERNS
	.align		4
        /*0024*/ 	.byte	0x04, 0x0f
        /*0026*/ 	.short	(.L_1428 - .L_1427)


	//   ....[0]....
	.align		4
.L_1427:
        /*0028*/ 	.word	index@(__assertfail)


	//----- nvinfo : EIATTR_MERCURY_ISA_VERSION
	.align		4
.L_1428:
        /*002c*/ 	.byte	0x03, 0x5f
        /*002e*/ 	.short	0x0101


	//----- nvinfo : EIATTR_INT_WARP_WIDE_INSTR_OFFSETS
	.align		4
        /*0030*/ 	.byte	0x04, 0x31
        /*0032*/ 	.short	(.L_1430 - .L_1429)


	//   ....[0]....
.L_1429:
        /*0034*/ 	.word	0x0000dcc0


	//   ....[1]....
        /*0038*/ 	.word	0x0000ddb0


	//----- nvinfo : EIATTR_COOP_GROUP_MASK_REGIDS
	.align		4
.L_1430:
        /*003c*/ 	.byte	0x04, 0x29
        /*003e*/ 	.short	(.L_1432 - .L_1431)


	//   ....[0]....
.L_1431:
        /*0040*/ 	.word	0xffffffff


	//   ....[1]....
        /*0044*/ 	.word	0xffffffff


	//----- nvinfo : EIATTR_COOP_GROUP_INSTR_OFFSETS
	.align		4
.L_1432:
        /*0048*/ 	.byte	0x04, 0x28
        /*004a*/ 	.short	(.L_1434 - .L_1433)


	//   ....[0]....
.L_1433:
        /*004c*/ 	.word	0x0000b5a0


	//   ....[1]....
        /*0050*/ 	.word	0x0000e4d0


	//----- nvinfo : EIATTR_SYSCALL_OFFSETS
	.align		4
.L_1434:
        /*0054*/ 	.byte	0x04, 0x46
        /*0056*/ 	.short	(.L_1436 - .L_1435)


	//   ....[0]....
.L_1435:
        /*0058*/ 	.word	0x0000e720


	//   ....[1]....
        /*005c*/ 	.word	0x0000e950


	//   ....[2]....
        /*0060*/ 	.word	0x0000ec70


	//   ....[3]....
        /*0064*/ 	.word	0x0000eea0


	//----- nvinfo : EIATTR_EXIT_INSTR_OFFSETS
	.align		4
.L_1436:
        /*0068*/ 	.byte	0x04, 0x1c
        /*006a*/ 	.short	(.L_1438 - .L_1437)


	//   ....[0]....
.L_1437:
        /*006c*/ 	.word	0x0000de50


	//   ....[1]....
        /*0070*/ 	.word	0x0000e520


	//   ....[2]....
        /*0074*/ 	.word	0x0000e770


	//   ....[3]....
        /*0078*/ 	.word	0x0000e790


	//   ....[4]....
        /*007c*/ 	.word	0x0000e9a0


	//   ....[5]....
        /*0080*/ 	.word	0x0000e9c0


	//   ....[6]....
        /*0084*/ 	.word	0x0000e9f0


	//   ....[7]....
        /*0088*/ 	.word	0x0000ea30


	//   ....[8]....
        /*008c*/ 	.word	0x0000ea70


	//   ....[9]....
        /*0090*/ 	.word	0x0000ecc0


	//   ....[10]....
        /*0094*/ 	.word	0x0000ece0


	//   ....[11]....
        /*0098*/ 	.word	0x0000eef0


	//   ....[12]....
        /*009c*/ 	.word	0x0000ef10


	//----- nvinfo : EIATTR_MAX_THREADS
	.align		4
.L_1438:
        /*00a0*/ 	.byte	0x04, 0x05
        /*00a2*/ 	.short	(.L_1440 - .L_1439)
.L_1439:
        /*00a4*/ 	.word	0x00000200
        /*00a8*/ 	.word	0x00000001
        /*00ac*/ 	.word	0x00000001


	//----- nvinfo : EIATTR_CRS_STACK_SIZE
	.align		4
.L_1440:
        /*00b0*/ 	.byte	0x04, 0x1e
        /*00b2*/ 	.short	(.L_1442 - .L_1441)
.L_1441:
        /*00b4*/ 	.word	0x00000000


	//----- nvinfo : EIATTR_CBANK_PARAM_SIZE
	.align		4
.L_1442:
        /*00b8*/ 	.byte	0x03, 0x19
        /*00ba*/ 	.short	0x0418


	//----- nvinfo : EIATTR_PARAM_CBANK
	.align		4
        /*00bc*/ 	.byte	0x04, 0x0a
        /*00be*/ 	.short	(.L_1444 - .L_1443)
	.align		4
.L_1443:
        /*00c0*/ 	.word	index@(.nv.constant0._ZN2at6native13reduce_kernelILi512ELi1ENS0_8ReduceOpIN3c104HalfENS0_7MeanOpsIS4_fffEEjfLi4ELi8EEEEEvT1_)
        /*00c4*/ 	.short	0x0210
        /*00c6*/ 	.short	0x0418


	//----- nvinfo : EIATTR_SW_WAR
	.align		4
.L_1444:
        /*00c8*/ 	.byte	0x04, 0x36
        /*00ca*/ 	.short	(.L_1446 - .L_1445)
.L_1445:
        /*00cc*/ 	.word	0x00000008
.L_1446:


//--------------------- .nv.info._ZN2at6native13reduce_kernelILi256ELi2ENS0_8ReduceOpIN3c104HalfENS0_7MeanOpsIS4_fffEEjfLi4ELi8EEEEEvT1_ --------------------------
	.section	.nv.info._ZN2at6native13reduce_kernelILi256ELi2ENS0_8ReduceOpIN3c104HalfENS0_7MeanOpsIS4_fffEEjfLi4ELi8EEEEEvT1_,"",@"SHT_CUDA_INFO"
	.sectionflags	@""
	.align	4


	//----- nvinfo : EIATTR_CUDA_API_VERSION
	.align		4
        /*0000*/ 	.byte	0x04, 0x37
        /*0002*/ 	.short	(.L_1448 - .L_1447)
.L_1447:
        /*0004*/ 	.word	0x00000082


	//----- nvinfo : EIATTR_KPARAM_INFO
	.align		4
.L_1448:
        /*0008*/ 	.byte	0x04, 0x17
        /*000a*/ 	.short	(.L_1450 - .L_1449)
.L_1449:
        /*000c*/ 	.word	0x00000000
        /*0010*/ 	.short	0x0000
        /*0012*/ 	.short	0x0000
        /*0014*/ 	.byte	0x00, 0xf0, 0x61, 0x10


	//----- nvinfo : EIATTR_SPARSE_MMA_MASK
	.align		4
.L_1450:
        /*0018*/ 	.byte	0x03, 0x50
        /*001a*/ 	.short	0x0000


	//----- nvinfo : EIATTR_MAXREG_COUNT
	.align		4
        /*001c*/ 	.byte	0x03, 0x1b
        /*001e*/ 	.short	0x0040


	//----- nvinfo : EIATTR_NUM_BARRIERS
	.align		4
        /*0020*/ 	.byte	0x02, 0x4c
        /*0022*/ 	.byte	0x01
	.zero		1


	//----- nvinfo : EIATTR_EXTERNS
	.align		4
        /*0024*/ 	.byte	0x04, 0x0f
        /*0026*/ 	.short	(.L_1452 - .L_1451)


	//   ....[0]....
	.align		4
.L_1451:
        /*0028*/ 	.word	index@(__assertfail)


	//----- nvinfo : EIATTR_MERCURY_ISA_VERSION
	.align		4
.L_1452:
        /*002c*/ 	.byte	0x03, 0x5f
        /*002e*/ 	.short	0x0101


	//----- nvinfo : EIATTR_INT_WARP_WIDE_INSTR_OFFSETS
	.align		4
        /*0030*/ 	.byte	0x04, 0x31
        /*0032*/ 	.short	(.L_1454 - .L_1453)


	//   ....[0]....
.L_1453:
        /*0034*/ 	.word	0x000106b0


	//   ....[1]....
        /*0038*/ 	.word	0x000107a0


	//----- nvinfo : EIATTR_COOP_GROUP_MASK_REGIDS
	.align		4
.L_1454:
        /*003c*/ 	.byte	0x04, 0x29
        /*003e*/ 	.short	(.L_1456 - .L_1455)


	//   ....[0]....
.L_1455:
        /*0040*/ 	.word	0xffffffff


	//   ....[1]....
        /*0044*/ 	.word	0xffffffff


	//   ....[2]....
        /*0048*/ 	.word	0xffffffff


	//   ....[3]....
        /*004c*/ 	.word	0xffffffff


	//----- nvinfo : EIATTR_COOP_GROUP_INSTR_OFFSETS
	.align		4
.L_1456:
        /*0050*/ 	.byte	0x04, 0x28
        /*0052*/ 	.short	(.L_1458 - .L_1457)


	//   ....[0]....
.L_1457:
        /*0054*/ 	.word	0x0000bcb0


	//   ....[1]....
        /*0058*/ 	.word	0x0000bcc0


	//   ....[2]....
        /*005c*/ 	.word	0x00010f90


	//   ....[3]....
        /*0060*/ 	.word	0x00010fa0


	//----- nvinfo : EIATTR_SYSCALL_OFFSETS
	.align		4
.L_1458:
        /*0064*/ 	.byte	0x04, 0x46
        /*0066*/ 	.short	(.L_1460 - .L_1459)


	//   ....[0]....
.L_1459:
        /*0068*/ 	.word	0x000014b0


	//   ....[1]....
        /*006c*/ 	.word	0x00011230


	//   ....[2]....
        /*0070*/ 	.word	0x000113b0


	//   ....[3]....
        /*0074*/ 	.word	0x00011620


	//   ....[4]....
        /*0078*/ 	.word	0x000117a0


	//   ....[5]....
        /*007c*/ 	.word	0x00011b00


	//   ....[6]....
        /*0080*/ 	.word	0x00011c80


	//   ....[7]....
        /*0084*/ 	.word	0x00011ef0


	//   ....[8]....
        /*0088*/ 	.word	0x00012070


	//----- nvinfo : EIATTR_EXIT_INSTR_OFFSETS
	.align		4
.L_1460:
        /*008c*/ 	.byte	0x04, 0x1c
        /*008e*/ 	.short	(.L_1462 - .L_1461)


	//   ....[0]....
.L_1461:
        /*0090*/ 	.word	0x00010860


	//   ....[1]....
        /*0094*/ 	.word	0x00011000


	//   ....[2]....
        /*0098*/ 	.word	0x00011400


	//   ....[3]....
        /*009c*/ 	.word	0x00011430


	//   ....[4]....
        /*00a0*/ 	.word	0x000117f0


	//   ....[5]....
        /*00a4*/ 	.word	0x00011820


	//   ....[6]....
        /*00a8*/ 	.word	0x00011850


	//   ....[7]....
        /*00ac*/ 	.word	0x00011890


	//   ....[8]....
        /*00b0*/ 	.word	0x000118d0


	//   ....[9]....
        /*00b4*/ 	.word	0x00011cd0


	//   ....[10]....
        /*00b8*/ 	.word	0x00011d00


	//   ....[11]....
        /*00bc*/ 	.word	0x000120c0


	//   ....[12]....
        /*00c0*/ 	.word	0x000120f0


	//----- nvinfo : EIATTR_MAX_THREADS
	.align		4
.L_1462:
        /*00c4*/ 	.byte	0x04, 0x05
        /*00c6*/ 	.short	(.L_1464 - .L_1463)
.L_1463:
        /*00c8*/ 	.word	0x00000100
        /*00cc*/ 	.word	0x00000001
        /*00d0*/ 	.word	0x00000001


	//----- nvinfo : EIATTR_CRS_STACK_SIZE
	.align		4
.L_1464:
        /*00d4*/ 	.byte	0x04, 0x1e
        /*00d6*/ 	.short	(.L_1466 - .L_1465)
.L_1465:
        /*00d8*/ 	.word	0x00000000


	//----- nvinfo : EIATTR_CBANK_PARAM_SIZE
	.align		4
.L_1466:
        /*00dc*/ 	.byte	0x03, 0x19
        /*00de*/ 	.short	0x0418


	//----- nvinfo : EIATTR_PARAM_CBANK
	.align		4
        /*00e0*/ 	.byte	0x04, 0x0a
        /*00e2*/ 	.short	(.L_1468 - .L_1467)
	.align		4
.L_1467:
        /*00e4*/ 	.word	index@(.nv.constant0._ZN2at6native13reduce_kernelILi256ELi2ENS0_8ReduceOpIN3c104HalfENS0_7MeanOpsIS4_fffEEjfLi4ELi8EEEEEvT1_)
        /*00e8*/ 	.short	0x0210
        /*00ea*/ 	.short	0x0418


	//----- nvinfo : EIATTR_SW_WAR
	.align		4
.L_1468:
        /*00ec*/ 	.byte	0x04, 0x36
        /*00ee*/ 	.short	(.L_1470 - .L_1469)
.L_1469:
        /*00f0*/ 	.word	0x00000008
.L_1470:


//--------------------- .nv.info._ZN2at6native13reduce_kernelILi128ELi4ENS0_8ReduceOpIN3c104HalfENS0_7MeanOpsIS4_fffEEjfLi4ELi8EEEEEvT1_ --------------------------
	.section	.nv.info._ZN2at6native13reduce_kernelILi128ELi4ENS0_8ReduceOpIN3c104HalfENS0_7MeanOpsIS4_fffEEjfLi4ELi8EEEEEvT1_,"",@"SHT_CUDA_INFO"
	.sectionflags	@""
	.align	4


	//----- nvinfo : EIATTR_CUDA_API_VERSION
	.align		4
        /*0000*/ 	.byte	0x04, 0x37
        /*0002*/ 	.short	(.L_1472 - .L_1471)
.L_1471:
        /*0004*/ 	.word	0x00000082


	//----- nvinfo : EIATTR_KPARAM_INFO
	.align		4
.L_1472:
        /*0008*/ 	.byte	0x04, 0x17
        /*000a*/ 	.short	(.L_1474 - .L_1473)
.L_1473:
        /*000c*/ 	.word	0x00000000
        /*0010*/ 	.short	0x0000
        /*0012*/ 	.short	0x0000
        /*0014*/ 	.byte	0x00, 0xf0, 0x61, 0x10


	//----- nvinfo : EIATTR_SPARSE_MMA_MASK
	.align		4
.L_1474:
        /*0018*/ 	.byte	0x03, 0x50
        /*001a*/ 	.short	0x0000


	//----- nvinfo : EIATTR_MAXREG_COUNT
	.align		4
        /*001c*/ 	.byte	0x03, 0x1b
        /*001e*/ 	.short	0x0080


	//----- nvinfo : EIATTR_NUM_BARRIERS
	.align		4
        /*0020*/ 	.byte	0x02, 0x4c
        /*0022*/ 	.byte	0x01
	.zero		1


	//----- nvinfo : EIATTR_EXTERNS
	.align		4
        /*0024*/ 	.byte	0x04, 0x0f
        /*0026*/ 	.short	(.L_1476 - .L_1475)


	//   ....[0]....
	.align		4
.L_1475:
        /*0028*/ 	.word	index@(__assertfail)


	//----- nvinfo : EIATTR_MERCURY_ISA_VERSION
	.align		4
.L_1476:
        /*002c*/ 	.byte	0x03, 0x5f
        /*002e*/ 	.short	0x0101


	//----- nvinfo : EIATTR_INT_WARP_WIDE_INSTR_OFFSETS
	.align		4
        /*0030*/ 	.byte	0x04, 0x31
        /*0032*/ 	.short	(.L_1478 - .L_1477)


	//   ....[0]....
.L_1477:
        /*0034*/ 	.word	0x00015880


	//   ....[1]....
        /*0038*/ 	.word	0x00015970


	//----- nvinfo : EIATTR_COOP_GROUP_MASK_REGIDS
	.align		4
.L_1478:
        /*003c*/ 	.byte	0x04, 0x29
        /*003e*/ 	.short	(.L_1480 - .L_1479)


	//   ....[0]....
.L_1479:
        /*0040*/ 	.word	0xffffffff


	//   ....[1]....
        /*0044*/ 	.word	0xffffffff


	//   ....[2]....
        /*0048*/ 	.word	0xffffffff


	//   ....[3]....
        /*004c*/ 	.word	0xffffffff


	//   ....[4]....
        /*0050*/ 	.word	0xffffffff


	//   ....[5]....
        /*0054*/ 	.word	0xffffffff


	//   ....[6]....
        /*0058*/ 	.word	0xffffffff


	//   ....[7]....
        /*005c*/ 	.word	0xffffffff


	//----- nvinfo : EIATTR_COOP_GROUP_INSTR_OFFSETS
	.align		4
.L_1480:
        /*0060*/ 	.byte	0x04, 0x28
        /*0062*/ 	.short	(.L_1482 - .L_1481)


	//   ....[0]....
.L_1481:
        /*0064*/ 	.word	0x0000c880


	//   ....[1]....
        /*0068*/ 	.word	0x0000c890


	//   ....[2]....
        /*006c*/ 	.word	0x0000c8a0


	//   ....[3]....
        /*0070*/ 	.word	0x0000c8b0


	//   ....[4]....
        /*0074*/ 	.word	0x000162b0


	//   ....[5]....
        /*0078*/ 	.word	0x000162c0


	//   ....[6]....
        /*007c*/ 	.word	0x000162d0


	//   ....[7]....
        /*0080*/ 	.word	0x000162e0


	//----- nvinfo : EIATTR_SYSCALL_OFFSETS
	.align		4
.L_1482:
        /*0084*/ 	.byte	0x04, 0x46
        /*0086*/ 	.short	(.L_1484 - .L_1483)


	//   ....[0]....
.L_1483:
        /*0088*/ 	.word	0x00001420


	//   ....[1]....
        /*008c*/ 	.word	0x000165d0


	//   ....[2]....
        /*0090*/ 	.word	0x00016750


	//   ....[3]....
        /*0094*/ 	.word	0x000168d0


	//   ....[4]....
        /*0098*/ 	.word	0x00016a50


	//   ....[5]....
        /*009c*/ 	.word	0x00016d20


	//   ....[6]....
        /*00a0*/ 	.word	0x00016ea0


	//   ....[7]....
        /*00a4*/ 	.word	0x00017020


	//   ....[8]....
        /*00a8*/ 	.word	0x000171a0


	//   ....[9]....
        /*00ac*/ 	.word	0x00017560


	//   ....[10]....
        /*00b0*/ 	.word	0x000176e0


	//   ....[11]....
        /*00b4*/ 	.word	0x00017860


	//   ....[12]....
        /*00b8*/ 	.word	0x000179e0


	//   ....[13]....
        /*00bc*/ 	.word	0x00017cb0


	//   ....[14]....
        /*00c0*/ 	.word	0x00017e30


	//   ....[15]....
        /*00c4*/ 	.word	0x00017fb0


	//   ....[16]....
        /*00c8*/ 	.word	0x00018130


	//----- nvinfo : EIATTR_EXIT_INSTR_OFFSETS
	.align		4
.L_1484:
        /*00cc*/ 	.byte	0x04, 0x1c
        /*00ce*/ 	.short	(.L_1486 - .L_1485)


	//   ....[0]....
.L_1485:
        /*00d0*/ 	.word	0x00015a30


	//   ....[1]....
        /*00d4*/ 	.word	0x00016360


	//   ....[2]....
        /*00d8*/ 	.word	0x00016aa0


	//   ....[3]....
        /*00dc*/ 	.word	0x00016af0


	//   ....[4]....
        /*00e0*/ 	.word	0x000171f0


	//   ....[5]....
        /*00e4*/ 	.word	0x00017240


	//   ....[6]....
        /*00e8*/ 	.word	0x00017270


	//   ....[7]....
        /*00ec*/ 	.word	0x000172b0


	//   ....[8]....
        /*00f0*/ 	.word	0x000172f0


	//   ....[9]....
        /*00f4*/ 	.word	0x00017a30


	//   ....[10]....
        /*00f8*/ 	.word	0x00017a80


	//   ....[11]....
        /*00fc*/ 	.word	0x00018180


	//   ....[12]....
        /*0100*/ 	.word	0x000181d0


	//----- nvinfo : EIATTR_MAX_THREADS
	.align		4
.L_1486:
        /*0104*/ 	.byte	0x04, 0x05
        /*0106*/ 	.short	(.L_1488 - .L_1487)
.L_1487:
        /*0108*/ 	.word	0x00000080
        /*010c*/ 	.word	0x00000001
        /*0110*/ 	.word	0x00000001


	//----- nvinfo : EIATTR_CRS_STACK_SIZE
	.align		4
.L_1488:
        /*0114*/ 	.byte	0x04, 0x1e
        /*0116*/ 	.short	(.L_1490 - .L_1489)
.L_1489:
        /*0118*/ 	.word	0x00000000


	//----- nvinfo : EIATTR_CBANK_PARAM_SIZE
	.align		4
.L_1490:
        /*011c*/ 	.byte	0x03, 0x19
        /*011e*/ 	.short	0x0418


	//----- nvinfo : EIATTR_PARAM_CBANK
	.align		4
        /*0120*/ 	.byte	0x04, 0x0a
        /*0122*/ 	.short	(.L_1492 - .L_1491)
	.align		4
.L_1491:
        /*0124*/ 	.word	index@(.nv.constant0._ZN2at6native13reduce_kernelILi128ELi4ENS0_8ReduceOpIN3c104HalfENS0_7MeanOpsIS4_fffEEjfLi4ELi8EEEEEvT1_)
        /*0128*/ 	.short	0x0210
        /*012a*/ 	.short	0x0418


	//----- nvinfo : EIATTR_SW_WAR
	.align		4
.L_1492:
        /*012c*/ 	.byte	0x04, 0x36
        /*012e*/ 	.short	(.L_1494 - .L_1493)
.L_1493:
        /*0130*/ 	.word	0x00000008
.L_1494:


//--------------------- .nv.info._ZN2at6native13reduce_kernelILi512ELi1ENS0_8ReduceOpIN3c104HalfENS0_7MeanOpsIS4_ffS4_EEjS4_Li4ELi8EEEEEvT1_ --------------------------
	.section	.nv.info._ZN2at6native13reduce_kernelILi512ELi1ENS0_8ReduceOpIN3c104HalfENS0_7MeanOpsIS4_ffS4_EEjS4_Li4ELi8EEEEEvT1_,"",@"SHT_CUDA_INFO"
	.sectionflags	@""
	.align	4


	//----- nvinfo : EIATTR_CUDA_API_VERSION
	.align		4
        /*0000*/ 	.byte	0x04, 0x37
        /*0002*/ 	.short	(.L_1496 - .L_1495)
.L_1495:
        /*0004*/ 	.word	0x00000082


	//----- nvinfo : EIATTR_KPARAM_INFO
	.align		4
.L_1496:
        /*0008*/ 	.byte	0x04, 0x17
        /*000a*/ 	.short	(.L_1498 - .L_1497)
.L_1497:
        /*000c*/ 	.word	0x00000000
        /*0010*/ 	.short	0x0000
        /*0012*/ 	.short	0x0000
        /*0014*/ 	.byte	0x00, 0xf0, 0x61, 0x10


	//----- nvinfo : EIATTR_SPARSE_MMA_MASK
	.align		4
.L_1498:
        /*0018*/ 	.byte	0x03, 0x50
        /*001a*/ 	.short	0x0000


	//----- nvinfo : EIATTR_MAXREG_COUNT
	.align		4
        /*001c*/ 	.byte	0x03, 0x1b
        /*001e*/ 	.short	0x0020


	//----- nvinfo : EIATTR_NUM_BARRIERS
	.align		4
        /*0020*/ 	.byte	0x02, 0x4c
        /*0022*/ 	.byte	0x01
	.zero		1


	//----- nvinfo : EIATTR_EXTERNS
	.align		4
        /*0024*/ 	.byte	0x04, 0x0f
        /*0026*/ 	.short	(.L_1500 - .L_1499)


	//   ....[0]....
	.align		4
.L_1499:
        /*0028*/ 	.word	index@(__assertfail)


	//----- nvinfo : EIATTR_MERCURY_ISA_VERSION
	.align		4
.L_1500:
        /*002c*/ 	.byte	0x03, 0x5f
        /*002e*/ 	.short	0x0101


	//----- nvinfo : EIATTR_INT_WARP_WIDE_INSTR_OFFSETS
	.align		4
        /*0030*/ 	.byte	0x04, 0x31
        /*0032*/ 	.short	(.L_1502 - .L_1501)


	//   ....[0]....
.L_1501:
        /*0034*/ 	.word	0x0000e4f0


	//   ....[1]....
        /*0038*/ 	.word	0x0000e5e0


	//----- nvinfo : EIATTR_COOP_GROUP_MASK_REGIDS
	.align		4
.L_1502:
        /*003c*/ 	.byte	0x04, 0x29
        /*003e*/ 	.short	(.L_1504 - .L_1503)


	//   ....[0]....
.L_1503:
        /*0040*/ 	.word	0xffffffff


	//   ....[1]....
        /*0044*/ 	.word	0xffffffff


	//----- nvinfo : EIATTR_COOP_GROUP_INSTR_OFFSETS
	.align		4
.L_1504:
        /*0048*/ 	.byte	0x04, 0x28
        /*004a*/ 	.short	(.L_1506 - .L_1505)


	//   ....[0]....
.L_1505:
        /*004c*/ 	.word	0x0000b590


	//   ....[1]....
        /*0050*/ 	.word	0x0000ed10


	//----- nvinfo : EIATTR_SYSCALL_OFFSETS
	.align		4
.L_1506:
        /*0054*/ 	.byte	0x04, 0x46
        /*0056*/ 	.short	(.L_1508 - .L_1507)


	//   ....[0]....
.L_1507:
        /*0058*/ 	.word	0x0000ef70


	//   ....[1]....
        /*005c*/ 	.word	0x0000f1c0


	//   ....[2]....
        /*0060*/ 	.word	0x0000f500


	//   ....[3]....
        /*0064*/ 	.word	0x0000f750


	//----- nvinfo : EIATTR_EXIT_INSTR_OFFSETS
	.align		4
.L_1508:
        /*0068*/ 	.byte	0x04, 0x1c
        /*006a*/ 	.short	(.L_1510 - .L_1509)


	//   ....[0]....
.L_1509:
        /*006c*/ 	.word	0x0000e680


	//   ....[1]....
        /*0070*/ 	.word	0x0000ed60


	//   ....[2]....
        /*0074*/ 	.word	0x0000efc0


	//   ....[3]....
        /*0078*/ 	.word	0x0000efe0


	//   ....[4]....
        /*007c*/ 	.word	0x0000f210


	//   ....[5]....
        /*0080*/ 	.word	0x0000f240


	//   ....[6]....
        /*0084*/ 	.word	0x0000f270


	//   ....[7]....
        /*0088*/ 	.word	0x0000f2b0


	//   ....[8]....
        /*008c*/ 	.word	0x0000f2f0


	//   ....[9]....
        /*0090*/ 	.word	0x0000f550


	//   ....[10]....
        /*0094*/ 	.word	0x0000f570


	//   ....[11]....
        /*0098*/ 	.word	0x0000f7a0


	//   ....[12]....
        /*009c*/ 	.word	0x0000f7d0


	//----- nvinfo : EIATTR_MAX_THREADS
	.align		4
.L_1510:
        /*00a0*/ 	.byte	0x04, 0x05
        /*00a2*/ 	.short	(.L_1512 - .L_1511)
.L_1511:
        /*00a4*/ 	.word	0x00000200
        /*00a8*/ 	.word	0x00000001
        /*00ac*/ 	.word	0x00000001


	//----- nvinfo : EIATTR_CRS_STACK_SIZE
	.align		4
.L_1512:
        /*00b0*/ 	.byte	0x04, 0x1e
        /*00b2*/ 	.short	(.L_1514 - .L_1513)
.L_1513:
        /*00b4*/ 	.word	0x00000000


	//----- nvinfo : EIATTR_CBANK_PARAM_SIZE
	.align		4
.L_1514:
        /*00b8*/ 	.byte	0x03, 0x19
        /*00ba*/ 	.short	0x0418


	//----- nvinfo : EIATTR_PARAM_CBANK
	.align		4
        /*00bc*/ 	.byte	0x04, 0x0a
        /*00be*/ 	.short	(.L_1516 - .L_1515)
	.align		4
.L_1515:
        /*00c0*/ 	.word	index@(.nv.constant0._ZN2at6native13reduce_kernelILi512ELi1ENS0_8ReduceOpIN3c104HalfENS0_7MeanOpsIS4_ffS4_EEjS4_Li4ELi8EEEEEvT1_)
        /*00c4*/ 	.short	0x0210
        /*00c6*/ 	.short	0x0418


	//----- nvinfo : EIATTR_SW_WAR
	.align		4
.L_1516:
        /*00c8*/ 	.byte	0x04, 0x36
        /*00ca*/ 	.short	(.L_1518 - .L_1517)
.L_1517:
        /*00cc*/ 	.word	0x00000008
.L_1518:


//--------------------- .nv.info._ZN2at6native13reduce_kernelILi256ELi2ENS0_8ReduceOpIN3c104HalfENS0_7MeanOpsIS4_ffS4_EEjS4_Li4ELi8EEEEEvT1_ --------------------------
	.section	.nv.info._ZN2at6native13reduce_kernelILi256ELi2ENS0_8ReduceOpIN3c104HalfENS0_7MeanOpsIS4_ffS4_EEjS4_Li4ELi8EEEEEvT1_,"",@"SHT_CUDA_INFO"
	.sectionflags	@""
	.align	4


	//----- nvinfo : EIATTR_CUDA_API_VERSION
	.align		4
        /*0000*/ 	.byte	0x04, 0x37
        /*0002*/ 	.short	(.L_1520 - .L_1519)
.L_1519:
        /*0004*/ 	.word	0x00000082


	//----- nvinfo : EIATTR_KPARAM_INFO
	.align		4
.L_1520:
        /*0008*/ 	.byte	0x04, 0x17
        /*000a*/ 	.short	(.L_1522 - .L_1521)
.L_1521:
        /*000c*/ 	.word	0x00000000
        /*0010*/ 	.short	0x0000
        /*0012*/ 	.short	0x0000
        /*0014*/ 	.byte	0x00, 0xf0, 0x61, 0x10


	//----- nvinfo : EIATTR_SPARSE_MMA_MASK
	.align		4
.L_1522:
        /*0018*/ 	.byte	0x03, 0x50
        /*001a*/ 	.short	0x0000


	//----- nvinfo : EIATTR_MAXREG_COUNT
	.align		4
        /*001c*/ 	.byte	0x03, 0x1b
        /*001e*/ 	.short	0x0040


	//----- nvinfo : EIATTR_NUM_BARRIERS
	.align		4
        /*0020*/ 	.byte	0x02, 0x4c
        /*0022*/ 	.byte	0x01
	.zero		1


	//----- nvinfo : EIATTR_EXTERNS
	.align		4
        /*0024*/ 	.byte	0x04, 0x0f
        /*0026*/ 	.short	(.L_1524 - .L_1523)


	//   ....[0]....
	.align		4
.L_1523:
        /*0028*/ 	.word	index@(__assertfail)


	//----- nvinfo : EIATTR_MERCURY_ISA_VERSION
	.align		4
.L_1524:
        /*002c*/ 	.byte	0x03, 0x5f
        /*002e*/ 	.short	0x0101


	//----- nvinfo : EIATTR_INT_WARP_WIDE_INSTR_OFFSETS
	.align		4
        /*0030*/ 	.byte	0x04, 0x31
        /*0032*/ 	.short	(.L_1526 - .L_1525)


	//   ....[0]....
.L_1525:
        /*0034*/ 	.word	0x00010f50


	//   ....[1]....
        /*0038*/ 	.word	0x00011040


	//----- nvinfo : EIATTR_COOP_GROUP_MASK_REGIDS
	.align		4
.L_1526:
        /*003c*/ 	.byte	0x04, 0x29
        /*003e*/ 	.short	(.L_1528 - .L_1527)


	//   ....[0]....
.L_1527:
        /*0040*/ 	.word	0xffffffff


	//   ....[1]....
        /*0044*/ 	.word	0xffffffff


	//   ....[2]....
        /*0048*/ 	.word	0xffffffff


	//   ....[3]....
        /*004c*/ 	.word	0xffffffff


	//----- nvinfo : EIATTR_COOP_GROUP_INSTR_OFFSETS
	.align		4
.L_1528:
        /*0050*/ 	.byte	0x04, 0x28
        /*0052*/ 	.short	(.L_1530 - .L_1529)


	//   ....[0]....
.L_1529:
        /*0054*/ 	.word	0x0000bcb0


	//   ....[1]....
        /*0058*/ 	.word	0x0000bcc0


	//   ....[2]....
        /*005c*/ 	.word	0x00011830


	//   ....[3]....
        /*0060*/ 	.word	0x00011840


	//----- nvinfo : EIATTR_SYSCALL_OFFSETS
	.align		4
.L_1530:
        /*0064*/ 	.byte	0x04, 0x46
        /*0066*/ 	.short	(.L_1532 - .L_1531)


	//   ....[0]....
.L_1531:
        /*0068*/ 	.word	0x000014b0


	//   ....[1]....
        /*006c*/ 	.word	0x00011ae0


	//   ....[2]....
        /*0070*/ 	.word	0x00011c70


	//   ....[3]....
        /*0074*/ 	.word	0x00011f10


	//   ....[4]....
        /*0078*/ 	.word	0x000120a0


	//   ....[5]....
        /*007c*/ 	.word	0x00012430


	//   ....[6]....
        /*0080*/ 	.word	0x000125c0


	//   ....[7]....
        /*0084*/ 	.word	0x00012860


	//   ....[8]....
        /*0088*/ 	.word	0x000129f0


	//----- nvinfo : EIATTR_EXIT_INSTR_OFFSETS
	.align		4
.L_1532:
        /*008c*/ 	.byte	0x04, 0x1c
        /*008e*/ 	.short	(.L_1534 - .L_1533)


	//   ....[0]....
.L_1533:
        /*0090*/ 	.word	0x00011100


	//   ....[1]....
        /*0094*/ 	.word	0x000118a0


	//   ....[2]....
        /*0098*/ 	.word	0x00011cc0


	//   ....[3]....
        /*009c*/ 	.word	0x00011cf0


	//   ....[4]....
        /*00a0*/ 	.word	0x000120f0


	//   ....[5]....
        /*00a4*/ 	.word	0x00012140


	//   ....[6]....
        /*00a8*/ 	.word	0x00012170


	//   ....[7]....
        /*00ac*/ 	.word	0x000121b0


	//   ....[8]....
        /*00b0*/ 	.word	0x000121f0


	//   ....[9]....
        /*00b4*/ 	.word	0x00012610


	//   ....[10]....
        /*00b8*/ 	.word	0x00012640


	//   ....[11]....
        /*00bc*/ 	.word	0x00012a40


	//   ....[12]....
        /*00c0*/ 	.word	0x00012a90


	//----- nvinfo : EIATTR_MAX_THREADS
	.align		4
.L_1534:
        /*00c4*/ 	.byte	0x04, 0x05
        /*00c6*/ 	.short	(.L_1536 - .L_1535)
.L_1535:
        /*00c8*/ 	.word	0x00000100
        /*00cc*/ 	.word	0x00000001
        /*00d0*/ 	.word	0x00000001


	//----- nvinfo : EIATTR_CRS_STACK_SIZE
	.align		4
.L_1536:
        /*00d4*/ 	.byte	0x04, 0x1e
        /*00d6*/ 	.short	(.L_1538 - .L_1537)
.L_1537:
        /*00d8*/ 	.word	0x00000000


	//----- nvinfo : EIATTR_CBANK_PARAM_SIZE
	.align		4
.L_1538:
        /*00dc*/ 	.byte	0x03, 0x19
        /*00de*/ 	.short	0x0418


	//----- nvinfo : EIATTR_PARAM_CBANK
	.align		4
        /*00e0*/ 	.byte	0x04, 0x0a
        /*00e2*/ 	.short	(.L_1540 - .L_1539)
	.align		4
.L_1539:
        /*00e4*/ 	.word	index@(.nv.constant0._ZN2at6native13reduce_kernelILi256ELi2ENS0_8ReduceOpIN3c104HalfENS0_7MeanOpsIS4_ffS4_EEjS4_Li4ELi8EEEEEvT1_)
        /*00e8*/ 	.short	0x0210
        /*00ea*/ 	.short	0x0418


	//----- nvinfo : EIATTR_SW_WAR
	.align		4
.L_1540:
        /*00ec*/ 	.byte	0x04, 0x36
        /*00ee*/ 	.short	(.L_1542 - .L_1541)
.L_1541:
        /*00f0*/ 	.word	0x00000008
.L_1542:


//--------------------- .nv.info._ZN2at6native13reduce_kernelILi128ELi4ENS0_8ReduceOpIN3c104HalfENS0_7MeanOpsIS4_ffS4_EEjS4_Li4ELi8EEEEEvT1_ --------------------------
	.section	.nv.info._ZN2at6native13reduce_kernelILi128ELi4ENS0_8ReduceOpIN3c104HalfENS0_7MeanOpsIS4_ffS4_EEjS4_Li4ELi8EEEEEvT1_,"",@"SHT_CUDA_INFO"
	.sectionflags	@""
	.align	4


	//----- nvinfo : EIATTR_CUDA_API_VERSION
	.align		4
        /*0000*/ 	.byte	0x04, 0x37
        /*0002*/ 	.short	(.L_1544 - .L_1543)
.L_1543:
        /*0004*/ 	.word	0x00000082


	//----- nvinfo : EIATTR_KPARAM_INFO
	.align		4
.L_1544:
        /*0008*/ 	.byte	0x04, 0x17
        /*000a*/ 	.short	(.L_1546 - .L_1545)
.L_1545:
        /*000c*/ 	.word	0x00000000
        /*0010*/ 	.short	0x0000
        /*0012*/ 	.short	0x0000
        /*0014*/ 	.byte	0x00, 0xf0, 0x61, 0x10


	//----- nvinfo : EIATTR_SPARSE_MMA_MASK
	.align		4
.L_1546:
        /*0018*/ 	.byte	0x03, 0x50
        /*001a*/ 	.short	0x0000


	//----- nvinfo : EIATTR_MAXREG_COUNT
	.align		4
        /*001c*/ 	.byte	0x03, 0x1b
        /*001e*/ 	.short	0x0080


	//----- nvinfo : EIATTR_NUM_BARRIERS
	.align		4
        /*0020*/ 	.byte	0x02, 0x4c
        /*0022*/ 	.byte	0x01
	.zero		1


	//----- nvinfo : EIATTR_EXTERNS
	.align		4
        /*0024*/ 	.byte	0x04, 0x0f
        /*0026*/ 	.short	(.L_1548 - .L_1547)


	//   ....[0]....
	.align		4
.L_1547:
        /*0028*/ 	.word	index@(__assertfail)


	//----- nvinfo : EIATTR_MERCURY_ISA_VERSION
	.align		4
.L_1548:
        /*002c*/ 	.byte	0x03, 0x5f
        /*002e*/ 	.short	0x0101


	//----- nvinfo : EIATTR_INT_WARP_WIDE_INSTR_OFFSETS
	.align		4
        /*0030*/ 	.byte	0x04, 0x31
        /*0032*/ 	.short	(.L_1550 - .L_1549)


	//   ....[0]....
.L_1549:
        /*0034*/ 	.word	0x00016110


	//   ....[1]....
        /*0038*/ 	.word	0x00016200


	//----- nvinfo : EIATTR_COOP_GROUP_MASK_REGIDS
	.align		4
.L_1550:
        /*003c*/ 	.byte	0x04, 0x29
        /*003e*/ 	.short	(.L_1552 - .L_1551)


	//   ....[0]....
.L_1551:
        /*0040*/ 	.word	0xffffffff


	//   ....[1]....
        /*0044*/ 	.word	0xffffffff


	//   ....[2]....
        /*0048*/ 	.word	0xffffffff


	//   ....[3]....
        /*004c*/ 	.word	0xffffffff


	//   ....[4]....
        /*0050*/ 	.word	0xffffffff


	//   ....[5]....
        /*0054*/ 	.word	0xffffffff


	//   ....[6]....
        /*0058*/ 	.word	0xffffffff


	//   ....[7]....
        /*005c*/ 	.word	0xffffffff


	//----- nvinfo : EIATTR_COOP_GROUP_INSTR_OFFSETS
	.align		4
.L_1552:
        /*0060*/ 	.byte	0x04, 0x28
        /*0062*/ 	.short	(.L_1554 - .L_1553)


	//   ....[0]....
.L_1553:
        /*0064*/ 	.word	0x0000c880


	//   ....[1]....
        /*0068*/ 	.word	0x0000c890


	//   ....[2]....
        /*006c*/ 	.word	0x0000c8a0


	//   ....[3]....
        /*0070*/ 	.word	0x0000c8b0


	//   ....[4]....
        /*0074*/ 	.word	0x00016b40


	//   ....[5]....
        /*0078*/ 	.word	0x00016b50


	//   ....[6]....
        /*007c*/ 	.word	0x00016b60


	//   ....[7]....
        /*0080*/ 	.word	0x00016b70


	//----- nvinfo : EIATTR_SYSCALL_OFFSETS
	.align		4
.L_1554:
        /*0084*/ 	.byte	0x04, 0x46
        /*0086*/ 	.short	(.L_1556 - .L_1555)


	//   ....[0]....
.L_1555:
        /*0088*/ 	.word	0x00001420


	//   ....[1]....
        /*008c*/ 	.word	0x00016e70


	//   ....[2]....
        /*0090*/ 	.word	0x00017000


	//   ....[3]....
        /*0094*/ 	.word	0x00017190


	//   ....[4]....
        /*0098*/ 	.word	0x00017320


	//   ....[5]....
        /*009c*/ 	.word	0x00017640


	//   ....[6]....
        /*00a0*/ 	.word	0x000177d0


	//   ....[7]....
        /*00a4*/ 	.word	0x00017960


	//   ....[8]....
        /*00a8*/ 	.word	0x00017af0


	//   ....[9]....
        /*00ac*/ 	.word	0x00017f00


	//   ....[10]....
        /*00b0*/ 	.word	0x00018090


	//   ....[11]....
        /*00b4*/ 	.word	0x00018220


	//   ....[12]....
        /*00b8*/ 	.word	0x000183b0


	//   ....[13]....
        /*00bc*/ 	.word	0x000186d0


	//   ....[14]....
        /*00c0*/ 	.word	0x00018860


	//   ....[15]....
        /*00c4*/ 	.word	0x000189f0


	//   ....[16]....
        /*00c8*/ 	.word	0x00018b80


	//----- nvinfo : EIATTR_EXIT_INSTR_OFFSETS
	.align		4
.L_1556:
        /*00cc*/ 	.byte	0x04, 0x1c
        /*00ce*/ 	.short	(.L_1558 - .L_1557)


	//   ....[0]....
.L_1557:
        /*00d0*/ 	.word	0x000162c0


	//   ....[1]....
        /*00d4*/ 	.word	0x00016bf0


	//   ....[2]....
        /*00d8*/ 	.word	0x00017370


	//   ....[3]....
        /*00dc*/ 	.word	0x000173c0


	//   ....[4]....
        /*00e0*/ 	.word	0x00017b40


	//   ....[5]....
        /*00e4*/ 	.word	0x00017bd0


	//   ....[6]....
        /*00e8*/ 	.word	0x00017c00


	//   ....[7]....
        /*00ec*/ 	.word	0x00017c40


	//   ....[8]....
        /*00f0*/ 	.word	0x00017c80


	//   ....[9]....
        /*00f4*/ 	.word	0x00018400


	//   ....[10]....
        /*00f8*/ 	.word	0x00018450


	//   ....[11]....
        /*00fc*/ 	.word	0x00018bd0


	//   ....[12]....
        /*0100*/ 	.word	0x00018c60


	//----- nvinfo : EIATTR_MAX_THREADS
	.align		4
.L_1558:
        /*0104*/ 	.byte	0x04, 0x05
        /*0106*/ 	.short	(.L_1560 - .L_1559)
.L_1559:
        /*0108*/ 	.word	0x00000080
        /*010c*/ 	.word	0x00000001
        /*0110*/ 	.word	0x00000001


	//----- nvinfo : EIATTR_CRS_STACK_SIZE
	.align		4
.L_1560:
        /*0114*/ 	.byte	0x04, 0x1e
        /*0116*/ 	.short	(.L_1562 - .L_1561)
.L_1561:
        /*0118*/ 	.word	0x00000000


	//----- nvinfo : EIATTR_CBANK_PARAM_SIZE
	.align		4
.L_1562:
        /*011c*/ 	.byte	0x03, 0x19
        /*011e*/ 	.short	0x0418


	//----- nvinfo : EIATTR_PARAM_CBANK
	.align		4
        /*0120*/ 	.byte	0x04, 0x0a
        /*0122*/ 	.short	(.L_1564 - .L_1563)
	.align		4
.L_1563:
        /*0124*/ 	.word	index@(.nv.constant0._ZN2at6native13reduce_kernelILi128ELi4ENS0_8ReduceOpIN3c104HalfENS0_7MeanOpsIS4_ffS4_EEjS4_Li4ELi8EEEEEvT1_)
        /*0128*/ 	.short	0x0210
        /*012a*/ 	.short	0x0418


	//----- nvinfo : EIATTR_SW_WAR
	.align		4
.L_1564:
        /*012c*/ 	.byte	0x04, 0x36
        /*012e*/ 	.short	(.L_1566 - .L_1565)
.L_1565:
        /*0130*/ 	.word	0x00000008
.L_1566:


//--------------------- .nv.info._ZN2at6native13reduce_kernelILi512ELi1ENS0_8ReduceOpIN3c108BFloat16ENS0_10WelfordOpsIS4_fiN4cuda3std3__44pairIS4_S4_EEEEjS4_Li2ELi2EEEEEvT1_ --------------------------
	.section	.nv.info._ZN2at6native13reduce_kernelILi512ELi1ENS0_8ReduceOpIN3c108BFloat16ENS0_10WelfordOpsIS4_fiN4cuda3std3__44pairIS4_S4_EEEEjS4_Li2ELi2EEEEEvT1_,"",@"SHT_CUDA_INFO"
	.sectionflags	@""
	.align	4


	//----- nvinfo : EIATTR_CUDA_API_VERSION
	.align		4
        /*0000*/ 	.byte	0x04, 0x37
        /*0002*/ 	.short	(.L_1568 - .L_1567)
.L_1567:
        /*0004*/ 	.word	0x00000082


	//----- nvinfo : EIATTR_KPARAM_INFO
	.align		4
.L_1568:
        /*0008*/ 	.byte	0x04, 0x17
        /*000a*/ 	.short	(.L_1570 - .L_1569)
.L_1569:
        /*000c*/ 	.word	0x00000000
        /*0010*/ 	.short	0x0000
        /*0012*/ 	.short	0x0000
        /*0014*/ 	.byte	0x00, 0xf0, 0xa1, 0x10


	//----- nvinfo : EIATTR_SPARSE_MMA_MASK
	.align		4
.L_1570:
        /*0018*/ 	.byte	0x03, 0x50
        /*001a*/ 	.short	0x0000


	//----- nvinfo : EIATTR_MAXREG_COUNT
	.align		4
        /*001c*/ 	.byte	0x03, 0x1b
        /*001e*/ 	.short	0x0020


	//----- nvinfo : EIATTR_NUM_BARRIERS
	.align		4
        /*0020*/ 	.byte	0x02, 0x4c
        /*0022*/ 	.byte	0x01
	.zero		1


	//----- nvinfo : EIATTR_EXTERNS
	.align		4
        /*0024*/ 	.byte	0x04, 0x0f
        /*0026*/ 	.short	(.L_1572 - .L_1571)


	//   ....[0]....
	.align		4
.L_1571:
        /*0028*/ 	.word	index@(__assertfail)


	//----- nvinfo : EIATTR_MERCURY_ISA_VERSION
	.align		4
.L_1572:
        /*002c*/ 	.byte	0x03, 0x5f
        /*002e*/ 	.short	0x0101


	//----- nvinfo : EIATTR_INT_WARP_WIDE_INSTR_OFFSETS
	.align		4
        /*0030*/ 	.byte	0x04, 0x31
        /*0032*/ 	.short	(.L_1574 - .L_1573)


	//   ....[0]....
.L_1573:
        /*0034*/ 	.word	0x0000aa90


	//   ....[1]....
        /*0038*/ 	.word	0x0000ab80


	//----- nvinfo : EIATTR_COOP_GROUP_MASK_REGIDS
	.align		4
.L_1574:
        /*003c*/ 	.byte	0x04, 0x29
        /*003e*/ 	.short	(.L_1576 - .L_1575)


	//   ....[0]....
.L_1575:
        /*0040*/ 	.word	0xffffffff


	//   ....[1]....
        /*0044*/ 	.word	0xffffffff


	//   ....[2]....
        /*0048*/ 	.word	0xffffffff


	//   ....[3]....
        /*004c*/ 	.word	0xffffffff


	//   ....[4]....
        /*0050*/ 	.word	0xffffffff


	//   ....[5]....
        /*0054*/ 	.word	0xffffffff


	//   ....[6]....
        /*0058*/ 	.word	0xffffffff


	//   ....[7]....
        /*005c*/ 	.word	0xffffffff


	//----- nvinfo : EIATTR_COOP_GROUP_INSTR_OFFSETS
	.align		4
.L_1576:
        /*0060*/ 	.byte	0x04, 0x28
        /*0062*/ 	.short	(.L_1578 - .L_1577)


	//   ....[0]....
.L_1577:
        /*0064*/ 	.word	0x000079d0


	//   ....[1]....
        /*0068*/ 	.word	0x000079f0


	//   ....[2]....
        /*006c*/ 	.word	0x00007a00


	//   ....[3]....
        /*0070*/ 	.word	0x00007a10


	//   ....[4]....
        /*0074*/ 	.word	0x0000b940


	//   ....[5]....
        /*0078*/ 	.word	0x0000b960


	//   ....[6]....
        /*007c*/ 	.word	0x0000b970


	//   ....[7]....
        /*0080*/ 	.word	0x0000b980


	//----- nvinfo : EIATTR_SYSCALL_OFFSETS
	.align		4
.L_1578:
        /*0084*/ 	.byte	0x04, 0x46
        /*0086*/ 	.short	(.L_1580 - .L_1579)


	//   ....[0]....
.L_1579:
        /*0088*/ 	.word	0x0000c000


	//   ....[1]....
        /*008c*/ 	.word	0x0000c320


	//   ....[2]....
        /*0090*/ 	.word	0x0000c940


	//   ....[3]....
        /*0094*/ 	.word	0x0000cc60


	//----- nvinfo : EIATTR_EXIT_INSTR_OFFSETS
	.align		4
.L_1580:
        /*0098*/ 	.byte	0x04, 0x1c
        /*009a*/ 	.short	(.L_1582 - .L_1581)


	//   ....[0]....
.L_1581:
        /*009c*/ 	.word	0x0000ac40


	//   ....[1]....
        /*00a0*/ 	.word	0x0000bb00


	//   ....[2]....
        /*00a4*/ 	.word	0x0000be20


	//   ....[3]....
        /*00a8*/ 	.word	0x0000be90


	//   ....[4]....
        /*00ac*/ 	.word	0x0000bee0


	//   ....[5]....
        /*00b0*/ 	.word	0x0000c1b0


	//   ....[6]....
        /*00b4*/ 	.word	0x0000c220


	//   ....[7]....
        /*00b8*/ 	.word	0x0000c330


	//   ....[8]....
        /*00bc*/ 	.word	0x0000c3c0


	//   ....[9]....
        /*00c0*/ 	.word	0x0000c400


	//   ....[10]....
        /*00c4*/ 	.word	0x0000c440


	//   ....[11]....
        /*00c8*/ 	.word	0x0000c760


	//   ....[12]....
        /*00cc*/ 	.word	0x0000c7d0


	//   ....[13]....
        /*00d0*/ 	.word	0x0000c820


	//   ....[14]....
        /*00d4*/ 	.word	0x0000caf0


	//   ....[15]....
        /*00d8*/ 	.word	0x0000cb60


	//   ....[16]....
        /*00dc*/ 	.word	0x0000cc70


	//----- nvinfo : EIATTR_MAX_THREADS
	.align		4
.L_1582:
        /*00e0*/ 	.byte	0x04, 0x05
        /*00e2*/ 	.short	(.L_1584 - .L_1583)
.L_1583:
        /*00e4*/ 	.word	0x00000200
        /*00e8*/ 	.word	0x00000001
        /*00ec*/ 	.word	0x00000001


	//----- nvinfo : EIATTR_CRS_STACK_SIZE
	.align		4
.L_1584:
        /*00f0*/ 	.byte	0x04, 0x1e
        /*00f2*/ 	.short	(.L_1586 - .L_1585)
.L_1585:
        /*00f4*/ 	.word	0x00000000


	//----- nvinfo : EIATTR_CBANK_PARAM_SIZE
	.align		4
.L_1586:
        /*00f8*/ 	.byte	0x03, 0x19
        /*00fa*/ 	.short	0x0428


	//----- nvinfo : EIATTR_PARAM_CBANK
	.align		4
        /*00fc*/ 	.byte	0x04, 0x0a
        /*00fe*/ 	.short	(.L_1588 - .L_1587)
	.align		4
.L_1587:
        /*0100*/ 	.word	index@(.nv.constant0._ZN2at6native13reduce_kernelILi512ELi1ENS0_8ReduceOpIN3c108BFloat16ENS0_10WelfordOpsIS4_fiN4cuda3std3__44pairIS4_S4_EEEEjS4_Li2ELi2EEEEEvT1_)
        /*0104*/ 	.short	0x0210
        /*0106*/ 	.short	0x0428


	//----- nvinfo : EIATTR_SW_WAR
	.align		4
.L_1588:
        /*0108*/ 	.byte	0x04, 0x36
        /*010a*/ 	.short	(.L_1590 - .L_1589)
.L_1589:
        /*010c*/ 	.word	0x00000008
.L_1590:


//--------------------- .nv.info._ZN2at6native13reduce_kernelILi256ELi2ENS0_8ReduceOpIN3c108BFloat16ENS0_10WelfordOpsIS4_fiN4cuda3std3__44pairIS4_S4_EEEEjS4_Li2ELi2EEEEEvT1_ --------------------------
	.section	.nv.info._ZN2at6native13reduce_kernelILi256ELi2ENS0_8ReduceOpIN3c108BFloat16ENS0_10WelfordOpsIS4_fiN4cuda3std3__44pairIS4_S4_EEEEjS4_Li2ELi2EEEEEvT1_,"",@"SHT_CUDA_INFO"
	.sectionflags	@""
	.align	4


	//----- nvinfo : EIATTR_CUDA_API_VERSION
	.align		4
        /*0000*/ 	.byte	0x04, 0x37
        /*0002*/ 	.short	(.L_1592 - .L_1591)
.L_1591:
        /*0004*/ 	.word	0x00000082


	//----- nvinfo : EIATTR_KPARAM_INFO
	.align		4
.L_1592:
        /*0008*/ 	.byte	0x04, 0x17
        /*000a*/ 	.short	(.L_1594 - .L_1593)
.L_1593:
        /*000c*/ 	.word	0x00000000
        /*0010*/ 	.short	0x0000
        /*0012*/ 	.short	0x0000
        /*0014*/ 	.byte	0x00, 0xf0, 0xa1, 0x10


	//----- nvinfo : EIATTR_SPARSE_MMA_MASK
	.align		4
.L_1594:
        /*0018*/ 	.byte	0x03, 0x50
        /*001a*/ 	.short	0x0000


	//----- nvinfo : EIATTR_MAXREG_COUNT
	.align		4
        /*001c*/ 	.byte	0x03, 0x1b
        /*001e*/ 	.short	0x0040


	//----- nvinfo : EIATTR_NUM_BARRIERS
	.align		4
        /*0020*/ 	.byte	0x02, 0x4c
        /*0022*/ 	.byte	0x01
	.zero		1


	//----- nvinfo : EIATTR_EXTERNS
	.align		4
        /*0024*/ 	.byte	0x04, 0x0f
        /*0026*/ 	.short	(.L_1596 - .L_1595)


	//   ....[0]....
	.align		4
.L_1595:
        /*0028*/ 	.word	index@(__assertfail)


	//----- nvinfo : EIATTR_MERCURY_ISA_VERSION
	.align		4
.L_1596:
        /*002c*/ 	.byte	0x03, 0x5f
        /*002e*/ 	.short	0x0101


	//----- nvinfo : EIATTR_INT_WARP_WIDE_INSTR_OFFSETS
	.align		4
        /*0030*/ 	.byte	0x04, 0x31
        /*0032*/ 	.short	(.L_1598 - .L_1597)


	//   ....[0]....
.L_1597:
        /*0034*/ 	.word	0x0000e1f0


	//   ....[1]....
        /*0038*/ 	.word	0x0000e2e0


	//----- nvinfo : EIATTR_COOP_GROUP_MASK_REGIDS
	.align		4
.L_1598:
        /*003c*/ 	.byte	0x04, 0x29
        /*003e*/ 	.short	(.L_1600 - .L_1599)


	//   ....[0]....
.L_1599:
        /*0040*/ 	.word	0xffffffff


	//   ....[1]....
        /*0044*/ 	.word	0xffffffff


	//   ....[2]....
        /*0048*/ 	.word	0xffffffff


	//   ....[3]....
        /*004c*/ 	.word	0xffffffff


	//   ....[4]....
        /*0050*/ 	.word	0xffffffff


	//   ....[5]....
        /*0054*/ 	.word	0xffffffff


	//   ....[6]....
        /*0058*/ 	.word	0xffffffff


	//   ....[7]....
        /*005c*/ 	.word	0xffffffff


	//   ....[8]....
        /*0060*/ 	.word	0xffffffff


	//   ....[9]....
        /*0064*/ 	.word	0xffffffff


	//   ....[10]....
        /*0068*/ 	.word	0xffffffff


	//   ....[11]....
        /*006c*/ 	.word	0xffffffff


	//   ....[12]....
        /*0070*/ 	.word	0xffffffff


	//   ....[13]....
        /*0074*/ 	.word	0xffffffff


	//   ....[14]....
        /*0078*/ 	.word	0xffffffff


	//   ....[15]....
        /*007c*/ 	.word	0xffffffff


	//----- nvinfo : EIATTR_COOP_GROUP_INSTR_OFFSETS
	.align		4
.L_1600:
        /*0080*/ 	.byte	0x04, 0x28
        /*0082*/ 	.short	(.L_1602 - .L_1601)


	//   ....[0]....
.L_1601:
        /*0084*/ 	.word	0x00008ba0


	//   ....[1]....
        /*0088*/ 	.word	0x00008bc0


	//   ....[2]....
        /*008c*/ 	.word	0x00008bd0


	//   ....[3]....
        /*0090*/ 	.word	0x00008be0


	//   ....[4]....
        /*0094*/ 	.word	0x00008d40


	//   ....[5]....
        /*0098*/ 	.word	0x00008d60


	//   ....[6]....
        /*009c*/ 	.word	0x00008d70


	//   ....[7]....
        /*00a0*/ 	.word	0x00008d80


	//   ....[8]....
        /*00a4*/ 	.word	0x0000f7f0


	//   ....[9]....
        /*00a8*/ 	.word	0x0000f810


	//   ....[10]....
        /*00ac*/ 	.word	0x0000f820


	//   ....[11]....
        /*00b0*/ 	.word	0x0000f830


	//   ....[12]....
        /*00b4*/ 	.word	0x0000f990


	//   ....[13]....
        /*00b8*/ 	.word	0x0000f9b0


	//   ....[14]....
        /*00bc*/ 	.word	0x0000f9c0


	//   ....[15]....
        /*00c0*/ 	.word	0x0000f9d0


	//----- nvinfo : EIATTR_SYSCALL_OFFSETS
	.align		4
.L_1602:
        /*00c4*/ 	.byte	0x04, 0x46
        /*00c6*/ 	.short	(.L_1604 - .L_1603)


	//   ....[0]....
.L_1603:
        /*00c8*/ 	.word	0x00001470


	//   ....[1]....
        /*00cc*/ 	.word	0x00010310


	//   ....[2]....
        /*00d0*/ 	.word	0x00010770


	//   ....[3]....
        /*00d4*/ 	.word	0x00010860


	//   ....[4]....
        /*00d8*/ 	.word	0x000110f0


	//   ....[5]....
        /*00dc*/ 	.word	0x00011550


	//   ....[6]....
        /*00e0*/ 	.word	0x00011640


	//----- nvinfo : EIATTR_EXIT_INSTR_OFFSETS
	.align		4
.L_1604:
        /*00e4*/ 	.byte	0x04, 0x1c
        /*00e6*/ 	.short	(.L_1606 - .L_1605)


	//   ....[0]....
.L_1605:
        /*00e8*/ 	.word	0x0000e3a0


	//   ....[1]....
        /*00ec*/ 	.word	0x0000fb50


	//   ....[2]....
        /*00f0*/ 	.word	0x000100f0


	//   ....[3]....
        /*00f4*/ 	.word	0x00010160


	//   ....[4]....
        /*00f8*/ 	.word	0x000101f0


	//   ....[5]....
        /*00fc*/ 	.word	0x00010600


	//   ....[6]....
        /*0100*/ 	.word	0x00010670


	//   ....[7]....
        /*0104*/ 	.word	0x00010870


	//   ....[8]....
        /*0108*/ 	.word	0x000108b0


	//   ....[9]....
        /*010c*/ 	.word	0x000108f0


	//   ....[10]....
        /*0110*/ 	.word	0x00010930


	//   ....[11]....
        /*0114*/ 	.word	0x00010ed0


	//   ....[12]....
        /*0118*/ 	.word	0x00010f40


	//   ....[13]....
        /*011c*/ 	.word	0x00010fd0


	//   ....[14]....
        /*0120*/ 	.word	0x000113e0


	//   ....[15]....
        /*0124*/ 	.word	0x00011450


	//   ....[16]....
        /*0128*/ 	.word	0x00011650


	//----- nvinfo : EIATTR_MAX_THREADS
	.align		4
.L_1606:
        /*012c*/ 	.byte	0x04, 0x05
        /*012e*/ 	.short	(.L_1608 - .L_1607)
.L_1607:
        /*0130*/ 	.word	0x00000100
        /*0134*/ 	.word	0x00000001
        /*0138*/ 	.word	0x00000001


	//----- nvinfo : EIATTR_CRS_STACK_SIZE
	.align		4
.L_1608:
        /*013c*/ 	.byte	0x04, 0x1e
        /*013e*/ 	.short	(.L_1610 - .L_1609)
.L_1609:
        /*0140*/ 	.word	0x00000000


	//----- nvinfo : EIATTR_CBANK_PARAM_SIZE
	.align		4
.L_1610:
        /*0144*/ 	.byte	0x03, 0x19
        /*0146*/ 	.short	0x0428


	//----- nvinfo : EIATTR_PARAM_CBANK
	.align		4
        /*0148*/ 	.byte	0x04, 0x0a
        /*014a*/ 	.short	(.L_1612 - .L_1611)
	.align		4
.L_1611:
        /*014c*/ 	.word	index@(.nv.constant0._ZN2at6native13reduce_kernelILi256ELi2ENS0_8ReduceOpIN3c108BFloat16ENS0_10WelfordOpsIS4_fiN4cuda3std3__44pairIS4_S4_EEEEjS4_Li2ELi2EEEEEvT1_)
        /*0150*/ 	.short	0x0210
        /*0152*/ 	.short	0x0428


	//----- nvinfo : EIATTR_SW_WAR
	.align		4
.L_1612:
        /*0154*/ 	.byte	0x04, 0x36
        /*0156*/ 	.short	(.L_1614 - .L_1613)
.L_1613:
        /*0158*/ 	.word	0x00000008
.L_1614:


//--------------------- .nv.info._ZN2at6native13reduce_kernelILi128ELi4ENS0_8ReduceOpIN3c108BFloat16ENS0_10WelfordOpsIS4_fiN4cuda3std3__44pairIS4_S4_EEEEjS4_Li2ELi2EEEEEvT1_ --------------------------
	.section	.nv.info._ZN2at6native13reduce_kernelILi128ELi4ENS0_8ReduceOpIN3c108BFloat16ENS0_10WelfordOpsIS4_fiN4cuda3std3__44pairIS4_S4_EEEEjS4_Li2ELi2EEEEEvT1_,"",@"SHT_CUDA_INFO"
	.sectionflags	@""
	.align	4


	//----- nvinfo : EIATTR_CUDA_API_VERSION
	.align		4
        /*0000*/ 	.byte	0x04, 0x37
        /*0002*/ 	.short	(.L_1616 - .L_1615)
.L_1615:
        /*0004*/ 	.word	0x00000082


	//----- nvinfo : EIATTR_KPARAM_INFO
	.align		4
.L_1616:
        /*0008*/ 	.byte	0x04, 0x17
        /*000a*/ 	.short	(.L_1618 - .L_1617)
.L_1617:
        /*000c*/ 	.word	0x00000000
        /*0010*/ 	.short	0x0000
        /*0012*/ 	.short	0x0000
        /*0014*/ 	.byte	0x00, 0xf0, 0xa1, 0x10


	//----- nvinfo : EIATTR_SPARSE_MMA_MASK
	.align		4
.L_1618:
        /*0018*/ 	.byte	0x03, 0x50
        /*001a*/ 	.short	0x0000


	//----- nvinfo : EIATTR_MAXREG_COUNT
	.align		4
        /*001c*/ 	.byte	0x03, 0x1b
        /*001e*/ 	.short	0x0080


	//----- nvinfo : EIATTR_NUM_BARRIERS
	.align		4
        /*0020*/ 	.byte	0x02, 0x4c
        /*0022*/ 	.byte	0x01
	.zero		1


	//----- nvinfo : EIATTR_EXTERNS
	.align		4
        /*0024*/ 	.byte	0x04, 0x0f
        /*0026*/ 	.short	(.L_1620 - .L_1619)


	//   ....[0]....
	.align		4
.L_1619:
        /*0028*/ 	.word	index@(__assertfail)


	//----- nvinfo : EIATTR_MERCURY_ISA_VERSION
	.align		4
.L_1620:
        /*002c*/ 	.byte	0x03, 0x5f
        /*002e*/ 	.short	0x0101


	//----- nvinfo : EIATTR_INT_WARP_WIDE_INSTR_OFFSETS
	.align		4
        /*0030*/ 	.byte	0x04, 0x31
        /*0032*/ 	.short	(.L_1622 - .L_1621)


	//   ....[0]....
.L_1621:
        /*0034*/ 	.word	0x000149a0


	//   ....[1]....
        /*0038*/ 	.word	0x00014a90


	//----- nvinfo : EIATTR_COOP_GROUP_MASK_REGIDS
	.align		4
.L_1622:
        /*003c*/ 	.byte	0x04, 0x29
        /*003e*/ 	.short	(.L_1624 - .L_1623)


	//   ....[0]....
.L_1623:
        /*0040*/ 	.word	0xffffffff


	//   ....[1]....
        /*0044*/ 	.word	0xffffffff


	//   ....[2]....
        /*0048*/ 	.word	0xffffffff


	//   ....[3]....
        /*004c*/ 	.word	0xffffffff


	//   ....[4]....
        /*0050*/ 	.word	0xffffffff


	//   ....[5]....
        /*0054*/ 	.word	0xffffffff


	//   ....[6]....
        /*0058*/ 	.word	0xffffffff


	//   ....[7]....
        /*005c*/ 	.word	0xffffffff


	//   ....[8]....
        /*0060*/ 	.word	0xffffffff


	//   ....[9]....
        /*0064*/ 	.word	0xffffffff


	//   ....[10]....
        /*0068*/ 	.word	0xffffffff


	//   ....[11]....
        /*006c*/ 	.word	0xffffffff


	//   ....[12]....
        /*0070*/ 	.word	0xffffffff


	//   ....[13]....
        /*0074*/ 	.word	0xffffffff


	//   ....[14]....
        /*0078*/ 	.word	0xffffffff


	//   ....[15]....
        /*007c*/ 	.word	0xffffffff


	//   ....[16]....
        /*0080*/ 	.word	0xffffffff


	//   ....[17]....
        /*0084*/ 	.word	0xffffffff


	//   ....[18]....
        /*0088*/ 	.word	0xffffffff


	//   ....[19]....
        /*008c*/ 	.word	0xffffffff


	//   ....[20]....
        /*0090*/ 	.word	0xffffffff


	//   ....[21]....
        /*0094*/ 	.word	0xffffffff


	//   ....[22]....
        /*0098*/ 	.word	0xffffffff


	//   ....[23]....
        /*009c*/ 	.word	0xffffffff


	//   ....[24]....
        /*00a0*/ 	.word	0xffffffff


	//   ....[25]....
        /*00a4*/ 	.word	0xffffffff


	//   ....[26]....
        /*00a8*/ 	.word	0xffffffff


	//   ....[27]....
        /*00ac*/ 	.word	0xffffffff


	//   ....[28]....
        /*00b0*/ 	.word	0xffffffff


	//   ....[29]....
        /*00b4*/ 	.word	0xffffffff


	//   ....[30]....
        /*00b8*/ 	.word	0xffffffff


	//   ....[31]....
        /*00bc*/ 	.word	0xffffffff


	//----- nvinfo : EIATTR_COOP_GROUP_INSTR_OFFSETS
	.align		4
.L_1624:
        /*00c0*/ 	.byte	0x04, 0x28
        /*00c2*/ 	.short	(.L_1626 - .L_1625)


	//   ....[0]....
.L_1625:
        /*00c4*/ 	.word	0x0000aa90


	//   ....[1]....
        /*00c8*/ 	.word	0x0000aab0


	//   ....[2]....
        /*00cc*/ 	.word	0x0000aac0


	//   ....[3]....
        /*00d0*/ 	.word	0x0000aad0


	//   ....[4]....
        /*00d4*/ 	.word	0x0000ac30


	//   ....[5]....
        /*00d8*/ 	.word	0x0000ac50


	//   ....[6]....
        /*00dc*/ 	.word	0x0000ac60


	//   ....[7]....
        /*00e0*/ 	.word	0x0000ac70


	//   ....[8]....
        /*00e4*/ 	.word	0x0000add0


	//   ....[9]....
        /*00e8*/ 	.word	0x0000adf0


	//   ....[10]....
        /*00ec*/ 	.word	0x0000ae00


	//   ....[11]....
        /*00f0*/ 	.word	0x0000ae10


	//   ....[12]....
        /*00f4*/ 	.word	0x0000af70


	//   ....[13]....
        /*00f8*/ 	.word	0x0000af90


	//   ....[14]....
        /*00fc*/ 	.word	0x0000afa0


	//   ....[15]....
        /*0100*/ 	.word	0x0000afb0


	//   ....[16]....
        /*0104*/ 	.word	0x00016e60


	//   ....[17]....
        /*0108*/ 	.word	0x00016e80


	//   ....[18]....
        /*010c*/ 	.word	0x00016e90


	//   ....[19]....
        /*0110*/ 	.word	0x00016ea0


	//   ....[20]....
        /*0114*/ 	.word	0x00017000


	//   ....[21]....
        /*0118*/ 	.word	0x00017020


	//   ....[22]....
        /*011c*/ 	.word	0x00017030


	//   ....[23]....
        /*0120*/ 	.word	0x00017040


	//   ....[24]....
        /*0124*/ 	.word	0x000171a0


	//   ....[25]....
        /*0128*/ 	.word	0x000171c0


	//   ....[26]....
        /*012c*/ 	.word	0x000171d0


	//   ....[27]....
        /*0130*/ 	.word	0x000171e0


	//   ....[28]....
        /*0134*/ 	.word	0x00017340


	//   ....[29]....
        /*0138*/ 	.word	0x00017360


	//   ....[30]....
        /*013c*/ 	.word	0x00017370


	//   ....[31]....
        /*0140*/ 	.word	0x00017380


	//----- nvinfo : EIATTR_SYSCALL_OFFSETS
	.align		4
.L_1626:
        /*0144*/ 	.byte	0x04, 0x46
        /*0146*/ 	.short	(.L_1628 - .L_1627)


	//   ....[0]....
.L_1627:
        /*0148*/ 	.word	0x000014b0


	//   ....[1]....
        /*014c*/ 	.word	0x00018240


	//   ....[2]....
        /*0150*/ 	.word	0x00018920


	//   ....[3]....
        /*0154*/ 	.word	0x00018a10


	//   ....[4]....
        /*0158*/ 	.word	0x00018b00


	//   ....[5]....
        /*015c*/ 	.word	0x00018bf0


	//   ....[6]....
        /*0160*/ 	.word	0x00019a00


	//   ....[7]....
        /*0164*/ 	.word	0x0001a0e0


	//   ....[8]....
        /*0168*/ 	.word	0x0001a1d0


	//   ....[9]....
        /*016c*/ 	.word	0x0001a2c0


	//   ....[10]....
        /*0170*/ 	.word	0x0001a3b0


	//----- nvinfo : EIATTR_EXIT_INSTR_OFFSETS
	.align		4
.L_1628:
        /*0174*/ 	.byte	0x04, 0x1c
        /*0176*/ 	.short	(.L_1630 - .L_1629)


	//   ....[0]....
.L_1629:
        /*0178*/ 	.word	0x00014b50


	//   ....[1]....
        /*017c*/ 	.word	0x00017500


	//   ....[2]....
        /*0180*/ 	.word	0x00017fa0


	//   ....[3]....
        /*0184*/ 	.word	0x00018010


	//   ....[4]....
        /*0188*/ 	.word	0x00018120


	//   ....[5]....
        /*018c*/ 	.word	0x000187b0


	//   ....[6]....
        /*0190*/ 	.word	0x00018820


	//   ....[7]....
        /*0194*/ 	.word	0x00018c00


	//   ....[8]....
        /*0198*/ 	.word	0x00018c40


	//   ....[9]....
        /*019c*/ 	.word	0x00018c80


	//   ....[10]....
        /*01a0*/ 	.word	0x00018cc0


	//   ....[11]....
        /*01a4*/ 	.word	0x00019760


	//   ....[12]....
        /*01a8*/ 	.word	0x000197d0


	//   ....[13]....
        /*01ac*/ 	.word	0x000198e0


	//   ....[14]....
        /*01b0*/ 	.word	0x00019f70


	//   ....[15]....
        /*01b4*/ 	.word	0x00019fe0


	//   ....[16]....
        /*01b8*/ 	.word	0x0001a3c0


	//----- nvinfo : EIATTR_MAX_THREADS
	.align		4
.L_1630:
        /*01bc*/ 	.byte	0x04, 0x05
        /*01be*/ 	.short	(.L_1632 - .L_1631)
.L_1631:
        /*01c0*/ 	.word	0x00000080
        /*01c4*/ 	.word	0x00000001
        /*01c8*/ 	.word	0x00000001


	//----- nvinfo : EIATTR_CRS_STACK_SIZE
	.align		4
.L_1632:
        /*01cc*/ 	.byte	0x04, 0x1e
        /*01ce*/ 	.short	(.L_1634 - .L_1633)
.L_1633:
        /*01d0*/ 	.word	0x00000000


	//----- nvinfo : EIATTR_CBANK_PARAM_SIZE
	.align		4
.L_1634:
        /*01d4*/ 	.byte	0x03, 0x19
        /*01d6*/ 	.short	0x0428


	//----- nvinfo : EIATTR_PARAM_CBANK
	.align		4
        /*01d8*/ 	.byte	0x04, 0x0a
        /*01da*/ 	.short	(.L_1636 - .L_1635)
	.align		4
.L_1635:
        /*01dc*/ 	.word	index@(.nv.constant0._ZN2at6native13reduce_kernelILi128ELi4ENS0_8ReduceOpIN3c108BFloat16ENS0_10WelfordOpsIS4_fiN4cuda3std3__44pairIS4_S4_EEEEjS4_Li2ELi2EEEEEvT1_)
        /*01e0*/ 	.short	0x0210
        /*01e2*/ 	.short	0x0428


	//----- nvinfo : EIATTR_SW_WAR
	.align		4
.L_1636:
        /*01e4*/ 	.byte	0x04, 0x36
        /*01e6*/ 	.short	(.L_1638 - .L_1637)
.L_1637:
        /*01e8*/ 	.word	0x00000008
.L_1638:


//--------------------- .nv.info._ZN2at6native13reduce_kernelILi512ELi1ENS0_8ReduceOpIN3c104HalfENS0_10WelfordOpsIS4_fiN4cuda3std3__44pairIS4_S4_EEEEjS4_Li2ELi2EEEEEvT1_ --------------------------
	.section	.nv.info._ZN2at6native13reduce_kernelILi512ELi1ENS0_8ReduceOpIN3c104HalfENS0_10WelfordOpsIS4_fiN4cuda3std3__44pairIS4_S4_EEEEjS4_Li2ELi2EEEEEvT1_,"",@"SHT_CUDA_INFO"
	.sectionflags	@""
	.align	4


	//----- nvinfo : EIATTR_CUDA_API_VERSION
	.align		4
        /*0000*/ 	.byte	0x04, 0x37
        /*0002*/ 	.short	(.L_1640 - .L_1639)
.L_1639:
        /*0004*/ 	.word	0x00000082


	//----- nvinfo : EIATTR_KPARAM_INFO
	.align		4
.L_1640:
        /*0008*/ 	.byte	0x04, 0x17
        /*000a*/ 	.short	(.L_1642 - .L_1641)
.L_1641:
        /*000c*/ 	.word	0x00000000
        /*0010*/ 	.short	0x0000
        /*0012*/ 	.short	0x0000
        /*0014*/ 	.byte	0x00, 0xf0, 0xa1, 0x10


	//----- nvinfo : EIATTR_SPARSE_MMA_MASK
	.align		4
.L_1642:
        /*0018*/ 	.byte	0x03, 0x50
        /*001a*/ 	.short	0x0000


	//----- nvinfo : EIATTR_MAXREG_COUNT
	.align		4
        /*001c*/ 	.byte	0x03, 0x1b
        /*001e*/ 	.short	0x0020


	//----- nvinfo : EIATTR_NUM_BARRIERS
	.align		4
        /*0020*/ 	.byte	0x02, 0x4c
        /*0022*/ 	.byte	0x01
	.zero		1


	//----- nvinfo : EIATTR_EXTERNS
	.align		4
        /*0024*/ 	.byte	0x04, 0x0f
        /*0026*/ 	.short	(.L_1644 - .L_1643)


	//   ....[0]....
	.align		4
.L_1643:
        /*0028*/ 	.word	index@(__assertfail)


	//----- nvinfo : EIATTR_MERCURY_ISA_VERSION
	.align		4
.L_1644:
        /*002c*/ 	.byte	0x03, 0x5f
        /*002e*/ 	.short	0x0101


	//----- nvinfo : EIATTR_INT_WARP_WIDE_INSTR_OFFSETS
	.align		4
        /*0030*/ 	.byte	0x04, 0x31
        /*0032*/ 	.short	(.L_1646 - .L_1645)


	//   ....[0]....
.L_1645:
        /*0034*/ 	.word	0x0000aa70


	//   ....[1]....
        /*0038*/ 	.word	0x0000ab60


	//----- nvinfo : EIATTR_COOP_GROUP_MASK_REGIDS
	.align		4
.L_1646:
        /*003c*/ 	.byte	0x04, 0x29
        /*003e*/ 	.short	(.L_1648 - .L_1647)


	//   ....[0]....
.L_1647:
        /*0040*/ 	.word	0xffffffff


	//   ....[1]....
        /*0044*/ 	.word	0xffffffff


	//   ....[2]....
        /*0048*/ 	.word	0xffffffff


	//   ....[3]....
        /*004c*/ 	.word	0xffffffff


	//   ....[4]....
        /*0050*/ 	.word	0xffffffff


	//   ....[5]....
        /*0054*/ 	.word	0xffffffff


	//   ....[6]....
        /*0058*/ 	.word	0xffffffff


	//   ....[7]....
        /*005c*/ 	.word	0xffffffff


	//----- nvinfo : EIATTR_COOP_GROUP_INSTR_OFFSETS
	.align		4
.L_1648:
        /*0060*/ 	.byte	0x04, 0x28
        /*0062*/ 	.short	(.L_1650 - .L_1649)


	//   ....[0]....
.L_1649:
        /*0064*/ 	.word	0x000079b0


	//   ....[1]....
        /*0068*/ 	.word	0x000079d0


	//   ....[2]....
        /*006c*/ 	.word	0x000079e0


	//   ....[3]....
        /*0070*/ 	.word	0x000079f0


	//   ....[4]....
        /*0074*/ 	.word	0x0000b920


	//   ....[5]....
        /*0078*/ 	.word	0x0000b940


	//   ....[6]....
        /*007c*/ 	.word	0x0000b950


	//   ....[7]....
        /*0080*/ 	.word	0x0000b960


	//----- nvinfo : EIATTR_SYSCALL_OFFSETS
	.align		4
.L_1650:
        /*0084*/ 	.byte	0x04, 0x46
        /*0086*/ 	.short	(.L_1652 - .L_1651)


	//   ....[0]....
.L_1651:
        /*0088*/ 	.word	0x0000bfe0


	//   ....[1]....
        /*008c*/ 	.word	0x0000c300


	//   ....[2]....
        /*0090*/ 	.word	0x0000c920


	//   ....[3]....
        /*0094*/ 	.word	0x0000cc40


	//----- nvinfo : EIATTR_EXIT_INSTR_OFFSETS
	.align		4
.L_1652:
        /*0098*/ 	.byte	0x04, 0x1c
        /*009a*/ 	.short	(.L_1654 - .L_1653)


	//   ....[0]....
.L_1653:
        /*009c*/ 	.word	0x0000ac20


	//   ....[1]....
        /*00a0*/ 	.word	0x0000bae0


	//   ....[2]....
        /*00a4*/ 	.word	0x0000be00


	//   ....[3]....
        /*00a8*/ 	.word	0x0000be70


	//   ....[4]....
        /*00ac*/ 	.word	0x0000bec0


	//   ....[5]....
        /*00b0*/ 	.word	0x0000c190


	//   ....[6]....
        /*00b4*/ 	.word	0x0000c200


	//   ....[7]....
        /*00b8*/ 	.word	0x0000c310


	//   ....[8]....
        /*00bc*/ 	.word	0x0000c3a0


	//   ....[9]....
        /*00c0*/ 	.word	0x0000c3e0


	//   ....[10]....
        /*00c4*/ 	.word	0x0000c420


	//   ....[11]....
        /*00c8*/ 	.word	0x0000c740


	//   ....[12]....
        /*00cc*/ 	.word	0x0000c7b0


	//   ....[13]....
        /*00d0*/ 	.word	0x0000c800


	//   ....[14]....
        /*00d4*/ 	.word	0x0000cad0


	//   ....[15]....
        /*00d8*/ 	.word	0x0000cb40


	//   ....[16]....
        /*00dc*/ 	.word	0x0000cc50


	//----- nvinfo : EIATTR_MAX_THREADS
	.align		4
.L_1654:
        /*00e0*/ 	.byte	0x04, 0x05
        /*00e2*/ 	.short	(.L_1656 - .L_1655)
.L_1655:
        /*00e4*/ 	.word	0x00000200
        /*00e8*/ 	.word	0x00000001
        /*00ec*/ 	.word	0x00000001


	//----- nvinfo : EIATTR_CRS_STACK_SIZE
	.align		4
.L_1656:
        /*00f0*/ 	.byte	0x04, 0x1e
        /*00f2*/ 	.short	(.L_1658 - .L_1657)
.L_1657:
        /*00f4*/ 	.word	0x00000000


	//----- nvinfo : EIATTR_CBANK_PARAM_SIZE
	.align		4
.L_1658:
        /*00f8*/ 	.byte	0x03, 0x19
        /*00fa*/ 	.short	0x0428


	//----- nvinfo : EIATTR_PARAM_CBANK
	.align		4
        /*00fc*/ 	.byte	0x04, 0x0a
        /*00fe*/ 	.short	(.L_1660 - .L_1659)
	.align		4
.L_1659:
        /*0100*/ 	.word	index@(.nv.constant0._ZN2at6native13reduce_kernelILi512ELi1ENS0_8ReduceOpIN3c104HalfENS0_10WelfordOpsIS4_fiN4cuda3std3__44pairIS4_S4_EEEEjS4_Li2ELi2EEEEEvT1_)
        /*0104*/ 	.short	0x0210
        /*0106*/ 	.short	0x0428


	//----- nvinfo : EIATTR_SW_WAR
	.align		4
.L_1660:
        /*0108*/ 	.byte	0x04, 0x36
        /*010a*/ 	.short	(.L_1662 - .L_1661)
.L_1661:
        /*010c*/ 	.word	0x00000008
.L_1662:


//--------------------- .nv.info._ZN2at6native13reduce_kernelILi256ELi2ENS0_8ReduceOpIN3c104HalfENS0_10WelfordOpsIS4_fiN4cuda3std3__44pairIS4_S4_EEEEjS4_Li2ELi2EEEEEvT1_ --------------------------
	.section	.nv.info._ZN2at6native13reduce_kernelILi256ELi2ENS0_8ReduceOpIN3c104HalfENS0_10WelfordOpsIS4_fiN4cuda3std3__44pairIS4_S4_EEEEjS4_Li2ELi2EEEEEvT1_,"",@"SHT_CUDA_INFO"
	.sectionflags	@""
	.align	4


	//----- nvinfo : EIATTR_CUDA_API_VERSION
	.align		4
        /*0000*/ 	.byte	0x04, 0x37
        /*0002*/ 	.short	(.L_1664 - .L_1663)
.L_1663:
        /*0004*/ 	.word	0x00000082


	//----- nvinfo : EIATTR_KPARAM_INFO
	.align		4
.L_1664:
        /*0008*/ 	.byte	0x04, 0x17
        /*000a*/ 	.short	(.L_1666 - .L_1665)
.L_1665:
        /*000c*/ 	.word	0x00000000
        /*0010*/ 	.short	0x0000
        /*0012*/ 	.short	0x0000
        /*0014*/ 	.byte	0x00, 0xf0, 0xa1, 0x10


	//----- nvinfo : EIATTR_SPARSE_MMA_MASK
	.align		4
.L_1666:
        /*0018*/ 	.byte	0x03, 0x50
        /*001a*/ 	.short	0x0000


	//----- nvinfo : EIATTR_MAXREG_COUNT
	.align		4
        /*001c*/ 	.byte	0x03, 0x1b
        /*001e*/ 	.short	0x0040


	//----- nvinfo : EIATTR_NUM_BARRIERS
	.align		4
        /*0020*/ 	.byte	0x02, 0x4c
        /*0022*/ 	.byte	0x01
	.zero		1


	//----- nvinfo : EIATTR_EXTERNS
	.align		4
        /*0024*/ 	.byte	0x04, 0x0f
        /*0026*/ 	.short	(.L_1668 - .L_1667)


	//   ....[0]....
	.align		4
.L_1667:
        /*0028*/ 	.word	index@(__assertfail)


	//----- nvinfo : EIATTR_MERCURY_ISA_VERSION
	.align		4
.L_1668:
        /*002c*/ 	.byte	0x03, 0x5f
        /*002e*/ 	.short	0x0101


	//----- nvinfo : EIATTR_INT_WARP_WIDE_INSTR_OFFSETS
	.align		4
        /*0030*/ 	.byte	0x04, 0x31
        /*0032*/ 	.short	(.L_1670 - .L_1669)


	//   ....[0]....
.L_1669:
        /*0034*/ 	.word	0x0000e090


	//   ....[1]....
        /*0038*/ 	.word	0x0000e180


	//----- nvinfo : EIATTR_COOP_GROUP_MASK_REGIDS
	.align		4
.L_1670:
        /*003c*/ 	.byte	0x04, 0x29
        /*003e*/ 	.short	(.L_1672 - .L_1671)


	//   ....[0]....
.L_1671:
        /*0040*/ 	.word	0xffffffff


	//   ....[1]....
        /*0044*/ 	.word	0xffffffff


	//   ....[2]....
        /*0048*/ 	.word	0xffffffff


	//   ....[3]....
        /*004c*/ 	.word	0xffffffff


	//   ....[4]....
        /*0050*/ 	.word	0xffffffff


	//   ....[5]....
        /*0054*/ 	.word	0xffffffff


	//   ....[6]....
        /*0058*/ 	.word	0xffffffff


	//   ....[7]....
        /*005c*/ 	.word	0xffffffff


	//   ....[8]....
        /*0060*/ 	.word	0xffffffff


	//   ....[9]....
        /*0064*/ 	.word	0xffffffff


	//   ....[10]....
        /*0068*/ 	.word	0xffffffff


	//   ....[11]....
        /*006c*/ 	.word	0xffffffff


	//   ....[12]....
        /*0070*/ 	.word	0xffffffff


	//   ....[13]....
        /*0074*/ 	.word	0xffffffff


	//   ....[14]....
        /*0078*/ 	.word	0xffffffff


	//   ....[15]....
        /*007c*/ 	.word	0xffffffff


	//----- nvinfo : EIATTR_COOP_GROUP_INSTR_OFFSETS
	.align		4
.L_1672:
        /*0080*/ 	.byte	0x04, 0x28
        /*0082*/ 	.short	(.L_1674 - .L_1673)


	//   ....[0]....
.L_1673:
        /*0084*/ 	.word	0x00008a40


	//   ....[1]....
        /*0088*/ 	.word	0x00008a60


	//   ....[2]....
        /*008c*/ 	.word	0x00008a70


	//   ....[3]....
        /*0090*/ 	.word	0x00008a80


	//   ....[4]....
        /*0094*/ 	.word	0x00008be0


	//   ....[5]....
        /*0098*/ 	.word	0x00008c00


	//   ....[6]....
        /*009c*/ 	.word	0x00008c10


	//   ....[7]....
        /*00a0*/ 	.word	0x00008c20


	//   ....[8]....
        /*00a4*/ 	.word	0x0000f690


	//   ....[9]....
        /*00a8*/ 	.word	0x0000f6b0


	//   ....[10]....
        /*00ac*/ 	.word	0x0000f6c0


	//   ....[11]....
        /*00b0*/ 	.word	0x0000f6d0


	//   ....[12]....
        /*00b4*/ 	.word	0x0000f830


	//   ....[13]....
        /*00b8*/ 	.word	0x0000f850


	//   ....[14]....
        /*00bc*/ 	.word	0x0000f860


	//   ....[15]....
        /*00c0*/ 	.word	0x0000f870


	//----- nvinfo : EIATTR_SYSCALL_OFFSETS
	.align		4
.L_1674:
        /*00c4*/ 	.byte	0x04, 0x46
        /*00c6*/ 	.short	(.L_1676 - .L_1675)


	//   ....[0]....
.L_1675:
        /*00c8*/ 	.word	0x00001470


	//   ....[1]....
        /*00cc*/ 	.word	0x000101b0


	//   ....[2]....
        /*00d0*/ 	.word	0x00010610


	//   ....[3]....
        /*00d4*/ 	.word	0x00010700


	//   ....[4]....
        /*00d8*/ 	.word	0x00010f90


	//   ....[5]....
        /*00dc*/ 	.word	0x000113f0


	//   ....[6]....
        /*00e0*/ 	.word	0x000114e0


	//----- nvinfo : EIATTR_EXIT_INSTR_OFFSETS
	.align		4
.L_1676:
        /*00e4*/ 	.byte	0x04, 0x1c
        /*00e6*/ 	.short	(.L_1678 - .L_1677)


	//   ....[0]....
.L_1677:
        /*00e8*/ 	.word	0x0000e240


	//   ....[1]....
        /*00ec*/ 	.word	0x0000f9f0


	//   ....[2]....
        /*00f0*/ 	.word	0x0000ff90


	//   ....[3]....
        /*00f4*/ 	.word	0x00010000


	//   ....[4]....
        /*00f8*/ 	.word	0x00010090


	//   ....[5]....
        /*00fc*/ 	.word	0x000104a0


	//   ....[6]....
        /*0100*/ 	.word	0x00010510


	//   ....[7]....
        /*0104*/ 	.word	0x00010710


	//   ....[8]....
        /*0108*/ 	.word	0x00010750


	//   ....[9]....
        /*010c*/ 	.word	0x00010790


	//   ....[10]....
        /*0110*/ 	.word	0x000107d0


	//   ....[11]....
        /*0114*/ 	.word	0x00010d70


	//   ....[12]....
        /*0118*/ 	.word	0x00010de0


	//   ....[13]....
        /*011c*/ 	.word	0x00010e70


	//   ....[14]....
        /*0120*/ 	.word	0x00011280


	//   ....[15]....
        /*0124*/ 	.word	0x000112f0


	//   ....[16]....
        /*0128*/ 	.word	0x000114f0


	//----- nvinfo : EIATTR_MAX_THREADS
	.align		4
.L_1678:
        /*012c*/ 	.byte	0x04, 0x05
        /*012e*/ 	.short	(.L_1680 - .L_1679)
.L_1679:
        /*0130*/ 	.word	0x00000100
        /*0134*/ 	.word	0x00000001
        /*0138*/ 	.word	0x00000001


	//----- nvinfo : EIATTR_CRS_STACK_SIZE
	.align		4
.L_1680:
        /*013c*/ 	.byte	0x04, 0x1e
        /*013e*/ 	.short	(.L_1682 - .L_1681)
.L_1681:
        /*0140*/ 	.word	0x00000000


	//----- nvinfo : EIATTR_CBANK_PARAM_SIZE
	.align		4
.L_1682:
        /*0144*/ 	.byte	0x03, 0x19
        /*0146*/ 	.short	0x0428


	//----- nvinfo : EIATTR_PARAM_CBANK
	.align		4
        /*0148*/ 	.byte	0x04, 0x0a
        /*014a*/ 	.short	(.L_1684 - .L_1683)
	.align		4
.L_1683:
        /*014c*/ 	.word	index@(.nv.constant0._ZN2at6native13reduce_kernelILi256ELi2ENS0_8ReduceOpIN3c104HalfENS0_10WelfordOpsIS4_fiN4cuda3std3__44pairIS4_S4_EEEEjS4_Li2ELi2EEEEEvT1_)
        /*0150*/ 	.short	0x0210
        /*0152*/ 	.short	0x0428


	//----- nvinfo : EIATTR_SW_WAR
	.align		4
.L_1684:
        /*0154*/ 	.byte	0x04, 0x36
        /*0156*/ 	.short	(.L_1686 - .L_1685)
.L_1685:
        /*0158*/ 	.word	0x00000008
.L_1686:


//--------------------- .nv.info._ZN2at6native13reduce_kernelILi128ELi4ENS0_8ReduceOpIN3c104HalfENS0_10WelfordOpsIS4_fiN4cuda3std3__44pairIS4_S4_EEEEjS4_Li2ELi2EEEEEvT1_ --------------------------
	.section	.nv.info._ZN2at6native13reduce_kernelILi128ELi4ENS0_8ReduceOpIN3c104HalfENS0_10WelfordOpsIS4_fiN4cuda3std3__44pairIS4_S4_EEEEjS4_Li2ELi2EEEEEvT1_,"",@"SHT_CUDA_INFO"
	.sectionflags	@""
	.align	4


	//----- nvinfo : EIATTR_CUDA_API_VERSION
	.align		4
        /*0000*/ 	.byte	0x04, 0x37
        /*0002*/ 	.short	(.L_1688 - .L_1687)
.L_1687:
        /*0004*/ 	.word	0x00000082


	//----- nvinfo : EIATTR_KPARAM_INFO
	.align		4
.L_1688:
        /*0008*/ 	.byte	0x04, 0x17
        /*000a*/ 	.short	(.L_1690 - .L_1689)
.L_1689:
        /*000c*/ 	.word	0x00000000
        /*0010*/ 	.short	0x0000
        /*0012*/ 	.short	0x0000
        /*0014*/ 	.byte	0x00, 0xf0, 0xa1, 0x10


	//----- nvinfo : EIATTR_SPARSE_MMA_MASK
	.align		4
.L_1690:
        /*0018*/ 	.byte	0x03, 0x50
        /*001a*/ 	.short	0x0000


	//----- nvinfo : EIATTR_MAXREG_COUNT
	.align		4
        /*001c*/ 	.byte	0x03, 0x1b
        /*001e*/ 	.short	0x0080


	//----- nvinfo : EIATTR_NUM_BARRIERS
	.align		4
        /*0020*/ 	.byte	0x02, 0x4c
        /*0022*/ 	.byte	0x01
	.zero		1


	//----- nvinfo : EIATTR_EXTERNS
	.align		4
        /*0024*/ 	.byte	0x04, 0x0f
        /*0026*/ 	.short	(.L_1692 - .L_1691)


	//   ....[0]....
	.align		4
.L_1691:
        /*0028*/ 	.word	index@(__assertfail)


	//----- nvinfo : EIATTR_MERCURY_ISA_VERSION
	.align		4
.L_1692:
        /*002c*/ 	.byte	0x03, 0x5f
        /*002e*/ 	.short	0x0101


	//----- nvinfo : EIATTR_INT_WARP_WIDE_INSTR_OFFSETS
	.align		4
        /*0030*/ 	.byte	0x04, 0x31
        /*0032*/ 	.short	(.L_1694 - .L_1693)


	//   ....[0]....
.L_1693:
        /*0034*/ 	.word	0x000147d0


	//   ....[1]....
        /*0038*/ 	.word	0x000148c0


	//----- nvinfo : EIATTR_COOP_GROUP_MASK_REGIDS
	.align		4
.L_1694:
        /*003c*/ 	.byte	0x04, 0x29
        /*003e*/ 	.short	(.L_1696 - .L_1695)


	//   ....[0]....
.L_1695:
        /*0040*/ 	.word	0xffffffff


	//   ....[1]....
        /*0044*/ 	.word	0xffffffff


	//   ....[2]....
        /*0048*/ 	.word	0xffffffff


	//   ....[3]....
        /*004c*/ 	.word	0xffffffff


	//   ....[4]....
        /*0050*/ 	.word	0xffffffff


	//   ....[5]....
        /*0054*/ 	.word	0xffffffff


	//   ....[6]....
        /*0058*/ 	.word	0xffffffff


	//   ....[7]....
        /*005c*/ 	.word	0xffffffff


	//   ....[8]....
        /*0060*/ 	.word	0xffffffff


	//   ....[9]....
        /*0064*/ 	.word	0xffffffff


	//   ....[10]....
        /*0068*/ 	.word	0xffffffff


	//   ....[11]....
        /*006c*/ 	.word	0xffffffff


	//   ....[12]....
        /*0070*/ 	.word	0xffffffff


	//   ....[13]....
        /*0074*/ 	.word	0xffffffff


	//   ....[14]....
        /*0078*/ 	.word	0xffffffff


	//   ....[15]....
        /*007c*/ 	.word	0xffffffff


	//   ....[16]....
        /*0080*/ 	.word	0xffffffff


	//   ....[17]....
        /*0084*/ 	.word	0xffffffff


	//   ....[18]....
        /*0088*/ 	.word	0xffffffff


	//   ....[19]....
        /*008c*/ 	.word	0xffffffff


	//   ....[20]....
        /*0090*/ 	.word	0xffffffff


	//   ....[21]....
        /*0094*/ 	.word	0xffffffff


	//   ....[22]....
        /*0098*/ 	.word	0xffffffff


	//   ....[23]....
        /*009c*/ 	.word	0xffffffff


	//   ....[24]....
        /*00a0*/ 	.word	0xffffffff


	//   ....[25]....
        /*00a4*/ 	.word	0xffffffff


	//   ....[26]....
        /*00a8*/ 	.word	0xffffffff


	//   ....[27]....
        /*00ac*/ 	.word	0xffffffff


	//   ....[28]....
        /*00b0*/ 	.word	0xffffffff


	//   ....[29]....
        /*00b4*/ 	.word	0xffffffff


	//   ....[30]....
        /*00b8*/ 	.word	0xffffffff


	//   ....[31]....
        /*00bc*/ 	.word	0xffffffff


	//----- nvinfo : EIATTR_COOP_GROUP_INSTR_OFFSETS
	.align		4
.L_1696:
        /*00c0*/ 	.byte	0x04, 0x28
        /*00c2*/ 	.short	(.L_1698 - .L_1697)


	//   ....[0]....
.L_1697:
        /*00c4*/ 	.word	0x0000a8c0


	//   ....[1]....
        /*00c8*/ 	.word	0x0000a8e0


	//   ....[2]....
        /*00cc*/ 	.word	0x0000a8f0


	//   ....[3]....
        /*00d0*/ 	.word	0x0000a900


	//   ....[4]....
        /*00d4*/ 	.word	0x0000aa60


	//   ....[5]....
        /*00d8*/ 	.word	0x0000aa80


	//   ....[6]....
        /*00dc*/ 	.word	0x0000aa90


	//   ....[7]....
        /*00e0*/ 	.word	0x0000aaa0


	//   ....[8]....
        /*00e4*/ 	.word	0x0000ac00


	//   ....[9]....
        /*00e8*/ 	.word	0x0000ac20


	//   ....[10]....
        /*00ec*/ 	.word	0x0000ac30


	//   ....[11]....
        /*00f0*/ 	.word	0x0000ac40


	//   ....[12]....
        /*00f4*/ 	.word	0x0000ada0


	//   ....[13]....
        /*00f8*/ 	.word	0x0000adc0


	//   ....[14]....
        /*00fc*/ 	.word	0x0000add0


	//   ....[15]....
        /*0100*/ 	.word	0x0000ade0


	//   ....[16]....
        /*0104*/ 	.word	0x00016c90


	//   ....[17]....
        /*0108*/ 	.word	0x00016cb0


	//   ....[18]....
        /*010c*/ 	.word	0x00016cc0


	//   ....[19]....
        /*0110*/ 	.word	0x00016cd0


	//   ....[20]....
        /*0114*/ 	.word	0x00016e30


	//   ....[21]....
        /*0118*/ 	.word	0x00016e50


	//   ....[22]....
        /*011c*/ 	.word	0x00016e60


	//   ....[23]....
        /*0120*/ 	.word	0x00016e70


	//   ....[24]....
        /*0124*/ 	.word	0x00016fd0


	//   ....[25]....
        /*0128*/ 	.word	0x00016ff0


	//   ....[26]....
        /*012c*/ 	.word	0x00017000


	//   ....[27]....
        /*0130*/ 	.word	0x00017010


	//   ....[28]....
        /*0134*/ 	.word	0x00017170


	//   ....[29]....
        /*0138*/ 	.word	0x00017190


	//   ....[30]....
        /*013c*/ 	.word	0x000171a0


	//   ....[31]....
        /*0140*/ 	.word	0x000171b0


	//----- nvinfo : EIATTR_SYSCALL_OFFSETS
	.align		4
.L_1698:
        /*0144*/ 	.byte	0x04, 0x46
        /*0146*/ 	.short	(.L_1700 - .L_1699)


	//   ....[0]....
.L_1699:
        /*0148*/ 	.word	0x000014b0


	//   ....[1]....
        /*014c*/ 	.word	0x00018070


	//   ....[2]....
        /*0150*/ 	.word	0x00018750


	//   ....[3]....
        /*0154*/ 	.word	0x00018840


	//   ....[4]....
        /*0158*/ 	.word	0x00018930


	//   ....[5]....
        /*015c*/ 	.word	0x00018a20


	//   ....[6]....
        /*0160*/ 	.word	0x00019830


	//   ....[7]....
        /*0164*/ 	.word	0x00019f10


	//   ....[8]....
        /*0168*/ 	.word	0x0001a000


	//   ....[9]....
        /*016c*/ 	.word	0x0001a0f0


	//   ....[10]....
        /*0170*/ 	.word	0x0001a1e0


	//----- nvinfo : EIATTR_EXIT_INSTR_OFFSETS
	.align		4
.L_1700:
        /*0174*/ 	.byte	0x04, 0x1c
        /*0176*/ 	.short	(.L_1702 - .L_1701)


	//   ....[0]....
.L_1701:
        /*0178*/ 	.word	0x00014980


	//   ....[1]....
        /*017c*/ 	.word	0x00017330


	//   ....[2]....
        /*0180*/ 	.word	0x00017dd0


	//   ....[3]....
        /*0184*/ 	.word	0x00017e40


	//   ....[4]....
        /*0188*/ 	.word	0x00017f50


	//   ....[5]....
        /*018c*/ 	.word	0x000185e0


	//   ....[6]....
        /*0190*/ 	.word	0x00018650


	//   ....[7]....
        /*0194*/ 	.word	0x00018a30


	//   ....[8]....
        /*0198*/ 	.word	0x00018a70


	//   ....[9]....
        /*019c*/ 	.word	0x00018ab0


	//   ....[10]....
        /*01a0*/ 	.word	0x00018af0


	//   ....[11]....
        /*01a4*/ 	.word	0x00019590


	//   ....[12]....
        /*01a8*/ 	.word	0x00019600


	//   ....[13]....
        /*01ac*/ 	.word	0x00019710


	//   ....[14]....
        /*01b0*/ 	.word	0x00019da0


	//   ....[15]....
        /*01b4*/ 	.word	0x00019e10


	//   ....[16]....
        /*01b8*/ 	.word	0x0001a1f0


	//----- nvinfo : EIATTR_MAX_THREADS
	.align		4
.L_1702:
        /*01bc*/ 	.byte	0x04, 0x05
        /*01be*/ 	.short	(.L_1704 - .L_1703)
.L_1703:
        /*01c0*/ 	.word	0x00000080
        /*01c4*/ 	.word	0x00000001
        /*01c8*/ 	.word	0x00000001


	//----- nvinfo : EIATTR_CRS_STACK_SIZE
	.align		4
.L_1704:
        /*01cc*/ 	.byte	0x04, 0x1e
        /*01ce*/ 	.short	(.L_1706 - .L_1705)
.L_1705:
        /*01d0*/ 	.word	0x00000000


	//----- nvinfo : EIATTR_CBANK_PARAM_SIZE
	.align		4
.L_1706:
        /*01d4*/ 	.byte	0x03, 0x19
        /*01d6*/ 	.short	0x0428


	//----- nvinfo : EIATTR_PARAM_CBANK
	.align		4
        /*01d8*/ 	.byte	0x04, 0x0a
        /*01da*/ 	.short	(.L_1708 - .L_1707)
	.align		4
.L_1707:
        /*01dc*/ 	.word	index@(.nv.constant0._ZN2at6native13reduce_kernelILi128ELi4ENS0_8ReduceOpIN3c104HalfENS0_10WelfordOpsIS4_fiN4cuda3std3__44pairIS4_S4_EEEEjS4_Li2ELi2EEEEEvT1_)
        /*01e0*/ 	.short	0x0210
        /*01e2*/ 	.short	0x0428


	//----- nvinfo : EIATTR_SW_WAR
	.align		4
.L_1708:
        /*01e4*/ 	.byte	0x04, 0x36
        /*01e6*/ 	.short	(.L_1710 - .L_1709)
.L_1709:
        /*01e8*/ 	.word	0x00000008
.L_1710:


//--------------------- .nv.info._ZN2at6native13reduce_kernelILi512ELi1ENS0_8ReduceOpIfNS0_10WelfordOpsIffiN4cuda3std3__44pairIffEEEEjfLi2ELi2EEEEEvT1_ --------------------------
	.section	.nv.info._ZN2at6native13reduce_kernelILi512ELi1ENS0_8ReduceOpIfNS0_10WelfordOpsIffiN4cuda3std3__44pairIffEEEEjfLi2ELi2EEEEEvT1_,"",@"SHT_CUDA_INFO"
	.sectionflags	@""
	.align	4


	//----- nvinfo : EIATTR_CUDA_API_VERSION
	.align		4
        /*0000*/ 	.byte	0x04, 0x37
        /*0002*/ 	.short	(.L_1712 - .L_1711)
.L_1711:
        /*0004*/ 	.word	0x00000082


	//----- nvinfo : EIATTR_KPARAM_INFO
	.align		4
.L_1712:
        /*0008*/ 	.byte	0x04, 0x17
        /*000a*/ 	.short	(.L_1714 - .L_1713)
.L_1713:
        /*000c*/ 	.word	0x00000000
        /*0010*/ 	.short	0x0000
        /*0012*/ 	.short	0x0000
        /*0014*/ 	.byte	0x00, 0xf0, 0xa1, 0x10


	//----- nvinfo : EIATTR_SPARSE_MMA_MASK
	.align		4
.L_1714:
        /*0018*/ 	.byte	0x03, 0x50
        /*001a*/ 	.short	0x0000


	//----- nvinfo : EIATTR_MAXREG_COUNT
	.align		4
        /*001c*/ 	.byte	0x03, 0x1b
        /*001e*/ 	.short	0x0020


	//----- nvinfo : EIATTR_NUM_BARRIERS
	.align		4
        /*0020*/ 	.byte	0x02, 0x4c
        /*0022*/ 	.byte	0x01
	.zero		1


	//----- nvinfo : EIATTR_EXTERNS
	.align		4
        /*0024*/ 	.byte	0x04, 0x0f
        /*0026*/ 	.short	(.L_1716 - .L_1715)


	//   ....[0]....
	.align		4
.L_1715:
        /*0028*/ 	.word	index@(__assertfail)


	//----- nvinfo : EIATTR_MERCURY_ISA_VERSION
	.align		4
.L_1716:
        /*002c*/ 	.byte	0x03, 0x5f
        /*002e*/ 	.short	0x0101


	//----- nvinfo : EIATTR_INT_WARP_WIDE_INSTR_OFFSETS
	.align		4
        /*0030*/ 	.byte	0x04, 0x31
        /*0032*/ 	.short	(.L_1718 - .L_1717)


	//   ....[0]....
.L_1717:
        /*0034*/ 	.word	0x0000a950


	//   ....[1]....
        /*0038*/ 	.word	0x0000aa40


	//----- nvinfo : EIATTR_COOP_GROUP_MASK_REGIDS
	.align		4
.L_1718:
        /*003c*/ 	.byte	0x04, 0x29
        /*003e*/ 	.short	(.L_1720 - .L_1719)


	//   ....[0]....
.L_1719:
        /*0040*/ 	.word	0xffffffff


	//   ....[1]....
        /*0044*/ 	.word	0xffffffff


	//   ....[2]....
        /*0048*/ 	.word	0xffffffff


	//   ....[3]....
        /*004c*/ 	.word	0xffffffff


	//   ....[4]....
        /*0050*/ 	.word	0xffffffff


	//   ....[5]....
        /*0054*/ 	.word	0xffffffff


	//   ....[6]....
        /*0058*/ 	.word	0xffffffff


	//   ....[7]....
        /*005c*/ 	.word	0xffffffff


	//----- nvinfo : EIATTR_COOP_GROUP_INSTR_OFFSETS
	.align		4
.L_1720:
        /*0060*/ 	.byte	0x04, 0x28
        /*0062*/ 	.short	(.L_1722 - .L_1721)


	//   ....[0]....
.L_1721:
        /*0064*/ 	.word	0x00007890


	//   ....[1]....
        /*0068*/ 	.word	0x000078b0


	//   ....[2]....
        /*006c*/ 	.word	0x000078c0


	//   ....[3]....
        /*0070*/ 	.word	0x000078d0


	//   ....[4]....
        /*0074*/ 	.word	0x0000b800


	//   ....[5]....
        /*0078*/ 	.word	0x0000b820


	//   ....[6]....
        /*007c*/ 	.word	0x0000b830


	//   ....[7]....
        /*0080*/ 	.word	0x0000b840


	//----- nvinfo : EIATTR_SYSCALL_OFFSETS
	.align		4
.L_1722:
        /*0084*/ 	.byte	0x04, 0x46
        /*0086*/ 	.short	(.L_1724 - .L_1723)


	//   ....[0]....
.L_1723:
        /*0088*/ 	.word	0x0000bea0


	//   ....[1]....
        /*008c*/ 	.word	0x0000c1a0


	//   ....[2]....
        /*0090*/ 	.word	0x0000c7a0


	//   ....[3]....
        /*0094*/ 	.word	0x0000caa0


	//----- nvinfo : EIATTR_EXIT_INSTR_OFFSETS
	.align		4
.L_1724:
        /*0098*/ 	.byte	0x04, 0x1c
        /*009a*/ 	.short	(.L_1726 - .L_1725)


	//   ....[0]....
.L_1725:
        /*009c*/ 	.word	0x0000ab00


	//   ....[1]....
        /*00a0*/ 	.word	0x0000b9c0


	//   ....[2]....
        /*00a4*/ 	.word	0x0000bcd0


	//   ....[3]....
        /*00a8*/ 	.word	0x0000bd30


	//   ....[4]....
        /*00ac*/ 	.word	0x0000bd80


	//   ....[5]....
        /*00b0*/ 	.word	0x0000c040


	//   ....[6]....
        /*00b4*/ 	.word	0x0000c0a0


	//   ....[7]....
        /*00b8*/ 	.word	0x0000c1b0


	//   ....[8]....
        /*00bc*/ 	.word	0x0000c240


	//   ....[9]....
        /*00c0*/ 	.word	0x0000c280


	//   ....[10]....
        /*00c4*/ 	.word	0x0000c2c0


	//   ....[11]....
        /*00c8*/ 	.word	0x0000c5d0


	//   ....[12]....
        /*00cc*/ 	.word	0x0000c630


	//   ....[13]....
        /*00d0*/ 	.word	0x0000c680


	//   ....[14]....
        /*00d4*/ 	.word	0x0000c940


	//   ....[15]....
        /*00d8*/ 	.word	0x0000c9a0


	//   ....[16]....
        /*00dc*/ 	.word	0x0000cab0


	//----- nvinfo : EIATTR_MAX_THREADS
	.align		4
.L_1726:
        /*00e0*/ 	.byte	0x04, 0x05
        /*00e2*/ 	.short	(.L_1728 - .L_1727)
.L_1727:
        /*00e4*/ 	.word	0x00000200
        /*00e8*/ 	.word	0x00000001
        /*00ec*/ 	.word	0x00000001


	//----- nvinfo : EIATTR_CRS_STACK_SIZE
	.align		4
.L_1728:
        /*00f0*/ 	.byte	0x04, 0x1e
        /*00f2*/ 	.short	(.L_1730 - .L_1729)
.L_1729:
        /*00f4*/ 	.word	0x00000000


	//----- nvinfo : EIATTR_CBANK_PARAM_SIZE
	.align		4
.L_1730:
        /*00f8*/ 	.byte	0x03, 0x19
        /*00fa*/ 	.short	0x0428


	//----- nvinfo : EIATTR_PARAM_CBANK
	.align		4
        /*00fc*/ 	.byte	0x04, 0x0a
        /*00fe*/ 	.short	(.L_1732 - .L_1731)
	.align		4
.L_1731:
        /*0100*/ 	.word	index@(.nv.constant0._ZN2at6native13reduce_kernelILi512ELi1ENS0_8ReduceOpIfNS0_10WelfordOpsIffiN4cuda3std3__44pairIffEEEEjfLi2ELi2EEEEEvT1_)
        /*0104*/ 	.short	0x0210
        /*0106*/ 	.short	0x0428


	//----- nvinfo : EIATTR_SW_WAR
	.align		4
.L_1732:
        /*0108*/ 	.byte	0x04, 0x36
        /*010a*/ 	.short	(.L_1734 - .L_1733)
.L_1733:
        /*010c*/ 	.word	0x00000008
.L_1734:


//--------------------- .nv.info._ZN2at6native13reduce_kernelILi256ELi2ENS0_8ReduceOpIfNS0_10WelfordOpsIffiN4cuda3std3__44pairIffEEEEjfLi2ELi2EEEEEvT1_ --------------------------
	.section	.nv.info._ZN2at6native13reduce_kernelILi256ELi2ENS0_8ReduceOpIfNS0_10WelfordOpsIffiN4cuda3std3__44pairIffEEEEjfLi2ELi2EEEEEvT1_,"",@"SHT_CUDA_INFO"
	.sectionflags	@""
	.align	4


	//----- nvinfo : EIATTR_CUDA_API_VERSION
	.align		4
        /*0000*/ 	.byte	0x04, 0x37
        /*0002*/ 	.short	(.L_1736 - .L_1735)
.L_1735:
        /*0004*/ 	.word	0x00000082


	//----- nvinfo : EIATTR_KPARAM_INFO
	.align		4
.L_1736:
        /*0008*/ 	.byte	0x04, 0x17
        /*000a*/ 	.short	(.L_1738 - .L_1737)
.L_1737:
        /*000c*/ 	.word	0x00000000
        /*0010*/ 	.short	0x0000
        /*0012*/ 	.short	0x0000
        /*0014*/ 	.byte	0x00, 0xf0, 0xa1, 0x10


	//----- nvinfo : EIATTR_SPARSE_MMA_MASK
	.align		4
.L_1738:
        /*0018*/ 	.byte	0x03, 0x50
        /*001a*/ 	.short	0x0000


	//----- nvinfo : EIATTR_MAXREG_COUNT
	.align		4
        /*001c*/ 	.byte	0x03, 0x1b
        /*001e*/ 	.short	0x0040


	//----- nvinfo : EIATTR_NUM_BARRIERS
	.align		4
        /*0020*/ 	.byte	0x02, 0x4c
        /*0022*/ 	.byte	0x01
	.zero		1


	//----- nvinfo : EIATTR_EXTERNS
	.align		4
        /*0024*/ 	.byte	0x04, 0x0f
        /*0026*/ 	.short	(.L_1740 - .L_1739)


	//   ....[0]....
	.align		4
.L_1739:
        /*0028*/ 	.word	index@(__assertfail)


	//----- nvinfo : EIATTR_MERCURY_ISA_VERSION
	.align		4
.L_1740:
        /*002c*/ 	.byte	0x03, 0x5f
        /*002e*/ 	.short	0x0101


	//----- nvinfo : EIATTR_INT_WARP_WIDE_INSTR_OFFSETS
	.align		4
        /*0030*/ 	.byte	0x04, 0x31
        /*0032*/ 	.short	(.L_1742 - .L_1741)


	//   ....[0]....
.L_1741:
        /*0034*/ 	.word	0x0000de40


	//   ....[1]....
        /*0038*/ 	.word	0x0000df30


	//----- nvinfo : EIATTR_COOP_GROUP_MASK_REGIDS
	.align		4
.L_1742:
        /*003c*/ 	.byte	0x04, 0x29
        /*003e*/ 	.short	(.L_1744 - .L_1743)


	//   ....[0]....
.L_1743:
        /*0040*/ 	.word	0xffffffff


	//   ....[1]....
        /*0044*/ 	.word	0xffffffff


	//   ....[2]....
        /*0048*/ 	.word	0xffffffff


	//   ....[3]....
        /*004c*/ 	.word	0xffffffff


	//   ....[4]....
        /*0050*/ 	.word	0xffffffff


	//   ....[5]....
        /*0054*/ 	.word	0xffffffff


	//   ....[6]....
        /*0058*/ 	.word	0xffffffff


	//   ....[7]....
        /*005c*/ 	.word	0xffffffff


	//   ....[8]....
        /*0060*/ 	.word	0xffffffff


	//   ....[9]....
        /*0064*/ 	.word	0xffffffff


	//   ....[10]....
        /*0068*/ 	.word	0xffffffff


	//   ....[11]....
        /*006c*/ 	.word	0xffffffff


	//   ....[12]....
        /*0070*/ 	.word	0xffffffff


	//   ....[13]....
        /*0074*/ 	.word	0xffffffff


	//   ....[14]....
        /*0078*/ 	.word	0xffffffff


	//   ....[15]....
        /*007c*/ 	.word	0xffffffff


	//----- nvinfo : EIATTR_COOP_GROUP_INSTR_OFFSETS
	.align		4
.L_1744:
        /*0080*/ 	.byte	0x04, 0x28
        /*0082*/ 	.short	(.L_1746 - .L_1745)


	//   ....[0]....
.L_1745:
        /*0084*/ 	.word	0x000087f0


	//   ....[1]....
        /*0088*/ 	.word	0x00008810


	//   ....[2]....
        /*008c*/ 	.word	0x00008820


	//   ....[3]....
        /*0090*/ 	.word	0x00008830


	//   ....[4]....
        /*0094*/ 	.word	0x00008990


	//   ....[5]....
        /*0098*/ 	.word	0x000089b0


	//   ....[6]....
        /*009c*/ 	.word	0x000089c0


	//   ....[7]....
        /*00a0*/ 	.word	0x000089d0


	//   ....[8]....
        /*00a4*/ 	.word	0x0000f440


	//   ....[9]....
        /*00a8*/ 	.word	0x0000f460


	//   ....[10]....
        /*00ac*/ 	.word	0x0000f470


	//   ....[11]....
        /*00b0*/ 	.word	0x0000f480


	//   ....[12]....
        /*00b4*/ 	.word	0x0000f5e0


	//   ....[13]....
        /*00b8*/ 	.word	0x0000f600


	//   ....[14]....
        /*00bc*/ 	.word	0x0000f610


	//   ....[15]....
        /*00c0*/ 	.word	0x0000f620


	//----- nvinfo : EIATTR_SYSCALL_OFFSETS
	.align		4
.L_1746:
        /*00c4*/ 	.byte	0x04, 0x46
        /*00c6*/ 	.short	(.L_1748 - .L_1747)


	//   ....[0]....
.L_1747:
        /*00c8*/ 	.word	0x00001470


	//   ....[1]....
        /*00cc*/ 	.word	0x0000ff20


	//   ....[2]....
        /*00d0*/ 	.word	0x00010340


	//   ....[3]....
        /*00d4*/ 	.word	0x00010430


	//   ....[4]....
        /*00d8*/ 	.word	0x00010c80


	//   ....[5]....
        /*00dc*/ 	.word	0x000110a0


	//   ....[6]....
        /*00e0*/ 	.word	0x00011190


	//----- nvinfo : EIATTR_EXIT_INSTR_OFFSETS
	.align		4
.L_1748:
        /*00e4*/ 	.byte	0x04, 0x1c
        /*00e6*/ 	.short	(.L_1750 - .L_1749)


	//   ....[0]....
.L_1749:
        /*00e8*/ 	.word	0x0000dff0


	//   ....[1]....
        /*00ec*/ 	.word	0x0000f7a0


	//   ....[2]....
        /*00f0*/ 	.word	0x0000fd10


	//   ....[3]....
        /*00f4*/ 	.word	0x0000fd70


	//   ....[4]....
        /*00f8*/ 	.word	0x0000fe00


	//   ....[5]....
        /*00fc*/ 	.word	0x000101e0


	//   ....[6]....
        /*0100*/ 	.word	0x00010240


	//   ....[7]....
        /*0104*/ 	.word	0x00010440


	//   ....[8]....
        /*0108*/ 	.word	0x00010480


	//   ....[9]....
        /*010c*/ 	.word	0x000104c0


	//   ....[10]....
        /*0110*/ 	.word	0x00010500


	//   ....[11]....
        /*0114*/ 	.word	0x00010a70


	//   ....[12]....
        /*0118*/ 	.word	0x00010ad0


	//   ....[13]....
        /*011c*/ 	.word	0x00010b60


	//   ....[14]....
        /*0120*/ 	.word	0x00010f40


	//   ....[15]....
        /*0124*/ 	.word	0x00010fa0


	//   ....[16]....
        /*0128*/ 	.word	0x000111a0


	//----- nvinfo : EIATTR_MAX_THREADS
	.align		4
.L_1750:
        /*012c*/ 	.byte	0x04, 0x05
        /*012e*/ 	.short	(.L_1752 - .L_1751)
.L_1751:
        /*0130*/ 	.word	0x00000100
        /*0134*/ 	.word	0x00000001
        /*0138*/ 	.word	0x00000001


	//----- nvinfo : EIATTR_CRS_STACK_SIZE
	.align		4
.L_1752:
        /*013c*/ 	.byte	0x04, 0x1e
        /*013e*/ 	.short	(.L_1754 - .L_1753)
.L_1753:
        /*0140*/ 	.word	0x00000000


	//----- nvinfo : EIATTR_CBANK_PARAM_SIZE
	.align		4
.L_1754:
        /*0144*/ 	.byte	0x03, 0x19
        /*0146*/ 	.short	0x0428


	//----- nvinfo : EIATTR_PARAM_CBANK
	.align		4
        /*0148*/ 	.byte	0x04, 0x0a
        /*014a*/ 	.short	(.L_1756 - .L_1755)
	.align		4
.L_1755:
        /*014c*/ 	.word	index@(.nv.constant0._ZN2at6native13reduce_kernelILi256ELi2ENS0_8ReduceOpIfNS0_10WelfordOpsIffiN4cuda3std3__44pairIffEEEEjfLi2ELi2EEEEEvT1_)
        /*0150*/ 	.short	0x0210
        /*0152*/ 	.short	0x0428


	//----- nvinfo : EIATTR_SW_WAR
	.align		4
.L_1756:
        /*0154*/ 	.byte	0x04, 0x36
        /*0156*/ 	.short	(.L_1758 - .L_1757)
.L_1757:
        /*0158*/ 	.word	0x00000008
.L_1758:


//--------------------- .nv.info._ZN2at6native13reduce_kernelILi128ELi4ENS0_8ReduceOpIfNS0_10WelfordOpsIffiN4cuda3std3__44pairIffEEEEjfLi2ELi2EEEEEvT1_ --------------------------
	.section	.nv.info._ZN2at6native13reduce_kernelILi128ELi4ENS0_8ReduceOpIfNS0_10WelfordOpsIffiN4cuda3std3__44pairIffEEEEjfLi2ELi2EEEEEvT1_,"",@"SHT_CUDA_INFO"
	.sectionflags	@""
	.align	4


	//----- nvinfo : EIATTR_CUDA_API_VERSION
	.align		4
        /*0000*/ 	.byte	0x04, 0x37
        /*0002*/ 	.short	(.L_1760 - .L_1759)
.L_1759:
        /*0004*/ 	.word	0x00000082


	//----- nvinfo : EIATTR_KPARAM_INFO
	.align		4
.L_1760:
        /*0008*/ 	.byte	0x04, 0x17
        /*000a*/ 	.short	(.L_1762 - .L_1761)
.L_1761:
        /*000c*/ 	.word	0x00000000
        /*0010*/ 	.short	0x0000
        /*0012*/ 	.short	0x0000
        /*0014*/ 	.byte	0x00, 0xf0, 0xa1, 0x10


	//----- nvinfo : EIATTR_SPARSE_MMA_MASK
	.align		4
.L_1762:
        /*0018*/ 	.byte	0x03, 0x50
        /*001a*/ 	.short	0x0000


	//----- nvinfo : EIATTR_MAXREG_COUNT
	.align		4
        /*001c*/ 	.byte	0x03, 0x1b
        /*001e*/ 	.short	0x0080


	//----- nvinfo : EIATTR_NUM_BARRIERS
	.align		4
        /*0020*/ 	.byte	0x02, 0x4c
        /*0022*/ 	.byte	0x01
	.zero		1


	//----- nvinfo : EIATTR_EXTERNS
	.align		4
        /*0024*/ 	.byte	0x04, 0x0f
        /*0026*/ 	.short	(.L_1764 - .L_1763)


	//   ....[0]....
	.align		4
.L_1763:
        /*0028*/ 	.word	index@(__assertfail)


	//----- nvinfo : EIATTR_MERCURY_ISA_VERSION
	.align		4
.L_1764:
        /*002c*/ 	.byte	0x03, 0x5f
        /*002e*/ 	.short	0x0101


	//----- nvinfo : EIATTR_INT_WARP_WIDE_INSTR_OFFSETS
	.align		4
        /*0030*/ 	.byte	0x04, 0x31
        /*0032*/ 	.short	(.L_1766 - .L_1765)


	//   ....[0]....
.L_1765:
        /*0034*/ 	.word	0x000142b0


	//   ....[1]....
        /*0038*/ 	.word	0x000143a0


	//----- nvinfo : EIATTR_COOP_GROUP_MASK_REGIDS
	.align		4
.L_1766:
        /*003c*/ 	.byte	0x04, 0x29
        /*003e*/ 	.short	(.L_1768 - .L_1767)


	//   ....[0]....
.L_1767:
        /*0040*/ 	.word	0xffffffff


	//   ....[1]....
        /*0044*/ 	.word	0xffffffff


	//   ....[2]....
        /*0048*/ 	.word	0xffffffff


	//   ....[3]....
        /*004c*/ 	.word	0xffffffff


	//   ....[4]....
        /*0050*/ 	.word	0xffffffff


	//   ....[5]....
        /*0054*/ 	.word	0xffffffff


	//   ....[6]....
        /*0058*/ 	.word	0xffffffff


	//   ....[7]....
        /*005c*/ 	.word	0xffffffff


	//   ....[8]....
        /*0060*/ 	.word	0xffffffff


	//   ....[9]....
        /*0064*/ 	.word	0xffffffff


	//   ....[10]....
        /*0068*/ 	.word	0xffffffff


	//   ....[11]....
        /*006c*/ 	.word	0xffffffff


	//   ....[12]....
        /*0070*/ 	.word	0xffffffff


	//   ....[13]....
        /*0074*/ 	.word	0xffffffff


	//   ....[14]....
        /*0078*/ 	.word	0xffffffff


	//   ....[15]....
        /*007c*/ 	.word	0xffffffff


	//   ....[16]....
        /*0080*/ 	.word	0xffffffff


	//   ....[17]....
        /*0084*/ 	.word	0xffffffff


	//   ....[18]....
        /*0088*/ 	.word	0xffffffff


	//   ....[19]....
        /*008c*/ 	.word	0xffffffff


	//   ....[20]....
        /*0090*/ 	.word	0xffffffff


	//   ....[21]....
        /*0094*/ 	.word	0xffffffff


	//   ....[22]....
        /*0098*/ 	.word	0xffffffff


	//   ....[23]....
        /*009c*/ 	.word	0xffffffff


	//   ....[24]....
        /*00a0*/ 	.word	0xffffffff


	//   ....[25]....
        /*00a4*/ 	.word	0xffffffff


	//   ....[26]....
        /*00a8*/ 	.word	0xffffffff


	//   ....[27]....
        /*00ac*/ 	.word	0xffffffff


	//   ....[28]....
        /*00b0*/ 	.word	0xffffffff


	//   ....[29]....
        /*00b4*/ 	.word	0xffffffff


	//   ....[30]....
        /*00b8*/ 	.word	0xffffffff


	//   ....[31]....
        /*00bc*/ 	.word	0xffffffff


	//----- nvinfo : EIATTR_COOP_GROUP_INSTR_OFFSETS
	.align		4
.L_1768:
        /*00c0*/ 	.byte	0x04, 0x28
        /*00c2*/ 	.short	(.L_1770 - .L_1769)


	//   ....[0]....
.L_1769:
        /*00c4*/ 	.word	0x0000a3a0


	//   ....[1]....
        /*00c8*/ 	.word	0x0000a3c0


	//   ....[2]....
        /*00cc*/ 	.word	0x0000a3d0


	//   ....[3]....
        /*00d0*/ 	.word	0x0000a3e0


	//   ....[4]....
        /*00d4*/ 	.word	0x0000a540


	//   ....[5]....
        /*00d8*/ 	.word	0x0000a560


	//   ....[6]....
        /*00dc*/ 	.word	0x0000a570


	//   ....[7]....
        /*00e0*/ 	.word	0x0000a580


	//   ....[8]....
        /*00e4*/ 	.word	0x0000a6e0


	//   ....[9]....
        /*00e8*/ 	.word	0x0000a700


	//   ....[10]....
        /*00ec*/ 	.word	0x0000a710


	//   ....[11]....
        /*00f0*/ 	.word	0x0000a720


	//   ....[12]....
        /*00f4*/ 	.word	0x0000a880


	//   ....[13]....
        /*00f8*/ 	.word	0x0000a8a0


	//   ....[14]....
        /*00fc*/ 	.word	0x0000a8b0


	//   ....[15]....
        /*0100*/ 	.word	0x0000a8c0


	//   ....[16]....
        /*0104*/ 	.word	0x00016770


	//   ....[17]....
        /*0108*/ 	.word	0x00016790


	//   ....[18]....
        /*010c*/ 	.word	0x000167a0


	//   ....[19]....
        /*0110*/ 	.word	0x000167b0


	//   ....[20]....
        /*0114*/ 	.word	0x00016910


	//   ....[21]....
        /*0118*/ 	.word	0x00016930


	//   ....[22]....
        /*011c*/ 	.word	0x00016940


	//   ....[23]....
        /*0120*/ 	.word	0x00016950


	//   ....[24]....
        /*0124*/ 	.word	0x00016ab0


	//   ....[25]....
        /*0128*/ 	.word	0x00016ad0


	//   ....[26]....
        /*012c*/ 	.word	0x00016ae0


	//   ....[27]....
        /*0130*/ 	.word	0x00016af0


	//   ....[28]....
        /*0134*/ 	.word	0x00016c50


	//   ....[29]....
        /*0138*/ 	.word	0x00016c70


	//   ....[30]....
        /*013c*/ 	.word	0x00016c80


	//   ....[31]....
        /*0140*/ 	.word	0x00016c90


	//----- nvinfo : EIATTR_SYSCALL_OFFSETS
	.align		4
.L_1770:
        /*0144*/ 	.byte	0x04, 0x46
        /*0146*/ 	.short	(.L_1772 - .L_1771)


	//   ....[0]....
.L_1771:
        /*0148*/ 	.word	0x000014b0


	//   ....[1]....
        /*014c*/ 	.word	0x00017ad0


	//   ....[2]....
        /*0150*/ 	.word	0x00018130


	//   ....[3]....
        /*0154*/ 	.word	0x00018220


	//   ....[4]....
        /*0158*/ 	.word	0x00018310


	//   ....[5]....
        /*015c*/ 	.word	0x00018400


	//   ....[6]....
        /*0160*/ 	.word	0x00019190


	//   ....[7]....
        /*0164*/ 	.word	0x000197f0


	//   ....[8]....
        /*0168*/ 	.word	0x000198e0


	//   ....[9]....
        /*016c*/ 	.word	0x000199d0


	//   ....[10]....
        /*0170*/ 	.word	0x00019ac0


	//----- nvinfo : EIATTR_EXIT_INSTR_OFFSETS
	.align		4
.L_1772:
        /*0174*/ 	.byte	0x04, 0x1c
        /*0176*/ 	.short	(.L_1774 - .L_1773)


	//   ....[0]....
.L_1773:
        /*0178*/ 	.word	0x00014460


	//   ....[1]....
        /*017c*/ 	.word	0x00016e10


	//   ....[2]....
        /*0180*/ 	.word	0x00017840


	//   ....[3]....
        /*0184*/ 	.word	0x000178a0


	//   ....[4]....
        /*0188*/ 	.word	0x000179b0


	//   ....[5]....
        /*018c*/ 	.word	0x00017fd0


	//   ....[6]....
        /*0190*/ 	.word	0x00018030


	//   ....[7]....
        /*0194*/ 	.word	0x00018410


	//   ....[8]....
        /*0198*/ 	.word	0x00018450


	//   ....[9]....
        /*019c*/ 	.word	0x00018490


	//   ....[10]....
        /*01a0*/ 	.word	0x000184d0


	//   ....[11]....
        /*01a4*/ 	.word	0x00018f00


	//   ....[12]....
        /*01a8*/ 	.word	0x00018f60


	//   ....[13]....
        /*01ac*/ 	.word	0x00019070


	//   ....[14]....
        /*01b0*/ 	.word	0x00019690


	//   ....[15]....
        /*01b4*/ 	.word	0x000196f0


	//   ....[16]....
        /*01b8*/ 	.word	0x00019ad0


	//----- nvinfo : EIATTR_MAX_THREADS
	.align		4
.L_1774:
        /*01bc*/ 	.byte	0x04, 0x05
        /*01be*/ 	.short	(.L_1776 - .L_1775)
.L_1775:
        /*01c0*/ 	.word	0x00000080
        /*01c4*/ 	.word	0x00000001
        /*01c8*/ 	.word	0x00000001


	//----- nvinfo : EIATTR_CRS_STACK_SIZE
	.align		4
.L_1776:
        /*01cc*/ 	.byte	0x04, 0x1e
        /*01ce*/ 	.short	(.L_1778 - .L_1777)
.L_1777:
        /*01d0*/ 	.word	0x00000000


	//----- nvinfo : EIATTR_CBANK_PARAM_SIZE
	.align		4
.L_1778:
        /*01d4*/ 	.byte	0x03, 0x19
        /*01d6*/ 	.short	0x0428


	//----- nvinfo : EIATTR_PARAM_CBANK
	.align		4
        /*01d8*/ 	.byte	0x04, 0x0a
        /*01da*/ 	.short	(.L_1780 - .L_1779)
	.align		4
.L_1779:
        /*01dc*/ 	.word	index@(.nv.constant0._ZN2at6native13reduce_kernelILi128ELi4ENS0_8ReduceOpIfNS0_10WelfordOpsIffiN4cuda3std3__44pairIffEEEEjfLi2ELi2EEEEEvT1_)
        /*01e0*/ 	.short	0x0210
        /*01e2*/ 	.short	0x0428


	//----- nvinfo : EIATTR_SW_WAR
	.align		4
.L_1780:
        /*01e4*/ 	.byte	0x04, 0x36
        /*01e6*/ 	.short	(.L_1782 - .L_1781)
.L_1781:
        /*01e8*/ 	.word	0x00000008
.L_1782:


//--------------------- .nv.info._ZN2at6native13reduce_kernelILi512ELi1ENS0_8ReduceOpIdNS0_10WelfordOpsIddiN4cuda3std3__44pairIddEEEEjdLi2ELi2EEEEEvT1_ --------------------------
	.section	.nv.info._ZN2at6native13reduce_kernelILi512ELi1ENS0_8ReduceOpIdNS0_10WelfordOpsIddiN4cuda3std3__44pairIddEEEEjdLi2ELi2EEEEEvT1_,"",@"SHT_CUDA_INFO"
	.sectionflags	@""
	.align	4


	//----- nvinfo : EIATTR_CUDA_API_VERSION
	.align		4
        /*0000*/ 	.byte	0x04, 0x37
        /*0002*/ 	.short	(.L_1784 - .L_1783)
.L_1783:
        /*0004*/ 	.word	0x00000082


	//----- nvinfo : EIATTR_KPARAM_INFO
	.align		4
.L_1784:
        /*0008*/ 	.byte	0x04, 0x17
        /*000a*/ 	.short	(.L_1786 - .L_1785)
.L_1785:
        /*000c*/ 	.word	0x00000000
        /*0010*/ 	.short	0x0000
        /*0012*/ 	.short	0x0000
        /*0014*/ 	.byte	0x00, 0xf0, 0x01, 0x11


	//----- nvinfo : EIATTR_SPARSE_MMA_MASK
	.align		4
.L_1786:
        /*0018*/ 	.byte	0x03, 0x50
        /*001a*/ 	.short	0x0000


	//----- nvinfo : EIATTR_MAXREG_COUNT
	.align		4
        /*001c*/ 	.byte	0x03, 0x1b
        /*001e*/ 	.short	0x0020


	//----- nvinfo : EIATTR_NUM_BARRIERS
	.align		4
        /*0020*/ 	.byte	0x02, 0x4c
        /*0022*/ 	.byte	0x01
	.zero		1


	//----- nvinfo : EIATTR_EXTERNS
	.align		4
        /*0024*/ 	.byte	0x04, 0x0f
        /*0026*/ 	.short	(.L_1788 - .L_1787)


	//   ....[0]....
	.align		4
.L_1787:
        /*0028*/ 	.word	index@(__assertfail)


	//----- nvinfo : EIATTR_ANNOTATIONS
	.align		4
.L_1788:
        /*002c*/ 	.byte	0x04, 0x55
        /*002e*/ 	.short	(.L_1790 - .L_1789)


	//   ....[0]....
.L_1789:
        /* <DEDUP_REMOVED lines=50> */


	//----- nvinfo : EIATTR_MERCURY_ISA_VERSION
	.align		4
.L_1790:
        /*0340*/ 	.byte	0x03, 0x5f
        /*0342*/ 	.short	0x0101


	//----- nvinfo : EIATTR_INT_WARP_WIDE_INSTR_OFFSETS
	.align		4
        /*0344*/ 	.byte	0x04, 0x31
        /*0346*/ 	.short	(.L_1792 - .L_1791)


	//   ....[0]....
.L_1791:
        /*0348*/ 	.word	0x0000d550


	//   ....[1]....
        /*034c*/ 	.word	0x0000d640


	//----- nvinfo : EIATTR_COOP_GROUP_MASK_REGIDS
	.align		4
.L_1792:
        /*0350*/ 	.byte	0x04, 0x29
        /*0352*/ 	.short	(.L_1794 - .L_1793)


	//   ....[0]....
.L_1793:
        /*0354*/ 	.word	0xffffffff


	//   ....[1]....
        /*0358*/ 	.word	0xffffffff


	//   ....[2]....
        /*035c*/ 	.word	0xffffffff


	//   ....[3]....
        /*0360*/ 	.word	0xffffffff


	//   ....[4]....
        /*0364*/ 	.word	0xffffffff


	//   ....[5]....
        /*0368*/ 	.word	0xffffffff


	//   ....[6]....
        /*036c*/ 	.word	0xffffffff


	//   ....[7]....
        /*0370*/ 	.word	0xffffffff


	//   ....[8]....
        /*0374*/ 	.word	0xffffffff


	//   ....[9]....
        /*0378*/ 	.word	0xffffffff


	//   ....[10]....
        /*037c*/ 	.word	0xffffffff


	//   ....[11]....
        /*0380*/ 	.word	0xffffffff


	//   ....[12]....
        /*0384*/ 	.word	0xffffffff


	//   ....[13]....
        /*0388*/ 	.word	0xffffffff


	//----- nvinfo : EIATTR_COOP_GROUP_INSTR_OFFSETS
	.align		4
.L_1794:
        /*038c*/ 	.byte	0x04, 0x28
        /*038e*/ 	.short	(.L_1796 - .L_1795)


	//   ....[0]....
.L_1795:
        /*0390*/ 	.word	0x0000a1f0


	//   ....[1]....
        /*0394*/ 	.word	0x0000a210


	//   ....[2]....
        /*0398*/ 	.word	0x0000a220


	//   ....[3]....
        /*039c*/ 	.word	0x0000a230


	//   ....[4]....
        /*03a0*/ 	.word	0x0000a240


	//   ....[5]....
        /*03a4*/ 	.word	0x0000a250


	//   ....[6]....
        /*03a8*/ 	.word	0x0000a260


	//   ....[7]....
        /*03ac*/ 	.word	0x0000ebc0


	//   ....[8]....
        /*03b0*/ 	.word	0x0000ebe0


	//   ....[9]....
        /*03b4*/ 	.word	0x0000ebf0


	//   ....[10]....
        /*03b8*/ 	.word	0x0000ec00


	//   ....[11]....
        /*03bc*/ 	.word	0x0000ec10


	//   ....[12]....
        /*03c0*/ 	.word	0x0000ec20


	//   ....[13]....
        /*03c4*/ 	.word	0x0000ec30


	//----- nvinfo : EIATTR_SYSCALL_OFFSETS
	.align		4
.L_1796:
        /*03c8*/ 	.byte	0x04, 0x46
        /*03ca*/ 	.short	(.L_1798 - .L_1797)


	//   ....[0]....
.L_1797:
        /*03cc*/ 	.word	0x0000f970


	//   ....[1]....
        /*03d0*/ 	.word	0x0000ffe0


	//   ....[2]....
        /*03d4*/ 	.word	0x00010b40


	//   ....[3]....
        /*03d8*/ 	.word	0x000111b0


	//----- nvinfo : EIATTR_EXIT_INSTR_OFFSETS
	.align		4
.L_1798:
        /*03dc*/ 	.byte	0x04, 0x1c
        /*03de*/ 	.short	(.L_1800 - .L_1799)


	//   ....[0]....
.L_1799:
        /*03e0*/ 	.word	0x0000d700


	//   ....[1]....
        /*03e4*/ 	.word	0x0000ef50


	//   ....[2]....
        /*03e8*/ 	.word	0x0000f790


	//   ....[3]....
        /*03ec*/ 	.word	0x0000f7f0


	//   ....[4]....
        /*03f0*/ 	.word	0x0000f850


	//   ....[5]....
        /*03f4*/ 	.word	0x0000fe80


	//   ....[6]....
        /*03f8*/ 	.word	0x0000fee0


	//   ....[7]....
        /*03fc*/ 	.word	0x0000fff0


	//   ....[8]....
        /*0400*/ 	.word	0x00010090


	//   ....[9]....
        /*0404*/ 	.word	0x000100e0


	//   ....[10]....
        /*0408*/ 	.word	0x00010120


	//   ....[11]....
        /*040c*/ 	.word	0x00010960


	//   ....[12]....
        /*0410*/ 	.word	0x000109c0


	//   ....[13]....
        /*0414*/ 	.word	0x00010a20


	//   ....[14]....
        /*0418*/ 	.word	0x00011050


	//   ....[15]....
        /*041c*/ 	.word	0x000110b0


	//   ....[16]....
        /*0420*/ 	.word	0x000111c0


	//----- nvinfo : EIATTR_MAX_THREADS
	.align		4
.L_1800:
        /*0424*/ 	.byte	0x04, 0x05
        /*0426*/ 	.short	(.L_1802 - .L_1801)
.L_1801:
        /*0428*/ 	.word	0x00000200
        /*042c*/ 	.word	0x00000001
        /*0430*/ 	.word	0x00000001


	//----- nvinfo : EIATTR_CRS_STACK_SIZE
	.align		4
.L_1802:
        /*0434*/ 	.byte	0x04, 0x1e
        /*0436*/ 	.short	(.L_1804 - .L_1803)
.L_1803:
        /*0438*/ 	.word	0x00000000


	//----- nvinfo : EIATTR_CBANK_PARAM_SIZE
	.align		4
.L_1804:
        /*043c*/ 	.byte	0x03, 0x19
        /*043e*/ 	.short	0x0440


	//----- nvinfo : EIATTR_PARAM_CBANK
	.align		4
        /*0440*/ 	.byte	0x04, 0x0a
        /*0442*/ 	.short	(.L_1806 - .L_1805)
	.align		4
.L_1805:
        /*0444*/ 	.word	index@(.nv.constant0._ZN2at6native13reduce_kernelILi512ELi1ENS0_8ReduceOpIdNS0_10WelfordOpsIddiN4cuda3std3__44pairIddEEEEjdLi2ELi2EEEEEvT1_)
        /*0448*/ 	.short	0x0210
        /*044a*/ 	.short	0x0440


	//----- nvinfo : EIATTR_SW_WAR
	.align		4
.L_1806:
        /*044c*/ 	.byte	0x04, 0x36
        /*044e*/ 	.short	(.L_1808 - .L_1807)
.L_1807:
        /*0450*/ 	.word	0x00000008
.L_1808:


//--------------------- .nv.info._ZN2at6native13reduce_kernelILi256ELi2ENS0_8ReduceOpIdNS0_10WelfordOpsIddiN4cuda3std3__44pairIddEEEEjdLi2ELi2EEEEEvT1_ --------------------------
	.section	.nv.info._ZN2at6native13reduce_kernelILi256ELi2ENS0_8ReduceOpIdNS0_10WelfordOpsIddiN4cuda3std3__44pairIddEEEEjdLi2ELi2EEEEEvT1_,"",@"SHT_CUDA_INFO"
	.sectionflags	@""
	.align	4


	//----- nvinfo : EIATTR_CUDA_API_VERSION
	.align		4
        /*0000*/ 	.byte	0x04, 0x37
        /*0002*/ 	.short	(.L_1810 - .L_1809)
.L_1809:
        /*0004*/ 	.word	0x00000082


	//----- nvinfo : EIATTR_KPARAM_INFO
	.align		4
.L_1810:
        /*0008*/ 	.byte	0x04, 0x17
        /*000a*/ 	.short	(.L_1812 - .L_1811)
.L_1811:
        /*000c*/ 	.word	0x00000000
        /*0010*/ 	.short	0x0000
        /*0012*/ 	.short	0x0000
        /*0014*/ 	.byte	0x00, 0xf0, 0x01, 0x11


	//----- nvinfo : EIATTR_SPARSE_MMA_MASK
	.align		4
.L_1812:
        /*0018*/ 	.byte	0x03, 0x50
        /*001a*/ 	.short	0x0000


	//----- nvinfo : EIATTR_MAXREG_COUNT
	.align		4
        /*001c*/ 	.byte	0x03, 0x1b
        /*001e*/ 	.short	0x0040


	//----- nvinfo : EIATTR_NUM_BARRIERS
	.align		4
        /*0020*/ 	.byte	0x02, 0x4c
        /*0022*/ 	.byte	0x01
	.zero		1


	//----- nvinfo : EIATTR_EXTERNS
	.align		4
        /*0024*/ 	.byte	0x04, 0x0f
        /*0026*/ 	.short	(.L_1814 - .L_1813)


	//   ....[0]....
	.align		4
.L_1813:
        /*0028*/ 	.word	index@(__assertfail)


	//----- nvinfo : EIATTR_MERCURY_ISA_VERSION
	.align		4
.L_1814:
        /*002c*/ 	.byte	0x03, 0x5f
        /*002e*/ 	.short	0x0101


	//----- nvinfo : EIATTR_INT_WARP_WIDE_INSTR_OFFSETS
	.align		4
        /*0030*/ 	.byte	0x04, 0x31
        /*0032*/ 	.short	(.L_1816 - .L_1815)


	//   ....[0]....
.L_1815:
        /*0034*/ 	.word	0x00012060


	//   ....[1]....
        /*0038*/ 	.word	0x00012150


	//----- nvinfo : EIATTR_COOP_GROUP_MASK_REGIDS
	.align		4
.L_1816:
        /*003c*/ 	.byte	0x04, 0x29
        /*003e*/ 	.short	(.L_1818 - .L_1817)


	//   ....[0]....
.L_1817:
        /*0040*/ 	.word	0xffffffff


	//   ....[1]....
        /*0044*/ 	.word	0xffffffff


	//   ....[2]....
        /*0048*/ 	.word	0xffffffff


	//   ....[3]....
        /*004c*/ 	.word	0xffffffff


	//   ....[4]....
        /*0050*/ 	.word	0xffffffff


	//   ....[5]....
        /*0054*/ 	.word	0xffffffff


	//   ....[6]....
        /*0058*/ 	.word	0xffffffff


	//   ....[7]....
        /*005c*/ 	.word	0xffffffff


	//   ....[8]....
        /*0060*/ 	.word	0xffffffff


	//   ....[9]....
        /*0064*/ 	.word	0xffffffff


	//   ....[10]....
        /*0068*/ 	.word	0xffffffff


	//   ....[11]....
        /*006c*/ 	.word	0xffffffff


	//   ....[12]....
        /*0070*/ 	.word	0xffffffff


	//   ....[13]....
        /*0074*/ 	.word	0xffffffff


	//   ....[14]....
        /*0078*/ 	.word	0xffffffff


	//   ....[15]....
        /*007c*/ 	.word	0xffffffff


	//   ....[16]....
        /*0080*/ 	.word	0xffffffff


	//   ....[17]....
        /*0084*/ 	.word	0xffffffff


	//   ....[18]....
        /*0088*/ 	.word	0xffffffff


	//   ....[19]....
        /*008c*/ 	.word	0xffffffff


	//   ....[20]....
        /*0090*/ 	.word	0xffffffff


	//   ....[21]....
        /*0094*/ 	.word	0xffffffff


	//   ....[22]....
        /*0098*/ 	.word	0xffffffff


	//   ....[23]....
        /*009c*/ 	.word	0xffffffff


	//   ....[24]....
        /*00a0*/ 	.word	0xffffffff


	//   ....[25]....
        /*00a4*/ 	.word	0xffffffff


	//   ....[26]....
        /*00a8*/ 	.word	0xffffffff


	//   ....[27]....
        /*00ac*/ 	.word	0xffffffff


	//----- nvinfo : EIATTR_COOP_GROUP_INSTR_OFFSETS
	.align		4
.L_1818:
        /*00b0*/ 	.byte	0x04, 0x28
        /*00b2*/ 	.short	(.L_1820 - .L_1819)


	//   ....[0]....
.L_1819:
        /*00b4*/ 	.word	0x0000c6f0


	//   ....[1]....
        /*00b8*/ 	.word	0x0000c710


	//   ....[2]....
        /*00bc*/ 	.word	0x0000c720


	//   ....[3]....
        /*00c0*/ 	.word	0x0000c730


	//   ....[4]....
        /*00c4*/ 	.word	0x0000c740


	//   ....[5]....
        /*00c8*/ 	.word	0x0000c750


	//   ....[6]....
        /*00cc*/ 	.word	0x0000c760


	//   ....[7]....
        /*00d0*/ 	.word	0x0000ca20


	//   ....[8]....
        /*00d4*/ 	.word	0x0000ca40


	//   ....[9]....
        /*00d8*/ 	.word	0x0000ca50


	//   ....[10]....
        /*00dc*/ 	.word	0x0000ca60


	//   ....[11]....
        /*00e0*/ 	.word	0x0000ca70


	//   ....[12]....
        /*00e4*/ 	.word	0x0000ca80


	//   ....[13]....
        /*00e8*/ 	.word	0x0000ca90


	//   ....[14]....
        /*00ec*/ 	.word	0x00014490


	//   ....[15]....
        /*00f0*/ 	.word	0x000144b0


	//   ....[16]....
        /*00f4*/ 	.word	0x000144c0


	//   ....[17]....
        /*00f8*/ 	.word	0x000144d0


	//   ....[18]....
        /*00fc*/ 	.word	0x000144e0


	//   ....[19]....
        /*0100*/ 	.word	0x000144f0


	//   ....[20]....
        /*0104*/ 	.word	0x00014500


	//   ....[21]....
        /*0108*/ 	.word	0x000147c0


	//   ....[22]....
        /*010c*/ 	.word	0x000147e0


	//   ....[23]....
        /*0110*/ 	.word	0x000147f0


	//   ....[24]....
        /*0114*/ 	.word	0x00014800


	//   ....[25]....
        /*0118*/ 	.word	0x00014810


	//   ....[26]....
        /*011c*/ 	.word	0x00014820


	//   ....[27]....
        /*0120*/ 	.word	0x00014830


	//----- nvinfo : EIATTR_SYSCALL_OFFSETS
	.align		4
.L_1820:
        /*0124*/ 	.byte	0x04, 0x46
        /*0126*/ 	.short	(.L_1822 - .L_1821)


	//   ....[0]....
.L_1821:
        /*0128*/ 	.word	0x000014c0


	//   ....[1]....
        /*012c*/ 	.word	0x00015c20


	//   ....[2]....
        /*0130*/ 	.word	0x000166e0


	//   ....[3]....
        /*0134*/ 	.word	0x000167d0


	//   ....[4]....
        /*0138*/ 	.word	0x000179c0


	//   ....[5]....
        /*013c*/ 	.word	0x00018480


	//   ....[6]....
        /*0140*/ 	.word	0x00018570


	//----- nvinfo : EIATTR_EXIT_INSTR_OFFSETS
	.align		4
.L_1822:
        /*0144*/ 	.byte	0x04, 0x1c
        /*0146*/ 	.short	(.L_1824 - .L_1823)


	//   ....[0]....
.L_1823:
        /*0148*/ 	.word	0x00012210


	//   ....[1]....
        /*014c*/ 	.word	0x00014b10


	//   ....[2]....
        /*0150*/ 	.word	0x00015a10


	//   ....[3]....
        /*0154*/ 	.word	0x00015a70


	//   ....[4]....
        /*0158*/ 	.word	0x00015b00


	//   ....[5]....
        /*015c*/ 	.word	0x00016580


	//   ....[6]....
        /*0160*/ 	.word	0x000165e0


	//   ....[7]....
        /*0164*/ 	.word	0x000167e0


	//   ....[8]....
        /*0168*/ 	.word	0x00016820


	//   ....[9]....
        /*016c*/ 	.word	0x00016870


	//   ....[10]....
        /*0170*/ 	.word	0x000168b0


	//   ....[11]....
        /*0174*/ 	.word	0x000177b0


	//   ....[12]....
        /*0178*/ 	.word	0x00017810


	//   ....[13]....
        /*017c*/ 	.word	0x000178a0


	//   ....[14]....
        /*0180*/ 	.word	0x00018320


	//   ....[15]....
        /*0184*/ 	.word	0x00018380


	//   ....[16]....
        /*0188*/ 	.word	0x00018580


	//----- nvinfo : EIATTR_MAX_THREADS
	.align		4
.L_1824:
        /*018c*/ 	.byte	0x04, 0x05
        /*018e*/ 	.short	(.L_1826 - .L_1825)
.L_1825:
        /*0190*/ 	.word	0x00000100
        /*0194*/ 	.word	0x00000001
        /*0198*/ 	.word	0x00000001


	//----- nvinfo : EIATTR_CRS_STACK_SIZE
	.align		4
.L_1826:
        /*019c*/ 	.byte	0x04, 0x1e
        /*019e*/ 	.short	(.L_1828 - .L_1827)
.L_1827:
        /*01a0*/ 	.word	0x00000000


	//----- nvinfo : EIATTR_CBANK_PARAM_SIZE
	.align		4
.L_1828:
        /*01a4*/ 	.byte	0x03, 0x19
        /*01a6*/ 	.short	0x0440


	//----- nvinfo : EIATTR_PARAM_CBANK
	.align		4
        /*01a8*/ 	.byte	0x04, 0x0a
        /*01aa*/ 	.short	(.L_1830 - .L_1829)
	.align		4
.L_1829:
        /*01ac*/ 	.word	index@(.nv.constant0._ZN2at6native13reduce_kernelILi256ELi2ENS0_8ReduceOpIdNS0_10WelfordOpsIddiN4cuda3std3__44pairIddEEEEjdLi2ELi2EEEEEvT1_)
        /*01b0*/ 	.short	0x0210
        /*01b2*/ 	.short	0x0440


	//----- nvinfo : EIATTR_SW_WAR
	.align		4
.L_1830:
        /*01b4*/ 	.byte	0x04, 0x36
        /*01b6*/ 	.short	(.L_1832 - .L_1831)
.L_1831:
        /*01b8*/ 	.word	0x00000008
.L_1832:


//--------------------- .nv.info._ZN2at6native13reduce_kernelILi128ELi4ENS0_8ReduceOpIdNS0_10WelfordOpsIddiN4cuda3std3__44pairIddEEEEjdLi2ELi2EEEEEvT1_ --------------------------
	.section	.nv.info._ZN2at6native13reduce_kernelILi128ELi4ENS0_8ReduceOpIdNS0_10WelfordOpsIddiN4cuda3std3__44pairIddEEEEjdLi2ELi2EEEEEvT1_,"",@"SHT_CUDA_INFO"
	.sectionflags	@""
	.align	4


	//----- nvinfo : EIATTR_CUDA_API_VERSION
	.align		4
        /*0000*/ 	.byte	0x04, 0x37
        /*0002*/ 	.short	(.L_1834 - .L_1833)
.L_1833:
        /*0004*/ 	.word	0x00000082


	//----- nvinfo : EIATTR_KPARAM_INFO
	.align		4
.L_1834:
        /*0008*/ 	.byte	0x04, 0x17
        /*000a*/ 	.short	(.L_1836 - .L_1835)
.L_1835:
        /*000c*/ 	.word	0x00000000
        /*0010*/ 	.short	0x0000
        /*0012*/ 	.short	0x0000
        /*0014*/ 	.byte	0x00, 0xf0, 0x01, 0x11


	//----- nvinfo : EIATTR_SPARSE_MMA_MASK
	.align		4
.L_1836:
        /*0018*/ 	.byte	0x03, 0x50
        /*001a*/ 	.short	0x0000


	//----- nvinfo : EIATTR_MAXREG_COUNT
	.align		4
        /*001c*/ 	.byte	0x03, 0x1b
        /*001e*/ 	.short	0x0080


	//----- nvinfo : EIATTR_NUM_BARRIERS
	.align		4
        /*0020*/ 	.byte	0x02, 0x4c
        /*0022*/ 	.byte	0x01
	.zero		1


	//----- nvinfo : EIATTR_EXTERNS
	.align		4
        /*0024*/ 	.byte	0x04, 0x0f
        /*0026*/ 	.short	(.L_1838 - .L_1837)


	//   ....[0]....
	.align		4
.L_1837:
        /*0028*/ 	.word	index@(__assertfail)


	//----- nvinfo : EIATTR_MERCURY_ISA_VERSION
	.align		4
.L_1838:
        /*002c*/ 	.byte	0x03, 0x5f
        /*002e*/ 	.short	0x0101


	//----- nvinfo : EIATTR_INT_WARP_WIDE_INSTR_OFFSETS
	.align		4
        /*0030*/ 	.byte	0x04, 0x31
        /*0032*/ 	.short	(.L_1840 - .L_1839)


	//   ....[0]....
.L_1839:
        /*0034*/ 	.word	0x0001bf00


	//   ....[1]....
        /*0038*/ 	.word	0x0001bff0


	//----- nvinfo : EIATTR_COOP_GROUP_MASK_REGIDS
	.align		4
.L_1840:
        /*003c*/ 	.byte	0x04, 0x29
        /*003e*/ 	.short	(.L_1842 - .L_1841)


	//   ....[0]....
.L_1841:
        /*0040*/ 	.word	0xffffffff


	//   ....[1]....
        /*0044*/ 	.word	0xffffffff


	//   ....[2]....
        /*0048*/ 	.word	0xffffffff


	//   ....[3]....
        /*004c*/ 	.word	0xffffffff


	//   ....[4]....
        /*0050*/ 	.word	0xffffffff


	//   ....[5]....
        /*0054*/ 	.word	0xffffffff


	//   ....[6]....
        /*0058*/ 	.word	0xffffffff


	//   ....[7]....
        /*005c*/ 	.word	0xffffffff


	//   ....[8]....
        /*0060*/ 	.word	0xffffffff


	//   ....[9]....
        /*0064*/ 	.word	0xffffffff


	//   ....[10]....
        /*0068*/ 	.word	0xffffffff


	//   ....[11]....
        /*006c*/ 	.word	0xffffffff


	//   ....[12]....
        /*0070*/ 	.word	0xffffffff


	//   ....[13]....
        /*0074*/ 	.word	0xffffffff


	//   ....[14]....
        /*0078*/ 	.word	0xffffffff


	//   ....[15]....
        /*007c*/ 	.word	0xffffffff


	//   ....[16]....
        /*0080*/ 	.word	0xffffffff


	//   ....[17]....
        /*0084*/ 	.word	0xffffffff


	//   ....[18]....
        /*0088*/ 	.word	0xffffffff


	//   ....[19]....
        /*008c*/ 	.word	0xffffffff


	//   ....[20]....
        /*0090*/ 	.word	0xffffffff


	//   ....[21]....
        /*0094*/ 	.word	0xffffffff


	//   ....[22]....
        /*0098*/ 	.word	0xffffffff


	//   ....[23]....
        /*009c*/ 	.word	0xffffffff


	//   ....[24]....
        /*00a0*/ 	.word	0xffffffff


	//   ....[25]....
        /*00a4*/ 	.word	0xffffffff


	//   ....[26]....
        /*00a8*/ 	.word	0xffffffff


	//   ....[27]....
        /*00ac*/ 	.word	0xffffffff


	//   ....[28]....
        /*00b0*/ 	.word	0xffffffff


	//   ....[29]....
        /*00b4*/ 	.word	0xffffffff


	//   ....[30]....
        /*00b8*/ 	.word	0xffffffff


	//   ....[31]....
        /*00bc*/ 	.word	0xffffffff


	//   ....[32]....
        /*00c0*/ 	.word	0xffffffff


	//   ....[33]....
        /*00c4*/ 	.word	0xffffffff


	//   ....[34]....
        /*00c8*/ 	.word	0xffffffff


	//   ....[35]....
        /*00cc*/ 	.word	0xffffffff


	//   ....[36]....
        /*00d0*/ 	.word	0xffffffff


	//   ....[37]....
        /*00d4*/ 	.word	0xffffffff


	//   ....[38]....
        /*00d8*/ 	.word	0xffffffff


	//   ....[39]....
        /*00dc*/ 	.word	0xffffffff


	//   ....[40]....
        /*00e0*/ 	.word	0xffffffff


	//   ....[41]....
        /*00e4*/ 	.word	0xffffffff


	//   ....[42]....
        /*00e8*/ 	.word	0xffffffff


	//   ....[43]....
        /*00ec*/ 	.word	0xffffffff


	//   ....[44]....
        /*00f0*/ 	.word	0xffffffff


	//   ....[45]....
        /*00f4*/ 	.word	0xffffffff


	//   ....[46]....
        /*00f8*/ 	.word	0xffffffff


	//   ....[47]....
        /*00fc*/ 	.word	0xffffffff


	//   ....[48]....
        /*0100*/ 	.word	0xffffffff


	//   ....[49]....
        /*0104*/ 	.word	0xffffffff


	//   ....[50]....
        /*0108*/ 	.word	0xffffffff


	//   ....[51]....
        /*010c*/ 	.word	0xffffffff


	//   ....[52]....
        /*0110*/ 	.word	0xffffffff


	//   ....[53]....
        /*0114*/ 	.word	0xffffffff


	//   ....[54]....
        /*0118*/ 	.word	0xffffffff


	//   ....[55]....
        /*011c*/ 	.word	0xffffffff


	//----- nvinfo : EIATTR_COOP_GROUP_INSTR_OFFSETS
	.align		4
.L_1842:
        /*0120*/ 	.byte	0x04, 0x28
        /*0122*/ 	.short	(.L_1844 - .L_1843)


	//   ....[0]....
.L_1843:
        /*0124*/ 	.word	0x00011930


	//   ....[1]....
        /*0128*/ 	.word	0x00011950


	//   ....[2]....
        /*012c*/ 	.word	0x00011960


	//   ....[3]....
        /*0130*/ 	.word	0x00011970


	//   ....[4]....
        /*0134*/ 	.word	0x00011980


	//   ....[5]....
        /*0138*/ 	.word	0x00011990


	//   ....[6]....
        /*013c*/ 	.word	0x000119a0


	//   ....[7]....
        /*0140*/ 	.word	0x00011c80


	//   ....[8]....
        /*0144*/ 	.word	0x00011ca0


	//   ....[9]....
        /*0148*/ 	.word	0x00011cb0


	//   ....[10]....
        /*014c*/ 	.word	0x00011cc0


	//   ....[11]....
        /*0150*/ 	.word	0x00011cd0


	//   ....[12]....
        /*0154*/ 	.word	0x00011ce0


	//   ....[13]....
        /*0158*/ 	.word	0x00011cf0


	//   ....[14]....
        /*015c*/ 	.word	0x00011fd0


	//   ....[15]....
        /*0160*/ 	.word	0x00011ff0


	//   ....[16]....
        /*0164*/ 	.word	0x00012000


	//   ....[17]....
        /*0168*/ 	.word	0x00012010


	//   ....[18]....
        /*016c*/ 	.word	0x00012020


	//   ....[19]....
        /*0170*/ 	.word	0x00012030


	//   ....[20]....
        /*0174*/ 	.word	0x00012040


	//   ....[21]....
        /*0178*/ 	.word	0x00012320


	//   ....[22]....
        /*017c*/ 	.word	0x00012340


	//   ....[23]....
        /*0180*/ 	.word	0x00012350


	//   ....[24]....
        /*0184*/ 	.word	0x00012360


	//   ....[25]....
        /*0188*/ 	.word	0x00012370


	//   ....[26]....
        /*018c*/ 	.word	0x00012380


	//   ....[27]....
        /*0190*/ 	.word	0x00012390


	//   ....[28]....
        /*0194*/ 	.word	0x00020150


	//   ....[29]....
        /*0198*/ 	.word	0x00020170


	//   ....[30]....
        /*019c*/ 	.word	0x00020180


	//   ....[31]....
        /*01a0*/ 	.word	0x00020190


	//   ....[32]....
        /*01a4*/ 	.word	0x000201a0


	//   ....[33]....
        /*01a8*/ 	.word	0x000201b0


	//   ....[34]....
        /*01ac*/ 	.word	0x000201c0


	//   ....[35]....
        /*01b0*/ 	.word	0x000204a0


	//   ....[36]....
        /*01b4*/ 	.word	0x000204c0


	//   ....[37]....
        /*01b8*/ 	.word	0x000204d0


	//   ....[38]....
        /*01bc*/ 	.word	0x000204e0


	//   ....[39]....
        /*01c0*/ 	.word	0x000204f0


	//   ....[40]....
        /*01c4*/ 	.word	0x00020500


	//   ....[41]....
        /*01c8*/ 	.word	0x00020510


	//   ....[42]....
        /*01cc*/ 	.word	0x000207f0


	//   ....[43]....
        /*01d0*/ 	.word	0x00020810


	//   ....[44]....
        /*01d4*/ 	.word	0x00020820


	//   ....[45]....
        /*01d8*/ 	.word	0x00020830


	//   ....[46]....
        /*01dc*/ 	.word	0x00020840


	//   ....[47]....
        /*01e0*/ 	.word	0x00020850


	//   ....[48]....
        /*01e4*/ 	.word	0x00020860


	//   ....[49]....
        /*01e8*/ 	.word	0x00020b40


	//   ....[50]....
        /*01ec*/ 	.word	0x00020b60


	//   ....[51]....
        /*01f0*/ 	.word	0x00020b70


	//   ....[52]....
        /*01f4*/ 	.word	0x00020b80


	//   ....[53]....
        /*01f8*/ 	.word	0x00020b90


	//   ....[54]....
        /*01fc*/ 	.word	0x00020ba0


	//   ....[55]....
        /*0200*/ 	.word	0x00020bb0


	//----- nvinfo : EIATTR_SYSCALL_OFFSETS
	.align		4
.L_1844:
        /*0204*/ 	.byte	0x04, 0x46
        /*0206*/ 	.short	(.L_1846 - .L_1845)


	//   ....[0]....
.L_1845:
        /*0208*/ 	.word	0x00001540


	//   ....[1]....
        /*020c*/ 	.word	0x00022f20


	//   ....[2]....
        /*0210*/ 	.word	0x00024340


	//   ....[3]....
        /*0214*/ 	.word	0x00024430


	//   ....[4]....
        /*0218*/ 	.word	0x00024520


	//   ....[5]....
        /*021c*/ 	.word	0x00024610


	//   ....[6]....
        /*0220*/ 	.word	0x00026750


	//   ....[7]....
        /*0224*/ 	.word	0x00027b70


	//   ....[8]....
        /*0228*/ 	.word	0x00027c60


	//   ....[9]....
        /*022c*/ 	.word	0x00027d50


	//   ....[10]....
        /*0230*/ 	.word	0x00027e40


	//----- nvinfo : EIATTR_EXIT_INSTR_OFFSETS
	.align		4
.L_1846:
        /*0234*/ 	.byte	0x04, 0x1c
        /*0236*/ 	.short	(.L_1848 - .L_1847)


	//   ....[0]....
.L_1847:
        /*0238*/ 	.word	0x0001c0b0


	//   ....[1]....
        /*023c*/ 	.word	0x00020eb0


	//   ....[2]....
        /*0240*/ 	.word	0x00022c90


	//   ....[3]....
        /*0244*/ 	.word	0x00022cf0


	//   ....[4]....
        /*0248*/ 	.word	0x00022e00


	//   ....[5]....
        /*024c*/ 	.word	0x000241e0


	//   ....[6]....
        /*0250*/ 	.word	0x00024240


	//   ....[7]....
        /*0254*/ 	.word	0x00024620


	//   ....[8]....
        /*0258*/ 	.word	0x00024660


	//   ....[9]....
        /*025c*/ 	.word	0x000246a0


	//   ....[10]....
        /*0260*/ 	.word	0x000246e0


	//   ....[11]....
        /*0264*/ 	.word	0x000264c0


	//   ....[12]....
        /*0268*/ 	.word	0x00026520


	//   ....[13]....
        /*026c*/ 	.word	0x00026630


	//   ....[14]....
        /*0270*/ 	.word	0x00027a10


	//   ....[15]....
        /*0274*/ 	.word	0x00027a70


	//   ....[16]....
        /*0278*/ 	.word	0x00027e50


	//----- nvinfo : EIATTR_MAX_THREADS
	.align		4
.L_1848:
        /*027c*/ 	.byte	0x04, 0x05
        /*027e*/ 	.short	(.L_1850 - .L_1849)
.L_1849:
        /*0280*/ 	.word	0x00000080
        /*0284*/ 	.word	0x00000001
        /*0288*/ 	.word	0x00000001


	//----- nvinfo : EIATTR_CRS_STACK_SIZE
	.align		4
.L_1850:
        /*028c*/ 	.byte	0x04, 0x1e
        /*028e*/ 	.short	(.L_1852 - .L_1851)
.L_1851:
        /*0290*/ 	.word	0x00000000


	//----- nvinfo : EIATTR_CBANK_PARAM_SIZE
	.align		4
.L_1852:
        /*0294*/ 	.byte	0x03, 0x19
        /*0296*/ 	.short	0x0440


	//----- nvinfo : EIATTR_PARAM_CBANK
	.align		4
        /*0298*/ 	.byte	0x04, 0x0a
        /*029a*/ 	.short	(.L_1854 - .L_1853)
	.align		4
.L_1853:
        /*029c*/ 	.word	index@(.nv.constant0._ZN2at6native13reduce_kernelILi128ELi4ENS0_8ReduceOpIdNS0_10WelfordOpsIddiN4cuda3std3__44pairIddEEEEjdLi2ELi2EEEEEvT1_)
        /*02a0*/ 	.short	0x0210
        /*02a2*/ 	.short	0x0440


	//----- nvinfo : EIATTR_SW_WAR
	.align		4
.L_1854:
        /*02a4*/ 	.byte	0x04, 0x36
        /*02a6*/ 	.short	(.L_1856 - .L_1855)
.L_1855:
        /*02a8*/ 	.word	0x00000008
.L_1856:


//--------------------- .nv.info._ZN2at6native13reduce_kernelILi512ELi1ENS0_8ReduceOpIN3c108BFloat16ENS0_10WelfordOpsIS4_fiN4cuda3std3__44pairIffEEEEjfLi2ELi2EEEEEvT1_ --------------------------
	.section	.nv.info._ZN2at6native13reduce_kernelILi512ELi1ENS0_8ReduceOpIN3c108BFloat16ENS0_10WelfordOpsIS4_fiN4cuda3std3__44pairIffEEEEjfLi2ELi2EEEEEvT1_,"",@"SHT_CUDA_INFO"
	.sectionflags	@""
	.align	4


	//----- nvinfo : EIATTR_CUDA_API_VERSION
	.align		4
        /*0000*/ 	.byte	0x04, 0x37
        /*0002*/ 	.short	(.L_1858 - .L_1857)
.L_1857:
        /*0004*/ 	.word	0x00000082


	//----- nvinfo : EIATTR_KPARAM_INFO
	.align		4
.L_1858:
        /*0008*/ 	.byte	0x04, 0x17
        /*000a*/ 	.short	(.L_1860 - .L_1859)
.L_1859:
        /*000c*/ 	.word	0x00000000
        /*0010*/ 	.short	0x0000
        /*0012*/ 	.short	0x0000
        /*0014*/ 	.byte	0x00, 0xf0, 0xa1, 0x10


	//----- nvinfo : EIATTR_SPARSE_MMA_MASK
	.align		4
.L_1860:
        /*0018*/ 	.byte	0x03, 0x50
        /*001a*/ 	.short	0x0000


	//----- nvinfo : EIATTR_MAXREG_COUNT
	.align		4
        /*001c*/ 	.byte	0x03, 0x1b
        /*001e*/ 	.short	0x0020


	//----- nvinfo : EIATTR_NUM_BARRIERS
	.align		4
        /*0020*/ 	.byte	0x02, 0x4c
        /*0022*/ 	.byte	0x01
	.zero		1


	//----- nvinfo : EIATTR_EXTERNS
	.align		4
        /*0024*/ 	.byte	0x04, 0x0f
        /*0026*/ 	.short	(.L_1862 - .L_1861)


	//   ....[0]....
	.align		4
.L_1861:
        /*0028*/ 	.word	index@(__assertfail)


	//----- nvinfo : EIATTR_MERCURY_ISA_VERSION
	.align		4
.L_1862:
        /*002c*/ 	.byte	0x03, 0x5f
        /*002e*/ 	.short	0x0101


	//----- nvinfo : EIATTR_INT_WARP_WIDE_INSTR_OFFSETS
	.align		4
        /*0030*/ 	.byte	0x04, 0x31
        /*0032*/ 	.short	(.L_1864 - .L_1863)


	//   ....[0]....
.L_1863:
        /*0034*/ 	.word	0x0000aa90


	//   ....[1]....
        /*0038*/ 	.word	0x0000ab80


	//----- nvinfo : EIATTR_COOP_GROUP_MASK_REGIDS
	.align		4
.L_1864:
        /*003c*/ 	.byte	0x04, 0x29
        /*003e*/ 	.short	(.L_1866 - .L_1865)


	//   ....[0]....
.L_1865:
        /*0040*/ 	.word	0xffffffff


	//   ....[1]....
        /*0044*/ 	.word	0xffffffff


	//   ....[2]....
        /*0048*/ 	.word	0xffffffff


	//   ....[3]....
        /*004c*/ 	.word	0xffffffff


	//   ....[4]....
        /*0050*/ 	.word	0xffffffff


	//   ....[5]....
        /*0054*/ 	.word	0xffffffff


	//   ....[6]....
        /*0058*/ 	.word	0xffffffff


	//   ....[7]....
        /*005c*/ 	.word	0xffffffff


	//----- nvinfo : EIATTR_COOP_GROUP_INSTR_OFFSETS
	.align		4
.L_1866:
        /*0060*/ 	.byte	0x04, 0x28
        /*0062*/ 	.short	(.L_1868 - .L_1867)


	//   ....[0]....
.L_1867:
        /*0064*/ 	.word	0x000079d0


	//   ....[1]....
        /*0068*/ 	.word	0x000079f0


	//   ....[2]....
        /*006c*/ 	.word	0x00007a00


	//   ....[3]....
        /*0070*/ 	.word	0x00007a10


	//   ....[4]....
        /*0074*/ 	.word	0x0000b940


	//   ....[5]....
        /*0078*/ 	.word	0x0000b960


	//   ....[6]....
        /*007c*/ 	.word	0x0000b970


	//   ....[7]....
        /*0080*/ 	.word	0x0000b980


	//----- nvinfo : EIATTR_SYSCALL_OFFSETS
	.align		4
.L_1868:
        /*0084*/ 	.byte	0x04, 0x46
        /*0086*/ 	.short	(.L_1870 - .L_1869)


	//   ....[0]....
.L_1869:
        /*0088*/ 	.word	0x0000c000


	//   ....[1]....
        /*008c*/ 	.word	0x0000c320


	//   ....[2]....
        /*0090*/ 	.word	0x0000c940


	//   ....[3]....
        /*0094*/ 	.word	0x0000cc60


	//----- nvinfo : EIATTR_EXIT_INSTR_OFFSETS
	.align		4
.L_1870:
        /*0098*/ 	.byte	0x04, 0x1c
        /*009a*/ 	.short	(.L_1872 - .L_1871)


	//   ....[0]....
.L_1871:
        /*009c*/ 	.word	0x0000ac40


	//   ....[1]....
        /*00a0*/ 	.word	0x0000bb00


	//   ....[2]....
        /*00a4*/ 	.word	0x0000be10


	//   ....[3]....
        /*00a8*/ 	.word	0x0000be90


	//   ....[4]....
        /*00ac*/ 	.word	0x0000bee0


	//   ....[5]....
        /*00b0*/ 	.word	0x0000c1a0


	//   ....[6]....
        /*00b4*/ 	.word	0x0000c220


	//   ....[7]....
        /*00b8*/ 	.word	0x0000c330


	//   ....[8]....
        /*00bc*/ 	.word	0x0000c3c0


	//   ....[9]....
        /*00c0*/ 	.word	0x0000c400


	//   ....[10]....
        /*00c4*/ 	.word	0x0000c440


	//   ....[11]....
        /*00c8*/ 	.word	0x0000c750


	//   ....[12]....
        /*00cc*/ 	.word	0x0000c7d0


	//   ....[13]....
        /*00d0*/ 	.word	0x0000c820


	//   ....[14]....
        /*00d4*/ 	.word	0x0000cae0


	//   ....[15]....
        /*00d8*/ 	.word	0x0000cb60


	//   ....[16]....
        /*00dc*/ 	.word	0x0000cc70


	//----- nvinfo : EIATTR_MAX_THREADS
	.align		4
.L_1872:
        /*00e0*/ 	.byte	0x04, 0x05
        /*00e2*/ 	.short	(.L_1874 - .L_1873)
.L_1873:
        /*00e4*/ 	.word	0x00000200
        /*00e8*/ 	.word	0x00000001
        /*00ec*/ 	.word	0x00000001


	//----- nvinfo : EIATTR_CRS_STACK_SIZE
	.align		4
.L_1874:
        /*00f0*/ 	.byte	0x04, 0x1e
        /*00f2*/ 	.short	(.L_1876 - .L_1875)
.L_1875:
        /*00f4*/ 	.word	0x00000000


	//----- nvinfo : EIATTR_CBANK_PARAM_SIZE
	.align		4
.L_1876:
        /*00f8*/ 	.byte	0x03, 0x19
        /*00fa*/ 	.short	0x0428


	//----- nvinfo : EIATTR_PARAM_CBANK
	.align		4
        /*00fc*/ 	.byte	0x04, 0x0a
        /*00fe*/ 	.short	(.L_1878 - .L_1877)
	.align		4
.L_1877:
        /*0100*/ 	.word	index@(.nv.constant0._ZN2at6native13reduce_kernelILi512ELi1ENS0_8ReduceOpIN3c108BFloat16ENS0_10WelfordOpsIS4_fiN4cuda3std3__44pairIffEEEEjfLi2ELi2EEEEEvT1_)
        /*0104*/ 	.short	0x0210
        /*0106*/ 	.short	0x0428


	//----- nvinfo : EIATTR_SW_WAR
	.align		4
.L_1878:
        /*0108*/ 	.byte	0x04, 0x36
        /*010a*/ 	.short	(.L_1880 - .L_1879)
.L_1879:
        /*010c*/ 	.word	0x00000008
.L_1880:


//--------------------- .nv.info._ZN2at6native13reduce_kernelILi256ELi2ENS0_8ReduceOpIN3c108BFloat16ENS0_10WelfordOpsIS4_fiN4cuda3std3__44pairIffEEEEjfLi2ELi2EEEEEvT1_ --------------------------
	.section	.nv.info._ZN2at6native13reduce_kernelILi256ELi2ENS0_8ReduceOpIN3c108BFloat16ENS0_10WelfordOpsIS4_fiN4cuda3std3__44pairIffEEEEjfLi2ELi2EEEEEvT1_,"",@"SHT_CUDA_INFO"
	.sectionflags	@""
	.align	4


	//----- nvinfo : EIATTR_CUDA_API_VERSION
	.align		4
        /*0000*/ 	.byte	0x04, 0x37
        /*0002*/ 	.short	(.L_1882 - .L_1881)
.L_1881:
        /*0004*/ 	.word	0x00000082


	//----- nvinfo : EIATTR_KPARAM_INFO
	.align		4
.L_1882:
        /*0008*/ 	.byte	0x04, 0x17
        /*000a*/ 	.short	(.L_1884 - .L_1883)
.L_1883:
        /*000c*/ 	.word	0x00000000
        /*0010*/ 	.short	0x0000
        /*0012*/ 	.short	0x0000
        /*0014*/ 	.byte	0x00, 0xf0, 0xa1, 0x10


	//----- nvinfo : EIATTR_SPARSE_MMA_MASK
	.align		4
.L_1884:
        /*0018*/ 	.byte	0x03, 0x50
        /*001a*/ 	.short	0x0000


	//----- nvinfo : EIATTR_MAXREG_COUNT
	.align		4
        /*001c*/ 	.byte	0x03, 0x1b
        /*001e*/ 	.short	0x0040


	//----- nvinfo : EIATTR_NUM_BARRIERS
	.align		4
        /*0020*/ 	.byte	0x02, 0x4c
        /*0022*/ 	.byte	0x01
	.zero		1


	//----- nvinfo : EIATTR_EXTERNS
	.align		4
        /*0024*/ 	.byte	0x04, 0x0f
        /*0026*/ 	.short	(.L_1886 - .L_1885)


	//   ....[0]....
	.align		4
.L_1885:
        /*0028*/ 	.word	index@(__assertfail)


	//----- nvinfo : EIATTR_MERCURY_ISA_VERSION
	.align		4
.L_1886:
        /*002c*/ 	.byte	0x03, 0x5f
        /*002e*/ 	.short	0x0101


	//----- nvinfo : EIATTR_INT_WARP_WIDE_INSTR_OFFSETS
	.align		4
        /*0030*/ 	.byte	0x04, 0x31
        /*0032*/ 	.short	(.L_1888 - .L_1887)


	//   ....[0]....
.L_1887:
        /*0034*/ 	.word	0x0000e1f0


	//   ....[1]....
        /*0038*/ 	.word	0x0000e2e0


	//----- nvinfo : EIATTR_COOP_GROUP_MASK_REGIDS
	.align		4
.L_1888:
        /*003c*/ 	.byte	0x04, 0x29
        /*003e*/ 	.short	(.L_1890 - .L_1889)


	//   ....[0]....
.L_1889:
        /*0040*/ 	.word	0xffffffff


	//   ....[1]....
        /*0044*/ 	.word	0xffffffff


	//   ....[2]....
        /*0048*/ 	.word	0xffffffff


	//   ....[3]....
        /*004c*/ 	.word	0xffffffff


	//   ....[4]....
        /*0050*/ 	.word	0xffffffff


	//   ....[5]....
        /*0054*/ 	.word	0xffffffff


	//   ....[6]....
        /*0058*/ 	.word	0xffffffff


	//   ....[7]....
        /*005c*/ 	.word	0xffffffff


	//   ....[8]....
        /*0060*/ 	.word	0xffffffff


	//   ....[9]....
        /*0064*/ 	.word	0xffffffff


	//   ....[10]....
        /*0068*/ 	.word	0xffffffff


	//   ....[11]....
        /*006c*/ 	.word	0xffffffff


	//   ....[12]....
        /*0070*/ 	.word	0xffffffff


	//   ....[13]....
        /*0074*/ 	.word	0xffffffff


	//   ....[14]....
        /*0078*/ 	.word	0xffffffff


	//   ....[15]....
        /*007c*/ 	.word	0xffffffff


	//----- nvinfo : EIATTR_COOP_GROUP_INSTR_OFFSETS
	.align		4
.L_1890:
        /*0080*/ 	.byte	0x04, 0x28
        /*0082*/ 	.short	(.L_1892 - .L_1891)


	//   ....[0]....
.L_1891:
        /*0084*/ 	.word	0x00008ba0


	//   ....[1]....
        /*0088*/ 	.word	0x00008bc0


	//   ....[2]....
        /*008c*/ 	.word	0x00008bd0


	//   ....[3]....
        /*0090*/ 	.word	0x00008be0


	//   ....[4]....
        /*0094*/ 	.word	0x00008d40


	//   ....[5]....
        /*0098*/ 	.word	0x00008d60


	//   ....[6]....
        /*009c*/ 	.word	0x00008d70


	//   ....[7]....
        /*00a0*/ 	.word	0x00008d80


	//   ....[8]....
        /*00a4*/ 	.word	0x0000f7f0


	//   ....[9]....
        /*00a8*/ 	.word	0x0000f810


	//   ....[10]....
        /*00ac*/ 	.word	0x0000f820


	//   ....[11]....
        /*00b0*/ 	.word	0x0000f830


	//   ....[12]....
        /*00b4*/ 	.word	0x0000f990


	//   ....[13]....
        /*00b8*/ 	.word	0x0000f9b0


	//   ....[14]....
        /*00bc*/ 	.word	0x0000f9c0


	//   ....[15]....
        /*00c0*/ 	.word	0x0000f9d0


	//----- nvinfo : EIATTR_SYSCALL_OFFSETS
	.align		4
.L_1892:
        /*00c4*/ 	.byte	0x04, 0x46
        /*00c6*/ 	.short	(.L_1894 - .L_1893)


	//   ....[0]....
.L_1893:
        /*00c8*/ 	.word	0x00001470


	//   ....[1]....
        /*00cc*/ 	.word	0x00010310


	//   ....[2]....
        /*00d0*/ 	.word	0x00010770


	//   ....[3]....
        /*00d4*/ 	.word	0x00010860


	//   ....[4]....
        /*00d8*/ 	.word	0x000110f0


	//   ....[5]....
        /*00dc*/ 	.word	0x00011550


	//   ....[6]....
        /*00e0*/ 	.word	0x00011640


	//----- nvinfo : EIATTR_EXIT_INSTR_OFFSETS
	.align		4
.L_1894:
        /*00e4*/ 	.byte	0x04, 0x1c
        /*00e6*/ 	.short	(.L_1896 - .L_1895)


	//   ....[0]....
.L_1895:
        /*00e8*/ 	.word	0x0000e3a0


	//   ....[1]....
        /*00ec*/ 	.word	0x0000fb50


	//   ....[2]....
        /*00f0*/ 	.word	0x000100e0


	//   ....[3]....
        /*00f4*/ 	.word	0x00010160


	//   ....[4]....
        /*00f8*/ 	.word	0x000101f0


	//   ....[5]....
        /*00fc*/ 	.word	0x000105f0


	//   ....[6]....
        /*0100*/ 	.word	0x00010670


	//   ....[7]....
        /*0104*/ 	.word	0x00010870


	//   ....[8]....
        /*0108*/ 	.word	0x000108b0


	//   ....[9]....
        /*010c*/ 	.word	0x000108f0


	//   ....[10]....
        /*0110*/ 	.word	0x00010930


	//   ....[11]....
        /*0114*/ 	.word	0x00010ec0


	//   ....[12]....
        /*0118*/ 	.word	0x00010f40


	//   ....[13]....
        /*011c*/ 	.word	0x00010fd0


	//   ....[14]....
        /*0120*/ 	.word	0x000113d0


	//   ....[15]....
        /*0124*/ 	.word	0x00011450


	//   ....[16]....
        /*0128*/ 	.word	0x00011650


	//----- nvinfo : EIATTR_MAX_THREADS
	.align		4
.L_1896:
        /*012c*/ 	.byte	0x04, 0x05
        /*012e*/ 	.short	(.L_1898 - .L_1897)
.L_1897:
        /*0130*/ 	.word	0x00000100
        /*0134*/ 	.word	0x00000001
        /*0138*/ 	.word	0x00000001


	//----- nvinfo : EIATTR_CRS_STACK_SIZE
	.align		4
.L_1898:
        /*013c*/ 	.byte	0x04, 0x1e
        /*013e*/ 	.short	(.L_1900 - .L_1899)
.L_1899:
        /*0140*/ 	.word	0x00000000


	//----- nvinfo : EIATTR_CBANK_PARAM_SIZE
	.align		4
.L_1900:
        /*0144*/ 	.byte	0x03, 0x19
        /*0146*/ 	.short	0x0428


	//----- nvinfo : EIATTR_PARAM_CBANK
	.align		4
        /*0148*/ 	.byte	0x04, 0x0a
        /*014a*/ 	.short	(.L_1902 - .L_1901)
	.align		4
.L_1901:
        /*014c*/ 	.word	index@(.nv.constant0._ZN2at6native13reduce_kernelILi256ELi2ENS0_8ReduceOpIN3c108BFloat16ENS0_10WelfordOpsIS4_fiN4cuda3std3__44pairIffEEEEjfLi2ELi2EEEEEvT1_)
        /*0150*/ 	.short	0x0210
        /*0152*/ 	.short	0x0428


	//----- nvinfo : EIATTR_SW_WAR
	.align		4
.L_1902:
        /*0154*/ 	.byte	0x04, 0x36
        /*0156*/ 	.short	(.L_1904 - .L_1903)
.L_1903:
        /*0158*/ 	.word	0x00000008
.L_1904:


//--------------------- .nv.info._ZN2at6native13reduce_kernelILi128ELi4ENS0_8ReduceOpIN3c108BFloat16ENS0_10WelfordOpsIS4_fiN4cuda3std3__44pairIffEEEEjfLi2ELi2EEEEEvT1_ --------------------------
	.section	.nv.info._ZN2at6native13reduce_kernelILi128ELi4ENS0_8ReduceOpIN3c108BFloat16ENS0_10WelfordOpsIS4_fiN4cuda3std3__44pairIffEEEEjfLi2ELi2EEEEEvT1_,"",@"SHT_CUDA_INFO"
	.sectionflags	@""
	.align	4


	//----- nvinfo : EIATTR_CUDA_API_VERSION
	.align		4
        /*0000*/ 	.byte	0x04, 0x37
        /*0002*/ 	.short	(.L_1906 - .L_1905)
.L_1905:
        /*0004*/ 	.word	0x00000082


	//----- nvinfo : EIATTR_KPARAM_INFO
	.align		4
.L_1906:
        /*0008*/ 	.byte	0x04, 0x17
        /*000a*/ 	.short	(.L_1908 - .L_1907)
.L_1907:
        /*000c*/ 	.word	0x00000000
        /*0010*/ 	.short	0x0000
        /*0012*/ 	.short	0x0000
        /*0014*/ 	.byte	0x00, 0xf0, 0xa1, 0x10


	//----- nvinfo : EIATTR_SPARSE_MMA_MASK
	.align		4
.L_1908:
        /*0018*/ 	.byte	0x03, 0x50
        /*001a*/ 	.short	0x0000


	//----- nvinfo : EIATTR_MAXREG_COUNT
	.align		4
        /*001c*/ 	.byte	0x03, 0x1b
        /*001e*/ 	.short	0x0080


	//----- nvinfo : EIATTR_NUM_BARRIERS
	.align		4
        /*0020*/ 	.byte	0x02, 0x4c
        /*0022*/ 	.byte	0x01
	.zero		1


	//----- nvinfo : EIATTR_EXTERNS
	.align		4
        /*0024*/ 	.byte	0x04, 0x0f
        /*0026*/ 	.short	(.L_1910 - .L_1909)


	//   ....[0]....
	.align		4
.L_1909:
        /*0028*/ 	.word	index@(__assertfail)


	//----- nvinfo : EIATTR_MERCURY_ISA_VERSION
	.align		4
.L_1910:
        /*002c*/ 	.byte	0x03, 0x5f
        /*002e*/ 	.short	0x0101


	//----- nvinfo : EIATTR_INT_WARP_WIDE_INSTR_OFFSETS
	.align		4
        /*0030*/ 	.byte	0x04, 0x31
        /*0032*/ 	.short	(.L_1912 - .L_1911)


	//   ....[0]....
.L_1911:
        /*0034*/ 	.word	0x000149a0


	//   ....[1]....
        /*0038*/ 	.word	0x00014a90


	//----- nvinfo : EIATTR_COOP_GROUP_MASK_REGIDS
	.align		4
.L_1912:
        /*003c*/ 	.byte	0x04, 0x29
        /*003e*/ 	.short	(.L_1914 - .L_1913)


	//   ....[0]....
.L_1913:
        /*0040*/ 	.word	0xffffffff


	//   ....[1]....
        /*0044*/ 	.word	0xffffffff


	//   ....[2]....
        /*0048*/ 	.word	0xffffffff


	//   ....[3]....
        /*004c*/ 	.word	0xffffffff


	//   ....[4]....
        /*0050*/ 	.word	0xffffffff


	//   ....[5]....
        /*0054*/ 	.word	0xffffffff


	//   ....[6]....
        /*0058*/ 	.word	0xffffffff


	//   ....[7]....
        /*005c*/ 	.word	0xffffffff


	//   ....[8]....
        /*0060*/ 	.word	0xffffffff


	//   ....[9]....
        /*0064*/ 	.word	0xffffffff


	//   ....[10]....
        /*0068*/ 	.word	0xffffffff


	//   ....[11]....
        /*006c*/ 	.word	0xffffffff


	//   ....[12]....
        /*0070*/ 	.word	0xffffffff


	//   ....[13]....
        /*0074*/ 	.word	0xffffffff


	//   ....[14]....
        /*0078*/ 	.word	0xffffffff


	//   ....[15]....
        /*007c*/ 	.word	0xffffffff


	//   ....[16]....
        /*0080*/ 	.word	0xffffffff


	//   ....[17]....
        /*0084*/ 	.word	0xffffffff


	//   ....[18]....
        /*0088*/ 	.word	0xffffffff


	//   ....[19]....
        /*008c*/ 	.word	0xffffffff


	//   ....[20]....
        /*0090*/ 	.word	0xffffffff


	//   ....[21]....
        /*0094*/ 	.word	0xffffffff


	//   ....[22]....
        /*0098*/ 	.word	0xffffffff


	//   ....[23]....
        /*009c*/ 	.word	0xffffffff


	//   ....[24]....
        /*00a0*/ 	.word	0xffffffff


	//   ....[25]....
        /*00a4*/ 	.word	0xffffffff


	//   ....[26]....
        /*00a8*/ 	.word	0xffffffff


	//   ....[27]....
        /*00ac*/ 	.word	0xffffffff


	//   ....[28]....
        /*00b0*/ 	.word	0xffffffff


	//   ....[29]....
        /*00b4*/ 	.word	0xffffffff


	//   ....[30]....
        /*00b8*/ 	.word	0xffffffff


	//   ....[31]....
        /*00bc*/ 	.word	0xffffffff


	//----- nvinfo : EIATTR_COOP_GROUP_INSTR_OFFSETS
	.align		4
.L_1914:
        /*00c0*/ 	.byte	0x04, 0x28
        /*00c2*/ 	.short	(.L_1916 - .L_1915)


	//   ....[0]....
.L_1915:
        /*00c4*/ 	.word	0x0000aa90


	//   ....[1]....
        /*00c8*/ 	.word	0x0000aab0


	//   ....[2]....
        /*00cc*/ 	.word	0x0000aac0


	//   ....[3]....
        /*00d0*/ 	.word	0x0000aad0


	//   ....[4]....
        /*00d4*/ 	.word	0x0000ac30


	//   ....[5]....
        /*00d8*/ 	.word	0x0000ac50


	//   ....[6]....
        /*00dc*/ 	.word	0x0000ac60


	//   ....[7]....
        /*00e0*/ 	.word	0x0000ac70


	//   ....[8]....
        /*00e4*/ 	.word	0x0000add0


	//   ....[9]....
        /*00e8*/ 	.word	0x0000adf0


	//   ....[10]....
        /*00ec*/ 	.word	0x0000ae00


	//   ....[11]....
        /*00f0*/ 	.word	0x0000ae10


	//   ....[12]....
        /*00f4*/ 	.word	0x0000af70


	//   ....[13]....
        /*00f8*/ 	.word	0x0000af90


	//   ....[14]....
        /*00fc*/ 	.word	0x0000afa0


	//   ....[15]....
        /*0100*/ 	.word	0x0000afb0


	//   ....[16]....
        /*0104*/ 	.word	0x00016e60


	//   ....[17]....
        /*0108*/ 	.word	0x00016e80


	//   ....[18]....
        /*010c*/ 	.word	0x00016e90


	//   ....[19]....
        /*0110*/ 	.word	0x00016ea0


	//   ....[20]....
        /*0114*/ 	.word	0x00017000


	//   ....[21]....
        /*0118*/ 	.word	0x00017020


	//   ....[22]....
        /*011c*/ 	.word	0x00017030


	//   ....[23]....
        /*0120*/ 	.word	0x00017040


	//   ....[24]....
        /*0124*/ 	.word	0x000171a0


	//   ....[25]....
        /*0128*/ 	.word	0x000171c0


	//   ....[26]....
        /*012c*/ 	.word	0x000171d0


	//   ....[27]....
        /*0130*/ 	.word	0x000171e0


	//   ....[28]....
        /*0134*/ 	.word	0x00017340


	//   ....[29]....
        /*0138*/ 	.word	0x00017360


	//   ....[30]....
        /*013c*/ 	.word	0x00017370


	//   ....[31]....
        /*0140*/ 	.word	0x00017380


	//----- nvinfo : EIATTR_SYSCALL_OFFSETS
	.align		4
.L_1916:
        /*0144*/ 	.byte	0x04, 0x46
        /*0146*/ 	.short	(.L_1918 - .L_1917)


	//   ....[0]....
.L_1917:
        /*0148*/ 	.word	0x000014b0


	//   ....[1]....
        /*014c*/ 	.word	0x00018240


	//   ....[2]....
        /*0150*/ 	.word	0x00018920


	//   ....[3]....
        /*0154*/ 	.word	0x00018a10


	//   ....[4]....
        /*0158*/ 	.word	0x00018b00


	//   ....[5]....
        /*015c*/ 	.word	0x00018bf0


	//   ....[6]....
        /*0160*/ 	.word	0x00019a00


	//   ....[7]....
        /*0164*/ 	.word	0x0001a0e0


	//   ....[8]....
        /*0168*/ 	.word	0x0001a1d0


	//   ....[9]....
        /*016c*/ 	.word	0x0001a2c0


	//   ....[10]....
        /*0170*/ 	.word	0x0001a3b0


	//----- nvinfo : EIATTR_EXIT_INSTR_OFFSETS
	.align		4
.L_1918:
        /*0174*/ 	.byte	0x04, 0x1c
        /*0176*/ 	.short	(.L_1920 - .L_1919)


	//   ....[0]....
.L_1919:
        /*0178*/ 	.word	0x00014b50


	//   ....[1]....
        /*017c*/ 	.word	0x00017500


	//   ....[2]....
        /*0180*/ 	.word	0x00017f90


	//   ....[3]....
        /*0184*/ 	.word	0x00018010


	//   ....[4]....
        /*0188*/ 	.word	0x00018120


	//   ....[5]....
        /*018c*/ 	.word	0x000187a0


	//   ....[6]....
        /*0190*/ 	.word	0x00018820


	//   ....[7]....
        /*0194*/ 	.word	0x00018c00


	//   ....[8]....
        /*0198*/ 	.word	0x00018c40


	//   ....[9]....
        /*019c*/ 	.word	0x00018c80


	//   ....[10]....
        /*01a0*/ 	.word	0x00018cc0


	//   ....[11]....
        /*01a4*/ 	.word	0x00019750


	//   ....[12]....
        /*01a8*/ 	.word	0x000197d0


	//   ....[13]....
        /*01ac*/ 	.word	0x000198e0


	//   ....[14]....
        /*01b0*/ 	.word	0x00019f60


	//   ....[15]....
        /*01b4*/ 	.word	0x00019fe0


	//   ....[16]....
        /*01b8*/ 	.word	0x0001a3c0


	//----- nvinfo : EIATTR_MAX_THREADS
	.align		4
.L_1920:
        /*01bc*/ 	.byte	0x04, 0x05
        /*01be*/ 	.short	(.L_1922 - .L_1921)
.L_1921:
        /*01c0*/ 	.word	0x00000080
        /*01c4*/ 	.word	0x00000001
        /*01c8*/ 	.word	0x00000001


	//----- nvinfo : EIATTR_CRS_STACK_SIZE
	.align		4
.L_1922:
        /*01cc*/ 	.byte	0x04, 0x1e
        /*01ce*/ 	.short	(.L_1924 - .L_1923)
.L_1923:
        /*01d0*/ 	.word	0x00000000


	//----- nvinfo : EIATTR_CBANK_PARAM_SIZE
	.align		4
.L_1924:
        /*01d4*/ 	.byte	0x03, 0x19
        /*01d6*/ 	.short	0x0428


	//----- nvinfo : EIATTR_PARAM_CBANK
	.align		4
        /*01d8*/ 	.byte	0x04, 0x0a
        /*01da*/ 	.short	(.L_1926 - .L_1925)
	.align		4
.L_1925:
        /*01dc*/ 	.word	index@(.nv.constant0._ZN2at6native13reduce_kernelILi128ELi4ENS0_8ReduceOpIN3c108BFloat16ENS0_10WelfordOpsIS4_fiN4cuda3std3__44pairIffEEEEjfLi2ELi2EEEEEvT1_)
        /*01e0*/ 	.short	0x0210
        /*01e2*/ 	.short	0x0428


	//----- nvinfo : EIATTR_SW_WAR
	.align		4
.L_1926:
        /*01e4*/ 	.byte	0x04, 0x36
        /*01e6*/ 	.short	(.L_1928 - .L_1927)
.L_1927:
        /*01e8*/ 	.word	0x00000008
.L_1928:


//--------------------- .nv.info._ZN2at6native13reduce_kernelILi512ELi1ENS0_8ReduceOpIN3c104HalfENS0_10WelfordOpsIS4_fiN4cuda3std3__44pairIffEEEEjfLi2ELi2EEEEEvT1_ --------------------------
	.section	.nv.info._ZN2at6native13reduce_kernelILi512ELi1ENS0_8ReduceOpIN3c104HalfENS0_10WelfordOpsIS4_fiN4cuda3std3__44pairIffEEEEjfLi2ELi2EEEEEvT1_,"",@"SHT_CUDA_INFO"
	.sectionflags	@""
	.align	4


	//----- nvinfo : EIATTR_CUDA_API_VERSION
	.align		4
        /*0000*/ 	.byte	0x04, 0x37
        /*0002*/ 	.short	(.L_1930 - .L_1929)
.L_1929:
        /*0004*/ 	.word	0x00000082


	//----- nvinfo : EIATTR_KPARAM_INFO
	.align		4
.L_1930:
        /*0008*/ 	.byte	0x04, 0x17
        /*000a*/ 	.short	(.L_1932 - .L_1931)
.L_1931:
        /*000c*/ 	.word	0x00000000
        /*0010*/ 	.short	0x0000
        /*0012*/ 	.short	0x0000
        /*0014*/ 	.byte	0x00, 0xf0, 0xa1, 0x10


	//----- nvinfo : EIATTR_SPARSE_MMA_MASK
	.align		4
.L_1932:
        /*0018*/ 	.byte	0x03, 0x50
        /*001a*/ 	.short	0x0000


	//----- nvinfo : EIATTR_MAXREG_COUNT
	.align		4
        /*001c*/ 	.byte	0x03, 0x1b
        /*001e*/ 	.short	0x0020


	//----- nvinfo : EIATTR_NUM_BARRIERS
	.align		4
        /*0020*/ 	.byte	0x02, 0x4c
        /*0022*/ 	.byte	0x01
	.zero		1


	//----- nvinfo : EIATTR_EXTERNS
	.align		4
        /*0024*/ 	.byte	0x04, 0x0f
        /*0026*/ 	.short	(.L_1934 - .L_1933)


	//   ....[0]....
	.align		4
.L_1933:
        /*0028*/ 	.word	index@(__assertfail)


	//----- nvinfo : EIATTR_MERCURY_ISA_VERSION
	.align		4
.L_1934:
        /*002c*/ 	.byte	0x03, 0x5f
        /*002e*/ 	.short	0x0101


	//----- nvinfo : EIATTR_INT_WARP_WIDE_INSTR_OFFSETS
	.align		4
        /*0030*/ 	.byte	0x04, 0x31
        /*0032*/ 	.short	(.L_1936 - .L_1935)


	//   ....[0]....
.L_1935:
        /*0034*/ 	.word	0x0000aa70


	//   ....[1]....
        /*0038*/ 	.word	0x0000ab60


	//----- nvinfo : EIATTR_COOP_GROUP_MASK_REGIDS
	.align		4
.L_1936:
        /*003c*/ 	.byte	0x04, 0x29
        /*003e*/ 	.short	(.L_1938 - .L_1937)


	//   ....[0]....
.L_1937:
        /*0040*/ 	.word	0xffffffff


	//   ....[1]....
        /*0044*/ 	.word	0xffffffff


	//   ....[2]....
        /*0048*/ 	.word	0xffffffff


	//   ....[3]....
        /*004c*/ 	.word	0xffffffff


	//   ....[4]....
        /*0050*/ 	.word	0xffffffff


	//   ....[5]....
        /*0054*/ 	.word	0xffffffff


	//   ....[6]....
        /*0058*/ 	.word	0xffffffff


	//   ....[7]....
        /*005c*/ 	.word	0xffffffff


	//----- nvinfo : EIATTR_COOP_GROUP_INSTR_OFFSETS
	.align		4
.L_1938:
        /*0060*/ 	.byte	0x04, 0x28
        /*0062*/ 	.short	(.L_1940 - .L_1939)


	//   ....[0]....
.L_1939:
        /*0064*/ 	.word	0x000079b0


	//   ....[1]....
        /*0068*/ 	.word	0x000079d0


	//   ....[2]....
        /*006c*/ 	.word	0x000079e0


	//   ....[3]....
        /*0070*/ 	.word	0x000079f0


	//   ....[4]....
        /*0074*/ 	.word	0x0000b920


	//   ....[5]....
        /*0078*/ 	.word	0x0000b940


	//   ....[6]....
        /*007c*/ 	.word	0x0000b950


	//   ....[7]....
        /*0080*/ 	.word	0x0000b960


	//----- nvinfo : EIATTR_SYSCALL_OFFSETS
	.align		4
.L_1940:
        /*0084*/ 	.byte	0x04, 0x46
        /*0086*/ 	.short	(.L_1942 - .L_1941)


	//   ....[0]....
.L_1941:
        /*0088*/ 	.word	0x0000bfe0


	//   ....[1]....
        /*008c*/ 	.word	0x0000c300


	//   ....[2]....
        /*0090*/ 	.word	0x0000c920


	//   ....[3]....
        /*0094*/ 	.word	0x0000cc40


	//----- nvinfo : EIATTR_EXIT_INSTR_OFFSETS
	.align		4
.L_1942:
        /*0098*/ 	.byte	0x04, 0x1c
        /*009a*/ 	.short	(.L_1944 - .L_1943)


	//   ....[0]....
.L_1943:
        /*009c*/ 	.word	0x0000ac20


	//   ....[1]....
        /*00a0*/ 	.word	0x0000bae0


	//   ....[2]....
        /*00a4*/ 	.word	0x0000bdf0


	//   ....[3]....
        /*00a8*/ 	.word	0x0000be70


	//   ....[4]....
        /*00ac*/ 	.word	0x0000bec0


	//   ....[5]....
        /*00b0*/ 	.word	0x0000c180


	//   ....[6]....
        /*00b4*/ 	.word	0x0000c200


	//   ....[7]....
        /*00b8*/ 	.word	0x0000c310


	//   ....[8]....
        /*00bc*/ 	.word	0x0000c3a0


	//   ....[9]....
        /*00c0*/ 	.word	0x0000c3e0


	//   ....[10]....
        /*00c4*/ 	.word	0x0000c420


	//   ....[11]....
        /*00c8*/ 	.word	0x0000c730


	//   ....[12]....
        /*00cc*/ 	.word	0x0000c7b0


	//   ....[13]....
        /*00d0*/ 	.word	0x0000c800


	//   ....[14]....
        /*00d4*/ 	.word	0x0000cac0


	//   ....[15]....
        /*00d8*/ 	.word	0x0000cb40


	//   ....[16]....
        /*00dc*/ 	.word	0x0000cc50


	//----- nvinfo : EIATTR_MAX_THREADS
	.align		4
.L_1944:
        /*00e0*/ 	.byte	0x04, 0x05
        /*00e2*/ 	.short	(.L_1946 - .L_1945)
.L_1945:
        /*00e4*/ 	.word	0x00000200
        /*00e8*/ 	.word	0x00000001
        /*00ec*/ 	.word	0x00000001


	//----- nvinfo : EIATTR_CRS_STACK_SIZE
	.align		4
.L_1946:
        /*00f0*/ 	.byte	0x04, 0x1e
        /*00f2*/ 	.short	(.L_1948 - .L_1947)
.L_1947:
        /*00f4*/ 	.word	0x00000000


	//----- nvinfo : EIATTR_CBANK_PARAM_SIZE
	.align		4
.L_1948:
        /*00f8*/ 	.byte	0x03, 0x19
        /*00fa*/ 	.short	0x0428


	//----- nvinfo : EIATTR_PARAM_CBANK
	.align		4
        /*00fc*/ 	.byte	0x04, 0x0a
        /*00fe*/ 	.short	(.L_1950 - .L_1949)
	.align		4
.L_1949:
        /*0100*/ 	.word	index@(.nv.constant0._ZN2at6native13reduce_kernelILi512ELi1ENS0_8ReduceOpIN3c104HalfENS0_10WelfordOpsIS4_fiN4cuda3std3__44pairIffEEEEjfLi2ELi2EEEEEvT1_)
        /*0104*/ 	.short	0x0210
        /*0106*/ 	.short	0x0428


	//----- nvinfo : EIATTR_SW_WAR
	.align		4
.L_1950:
        /*0108*/ 	.byte	0x04, 0x36
        /*010a*/ 	.short	(.L_1952 - .L_1951)
.L_1951:
        /*010c*/ 	.word	0x00000008
.L_1952:


//--------------------- .nv.info._ZN2at6native13reduce_kernelILi256ELi2ENS0_8ReduceOpIN3c104HalfENS0_10WelfordOpsIS4_fiN4cuda3std3__44pairIffEEEEjfLi2ELi2EEEEEvT1_ --------------------------
	.section	.nv.info._ZN2at6native13reduce_kernelILi256ELi2ENS0_8ReduceOpIN3c104HalfENS0_10WelfordOpsIS4_fiN4cuda3std3__44pairIffEEEEjfLi2ELi2EEEEEvT1_,"",@"SHT_CUDA_INFO"
	.sectionflags	@""
	.align	4


	//----- nvinfo : EIATTR_CUDA_API_VERSION
	.align		4
        /*0000*/ 	.byte	0x04, 0x37
        /*0002*/ 	.short	(.L_1954 - .L_1953)
.L_1953:
        /*0004*/ 	.word	0x00000082


	//----- nvinfo : EIATTR_KPARAM_INFO
	.align		4
.L_1954:
        /*0008*/ 	.byte	0x04, 0x17
        /*000a*/ 	.short	(.L_1956 - .L_1955)
.L_1955:
        /*000c*/ 	.word	0x00000000
        /*0010*/ 	.short	0x0000
        /*0012*/ 	.short	0x0000
        /*0014*/ 	.byte	0x00, 0xf0, 0xa1, 0x10


	//----- nvinfo : EIATTR_SPARSE_MMA_MASK
	.align		4
.L_1956:
        /*0018*/ 	.byte	0x03, 0x50
        /*001a*/ 	.short	0x0000


	//----- nvinfo : EIATTR_MAXREG_COUNT
	.align		4
        /*001c*/ 	.byte	0x03, 0x1b
        /*001e*/ 	.short	0x0040


	//----- nvinfo : EIATTR_NUM_BARRIERS
	.align		4
        /*0020*/ 	.byte	0x02, 0x4c
        /*0022*/ 	.byte	0x01
	.zero		1


	//----- nvinfo : EIATTR_EXTERNS
	.align		4
        /*0024*/ 	.byte	0x04, 0x0f
        /*0026*/ 	.short	(.L_1958 - .L_1957)


	//   ....[0]....
	.align		4
.L_1957:
        /*0028*/ 	.word	index@(__assertfail)


	//----- nvinfo : EIATTR_MERCURY_ISA_VERSION
	.align		4
.L_1958:
        /*002c*/ 	.byte	0x03, 0x5f
        /*002e*/ 	.short	0x0101


	//----- nvinfo : EIATTR_INT_WARP_WIDE_INSTR_OFFSETS
	.align		4
        /*0030*/ 	.byte	0x04, 0x31
        /*0032*/ 	.short	(.L_1960 - .L_1959)


	//   ....[0]....
.L_1959:
        /*0034*/ 	.word	0x0000e090


	//   ....[1]....
        /*0038*/ 	.word	0x0000e180


	//----- nvinfo : EIATTR_COOP_GROUP_MASK_REGIDS
	.align		4
.L_1960:
        /*003c*/ 	.byte	0x04, 0x29
        /*003e*/ 	.short	(.L_1962 - .L_1961)


	//   ....[0]....
.L_1961:
        /*0040*/ 	.word	0xffffffff


	//   ....[1]....
        /*0044*/ 	.word	0xffffffff


	//   ....[2]....
        /*0048*/ 	.word	0xffffffff


	//   ....[3]....
        /*004c*/ 	.word	0xffffffff


	//   ....[4]....
        /*0050*/ 	.word	0xffffffff


	//   ....[5]....
        /*0054*/ 	.word	0xffffffff


	//   ....[6]....
        /*0058*/ 	.word	0xffffffff


	//   ....[7]....
        /*005c*/ 	.word	0xffffffff


	//   ....[8]....
        /*0060*/ 	.word	0xffffffff


	//   ....[9]....
        /*0064*/ 	.word	0xffffffff


	//   ....[10]....
        /*0068*/ 	.word	0xffffffff


	//   ....[11]....
        /*006c*/ 	.word	0xffffffff


	//   ....[12]....
        /*0070*/ 	.word	0xffffffff


	//   ....[13]....
        /*0074*/ 	.word	0xffffffff


	//   ....[14]....
        /*0078*/ 	.word	0xffffffff


	//   ....[15]....
        /*007c*/ 	.word	0xffffffff


	//----- nvinfo : EIATTR_COOP_GROUP_INSTR_OFFSETS
	.align		4
.L_1962:
        /*0080*/ 	.byte	0x04, 0x28
        /*0082*/ 	.short	(.L_1964 - .L_1963)


	//   ....[0]....
.L_1963:
        /*0084*/ 	.word	0x00008a40


	//   ....[1]....
        /*0088*/ 	.word	0x00008a60


	//   ....[2]....
        /*008c*/ 	.word	0x00008a70


	//   ....[3]....
        /*0090*/ 	.word	0x00008a80


	//   ....[4]....
        /*0094*/ 	.word	0x00008be0


	//   ....[5]....
        /*0098*/ 	.word	0x00008c00


	//   ....[6]....
        /*009c*/ 	.word	0x00008c10


	//   ....[7]....
        /*00a0*/ 	.word	0x00008c20


	//   ....[8]....
        /*00a4*/ 	.word	0x0000f690


	//   ....[9]....
        /*00a8*/ 	.word	0x0000f6b0


	//   ....[10]....
        /*00ac*/ 	.word	0x0000f6c0


	//   ....[11]....
        /*00b0*/ 	.word	0x0000f6d0


	//   ....[12]....
        /*00b4*/ 	.word	0x0000f830


	//   ....[13]....
        /*00b8*/ 	.word	0x0000f850


	//   ....[14]....
        /*00bc*/ 	.word	0x0000f860


	//   ....[15]....
        /*00c0*/ 	.word	0x0000f870


	//----- nvinfo : EIATTR_SYSCALL_OFFSETS
	.align		4
.L_1964:
        /*00c4*/ 	.byte	0x04, 0x46
        /*00c6*/ 	.short	(.L_1966 - .L_1965)


	//   ....[0]....
.L_1965:
        /*00c8*/ 	.word	0x00001470


	//   ....[1]....
        /*00cc*/ 	.word	0x000101a0


	//   ....[2]....
        /*00d0*/ 	.word	0x000105f0


	//   ....[3]....
        /*00d4*/ 	.word	0x000106e0


	//   ....[4]....
        /*00d8*/ 	.word	0x00010f60


	//   ....[5]....
        /*00dc*/ 	.word	0x000113b0


	//   ....[6]....
        /*00e0*/ 	.word	0x000114a0


	//----- nvinfo : EIATTR_EXIT_INSTR_OFFSETS
	.align		4
.L_1966:
        /*00e4*/ 	.byte	0x04, 0x1c
        /*00e6*/ 	.short	(.L_1968 - .L_1967)


	//   ....[0]....
.L_1967:
        /*00e8*/ 	.word	0x0000e240


	//   ....[1]....
        /*00ec*/ 	.word	0x0000f9f0


	//   ....[2]....
        /*00f0*/ 	.word	0x0000ff80


	//   ....[3]....
        /*00f4*/ 	.word	0x0000fff0


	//   ....[4]....
        /*00f8*/ 	.word	0x00010080


	//   ....[5]....
        /*00fc*/ 	.word	0x00010480


	//   ....[6]....
        /*0100*/ 	.word	0x000104f0


	//   ....[7]....
        /*0104*/ 	.word	0x000106f0


	//   ....[8]....
        /*0108*/ 	.word	0x00010730


	//   ....[9]....
        /*010c*/ 	.word	0x00010770


	//   ....[10]....
        /*0110*/ 	.word	0x000107b0


	//   ....[11]....
        /*0114*/ 	.word	0x00010d40


	//   ....[12]....
        /*0118*/ 	.word	0x00010db0


	//   ....[13]....
        /*011c*/ 	.word	0x00010e40


	//   ....[14]....
        /*0120*/ 	.word	0x00011240


	//   ....[15]....
        /*0124*/ 	.word	0x000112b0


	//   ....[16]....
        /*0128*/ 	.word	0x000114b0


	//----- nvinfo : EIATTR_MAX_THREADS
	.align		4
.L_1968:
        /*012c*/ 	.byte	0x04, 0x05
        /*012e*/ 	.short	(.L_1970 - .L_1969)
.L_1969:
        /*0130*/ 	.word	0x00000100
        /*0134*/ 	.word	0x00000001
        /*0138*/ 	.word	0x00000001


	//----- nvinfo : EIATTR_CRS_STACK_SIZE
	.align		4
.L_1970:
        /*013c*/ 	.byte	0x04, 0x1e
        /*013e*/ 	.short	(.L_1972 - .L_1971)
.L_1971:
        /*0140*/ 	.word	0x00000000


	//----- nvinfo : EIATTR_CBANK_PARAM_SIZE
	.align		4
.L_1972:
        /*0144*/ 	.byte	0x03, 0x19
        /*0146*/ 	.short	0x0428


	//----- nvinfo : EIATTR_PARAM_CBANK
	.align		4
        /*0148*/ 	.byte	0x04, 0x0a
        /*014a*/ 	.short	(.L_1974 - .L_1973)
	.align		4
.L_1973:
        /*014c*/ 	.word	index@(.nv.constant0._ZN2at6native13reduce_kernelILi256ELi2ENS0_8ReduceOpIN3c104HalfENS0_10WelfordOpsIS4_fiN4cuda3std3__44pairIffEEEEjfLi2ELi2EEEEEvT1_)
        /*0150*/ 	.short	0x0210
        /*0152*/ 	.short	0x0428


	//----- nvinfo : EIATTR_SW_WAR
	.align		4
.L_1974:
        /*0154*/ 	.byte	0x04, 0x36
        /*0156*/ 	.short	(.L_1976 - .L_1975)
.L_1975:
        /*0158*/ 	.word	0x00000008
.L_1976:


//--------------------- .nv.info._ZN2at6native13reduce_kernelILi128ELi4ENS0_8ReduceOpIN3c104HalfENS0_10WelfordOpsIS4_fiN4cuda3std3__44pairIffEEEEjfLi2ELi2EEEEEvT1_ --------------------------
	.section	.nv.info._ZN2at6native13reduce_kernelILi128ELi4ENS0_8ReduceOpIN3c104HalfENS0_10WelfordOpsIS4_fiN4cuda3std3__44pairIffEEEEjfLi2ELi2EEEEEvT1_,"",@"SHT_CUDA_INFO"
	.sectionflags	@""
	.align	4


	//----- nvinfo : EIATTR_CUDA_API_VERSION
	.align		4
        /*0000*/ 	.byte	0x04, 0x37
        /*0002*/ 	.short	(.L_1978 - .L_1977)
.L_1977:
        /*0004*/ 	.word	0x00000082


	//----- nvinfo : EIATTR_KPARAM_INFO
	.align		4
.L_1978:
        /*0008*/ 	.byte	0x04, 0x17
        /*000a*/ 	.short	(.L_1980 - .L_1979)
.L_1979:
        /*000c*/ 	.word	0x00000000
        /*0010*/ 	.short	0x0000
        /*0012*/ 	.short	0x0000
        /*0014*/ 	.byte	0x00, 0xf0, 0xa1, 0x10


	//----- nvinfo : EIATTR_SPARSE_MMA_MASK
	.align		4
.L_1980:
        /*0018*/ 	.byte	0x03, 0x50
        /*001a*/ 	.short	0x0000


	//----- nvinfo : EIATTR_MAXREG_COUNT
	.align		4
        /*001c*/ 	.byte	0x03, 0x1b
        /*001e*/ 	.short	0x0080


	//----- nvinfo : EIATTR_NUM_BARRIERS
	.align		4
        /*0020*/ 	.byte	0x02, 0x4c
        /*0022*/ 	.byte	0x01
	.zero		1


	//----- nvinfo : EIATTR_EXTERNS
	.align		4
        /*0024*/ 	.byte	0x04, 0x0f
        /*0026*/ 	.short	(.L_1982 - .L_1981)


	//   ....[0]....
	.align		4
.L_1981:
        /*0028*/ 	.word	index@(__assertfail)


	//----- nvinfo : EIATTR_MERCURY_ISA_VERSION
	.align		4
.L_1982:
        /*002c*/ 	.byte	0x03, 0x5f
        /*002e*/ 	.short	0x0101


	//----- nvinfo : EIATTR_INT_WARP_WIDE_INSTR_OFFSETS
	.align		4
        /*0030*/ 	.byte	0x04, 0x31
        /*0032*/ 	.short	(.L_1984 - .L_1983)


	//   ....[0]....
.L_1983:
        /*0034*/ 	.word	0x000147d0


	//   ....[1]....
        /*0038*/ 	.word	0x000148c0


	//----- nvinfo : EIATTR_COOP_GROUP_MASK_REGIDS
	.align		4
.L_1984:
        /*003c*/ 	.byte	0x04, 0x29
        /*003e*/ 	.short	(.L_1986 - .L_1985)


	//   ....[0]....
.L_1985:
        /*0040*/ 	.word	0xffffffff


	//   ....[1]....
        /*0044*/ 	.word	0xffffffff


	//   ....[2]....
        /*0048*/ 	.word	0xffffffff


	//   ....[3]....
        /*004c*/ 	.word	0xffffffff


	//   ....[4]....
        /*0050*/ 	.word	0xffffffff


	//   ....[5]....
        /*0054*/ 	.word	0xffffffff


	//   ....[6]....
        /*0058*/ 	.word	0xffffffff


	//   ....[7]....
        /*005c*/ 	.word	0xffffffff


	//   ....[8]....
        /*0060*/ 	.word	0xffffffff


	//   ....[9]....
        /*0064*/ 	.word	0xffffffff


	//   ....[10]....
        /*0068*/ 	.word	0xffffffff


	//   ....[11]....
        /*006c*/ 	.word	0xffffffff


	//   ....[12]....
        /*0070*/ 	.word	0xffffffff


	//   ....[13]....
        /*0074*/ 	.word	0xffffffff


	//   ....[14]....
        /*0078*/ 	.word	0xffffffff


	//   ....[15]....
        /*007c*/ 	.word	0xffffffff


	//   ....[16]....
        /*0080*/ 	.word	0xffffffff


	//   ....[17]....
        /*0084*/ 	.word	0xffffffff


	//   ....[18]....
        /*0088*/ 	.word	0xffffffff


	//   ....[19]....
        /*008c*/ 	.word	0xffffffff


	//   ....[20]....
        /*0090*/ 	.word	0xffffffff


	//   ....[21]....
        /*0094*/ 	.word	0xffffffff


	//   ....[22]....
        /*0098*/ 	.word	0xffffffff


	//   ....[23]....
        /*009c*/ 	.word	0xffffffff


	//   ....[24]....
        /*00a0*/ 	.word	0xffffffff


	//   ....[25]....
        /*00a4*/ 	.word	0xffffffff


	//   ....[26]....
        /*00a8*/ 	.word	0xffffffff


	//   ....[27]....
        /*00ac*/ 	.word	0xffffffff


	//   ....[28]....
        /*00b0*/ 	.word	0xffffffff


	//   ....[29]....
        /*00b4*/ 	.word	0xffffffff


	//   ....[30]....
        /*00b8*/ 	.word	0xffffffff


	//   ....[31]....
        /*00bc*/ 	.word	0xffffffff


	//----- nvinfo : EIATTR_COOP_GROUP_INSTR_OFFSETS
	.align		4
.L_1986:
        /*00c0*/ 	.byte	0x04, 0x28
        /*00c2*/ 	.short	(.L_1988 - .L_1987)


	//   ....[0]....
.L_1987:
        /*00c4*/ 	.word	0x0000a8c0


	//   ....[1]....
        /*00c8*/ 	.word	0x0000a8e0


	//   ....[2]....
        /*00cc*/ 	.word	0x0000a8f0


	//   ....[3]....
        /*00d0*/ 	.word	0x0000a900


	//   ....[4]....
        /*00d4*/ 	.word	0x0000aa60


	//   ....[5]....
        /*00d8*/ 	.word	0x0000aa80


	//   ....[6]....
        /*00dc*/ 	.word	0x0000aa90


	//   ....[7]....
        /*00e0*/ 	.word	0x0000aaa0


	//   ....[8]....
        /*00e4*/ 	.word	0x0000ac00


	//   ....[9]....
        /*00e8*/ 	.word	0x0000ac20


	//   ....[10]....
        /*00ec*/ 	.word	0x0000ac30


	//   ....[11]....
        /*00f0*/ 	.word	0x0000ac40


	//   ....[12]....
        /*00f4*/ 	.word	0x0000ada0


	//   ....[13]....
        /*00f8*/ 	.word	0x0000adc0


	//   ....[14]....
        /*00fc*/ 	.word	0x0000add0


	//   ....[15]....
        /*0100*/ 	.word	0x0000ade0


	//   ....[16]....
        /*0104*/ 	.word	0x00016c90


	//   ....[17]....
        /*0108*/ 	.word	0x00016cb0


	//   ....[18]....
        /*010c*/ 	.word	0x00016cc0


	//   ....[19]....
        /*0110*/ 	.word	0x00016cd0


	//   ....[20]....
        /*0114*/ 	.word	0x00016e30


	//   ....[21]....
        /*0118*/ 	.word	0x00016e50


	//   ....[22]....
        /*011c*/ 	.word	0x00016e60


	//   ....[23]....
        /*0120*/ 	.word	0x00016e70


	//   ....[24]....
        /*0124*/ 	.word	0x00016fd0


	//   ....[25]....
        /*0128*/ 	.word	0x00016ff0


	//   ....[26]....
        /*012c*/ 	.word	0x00017000


	//   ....[27]....
        /*0130*/ 	.word	0x00017010


	//   ....[28]....
        /*0134*/ 	.word	0x00017170


	//   ....[29]....
        /*0138*/ 	.word	0x00017190


	//   ....[30]....
        /*013c*/ 	.word	0x000171a0


	//   ....[31]....
        /*0140*/ 	.word	0x000171b0


	//----- nvinfo : EIATTR_SYSCALL_OFFSETS
	.align		4
.L_1988:
        /*0144*/ 	.byte	0x04, 0x46
        /*0146*/ 	.short	(.L_1990 - .L_1989)


	//   ....[0]....
.L_1989:
        /*0148*/ 	.word	0x000014b0


	//   ....[1]....
        /*014c*/ 	.word	0x00018050


	//   ....[2]....
        /*0150*/ 	.word	0x00018710


	//   ....[3]....
        /*0154*/ 	.word	0x00018800


	//   ....[4]....
        /*0158*/ 	.word	0x000188f0


	//   ....[5]....
        /*015c*/ 	.word	0x000189e0


	//   ....[6]....
        /*0160*/ 	.word	0x000197d0


	//   ....[7]....
        /*0164*/ 	.word	0x00019e90


	//   ....[8]....
        /*0168*/ 	.word	0x00019f80


	//   ....[9]....
        /*016c*/ 	.word	0x0001a070


	//   ....[10]....
        /*0170*/ 	.word	0x0001a160


	//----- nvinfo : EIATTR_EXIT_INSTR_OFFSETS
	.align		4
.L_1990:
        /*0174*/ 	.byte	0x04, 0x1c
        /*0176*/ 	.short	(.L_1992 - .L_1991)


	//   ....[0]....
.L_1991:
        /*0178*/ 	.word	0x00014980


	//   ....[1]....
        /*017c*/ 	.word	0x00017330


	//   ....[2]....
        /*0180*/ 	.word	0x00017db0


	//   ....[3]....
        /*0184*/ 	.word	0x00017e20


	//   ....[4]....
        /*0188*/ 	.word	0x00017f30


	//   ....[5]....
        /*018c*/ 	.word	0x000185a0


	//   ....[6]....
        /*0190*/ 	.word	0x00018610


	//   ....[7]....
        /*0194*/ 	.word	0x000189f0


	//   ....[8]....
        /*0198*/ 	.word	0x00018a30


	//   ....[9]....
        /*019c*/ 	.word	0x00018a70


	//   ....[10]....
        /*01a0*/ 	.word	0x00018ab0


	//   ....[11]....
        /*01a4*/ 	.word	0x00019530


	//   ....[12]....
        /*01a8*/ 	.word	0x000195a0


	//   ....[13]....
        /*01ac*/ 	.word	0x000196b0


	//   ....[14]....
        /*01b0*/ 	.word	0x00019d20


	//   ....[15]....
        /*01b4*/ 	.word	0x00019d90


	//   ....[16]....
        /*01b8*/ 	.word	0x0001a170


	//----- nvinfo : EIATTR_MAX_THREADS
	.align		4
.L_1992:
        /*01bc*/ 	.byte	0x04, 0x05
        /*01be*/ 	.short	(.L_1994 - .L_1993)
.L_1993:
        /*01c0*/ 	.word	0x00000080
        /*01c4*/ 	.word	0x00000001
        /*01c8*/ 	.word	0x00000001


	//----- nvinfo : EIATTR_CRS_STACK_SIZE
	.align		4
.L_1994:
        /*01cc*/ 	.byte	0x04, 0x1e
        /*01ce*/ 	.short	(.L_1996 - .L_1995)
.L_1995:
        /*01d0*/ 	.word	0x00000000


	//----- nvinfo : EIATTR_CBANK_PARAM_SIZE
	.align		4
.L_1996:
        /*01d4*/ 	.byte	0x03, 0x19
        /*01d6*/ 	.short	0x0428


	//----- nvinfo : EIATTR_PARAM_CBANK
	.align		4
        /*01d8*/ 	.byte	0x04, 0x0a
        /*01da*/ 	.short	(.L_1998 - .L_1997)
	.align		4
.L_1997:
        /*01dc*/ 	.word	index@(.nv.constant0._ZN2at6native13reduce_kernelILi128ELi4ENS0_8ReduceOpIN3c104HalfENS0_10WelfordOpsIS4_fiN4cuda3std3__44pairIffEEEEjfLi2ELi2EEEEEvT1_)
        /*01e0*/ 	.short	0x0210
        /*01e2*/ 	.short	0x0428


	//----- nvinfo : EIATTR_SW_WAR
	.align		4
.L_1998:
        /*01e4*/ 	.byte	0x04, 0x36
        /*01e6*/ 	.short	(.L_2000 - .L_1999)
.L_1999:
        /*01e8*/ 	.word	0x00000008
.L_2000:


//--------------------- .nv.callgraph             --------------------------
	.section	.nv.callgraph,"",@"SHT_CUDA_CALLGRAPH"
	.align	4
	.sectionentsize	8
	.align		4
        /*0000*/ 	.word	0x00000000
	.align		4
        /*0004*/ 	.word	0xffffffff
	.align		4
        /*0008*/ 	.word	index@(_ZN2at6native13reduce_kernelILi512ELi1ENS0_8ReduceOpIN3c107complexIfEENS0_7MeanOpsIS5_S5_fS5_EEjS5_Li4ELi4EEEEEvT1_)
	.align		4
        /*000c*/ 	.word	index@(__assertfail)
	.align		4
        /*0010*/ 	.word	index@(_ZN2at6native13reduce_kernelILi256ELi2ENS0_8ReduceOpIN3c107complexIfEENS0_7MeanOpsIS5_S5_fS5_EEjS5_Li4ELi4EEEEEvT1_)
	.align		4
        /*0014*/ 	.word	index@(__assertfail)
	.align		4
        /*0018*/ 	.word	index@(_ZN2at6native13reduce_kernelILi128ELi4ENS0_8ReduceOpIN3c107complexIfEENS0_7MeanOpsIS5_S5_fS5_EEjS5_Li4ELi4EEEEEvT1_)
	.align		4
        /*001c*/ 	.word	index@(__assertfail)
	.align		4
        /*0020*/ 	.word	index@(_ZN2at6native13reduce_kernelILi256ELi1ENS0_8ReduceOpIN3c107complexIdEENS0_7MeanOpsIS5_S5_dS5_EEjS5_Li4ELi4EEEEEvT1_)
	.align		4
        /*0024*/ 	.word	index@(__assertfail)
	.align		4
        /*0028*/ 	.word	index@(_ZN2at6native13reduce_kernelILi128ELi2ENS0_8ReduceOpIN3c107complexIdEENS0_7MeanOpsIS5_S5_dS5_EEjS5_Li4ELi4EEEEEvT1_)
	.align		4
        /*002c*/ 	.word	index@(__assertfail)
	.align		4
        /*0030*/ 	.word	index@(_ZN2at6native13reduce_kernelILi64ELi4ENS0_8ReduceOpIN3c107complexIdEENS0_7MeanOpsIS5_S5_dS5_EEjS5_Li4ELi4EEEEEvT1_)
	.align		4
        /*0034*/ 	.word	index@(__assertfail)
	.align		4
        /*0038*/ 	.word	index@(_ZN2at6native13reduce_kernelILi512ELi1ENS0_8ReduceOpIfNS0_7MeanOpsIffffEEjfLi4ELi4EEEEEvT1_)
	.align		4
        /*003c*/ 	.word	index@(__assertfail)
	.align		4
        /*0040*/ 	.word	index@(_ZN2at6native13reduce_kernelILi256ELi2ENS0_8ReduceOpIfNS0_7MeanOpsIffffEEjfLi4ELi4EEEEEvT1_)
	.align		4
        /*0044*/ 	.word	index@(__assertfail)
	.align		4
        /*0048*/ 	.word	index@(_ZN2at6native13reduce_kernelILi128ELi4ENS0_8ReduceOpIfNS0_7MeanOpsIffffEEjfLi4ELi4EEEEEvT1_)
	.align		4
        /*004c*/ 	.word	index@(__assertfail)
	.align		4
        /*0050*/ 	.word	index@(_ZN2at6native13reduce_kernelILi512ELi1ENS0_8ReduceOpIdNS0_7MeanOpsIddddEEjdLi4ELi4EEEEEvT1_)
	.align		4
        /*0054*/ 	.word	index@(__assertfail)
	.align		4
        /*0058*/ 	.word	index@(_ZN2at6native13reduce_kernelILi256ELi2ENS0_8ReduceOpIdNS0_7MeanOpsIddddEEjdLi4ELi4EEEEEvT1_)
	.align		4
        /*005c*/ 	.word	index@(__assertfail)
	.align		4
        /*0060*/ 	.word	index@(_ZN2at6native13reduce_kernelILi128ELi4ENS0_8ReduceOpIdNS0_7MeanOpsIddddEEjdLi4ELi4EEEEEvT1_)
	.align		4
        /*0064*/ 	.word	index@(__assertfail)
	.align		4
        /*0068*/ 	.word	index@(_ZN2at6native13reduce_kernelILi512ELi1ENS0_8ReduceOpIsNS0_7MeanOpsIssssEEjsLi4ELi8EEEEEvT1_)
	.align		4
        /*006c*/ 	.word	index@(__assertfail)
	.align		4
        /*0070*/ 	.word	index@(_ZN2at6native13reduce_kernelILi256ELi2ENS0_8ReduceOpIsNS0_7MeanOpsIssssEEjsLi4ELi8EEEEEvT1_)
	.align		4
        /*0074*/ 	.word	index@(__assertfail)
	.align		4
        /*0078*/ 	.word	index@(_ZN2at6native13reduce_kernelILi128ELi4ENS0_8ReduceOpIsNS0_7MeanOpsIssssEEjsLi4ELi8EEEEEvT1_)
	.align		4
        /*007c*/ 	.word	index@(__assertfail)
	.align		4
        /*0080*/ 	.word	index@(_ZN2at6native13reduce_kernelILi512ELi1ENS0_8ReduceOpIlNS0_7MeanOpsIllllEEjlLi4ELi4EEEEEvT1_)
	.align		4
        /*0084*/ 	.word	index@(__assertfail)
	.align		4
        /*0088*/ 	.word	index@(_ZN2at6native13reduce_kernelILi256ELi2ENS0_8ReduceOpIlNS0_7MeanOpsIllllEEjlLi4ELi4EEEEEvT1_)
	.align		4
        /*008c*/ 	.word	index@(__assertfail)
	.align		4
        /*0090*/ 	.word	index@(_ZN2at6native13reduce_kernelILi128ELi4ENS0_8ReduceOpIlNS0_7MeanOpsIllllEEjlLi4ELi4EEEEEvT1_)
	.align		4
        /*0094*/ 	.word	index@(__assertfail)
	.align		4
        /*0098*/ 	.word	index@(_ZN2at6native13reduce_kernelILi512ELi1ENS0_8ReduceOpIiNS0_7MeanOpsIiiiiEEjiLi4ELi4EEEEEvT1_)
	.align		4
        /*009c*/ 	.word	index@(__assertfail)
	.align		4
        /*00a0*/ 	.word	index@(_ZN2at6native13reduce_kernelILi256ELi2ENS0_8ReduceOpIiNS0_7MeanOpsIiiiiEEjiLi4ELi4EEEEEvT1_)
	.align		4
        /*00a4*/ 	.word	index@(__assertfail)
	.align		4
        /*00a8*/ 	.word	index@(_ZN2at6native13reduce_kernelILi128ELi4ENS0_8ReduceOpIiNS0_7MeanOpsIiiiiEEjiLi4ELi4EEEEEvT1_)
	.align		4
        /*00ac*/ 	.word	index@(__assertfail)
	.align		4
        /*00b0*/ 	.word	index@(_ZN2at6native13reduce_kernelILi512ELi1ENS0_8ReduceOpIaNS0_7MeanOpsIaaaaEEjaLi4ELi4EEEEEvT1_)
	.align		4
        /*00b4*/ 	.word	index@(__assertfail)
	.align		4
        /*00b8*/ 	.word	index@(_ZN2at6native13reduce_kernelILi256ELi2ENS0_8ReduceOpIaNS0_7MeanOpsIaaaaEEjaLi4ELi4EEEEEvT1_)
	.align		4
        /*00bc*/ 	.word	index@(__assertfail)
	.align		4
        /*00c0*/ 	.word	index@(_ZN2at6native13reduce_kernelILi128ELi4ENS0_8ReduceOpIaNS0_7MeanOpsIaaaaEEjaLi4ELi4EEEEEvT1_)
	.align		4
        /*00c4*/ 	.word	index@(__assertfail)
	.align		4
        /*00c8*/ 	.word	index@(_ZN2at6native13reduce_kernelILi512ELi1ENS0_8ReduceOpIhNS0_7MeanOpsIhhhhEEjhLi4ELi4EEEEEvT1_)
	.align		4
        /*00cc*/ 	.word	index@(__assertfail)
	.align		4
        /*00d0*/ 	.word	index@(_ZN2at6native13reduce_kernelILi256ELi2ENS0_8ReduceOpIhNS0_7MeanOpsIhhhhEEjhLi4ELi4EEEEEvT1_)
	.align		4
        /*00d4*/ 	.word	index@(__assertfail)
	.align		4
        /*00d8*/ 	.word	index@(_ZN2at6native13reduce_kernelILi128ELi4ENS0_8ReduceOpIhNS0_7MeanOpsIhhhhEEjhLi4ELi4EEEEEvT1_)
	.align		4
        /*00dc*/ 	.word	index@(__assertfail)
	.align		4
        /*00e0*/ 	.word	index@(_ZN2at6native13reduce_kernelILi512ELi1ENS0_8ReduceOpIN3c108BFloat16ENS0_7MeanOpsIS4_fffEEjfLi4ELi8EEEEEvT1_)
	.align		4
        /*00e4*/ 	.word	index@(__assertfail)
	.align		4
        /*00e8*/ 	.word	index@(_ZN2at6native13reduce_kernelILi256ELi2ENS0_8ReduceOpIN3c108BFloat16ENS0_7MeanOpsIS4_fffEEjfLi4ELi8EEEEEvT1_)
	.align		4
        /*00ec*/ 	.word	index@(__assertfail)
	.align		4
        /*00f0*/ 	.word	index@(_ZN2at6native13reduce_kernelILi128ELi4ENS0_8ReduceOpIN3c108BFloat16ENS0_7MeanOpsIS4_fffEEjfLi4ELi8EEEEEvT1_)
	.align		4
        /*00f4*/ 	.word	index@(__assertfail)
	.align		4
        /*00f8*/ 	.word	index@(_ZN2at6native13reduce_kernelILi512ELi1ENS0_8ReduceOpIN3c108BFloat16ENS0_7MeanOpsIS4_ffS4_EEjS4_Li4ELi8EEEEEvT1_)
	.align		4
        /*00fc*/ 	.word	index@(__assertfail)
	.align		4
        /*0100*/ 	.word	index@(_ZN2at6native13reduce_kernelILi256ELi2ENS0_8ReduceOpIN3c108BFloat16ENS0_7MeanOpsIS4_ffS4_EEjS4_Li4ELi8EEEEEvT1_)
	.align		4
        /*0104*/ 	.word	index@(__assertfail)
	.align		4
        /*0108*/ 	.word	index@(_ZN2at6native13reduce_kernelILi128ELi4ENS0_8ReduceOpIN3c108BFloat16ENS0_7MeanOpsIS4_ffS4_EEjS4_Li4ELi8EEEEEvT1_)
	.align		4
        /*010c*/ 	.word	index@(__assertfail)
	.align		4
        /*0110*/ 	.word	index@(_ZN2at6native13reduce_kernelILi512ELi1ENS0_8ReduceOpIN3c104HalfENS0_7MeanOpsIS4_fffEEjfLi4ELi8EEEEEvT1_)
	.align		4
        /*0114*/ 	.word	index@(__assertfail)
	.align		4
        /*0118*/ 	.word	index@(_ZN2at6native13reduce_kernelILi256ELi2ENS0_8ReduceOpIN3c104HalfENS0_7MeanOpsIS4_fffEEjfLi4ELi8EEEEEvT1_)
	.align		4
        /*011c*/ 	.word	index@(__assertfail)
	.align		4
        /*0120*/ 	.word	index@(_ZN2at6native13reduce_kernelILi128ELi4ENS0_8ReduceOpIN3c104HalfENS0_7MeanOpsIS4_fffEEjfLi4ELi8EEEEEvT1_)
	.align		4
        /*0124*/ 	.word	index@(__assertfail)
	.align		4
        /*0128*/ 	.word	index@(_ZN2at6native13reduce_kernelILi512ELi1ENS0_8ReduceOpIN3c104HalfENS0_7MeanOpsIS4_ffS4_EEjS4_Li4ELi8EEEEEvT1_)
	.align		4
        /*012c*/ 	.word	index@(__assertfail)
	.align		4
        /*0130*/ 	.word	index@(_ZN2at6native13reduce_kernelILi256ELi2ENS0_8ReduceOpIN3c104HalfENS0_7MeanOpsIS4_ffS4_EEjS4_Li4ELi8EEEEEvT1_)
	.align		4
        /*0134*/ 	.word	index@(__assertfail)
	.align		4
        /*0138*/ 	.word	index@(_ZN2at6native13reduce_kernelILi128ELi4ENS0_8ReduceOpIN3c104HalfENS0_7MeanOpsIS4_ffS4_EEjS4_Li4ELi8EEEEEvT1_)
	.align		4
        /*013c*/ 	.word	index@(__assertfail)
	.align		4
        /*0140*/ 	.word	index@(_ZN2at6native13reduce_kernelILi512ELi1ENS0_8ReduceOpIN3c108BFloat16ENS0_10WelfordOpsIS4_fiN4cuda3std3__44pairIS4_S4_EEEEjS4_Li2ELi2EEEEEvT1_)
	.align		4
        /*0144*/ 	.word	index@(__assertfail)
	.align		4
        /*0148*/ 	.word	index@(_ZN2at6native13reduce_kernelILi256ELi2ENS0_8ReduceOpIN3c108BFloat16ENS0_10WelfordOpsIS4_fiN4cuda3std3__44pairIS4_S4_EEEEjS4_Li2ELi2EEEEEvT1_)
	.align		4
        /*014c*/ 	.word	index@(__assertfail)
	.align		4
        /*0150*/ 	.word	index@(_ZN2at6native13reduce_kernelILi128ELi4ENS0_8ReduceOpIN3c108BFloat16ENS0_10WelfordOpsIS4_fiN4cuda3std3__44pairIS4_S4_EEEEjS4_Li2ELi2EEEEEvT1_)
	.align		4
        /*0154*/ 	.word	index@(__assertfail)
	.align		4
        /*0158*/ 	.word	index@(_ZN2at6native13reduce_kernelILi512ELi1ENS0_8ReduceOpIN3c104HalfENS0_10WelfordOpsIS4_fiN4cuda3std3__44pairIS4_S4_EEEEjS4_Li2ELi2EEEEEvT1_)
	.align		4
        /*015c*/ 	.word	index@(__assertfail)
	.align		4
        /*0160*/ 	.word	index@(_ZN2at6native13reduce_kernelILi256ELi2ENS0_8ReduceOpIN3c104HalfENS0_10WelfordOpsIS4_fiN4cuda3std3__44pairIS4_S4_EEEEjS4_Li2ELi2EEEEEvT1_)
	.align		4
        /*0164*/ 	.word	index@(__assertfail)
	.align		4
        /*0168*/ 	.word	index@(_ZN2at6native13reduce_kernelILi128ELi4ENS0_8ReduceOpIN3c104HalfENS0_10WelfordOpsIS4_fiN4cuda3std3__44pairIS4_S4_EEEEjS4_Li2ELi2EEEEEvT1_)
	.align		4
        /*016c*/ 	.word	index@(__assertfail)
	.align		4
        /*0170*/ 	.word	index@(_ZN2at6native13reduce_kernelILi512ELi1ENS0_8ReduceOpIfNS0_10WelfordOpsIffiN4cuda3std3__44pairIffEEEEjfLi2ELi2EEEEEvT1_)
	.align		4
        /*0174*/ 	.word	index@(__assertfail)
	.align		4
        /*0178*/ 	.word	index@(_ZN2at6native13reduce_kernelILi256ELi2ENS0_8ReduceOpIfNS0_10WelfordOpsIffiN4cuda3std3__44pairIffEEEEjfLi2ELi2EEEEEvT1_)
	.align		4
        /*017c*/ 	.word	index@(__assertfail)
	.align		4
        /*0180*/ 	.word	index@(_ZN2at6native13reduce_kernelILi128ELi4ENS0_8ReduceOpIfNS0_10WelfordOpsIffiN4cuda3std3__44pairIffEEEEjfLi2ELi2EEEEEvT1_)
	.align		4
        /*0184*/ 	.word	index@(__assertfail)
	.align		4
        /*0188*/ 	.word	index@(_ZN2at6native13reduce_kernelILi512ELi1ENS0_8ReduceOpIdNS0_10WelfordOpsIddiN4cuda3std3__44pairIddEEEEjdLi2ELi2EEEEEvT1_)
	.align		4
        /*018c*/ 	.word	index@(__assertfail)
	.align		4
        /*0190*/ 	.word	index@(_ZN2at6native13reduce_kernelILi256ELi2ENS0_8ReduceOpIdNS0_10WelfordOpsIddiN4cuda3std3__44pairIddEEEEjdLi2ELi2EEEEEvT1_)
	.align		4
        /*0194*/ 	.word	index@(__assertfail)
	.align		4
        /*0198*/ 	.word	index@(_ZN2at6native13reduce_kernelILi128ELi4ENS0_8ReduceOpIdNS0_10WelfordOpsIddiN4cuda3std3__44pairIddEEEEjdLi2ELi2EEEEEvT1_)
	.align		4
        /*019c*/ 	.word	index@(__assertfail)
	.align		4
        /*01a0*/ 	.word	index@(_ZN2at6native13reduce_kernelILi512ELi1ENS0_8ReduceOpIN3c108BFloat16ENS0_10WelfordOpsIS4_fiN4cuda3std3__44pairIffEEEEjfLi2ELi2EEEEEvT1_)
	.align		4
        /*01a4*/ 	.word	index@(__assertfail)
	.align		4
        /*01a8*/ 	.word	index@(_ZN2at6native13reduce_kernelILi256ELi2ENS0_8ReduceOpIN3c108BFloat16ENS0_10WelfordOpsIS4_fiN4cuda3std3__44pairIffEEEEjfLi2ELi2EEEEEvT1_)
	.align		4
        /*01ac*/ 	.word	index@(__assertfail)
	.align		4
        /*01b0*/ 	.word	index@(_ZN2at6native13reduce_kernelILi128ELi4ENS0_8ReduceOpIN3c108BFloat16ENS0_10WelfordOpsIS4_fiN4cuda3std3__44pairIffEEEEjfLi2ELi2EEEEEvT1_)
	.align		4
        /*01b4*/ 	.word	index@(__assertfail)
	.align		4
        /*01b8*/ 	.word	index@(_ZN2at6native13reduce_kernelILi512ELi1ENS0_8ReduceOpIN3c104HalfENS0_10WelfordOpsIS4_fiN4cuda3std3__44pairIffEEEEjfLi2ELi2EEEEEvT1_)
	.align		4
        /*01bc*/ 	.word	index@(__assertfail)
	.align		4
        /*01c0*/ 	.word	index@(_ZN2at6native13reduce_kernelILi256ELi2ENS0_8ReduceOpIN3c104HalfENS0_10WelfordOpsIS4_fiN4cuda3std3__44pairIffEEEEjfLi2ELi2EEEEEvT1_)
	.align		4
        /*01c4*/ 	.word	index@(__assertfail)
	.align		4
        /*01c8*/ 	.word	index@(_ZN2at6native13reduce_kernelILi128ELi4ENS0_8ReduceOpIN3c104HalfENS0_10WelfordOpsIS4_fiN4cuda3std3__44pairIffEEEEjfLi2ELi2EEEEEvT1_)
	.align		4
        /*01cc*/ 	.word	index@(__assertfail)
	.align		4
        /*01d0*/ 	.word	0x00000000
	.align		4
        /*01d4*/ 	.word	0xfffffffe
	.align		4
        /*01d8*/ 	.word	0x00000000
	.align		4
        /*01dc*/ 	.word	0xfffffffd
	.align		4
        /*01e0*/ 	.word	0x00000000
	.align		4
        /*01e4*/ 	.word	0xfffffffc


//--------------------- .nv.constant4             --------------------------
	.section	.nv.constant4,"a",@progbits
	.align	8
	.align		8
.nv.constant4:
        /*0000*/ 	.dword	__assertfail
	.align		8
        /*0008*/ 	.dword	__unnamed_1
	.align		8
        /*0010*/ 	.dword	__unnamed_2
	.align		8
        /*0018*/ 	.dword	__unnamed_3
	.align		8
        /*0020*/ 	.dword	__unnamed_4
	.align		8
        /*0028*/ 	.dword	__unnamed_5
	.align		8
        /*0030*/ 	.dword	__unnamed_6
	.align		8
        /*0038*/ 	.dword	__unnamed_7
	.align		8
        /*0040*/ 	.dword	__unnamed_8
	.align		8
        /*0048*/ 	.dword	__unnamed_9
	.align		8
        /*0050*/ 	.dword	__unnamed_10
	.align		8
        /*0058*/ 	.dword	__unnamed_11
	.align		8
        /*0060*/ 	.dword	__unnamed_12
	.align		8
        /*0068*/ 	.dword	__unnamed_13
	.align		8
        /*0070*/ 	.dword	__unnamed_14
	.align		8
        /*0078*/ 	.dword	__unnamed_15
	.align		8
        /*0080*/ 	.dword	__unnamed_16
	.align		8
        /*0088*/ 	.dword	__unnamed_17
	.align		8
        /*0090*/ 	.dword	__unnamed_18
	.align		8
        /*0098*/ 	.dword	__unnamed_19
	.align		8
        /*00a0*/ 	.dword	__unnamed_20
	.align		8
        /*00a8*/ 	.dword	__unnamed_21
	.align		8
        /*00b0*/ 	.dword	__unnamed_22
	.align		8
        /*00b8*/ 	.dword	__unnamed_23
	.align		8
        /*00c0*/ 	.dword	__unnamed_24
	.align		8
        /*00c8*/ 	.dword	__unnamed_25
	.align		8
        /*00d0*/ 	.dword	__unnamed_26
	.align		8
        /*00d8*/ 	.dword	__unnamed_27
	.align		8
        /*00e0*/ 	.dword	__unnamed_28
	.align		8
        /*00e8*/ 	.dword	__unnamed_29
	.align		8
        /*00f0*/ 	.dword	__unnamed_30
	.align		8
        /*00f8*/ 	.dword	__unnamed_31
	.align		8
        /*0100*/ 	.dword	__unnamed_32
	.align		8
        /*0108*/ 	.dword	__unnamed_33
	.align		8
        /*0110*/ 	.dword	__unnamed_34
	.align		8
        /*0118*/ 	.dword	__unnamed_35
	.align		8
        /*0120*/ 	.dword	__unnamed_36
	.align		8
        /*0128*/ 	.dword	__unnamed_37
	.align		8
        /*0130*/ 	.dword	__unnamed_38
	.align		8
        /*0138*/ 	.dword	__unnamed_39
	.align		8
        /*0140*/ 	.dword	__unnamed_40
	.align		8
        /*0148*/ 	.dword	__unnamed_41
	.align		8
        /*0150*/ 	.dword	__unnamed_42
	.align		8
        /*0158*/ 	.dword	__unnamed_43
	.align		8
        /*0160*/ 	.dword	__unnamed_44
	.align		8
        /*0168*/ 	.dword	__unnamed_45
	.align		8
        /*0170*/ 	.dword	__unnamed_46
	.align		8
        /*0178*/ 	.dword	__unnamed_47
	.align		8
        /*0180*/ 	.dword	__unnamed_48
	.align		8
        /*0188*/ 	.dword	__unnamed_49
	.align		8
        /*0190*/ 	.dword	__unnamed_50
	.align		8
        /*0198*/ 	.dword	__unnamed_51
	.align		8
        /*01a0*/ 	.dword	__unnamed_52
	.align		8
        /*01a8*/ 	.dword	__unnamed_53
	.align		8
        /*01b0*/ 	.dword	__unnamed_54
	.align		8
        /*01b8*/ 	.dword	__unnamed_55
	.align		8
        /*01c0*/ 	.dword	__unnamed_56
	.align		8
        /*01c8*/ 	.dword	__unnamed_57
	.align		8
        /*01d0*/ 	.dword	__unnamed_58
	.align		8
        /*01d8*/ 	.dword	__unnamed_59
	.align		8
        /*01e0*/ 	.dword	__unnamed_60
	.align		8
        /*01e8*/ 	.dword	__unnamed_61
	.align		8
        /*01f0*/ 	.dword	__unnamed_62
	.align		8
        /*01f8*/ 	.dword	__unnamed_63
	.align		8
        /*0200*/ 	.dword	__unnamed_64
	.align		8
        /*0208*/ 	.dword	__unnamed_65
	.align		8
        /*0210*/ 	.dword	__unnamed_66
	.align		8
        /*0218*/ 	.dword	__unnamed_67
	.align		8
        /*0220*/ 	.dword	__unnamed_68
	.align		8
        /*0228*/ 	.dword	__unnamed_69
	.align		8
        /*0230*/ 	.dword	__unnamed_70
	.align		8
        /*0238*/ 	.dword	__unnamed_71
	.align		8
        /*0240*/ 	.dword	__unnamed_72
	.align		8
        /*0248*/ 	.dword	__unnamed_73
	.align		8
        /*0250*/ 	.dword	__unnamed_74
	.align		8
        /*0258*/ 	.dword	__unnamed_75
	.align		8
        /*0260*/ 	.dword	__unnamed_76
	.align		8
        /*0268*/ 	.dword	__unnamed_77
	.align		8
        /*0270*/ 	.dword	__unnamed_78
	.align		8
        /*0278*/ 	.dword	__unnamed_79
	.align		8
        /*0280*/ 	.dword	__unnamed_80
	.align		8
        /*0288*/ 	.dword	__unnamed_81
	.align		8
        /*0290*/ 	.dword	__unnamed_82
	.align		8
        /*0298*/ 	.dword	__unnamed_83
	.align		8
        /*02a0*/ 	.dword	__unnamed_84
	.align		8
        /*02a8*/ 	.dword	__unnamed_85
	.align		8
        /*02b0*/ 	.dword	__unnamed_86
	.align		8
        /*02b8*/ 	.dword	__unnamed_87
	.align		8
        /*02c0*/ 	.dword	__unnamed_88
	.align		8
        /*02c8*/ 	.dword	__unnamed_89
	.align		8
        /*02d0*/ 	.dword	__unnamed_90
	.align		8
        /*02d8*/ 	.dword	__unnamed_91
	.align		8
        /*02e0*/ 	.dword	__unnamed_92
	.align		8
        /*02e8*/ 	.dword	__unnamed_93
	.align		8
        /*02f0*/ 	.dword	__unnamed_94
	.align		8
        /*02f8*/ 	.dword	__unnamed_95
	.align		8
        /*0300*/ 	.dword	__unnamed_96
	.align		8
        /*0308*/ 	.dword	__unnamed_97
	.align		8
        /*0310*/ 	.dword	__unnamed_98
	.align		8
        /*0318*/ 	.dword	__unnamed_99
	.align		8
        /*0320*/ 	.dword	__unnamed_100
	.align		8
        /*0328*/ 	.dword	__unnamed_101
	.align		8
        /*0330*/ 	.dword	__unnamed_102
	.align		8
        /*0338*/ 	.dword	__unnamed_103
	.align		8
        /*0340*/ 	.dword	__unnamed_104
	.align		8
        /*0348*/ 	.dword	__unnamed_105
	.align		8
        /*0350*/ 	.dword	__unnamed_106
	.align		8
        /*0358*/ 	.dword	__unnamed_107
	.align		8
        /*0360*/ 	.dword	__unnamed_108
	.align		8
        /*0368*/ 	.dword	__unnamed_109
	.align		8
        /*0370*/ 	.dword	__unnamed_110
	.align		8
        /*0378*/ 	.dword	__unnamed_111
	.align		8
        /*0380*/ 	.dword	__unnamed_112
	.align		8
        /*0388*/ 	.dword	__unnamed_113
	.align		8
        /*0390*/ 	.dword	__unnamed_114
	.align		8
        /*0398*/ 	.dword	__unnamed_115
	.align		8
        /*03a0*/ 	.dword	__unnamed_116
	.align		8
        /*03a8*/ 	.dword	__unnamed_117
	.align		8
        /*03b0*/ 	.dword	__unnamed_118
	.align		8
        /*03b8*/ 	.dword	__unnamed_119
	.align		8
        /*03c0*/ 	.dword	__unnamed_120
	.align		8
        /*03c8*/ 	.dword	__unnamed_121
	.align		8
        /*03d0*/ 	.dword	__unnamed_122
	.align		8
        /*03d8*/ 	.dword	__unnamed_123
	.align		8
        /*03e0*/ 	.dword	__unnamed_124
	.align		8
        /*03e8*/ 	.dword	__unnamed_125
	.align		8
        /*03f0*/ 	.dword	__unnamed_126
	.align		8
        /*03f8*/ 	.dword	__unnamed_127
	.align		8
        /*0400*/ 	.dword	__unnamed_128
	.align		8
        /*0408*/ 	.dword	__unnamed_129
	.align		8
        /*0410*/ 	.dword	__unnamed_130
	.align		8
        /*0418*/ 	.dword	__unnamed_131
	.align		8
        /*0420*/ 	.dword	__unnamed_132
	.align		8
        /*0428*/ 	.dword	__unnamed_133
	.align		8
        /*0430*/ 	.dword	__unnamed_134
	.align		8
        /*0438*/ 	.dword	__unnamed_135
	.align		8
        /*0440*/ 	.dword	__unnamed_136
	.align		8
        /*0448*/ 	.dword	__unnamed_137
	.align		8
        /*0450*/ 	.dword	__unnamed_138
	.align		8
        /*0458*/ 	.dword	__unnamed_139
	.align		8
        /*0460*/ 	.dword	__unnamed_140
	.align		8
        /*0468*/ 	.dword	__unnamed_141
	.align		8
        /*0470*/ 	.dword	__unnamed_142
	.align		8
        /*0478*/ 	.dword	__unnamed_143
	.align		8
        /*0480*/ 	.dword	__unnamed_144
	.align		8
        /*0488*/ 	.dword	__unnamed_145
	.align		8
        /*0490*/ 	.dword	_ZN57_INTERNAL_d26a0b13_21_ReduceMomentKernel_cu_7dd49032_31984cuda3std3__45__cpo5beginE
	.align		8
        /*0498*/ 	.dword	_ZN57_INTERNAL_d26a0b13_21_ReduceMomentKernel_cu_7dd49032_31984cuda3std3__45__cpo3endE
	.align		8
        /*04a0*/ 	.dword	_ZN57_INTERNAL_d26a0b13_21_ReduceMomentKernel_cu_7dd49032_31984cuda3std3__45__cpo6cbeginE
	.align		8
        /*04a8*/ 	.dword	_ZN57_INTERNAL_d26a0b13_21_ReduceMomentKernel_cu_7dd49032_31984cuda3std3__45__cpo4cendE
	.align		8
        /*04b0*/ 	.dword	_ZN57_INTERNAL_d26a0b13_21_ReduceMomentKernel_cu_7dd49032_31984cuda3std3__45__cpo6rbeginE
	.align		8
        /*04b8*/ 	.dword	_ZN57_INTERNAL_d26a0b13_21_ReduceMomentKernel_cu_7dd49032_31984cuda3std3__45__cpo4rendE
	.align		8
        /*04c0*/ 	.dword	_ZN57_INTERNAL_d26a0b13_21_ReduceMomentKernel_cu_7dd49032_31984cuda3std3__45__cpo7crbeginE
	.align		8
        /*04c8*/ 	.dword	_ZN57_INTERNAL_d26a0b13_21_ReduceMomentKernel_cu_7dd49032_31984cuda3std3__45__cpo5crendE
	.align		8
        /*04d0*/ 	.dword	_ZN57_INTERNAL_d26a0b13_21_ReduceMomentKernel_cu_7dd49032_31984cuda3std3__459_GLOBAL__N__d26a0b13_21_ReduceMomentKernel_cu_7dd49032_31986ignoreE
	.align		8
        /*04d8*/ 	.dword	_ZN57_INTERNAL_d26a0b13_21_ReduceMomentKernel_cu_7dd49032_31984cuda3std3__419piecewise_constructE
	.align		8
        /*04e0*/ 	.dword	_ZN57_INTERNAL_d26a0b13_21_ReduceMomentKernel_cu_7dd49032_31984cuda3std3__48in_placeE
	.align		8
        /*04e8*/ 	.dword	_ZN57_INTERNAL_d26a0b13_21_ReduceMomentKernel_cu_7dd49032_31984cuda3std3__420unreachable_sentinelE
	.align		8
        /*04f0*/ 	.dword	_ZN57_INTERNAL_d26a0b13_21_ReduceMomentKernel_cu_7dd49032_31984cuda3std6ranges3__45__cpo4swapE
	.align		8
        /*04f8*/ 	.dword	_ZN57_INTERNAL_d26a0b13_21_ReduceMomentKernel_cu_7dd49032_31984cuda3std6ranges3__45__cpo9iter_moveE
	.align		8
        /*0500*/ 	.dword	_ZN57_INTERNAL_d26a0b13_21_ReduceMomentKernel_cu_7dd49032_31984cuda3std6ranges3__45__cpo5beginE
	.align		8
        /*0508*/ 	.dword	_ZN57_INTERNAL_d26a0b13_21_ReduceMomentKernel_cu_7dd49032_31984cuda3std6ranges3__45__cpo3endE
	.align		8
        /*0510*/ 	.dword	_ZN57_INTERNAL_d26a0b13_21_ReduceMomentKernel_cu_7dd49032_31984cuda3std6ranges3__45__cpo6cbeginE
	.align		8
        /*0518*/ 	.dword	_ZN57_INTERNAL_d26a0b13_21_ReduceMomentKernel_cu_7dd49032_31984cuda3std6ranges3__45__cpo4cendE
	.align		8
        /*0520*/ 	.dword	_ZN57_INTERNAL_d26a0b13_21_ReduceMomentKernel_cu_7dd49032_31984cuda3std6ranges3__45__cpo7advanceE
	.align		8
        /*0528*/ 	.dword	_ZN57_INTERNAL_d26a0b13_21_ReduceMomentKernel_cu_7dd49032_31984cuda3std6ranges3__45__cpo9iter_swapE
	.align		8
        /*0530*/ 	.dword	_ZN57_INTERNAL_d26a0b13_21_ReduceMomentKernel_cu_7dd49032_31984cuda3std6ranges3__45__cpo4nextE
	.align		8
        /*0538*/ 	.dword	_ZN57_INTERNAL_d26a0b13_21_ReduceMomentKernel_cu_7dd49032_31984cuda3std6ranges3__45__cpo4prevE
	.align		8
        /*0540*/ 	.dword	_ZN57_INTERNAL_d26a0b13_21_ReduceMomentKernel_cu_7dd49032_31984cuda3std6ranges3__45__cpo4dataE
	.align		8
        /*0548*/ 	.dword	_ZN57_INTERNAL_d26a0b13_21_ReduceMomentKernel_cu_7dd49032_31984cuda3std6ranges3__45__cpo5cdataE
	.align		8
        /*0550*/ 	.dword	_ZN57_INTERNAL_d26a0b13_21_ReduceMomentKernel_cu_7dd49032_31984cuda3std6ranges3__45__cpo4sizeE
	.align		8
        /*0558*/ 	.dword	_ZN57_INTERNAL_d26a0b13_21_ReduceMomentKernel_cu_7dd49032_31984cuda3std6ranges3__45__cpo5ssizeE
	.align		8
        /*0560*/ 	.dword	_ZN57_INTERNAL_d26a0b13_21_ReduceMomentKernel_cu_7dd49032_31984cuda3std6ranges3__45__cpo8distanceE
	.align		8
        /*0568*/ 	.dword	_ZN57_INTERNAL_d26a0b13_21_ReduceMomentKernel_cu_7dd49032_31986thrust23THRUST_300001_SM_900_NS6system6detail10sequential3seqE
	.align		8
        /*0570*/ 	.dword	$str$6
	.align		8
        /*0578*/ 	.dword	$str$7
	.align		8
        /*0580*/ 	.dword	$str$8
	.align		8
        /*0588*/ 	.dword	$str$9
	.align		8
        /*0590*/ 	.dword	$str$10
	.align		8
        /*0598*/ 	.dword	$str$11


//--------------------- .text._ZN2at6native13reduce_kernelILi512ELi1ENS0_8ReduceOpIN3c107complexIfEENS0_7MeanOpsIS5_S5_fS5_EEjS5_Li4ELi4EEEEEvT1_ --------------------------
	.section	.text._ZN2at6native13reduce_kernelILi512ELi1ENS0_8ReduceOpIN3c107complexIfEENS0_7MeanOpsIS5_S5_fS5_EEjS5_Li4ELi4EEEEEvT1_,"ax",@progbits
	.align	128
        .global         _ZN2at6native13reduce_kernelILi512ELi1ENS0_8ReduceOpIN3c107complexIfEENS0_7MeanOpsIS5_S5_fS5_EEjS5_Li4ELi4EEEEEvT1_
        .type           _ZN2at6native13reduce_kernelILi512ELi1ENS0_8ReduceOpIN3c107complexIfEENS0_7MeanOpsIS5_S5_fS5_EEjS5_Li4ELi4EEEEEvT1_,@function
        .size           _ZN2at6native13reduce_kernelILi512ELi1ENS0_8ReduceOpIN3c107complexIfEENS0_7MeanOpsIS5_S5_fS5_EEjS5_Li4ELi4EEEEEvT1_,(.L_x_8237 - _ZN2at6native13reduce_kernelILi512ELi1ENS0_8ReduceOpIN3c107complexIfEENS0_7MeanOpsIS5_S5_fS5_EEjS5_Li4ELi4EEEEEvT1_)
        .other          _ZN2at6native13reduce_kernelILi512ELi1ENS0_8ReduceOpIN3c107complexIfEENS0_7MeanOpsIS5_S5_fS5_EEjS5_Li4ELi4EEEEEvT1_,@"STO_CUDA_ENTRY STV_DEFAULT"
_ZN2at6native13reduce_kernelILi512ELi1ENS0_8ReduceOpIN3c107complexIfEENS0_7MeanOpsIS5_S5_fS5_EEjS5_Li4ELi4EEEEEvT1_:
.text._ZN2at6native13reduce_kernelILi512ELi1ENS0_8ReduceOpIN3c107complexIfEENS0_7MeanOpsIS5_S5_fS5_EEjS5_Li4ELi4EEEEEvT1_:
[----:B------:R-:W0:Y:S08]  /*0000*/  LDC R1, c[0x0][0x28] ;  /* 0x00000a00ff017b82 */ /* 0x000e300000000800 */
[----:B------:R-:W1:Y:S01]  /*0010*/  LDC R0, c[0x0][0x3f4] ;  /* 0x0000fd00ff007b82 */ /* 0x000e620000000800 */
[----:B------:R-:W2:Y:S01]  /*0020*/  S2R R10, SR_TID.X ;  /* 0x00000000000a7919 */ /* 0x000ea20000002100 */
[----:B------:R-:W-:Y:S01]  /*0030*/  HFMA2.MMA R3, -RZ, RZ, 0, 0 ;  /* 0x00000000ff037435 */ /* 0x000fe200000001ff */
[----:B-1----:R-:W-:-:S13]  /*0040*/  ISETP.NE.AND P0, PT, R0, RZ, PT ;  /* 0x000000ff0000720c */ /* 0x002fda0003f05270 */
[----:B0-2---:R-:W-:Y:S05]  /*0050*/  @!P0 BRA `(.L_x_0) ;  /* 0x0000001000648947 */ /* 0x005fea0003800000 */
[----:B------:R-:W0:Y:S01]  /*0060*/  S2R R3, SR_TID.Y ;  /* 0x0000000000037919 */ /* 0x000e220000002200 */
[----:B------:R-:W1:Y:S01]  /*0070*/  S2UR UR4, SR_CTAID.X ;  /* 0x00000000000479c3 */ /* 0x000e620000002500 */
[----:B------:R-:W-:Y:S01]  /*0080*/  ULDC UR5, c[0x0][0x244] ;  /* 0x0000910000057ab9 */ /* 0x000fe20000000800 */
[----:B------:R-:W-:Y:S01]  /*0090*/  ULDC.64 UR6, c[0x0][0x3f8] ;  /* 0x0000fe0000067ab9 */ /* 0x000fe20000000a00 */
[----:B------:R-:W-:Y:S01]  /*00a0*/  IMAD R2, R10, UR5, RZ ;  /* 0x000000050a027c24 */ /* 0x000fe2000f8e02ff */
[----:B------:R-:W-:Y:S01]  /*00b0*/  ULDC UR5, c[0x0][0x248] ;  /* 0x0000920000057ab9 */ /* 0x000fe20000000800 */
[----:B------:R-:W-:-:S03]  /*00c0*/  ISETP.NE.AND P0, PT, R0, 0x1, PT ;  /* 0x000000010000780c */ /* 0x000fc60003f05270 */
[----:B------:R-:W1:Y:S01]  /*00d0*/  LDC R5, c[0x0][0x230] ;  /* 0x00008c00ff057b82 */ /* 0x000e620000000800 */
[----:B0-----:R-:W-:-:S04]  /*00e0*/  IMAD R2, R3, UR5, R2 ;  /* 0x0000000503027c24 */ /* 0x001fc8000f8e0202 */
[----:B-1----:R-:W-:Y:S01]  /*00f0*/  IMAD R3, R5, UR4, R2 ;  /* 0x0000000405037c24 */ /* 0x002fe2000f8e0202 */
[----:B------:R-:W-:Y:S01]  /*0100*/  ULDC UR4, c[0x0][0x400] ;  /* 0x0001000000047ab9 */ /* 0x000fe20000000800 */
[----:B------:R-:W-:-:S04]  /*0110*/  IMAD.MOV.U32 R2, RZ, RZ, RZ ;  /* 0x000000ffff027224 */ /* 0x000fc800078e00ff */
[----:B------:R-:W-:-:S05]  /*0120*/  IMAD.HI.U32 R4, R3, UR7, R2 ;  /* 0x0000000703047c27 */ /* 0x000fca000f8e0002 */
[----:B------:R-:W-:Y:S01]  /*0130*/  SHF.R.U32.HI R5, RZ, UR4, R4 ;  /* 0x00000004ff057c19 */ /* 0x000fe20008011604 */
[----:B------:R-:W-:-:S03]  /*0140*/  ULDC UR4, c[0x0][0x528] ;  /* 0x00014a0000047ab9 */ /* 0x000fc60000000800 */
[----:B------:R-:W-:-:S05]  /*0150*/  IADD3 R2, -R5, RZ, RZ ;  /* 0x000000ff05027210 */ /* 0x000fca0007ffe1ff */
[----:B------:R-:W-:-:S04]  /*0160*/  IMAD R3, R2, UR6, R3 ;  /* 0x0000000602037c24 */ /* 0x000fc8000f8e0203 */
[----:B------:R-:W-:Y:S01]  /*0170*/  IMAD R3, R3, UR4, RZ ;  /* 0x0000000403037c24 */ /* 0x000fe2000f8e02ff */
[----:B------:R-:W-:Y:S06]  /*0180*/  @!P0 BRA `(.L_x_0) ;  /* 0x0000001000188947 */ /* 0x000fec0003800000 */
[----:B------:R-:W-:Y:S01]  /*0190*/  IMAD.MOV.U32 R4, RZ, RZ, RZ ;  /* 0x000000ffff047224 */ /* 0x000fe200078e00ff */
[----:B------:R-:W-:Y:S01]  /*01a0*/  ULDC.64 UR4, c[0x0][0x408] ;  /* 0x0001020000047ab9 */ /* 0x000fe20000000a00 */
[----:B------:R-:W-:Y:S02]  /*01b0*/  ISETP.NE.AND P0, PT, R0, 0x2, PT ;  /* 0x000000020000780c */ /* 0x000fe40003f05270 */
[----:B------:R-:W-:Y:S01]  /*01c0*/  IMAD.HI.U32 R6, R5, UR4, R4 ;  /* 0x0000000405067c27 */ /* 0x000fe2000f8e0004 */
[----:B------:R-:W-:-:S04]  /*01d0*/  ULDC UR4, c[0x0][0x404] ;  /* 0x0001010000047ab9 */ /* 0x000fc80000000800 */
[----:B------:R-:W-:-:S04]  /*01e0*/  SHF.R.U32.HI R7, RZ, UR5, R6 ;  /* 0x00000005ff077c19 */ /* 0x000fc80008011606 */
[----:B------:R-:W-:-:S05]  /*01f0*/  IADD3 R4, -R7, RZ, RZ ;  /* 0x000000ff07047210 */ /* 0x000fca0007ffe1ff */
[----:B------:R-:W-:Y:S01]  /*0200*/  IMAD R4, R4, UR4, R5 ;  /* 0x0000000404047c24 */ /* 0x000fe2000f8e0205 */
[----:B------:R-:W-:-:S03]  /*0210*/  ULDC UR4, c[0x0][0x530] ;  /* 0x00014c0000047ab9 */ /* 0x000fc60000000800 */
[----:B------:R-:W-:Y:S01]  /*0220*/  IMAD R3, R4, UR4, R3 ;  /* 0x0000000404037c24 */ /* 0x000fe2000f8e0203 */
[----:B------:R-:W-:Y:S06]  /*0230*/  @!P0 BRA `(.L_x_0) ;  /* 0x0000000c00ec8947 */ /* 0x000fec0003800000 */
[----:B------:R-:W-:Y:S01]  /*0240*/  IMAD.MOV.U32 R6, RZ, RZ, RZ ;  /* 0x000000ffff067224 */ /* 0x000fe200078e00ff */
[----:B------:R-:W-:Y:S01]  /*0250*/  ULDC.64 UR6, c[0x0][0x410] ;  /* 0x0001040000067ab9 */ /* 0x000fe20000000a00 */
[----:B------:R-:W-:Y:S01]  /*0260*/  ULDC UR4, c[0x0][0x418] ;  /* 0x0001060000047ab9 */ /* 0x000fe20000000800 */
[----:B------:R-:W-:Y:S01]  /*0270*/  ISETP.NE.AND P0, PT, R0, 0x3, PT ;  /* 0x000000030000780c */ /* 0x000fe20003f05270 */
[----:B------:R-:W-:-:S05]  /*0280*/  IMAD.HI.U32 R4, R7, UR7, R6 ;  /* 0x0000000707047c27 */ /* 0x000fca000f8e0006 */
[----:B------:R-:W-:Y:S01]  /*0290*/  SHF.R.U32.HI R5, RZ, UR4, R4 ;  /* 0x00000004ff057c19 */ /* 0x000fe20008011604 */
[----:B------:R-:W-:-:S03]  /*02a0*/  ULDC UR4, c[0x0][0x538] ;  /* 0x00014e0000047ab9 */ /* 0x000fc60000000800 */
[----:B------:R-:W-:-:S05]  /*02b0*/  IADD3 R6, -R5, RZ, RZ ;  /* 0x000000ff05067210 */ /* 0x000fca0007ffe1ff */
[----:B------:R-:W-:-:S04]  /*02c0*/  IMAD R6, R6, UR6, R7 ;  /* 0x0000000606067c24 */ /* 0x000fc8000f8e0207 */
[----:B------:R-:W-:Y:S01]  /*02d0*/  IMAD R3, R6, UR4, R3 ;  /* 0x0000000406037c24 */ /* 0x000fe2000f8e0203 */
        /* <DEDUP_REMOVED lines=78> */
[----:B------:R-:W-:Y:S01]  /*07c0*/  MOV R6, RZ ;  /* 0x000000ff00067202 */ /* 0x000fe20000000f00 */
[----:B------:R-:W-:Y:S01]  /*07d0*/  ULDC.64 UR6, c[0x0][0x470] ;  /* 0x00011c0000067ab9 */ /* 0x000fe20000000a00 */
[----:B------:R-:W-:Y:S01]  /*07e0*/  ULDC UR4, c[0x0][0x478] ;  /* 0x00011e0000047ab9 */ /* 0x000fe20000000800 */
[----:B------:R-:W-:Y:S02]  /*07f0*/  ISETP.NE.AND P0, PT, R0, 0xb, PT ;  /* 0x0000000b0000780c */ /* 0x000fe40003f05270 */
[----:B------:R-:W-:-:S05]  /*0800*/  IMAD.HI.U32 R4, R7, UR7, R6 ;  /* 0x0000000707047c27 */ /* 0x000fca000f8e0006 */
[----:B------:R-:W-:Y:S01]  /*0810*/  SHF.R.U32.HI R5, RZ, UR4, R4 ;  /* 0x00000004ff057c19 */ /* 0x000fe20008011604 */
[----:B------:R-:W-:-:S04]  /*0820*/  ULDC UR4, c[0x0][0x578] ;  /* 0x00015e0000047ab9 */ /* 0x000fc80000000800 */
[----:B------:R-:W-:-:S04]  /*0830*/  IMAD.MOV R6, RZ, RZ, -R5 ;  /* 0x000000ffff067224 */ /* 0x000fc800078e0a05 */
[----:B------:R-:W-:-:S04]  /*0840*/  IMAD R6, R6, UR6, R7 ;  /* 0x0000000606067c24 */ /* 0x000fc8000f8e0207 */
[----:B------:R-:W-:Y:S01]  /*0850*/  IMAD R3, R6, UR4, R3 ;  /* 0x0000000406037c24 */ /* 0x000fe2000f8e0203 */
[----:B------:R-:W-:Y:S06]  /*0860*/  @!P0 BRA `(.L_x_0) ;  /* 0x0000000800608947 */ /* 0x000fec0003800000 */
[----:B------:R-:W-:Y:S01]  /*0870*/  HFMA2.MMA R4, -RZ, RZ, 0, 0 ;  /* 0x00000000ff047435 */ /* 0x000fe200000001ff */
[----:B------:R-:W-:Y:S01]  /*0880*/  ULDC.64 UR4, c[0x0][0x480] ;  /* 0x0001200000047ab9 */ /* 0x000fe20000000a00 */
[----:B------:R-:W-:-:S08]  /*0890*/  ISETP.NE.AND P0, PT, R0, 0xc, PT ;  /* 0x0000000c0000780c */ /* 0x000fd00003f05270 */
        /* <DEDUP_REMOVED lines=19> */
[----:B------:R-:W-:Y:S01]  /*09d0*/  MOV R4, RZ ;  /* 0x000000ff00047202 */ /* 0x000fe20000000f00 */
[----:B------:R-:W-:Y:S01]  /*09e0*/  ULDC.64 UR4, c[0x0][0x498] ;  /* 0x0001260000047ab9 */ /* 0x000fe20000000a00 */
[----:B------:R-:W-:-:S03]  /*09f0*/  ISETP.NE.AND P0, PT, R0, 0xe, PT ;  /* 0x0000000e0000780c */ /* 0x000fc60003f05270 */
[----:B------:R-:W-:Y:S01]  /*0a00*/  IMAD.HI.U32 R6, R5, UR4, R4 ;  /* 0x0000000405067c27 */ /* 0x000fe2000f8e0004 */
[----:B------:R-:W-:-:S04]  /*0a10*/  ULDC UR4, c[0x0][0x494] ;  /* 0x0001250000047ab9 */ /* 0x000fc80000000800 */
[----:B------:R-:W-:-:S05]  /*0a20*/  SHF.R.U32.HI R7, RZ, UR5, R6 ;  /* 0x00000005ff077c19 */ /* 0x000fca0008011606 */
[----:B------:R-:W-:-:S04]  /*0a30*/  IMAD.MOV R4, RZ, RZ, -R7 ;  /* 0x000000ffff047224 */ /* 0x000fc800078e0a07 */
[----:B------:R-:W-:Y:S01]  /*0a40*/  IMAD R4, R4, UR4, R5 ;  /* 0x0000000404047c24 */ /* 0x000fe2000f8e0205 */
[----:B------:R-:W-:-:S03]  /*0a50*/  ULDC UR4, c[0x0][0x590] ;  /* 0x0001640000047ab9 */ /* 0x000fc60000000800 */
[----:B------:R-:W-:Y:S01]  /*0a60*/  IMAD R3, R4, UR4, R3 ;  /* 0x0000000404037c24 */ /* 0x000fe2000f8e0203 */
[----:B------:R-:W-:Y:S06]  /*0a70*/  @!P0 BRA `(.L_x_0) ;  /* 0x0000000400dc8947 */ /* 0x000fec0003800000 */
[----:B------:R-:W-:Y:S01]  /*0a80*/  HFMA2.MMA R6, -RZ, RZ, 0, 0 ;  /* 0x00000000ff067435 */ /* 0x000fe200000001ff */
[----:B------:R-:W-:Y:S01]  /*0a90*/  ULDC.64 UR6, c[0x0][0x4a0] ;  /* 0x0001280000067ab9 */ /* 0x000fe20000000a00 */
[----:B------:R-:W-:Y:S01]  /*0aa0*/  ULDC UR4, c[0x0][0x4a8] ;  /* 0x00012a0000047ab9 */ /* 0x000fe20000000800 */
[----:B------:R-:W-:-:S07]  /*0ab0*/  ISETP.NE.AND P0, PT, R0, 0xf, PT ;  /* 0x0000000f0000780c */ /* 0x000fce0003f05270 */
        /* <DEDUP_REMOVED lines=108> */
[----:B------:R-:W-:Y:S02]  /*1180*/  ULDC UR4, c[0x0][0x520] ;  /* 0x0001480000047ab9 */ /* 0x000fe40000000800 */
[----:B------:R-:W-:-:S05]  /*1190*/  IMAD.HI.U32 R0, R7, UR7, R6 ;  /* 0x0000000707007c27 */ /* 0x000fca000f8e0006 */
[----:B------:R-:W-:Y:S01]  /*11a0*/  SHF.R.U32.HI R0, RZ, UR4, R0 ;  /* 0x00000004ff007c19 */ /* 0x000fe20008011600 */
[----:B------:R-:W-:-:S03]  /*11b0*/  ULDC UR4, c[0x0][0x5e8] ;  /* 0x00017a0000047ab9 */ /* 0x000fc60000000800 */
[----:B------:R-:W-:-:S05]  /*11c0*/  IADD3 R6, -R0, RZ, RZ ;  /* 0x000000ff00067210 */ /* 0x000fca0007ffe1ff */
[----:B------:R-:W-:-:S04]  /*11d0*/  IMAD R6, R6, UR6, R7 ;  /* 0x0000000606067c24 */ /* 0x000fc8000f8e0207 */
[----:B------:R-:W-:-:S07]  /*11e0*/  IMAD R3, R6, UR4, R3 ;  /* 0x0000000406037c24 */ /* 0x000fce000f8e0203 */
.L_x_0:
[----:B------:R-:W0:Y:S01]  /*11f0*/  S2R R8, SR_TID.Y ;  /* 0x0000000000087919 */ /* 0x000e220000002200 */
[----:B------:R-:W1:Y:S01]  /*1200*/  S2UR UR5, SR_CTAID.X ;  /* 0x00000000000579c3 */ /* 0x000e620000002500 */
[----:B------:R-:W-:Y:S01]  /*1210*/  ULDC.64 UR26, c[0x0][0x238] ;  /* 0x00008e00001a7ab9 */ /* 0x000fe20000000a00 */
[----:B------:R-:W-:Y:S01]  /*1220*/  ULDC.64 UR28, c[0x0][0x240] ;  /* 0x00009000001c7ab9 */ /* 0x000fe20000000a00 */
[----:B------:R-:W2:Y:S01]  /*1230*/  S2R R0, SR_CTAID.Y ;  /* 0x0000000000007919 */ /* 0x000ea20000002600 */
[C---:B------:R-:W-:Y:S01]  /*1240*/  IMAD R2, R10.reuse, UR26, RZ ;  /* 0x0000001a0a027c24 */ /* 0x040fe2000f8e02ff */
[----:B------:R-:W-:Y:S01]  /*1250*/  ULDC UR4, c[0x0][0x248] ;  /* 0x0000920000047ab9 */ /* 0x000fe20000000800 */
[----:B------:R-:W-:Y:S01]  /*1260*/  IMAD R4, R10, UR29, RZ ;  /* 0x0000001d0a047c24 */ /* 0x000fe2000f8e02ff */
[----:B------:R-:W-:Y:S01]  /*1270*/  ULDC UR6, c[0x0][0x224] ;  /* 0x0000890000067ab9 */ /* 0x000fe20000000800 */
[----:B------:R-:W1:Y:S01]  /*1280*/  LDC R29, c[0x0][0x230] ;  /* 0x00008c00ff1d7b82 */ /* 0x000e620000000800 */
[----:B------:R-:W-:Y:S01]  /*1290*/  MOV R9, UR6 ;  /* 0x0000000600097c02 */ /* 0x000fe20008000f00 */
[----:B------:R-:W-:Y:S01]  /*12a0*/  ULDC.64 UR36, c[0x0][0x208] ;  /* 0x0000820000247ab9 */ /* 0x000fe20000000a00 */
[----:B------:R-:W-:Y:S01]  /*12b0*/  BSSY B0, `(.L_x_1) ;  /* 0x00009f2000007945 */ /* 0x000fe20003800000 */
[----:B------:R-:W-:Y:S01]  /*12c0*/  CS2R R6, SRZ ;  /* 0x0000000000067805 */ /* 0x000fe2000001ff00 */
[----:B0-----:R-:W-:-:S02]  /*12d0*/  IMAD R5, R8, UR27, R2 ;  /* 0x0000001b08057c24 */ /* 0x001fc4000f8e0202 */
[----:B------:R-:W-:Y:S01]  /*12e0*/  IMAD R4, R8, UR4, R4 ;  /* 0x0000000408047c24 */ /* 0x000fe2000f8e0204 */
[----:B------:R-:W-:Y:S01]  /*12f0*/  ULDC UR4, c[0x0][0x228] ;  /* 0x00008a0000047ab9 */ /* 0x000fe20000000800 */
[----:B--2---:R-:W-:Y:S02]  /*1300*/  IMAD R2, R0, UR28, R5 ;  /* 0x0000001c00027c24 */ /* 0x004fe4000f8e0205 */
[----:B-1----:R-:W-:-:S03]  /*1310*/  IMAD R29, R29, UR5, R4 ;  /* 0x000000051d1d7c24 */ /* 0x002fc6000f8e0204 */
[----:B------:R-:W-:-:S04]  /*1320*/  ISETP.GE.U32.AND P0, PT, R2, R9, PT ;  /* 0x000000090200720c */ /* 0x000fc80003f06070 */
[----:B------:R-:W-:-:S13]  /*1330*/  ISETP.GE.U32.OR P0, PT, R29, UR4, P0 ;  /* 0x000000041d007c0c */ /* 0x000fda0008706470 */
[----:B------:R-:W-:Y:S05]  /*1340*/  @P0 BRA `(.L_x_2) ;  /* 0x0000009c00a00947 */ /* 0x000fea0003800000 */
[----:B------:R-:W-:Y:S01]  /*1350*/  ULDC.U8 UR6, c[0x0][0x258] ;  /* 0x0000960000067ab9 */ /* 0x000fe20000000000 */
[----:B------:R-:W-:Y:S01]  /*1360*/  ULDC.64 UR4, c[0x0][0x5f0] ;  /* 0x00017c0000047ab9 */ /* 0x000fe20000000a00 */
[----:B------:R-:W-:Y:S02]  /*1370*/  ISETP.NE.AND P0, PT, RZ, UR6, PT ;  /* 0x00000006ff007c0c */ /* 0x000fe4000bf05270 */
[----:B------:R-:W-:-:S05]  /*1380*/  IADD3 R18, P1, R3, UR4, RZ ;  /* 0x0000000403127c10 */ /* 0x000fca000ff3e0ff */
[----:B------:R-:W-:-:S06]  /*1390*/  IMAD.X R19, RZ, RZ, UR5, P1 ;  /* 0x00000005ff137e24 */ /* 0x000fcc00088e06ff */
[----:B------:R-:W-:Y:S05]  /*13a0*/  @!P0 BRA `(.L_x_3) ;  /* 0x0000000400a08947 */ /* 0x000fea0003800000 */
[----:B------:R-:W0:Y:S01]  /*13b0*/  LDC R16, c[0x0][0x218] ;  /* 0x00008600ff107b82 */ /* 0x000e220000000800 */
[----:B------:R-:W-:Y:S01]  /*13c0*/  SHF.R.U64 R3, R18, 0x3, R19 ;  /* 0x0000000312037819 */ /* 0x000fe20000001213 */
[----:B------:R-:W-:Y:S01]  /*13d0*/  ULDC UR4, c[0x0][0x224] ;  /* 0x0000890000047ab9 */ /* 0x000fe20000000800 */
[----:B------:R-:W-:Y:S01]  /*13e0*/  BSSY B1, `(.L_x_4) ;  /* 0x0000028000017945 */ /* 0x000fe20003800000 */
[----:B------:R-:W-:Y:S02]  /*13f0*/  MOV R12, UR4 ;  /* 0x00000004000c7c02 */ /* 0x000fe40008000f00 */
[----:B------:R-:W-:Y:S02]  /*1400*/  LOP3.LUT R6, R3, 0x3, RZ, 0xc0, !PT ;  /* 0x0000000303067812 */ /* 0x000fe400078ec0ff */
[----:B------:R-:W1:Y:S02]  /*1410*/  LDC R21, c[0x0][0x21c] ;  /* 0x00008700ff157b82 */ /* 0x000e640000000800 */
[----:B------:R-:W-:-:S02]  /*1420*/  ISETP.NE.AND P0, PT, R6, RZ, PT ;  /* 0x000000ff0600720c */ /* 0x000fc40003f05270 */
[----:B0-----:R-:W-:Y:S01]  /*1430*/  MOV R13, R16 ;  /* 0x00000010000d7202 */ /* 0x001fe20000000f00 */
[----:B-1----:R-:W-:-:S10]  /*1440*/  IMAD.MOV.U32 R14, RZ, RZ, R21 ;  /* 0x000000ffff0e7224 */ /* 0x002fd400078e0015 */
[----:B------:R-:W-:Y:S05]  /*1450*/  @!P0 BRA `(.L_x_5) ;  /* 0x0000000000808947 */ /* 0x000fea0003800000 */
[C---:B------:R-:W-:Y:S01]  /*1460*/  ISETP.GE.U32.AND P0, PT, R10.reuse, R6, PT ;  /* 0x000000060a00720c */ /* 0x040fe20003f06070 */
[----:B------:R-:W-:Y:S03]  /*1470*/  BSSY B2, `(.L_x_6) ;  /* 0x0000019000027945 */ /* 0x000fe60003800000 */
[----:B------:R-:W-:-:S13]  /*1480*/  ISETP.GT.U32.OR P0, PT, R10, 0x3, !P0 ;  /* 0x000000030a00780c */ /* 0x000fda0004704470 */
[----:B------:R-:W-:Y:S05]  /*1490*/  @P0 BRA `(.L_x_7) ;  /* 0x0000000000580947 */ /* 0x000fea0003800000 */
[----:B------:R-:W-:Y:S01]  /*14a0*/  ISETP.NE.AND P0, PT, RZ, UR27, PT ;  /* 0x0000001bff007c0c */ /* 0x000fe2000bf05270 */
[----:B------:R-:W-:Y:S01]  /*14b0*/  BSSY B3, `(.L_x_8) ;  /* 0x0000009000037945 */ /* 0x000fe20003800000 */
[----:B------:R-:W-:Y:S02]  /*14c0*/  ISETP.NE.AND P1, PT, R8, RZ, PT ;  /* 0x000000ff0800720c */ /* 0x000fe40003f25270 */
[----:B------:R-:W-:-:S11]  /*14d0*/  PRMT R3, RZ, 0x7610, R3 ;  /* 0x00007610ff037816 */ /* 0x000fd60000000003 */
[----:B------:R-:W-:Y:S05]  /*14e0*/  @P0 BRA P1, `(.L_x_9) ;  /* 0x0000000000140947 */ /* 0x000fea0000800000 */
[----:B------:R-:W-:Y:S01]  /*14f0*/  ISETP.NE.AND P0, PT, RZ, UR28, PT ;  /* 0x0000001cff007c0c */ /* 0x000fe2000bf05270 */
[----:B------:R-:W-:-:S12]  /*1500*/  HFMA2.MMA R3, -RZ, RZ, 0, 5.9604644775390625e-08 ;  /* 0x00000001ff037435 */ /* 0x000fd800000001ff */
[----:B------:R-:W-:-:S04]  /*1510*/  @P0 ISETP.NE.AND P1, PT, R0, RZ, PT ;  /* 0x000000ff0000020c */ /* 0x000fc80003f25270 */
[----:B------:R-:W-:-:S04]  /*1520*/  @P0 SEL R4, RZ, 0x1, P1 ;  /* 0x00000001ff040807 */ /* 0x000fc80000800000 */
[----:B------:R-:W-:-:S07]  /*1530*/  @P0 PRMT R3, R4, 0x7610, R3 ;  /* 0x0000761004030816 */ /* 0x000fce0000000003 */
.L_x_9:
[----:B------:R-:W-:Y:S05]  /*1540*/  BSYNC B3 ;  /* 0x0000000000037941 */ /* 0x000fea0003800000 */
.L_x_8:
[----:B------:R-:W-:-:S04]  /*1550*/  PRMT R3, R3, 0x9910, RZ ;  /* 0x0000991003037816 */ /* 0x000fc800000000ff */
[----:B------:R-:W-:-:S13]  /*1560*/  ISETP.NE.AND P0, PT, R3, RZ, PT ;  /* 0x000000ff0300720c */ /* 0x000fda0003f05270 */
[----:B------:R-:W-:Y:S05]  /*1570*/  @!P0 BRA `(.L_x_7) ;  /* 0x0000000000208947 */ /* 0x000fea0003800000 */
[----:B------:R-:W-:Y:S01]  /*1580*/  IADD3 R3, P0, R10, -R6, RZ ;  /* 0x800000060a037210 */ /* 0x000fe20007f1e0ff */
[----:B------:R-:W-:-:S03]  /*1590*/  ULDC.64 UR4, c[0x0][0x218] ;  /* 0x0000860000047ab9 */ /* 0x000fc60000000a00 */
[----:B------:R-:W-:Y:S02]  /*15a0*/  IADD3.X R5, RZ, -0x1, RZ, P0, !PT ;  /* 0xffffffffff057810 */ /* 0x000fe400007fe4ff */
[----:B------:R-:W-:-:S04]  /*15b0*/  LEA R4, P0, R3, R18, 0x3 ;  /* 0x0000001203047211 */ /* 0x000fc800078018ff */
[----:B------:R-:W-:-:S06]  /*15c0*/  LEA.HI.X R5, R3, R19, R5, 0x3, P0 ;  /* 0x0000001303057211 */ /* 0x000fcc00000f1c05 */
[----:B------:R-:W2:Y:S02]  /*15d0*/  LDG.E.64 R4, desc[UR36][R4.64] ;  /* 0x0000002404047981 */ /* 0x000ea4000c1e1b00 */
[----:B--2---:R-:W-:Y:S01]  /*15e0*/  FADD.FTZ R14, R5, UR5 ;  /* 0x00000005050e7e21 */ /* 0x004fe20008010000 */
[----:B------:R-:W-:-:S07]  /*15f0*/  FADD.FTZ R13, R4, UR4 ;  /* 0x00000004040d7e21 */ /* 0x000fce0008010000 */
.L_x_7:
[----:B------:R-:W-:Y:S05]  /*1600*/  BSYNC B2 ;  /* 0x0000000000027941 */ /* 0x000fea0003800000 */
.L_x_6:
[C---:B------:R-:W-:Y:S02]  /*1610*/  IADD3 R3, P0, -R6.reuse, 0x4, RZ ;  /* 0x0000000406037810 */ /* 0x040fe40007f1e1ff */
[----:B------:R-:W-:Y:S02]  /*1620*/  IADD3 R12, R6, -0x4, R9 ;  /* 0xfffffffc060c7810 */ /* 0x000fe40007ffe009 */
[----:B------:R-:W-:Y:S01]  /*1630*/  LEA R18, P1, R3, R18, 0x3 ;  /* 0x0000001203127211 */ /* 0x000fe200078218ff */
[----:B------:R-:W-:-:S05]  /*1640*/  IMAD.X R4, RZ, RZ, -0x1, P0 ;  /* 0xffffffffff047424 */ /* 0x000fca00000e06ff */
[----:B------:R-:W-:-:S07]  /*1650*/  LEA.HI.X R19, R3, R19, R4, 0x3, P1 ;  /* 0x0000001303137211 */ /* 0x000fce00008f1c04 */
.L_x_5:
[----:B------:R-:W-:Y:S05]  /*1660*/  BSYNC B1 ;  /* 0x0000000000017941 */ /* 0x000fea0003800000 */
.L_x_4:
[----:B------:R-:W-:Y:S01]  /*1670*/  LEA R3, R2, 0x3, 0x2 ;  /* 0x0000000302037811 */ /* 0x000fe200078e10ff */
[----:B------:R-:W-:Y:S01]  /*1680*/  BSSY B1, `(.L_x_10) ;  /* 0x000001c000017945 */ /* 0x000fe20003800000 */
[----:B------:R-:W-:Y:S01]  /*1690*/  ISETP.NE.AND P1, PT, RZ, UR27, PT ;  /* 0x0000001bff007c0c */ /* 0x000fe2000bf25270 */
[----:B------:R-:W-:Y:S01]  /*16a0*/  IMAD.MOV.U32 R22, RZ, RZ, R21 ;  /* 0x000000ffff167224 */ /* 0x000fe200078e0015 */
[----:B------:R-:W-:Y:S02]  /*16b0*/  ISETP.GE.U32.AND P0, PT, R3, R12, PT ;  /* 0x0000000c0300720c */ /* 0x000fe40003f06070 */
[----:B------:R-:W-:Y:S02]  /*16c0*/  ISETP.NE.AND P2, PT, R8, RZ, PT ;  /* 0x000000ff0800720c */ /* 0x000fe40003f45270 */
[----:B------:R-:W-:Y:S02]  /*16d0*/  MOV R15, R16 ;  /* 0x00000010000f7202 */ /* 0x000fe40000000f00 */
[----:B------:R-:W-:-:S02]  /*16e0*/  MOV R20, R21 ;  /* 0x0000001500147202 */ /* 0x000fc40000000f00 */
[----:B------:R-:W-:-:S05]  /*16f0*/  MOV R17, R16 ;  /* 0x0000001000117202 */ /* 0x000fca0000000f00 */
[----:B------:R-:W-:Y:S05]  /*1700*/  @P0 BRA `(.L_x_11) ;  /* 0x00000000004c0947 */ /* 0x000fea0003800000 */
[----:B------:R-:W-:Y:S01]  /*1710*/  MOV R23, R2 ;  /* 0x0000000200177202 */ /* 0x000fe20000000f00 */
[----:B------:R-:W-:Y:S01]  /*1720*/  IMAD.MOV.U32 R22, RZ, RZ, R21 ;  /* 0x000000ffff167224 */ /* 0x000fe200078e0015 */
[----:B------:R-:W-:-:S07]  /*1730*/  MOV R17, R16 ;  /* 0x0000001000117202 */ /* 0x000fce0000000f00 */
.L_x_12:
[----:B------:R-:W-:Y:S01]  /*1740*/  IMAD.WIDE.U32 R2, R23, 0x20, R18 ;  /* 0x0000002017027825 */ /* 0x000fe200078e0012 */
[----:B------:R-:W-:-:S04]  /*1750*/  ULDC UR4, c[0x0][0x22c] ;  /* 0x00008b0000047ab9 */ /* 0x000fc80000000800 */
[----:B------:R-:W2:Y:S04]  /*1760*/  LDG.E.128 R4, desc[UR36][R2.64] ;  /* 0x0000002402047981 */ /* 0x000ea8000c1e1d00 */
[----:B------:R-:W3:Y:S01]  /*1770*/  LDG.E.128 R8, desc[UR36][R2.64+0x10] ;  /* 0x0000102402087981 */ /* 0x000ee2000c1e1d00 */
[----:B------:R-:W-:-:S04]  /*1780*/  IADD3 R23, R23, UR4, RZ ;  /* 0x0000000417177c10 */ /* 0x000fc8000fffe0ff */
[----:B------:R-:W-:-:S04]  /*1790*/  LEA R25, R23, 0x3, 0x2 ;  /* 0x0000000317197811 */ /* 0x000fc800078e10ff */
[----:B------:R-:W-:Y:S01]  /*17a0*/  ISETP.GE.U32.AND P0, PT, R25, R12, PT ;  /* 0x0000000c1900720c */ /* 0x000fe20003f06070 */
[----:B--2---:R-:W-:Y:S01]  /*17b0*/  FADD.FTZ R13, R4, R13 ;  /* 0x0000000d040d7221 */ /* 0x004fe20000010000 */
[----:B------:R-:W-:Y:S01]  /*17c0*/  FADD.FTZ R14, R5, R14 ;  /* 0x0000000e050e7221 */ /* 0x000fe20000010000 */
[----:B------:R-:W-:Y:S01]  /*17d0*/  FADD.FTZ R16, R6, R16 ;  /* 0x0000001006107221 */ /* 0x000fe20000010000 */
[----:B------:R-:W-:Y:S01]  /*17e0*/  FADD.FTZ R21, R7, R21 ;  /* 0x0000001507157221 */ /* 0x000fe20000010000 */
[----:B---3--:R-:W-:Y:S01]  /*17f0*/  FADD.FTZ R17, R8, R17 ;  /* 0x0000001108117221 */ /* 0x008fe20000010000 */
[----:B------:R-:W-:Y:S01]  /*1800*/  FADD.FTZ R22, R9, R22 ;  /* 0x0000001609167221 */ /* 0x000fe20000010000 */
[----:B------:R-:W-:Y:S01]  /*1810*/  FADD.FTZ R15, R10, R15 ;  /* 0x0000000f0a0f7221 */ /* 0x000fe20000010000 */
[----:B------:R-:W-:-:S05]  /*1820*/  FADD.FTZ R20, R11, R20 ;  /* 0x000000140b147221 */ /* 0x000fca0000010000 */
[----:B------:R-:W-:Y:S05]  /*1830*/  @!P0 BRA `(.L_x_12) ;  /* 0xfffffffc00c08947 */ /* 0x000fea000383ffff */
.L_x_11:
[----:B------:R-:W-:Y:S05]  /*1840*/  BSYNC B1 ;  /* 0x0000000000017941 */ /* 0x000fea0003800000 */
.L_x_10:
[----:B------:R-:W-:Y:S01]  /*1850*/  BSSY B1, `(.L_x_13) ;  /* 0x0000008000017945 */ /* 0x000fe20003800000 */
[----:B------:R-:W-:-:S03]  /*1860*/  PRMT R2, RZ, 0x7610, R2 ;  /* 0x00007610ff027816 */ /* 0x000fc60000000002 */
[----:B------:R-:W-:Y:S05]  /*1870*/  @P1 BRA P2, `(.L_x_14) ;  /* 0x0000000000141947 */ /* 0x000fea0001000000 */
[----:B------:R-:W-:Y:S01]  /*1880*/  ISETP.NE.AND P0, PT, RZ, UR28, PT ;  /* 0x0000001cff007c0c */ /* 0x000fe2000bf05270 */
[----:B------:R-:W-:-:S12]  /*1890*/  IMAD.MOV.U32 R2, RZ, RZ, 0x1 ;  /* 0x00000001ff027424 */ /* 0x000fd800078e00ff */
[----:B------:R-:W-:-:S04]  /*18a0*/  @P0 ISETP.NE.AND P1, PT, R0, RZ, PT ;  /* 0x000000ff0000020c */ /* 0x000fc80003f25270 */
[----:B------:R-:W-:-:S04]  /*18b0*/  @P0 SEL R0, RZ, 0x1, P1 ;  /* 0x00000001ff000807 */ /* 0x000fc80000800000 */
[----:B------:R-:W-:-:S07]  /*18c0*/  @P0 PRMT R2, R0, 0x7610, R2 ;  /* 0x0000761000020816 */ /* 0x000fce0000000002 */
.L_x_14:
[----:B------:R-:W-:Y:S05]  /*18d0*/  BSYNC B1 ;  /* 0x0000000000017941 */ /* 0x000fea0003800000 */
.L_x_13:
[----:B------:R-:W-:Y:S01]  /*18e0*/  PRMT R0, R2, 0x9910, RZ ;  /* 0x0000991002007816 */ /* 0x000fe200000000ff */
[----:B------:R-:W-:Y:S03]  /*18f0*/  BSSY B1, `(.L_x_15) ;  /* 0x000000c000017945 */ /* 0x000fe60003800000 */
[----:B------:R-:W-:-:S13]  /*1900*/  ISETP.NE.AND P0, PT, R0, RZ, PT ;  /* 0x000000ff0000720c */ /* 0x000fda0003f05270 */
[----:B------:R-:W-:Y:S05]  /*1910*/  @!P0 BRA `(.L_x_16) ;  /* 0x0000000000248947 */ /* 0x000fea0003800000 */
[----:B------:R-:W0:Y:S01]  /*1920*/  S2R R3, SR_TID.X ;  /* 0x0000000000037919 */ /* 0x000e220000002100 */
[----:B------:R-:W-:-:S04]  /*1930*/  LOP3.LUT R0, R12, 0xfffffffc, RZ, 0xc0, !PT ;  /* 0xfffffffc0c007812 */ /* 0x000fc800078ec0ff */
[----:B0-----:R-:W-:-:S04]  /*1940*/  IADD3 R3, R0, R3, RZ ;  /* 0x0000000300037210 */ /* 0x001fc80007ffe0ff */
[----:B------:R-:W-:-:S13]  /*1950*/  ISETP.GE.U32.AND P0, PT, R3, R12, PT ;  /* 0x0000000c0300720c */ /* 0x000fda0003f06070 */
[----:B------:R-:W-:Y:S05]  /*1960*/  @P0 BRA `(.L_x_16) ;  /* 0x0000000000100947 */ /* 0x000fea0003800000 */
[----:B------:R-:W-:-:S06]  /*1970*/  IMAD.WIDE R18, R3, 0x8, R18 ;  /* 0x0000000803127825 */ /* 0x000fcc00078e0212 */
[----:B------:R-:W2:Y:S02]  /*1980*/  LDG.E.64 R18, desc[UR36][R18.64] ;  /* 0x0000002412127981 */ /* 0x000ea4000c1e1b00 */
[----:B--2---:R-:W-:Y:S01]  /*1990*/  FADD.FTZ R13, R13, R18 ;  /* 0x000000120d0d7221 */ /* 0x004fe20000010000 */
[----:B------:R-:W-:-:S07]  /*19a0*/  FADD.FTZ R14, R14, R19 ;  /* 0x000000130e0e7221 */ /* 0x000fce0000010000 */
.L_x_16:
[----:B------:R-:W-:Y:S05]  /*19b0*/  BSYNC B1 ;  /* 0x0000000000017941 */ /* 0x000fea0003800000 */
.L_x_15:
[----:B------:R-:W-:Y:S01]  /*19c0*/  FADD.FTZ R21, R21, R14 ;  /* 0x0000000e15157221 */ /* 0x000fe20000010000 */
[----:B------:R-:W-:-:S03]  /*19d0*/  FADD.FTZ R16, R16, R13 ;  /* 0x0000000d10107221 */ /* 0x000fc60000010000 */
[----:B------:R-:W-:Y:S01]  /*19e0*/  FADD.FTZ R21, R21, R22 ;  /* 0x0000001615157221 */ /* 0x000fe20000010000 */
[----:B------:R-:W-:-:S03]  /*19f0*/  FADD.FTZ R16, R16, R17 ;  /* 0x0000001110107221 */ /* 0x000fc60000010000 */
[----:B------:R-:W-:Y:S01]  /*1a00*/  FADD.FTZ R7, R21, R20 ;  /* 0x0000001415077221 */ /* 0x000fe20000010000 */
[----:B------:R-:W-:Y:S01]  /*1a10*/  FADD.FTZ R6, R16, R15 ;  /* 0x0000000f10067221 */ /* 0x000fe20000010000 */
[----:B------:R-:W-:Y:S06]  /*1a20*/  BRA `(.L_x_2) ;  /* 0x0000009400e87947 */ /* 0x000fec0003800000 */
.L_x_3:
[----:B------:R-:W0:Y:S08]  /*1a30*/  LDC R22, c[0x0][0x390] ;  /* 0x0000e400ff167b82 */ /* 0x000e300000000800 */
[----:B------:R-:W1:Y:S01]  /*1a40*/  LDC R10, c[0x0][0x260] ;  /* 0x00009800ff0a7b82 */ /* 0x000e620000000800 */
[----:B0-----:R-:W-:-:S04]  /*1a50*/  SHF.R.U32.HI R22, RZ, 0x3, R22 ;  /* 0x00000003ff167819 */ /* 0x001fc80000011616 */
[----:B------:R-:W-:Y:S02]  /*1a60*/  ISETP.NE.AND P0, PT, R22, 0x1, PT ;  /* 0x000000011600780c */ /* 0x000fe40003f05270 */
[C---:B-1----:R-:W-:Y:S02]  /*1a70*/  ISETP.EQ.AND P2, PT, R10.reuse, 0x1, PT ;  /* 0x000000010a00780c */ /* 0x042fe40003f42270 */
[----:B------:R-:W-:-:S11]  /*1a80*/  ISETP.NE.AND P1, PT, R10, 0x1, PT ;  /* 0x000000010a00780c */ /* 0x000fd60003f25270 */
[----:B------:R-:W-:Y:S05]  /*1a90*/  @!P0 BRA P2, `(.L_x_17) ;  /* 0x0000009000588947 */ /* 0x000fea0001000000 */
[----:B------:R-:W0:Y:S01]  /*1aa0*/  LDC R3, c[0x0][0x218] ;  /* 0x00008600ff037b82 */ /* 0x000e220000000800 */
[----:B------:R-:W-:Y:S01]  /*1ab0*/  ULDC UR4, c[0x0][0x22c] ;  /* 0x00008b0000047ab9 */ /* 0x000fe20000000800 */
[----:B------:R-:W-:Y:S01]  /*1ac0*/  IMAD.MOV.U32 R7, RZ, RZ, R2 ;  /* 0x000000ffff077224 */ /* 0x000fe200078e0002 */
[----:B------:R-:W-:-:S05]  /*1ad0*/  MOV R8, UR4 ;  /* 0x0000000400087c02 */ /* 0x000fca0008000f00 */
[----:B------:R-:W1:Y:S01]  /*1ae0*/  LDC R0, c[0x0][0x21c] ;  /* 0x00008700ff007b82 */ /* 0x000e620000000800 */
[----:B------:R-:W-:Y:S01]  /*1af0*/  IMAD R2, R8, 0x3, R2 ;  /* 0x0000000308027824 */ /* 0x000fe200078e0202 */
[----:B0-----:R-:W-:Y:S02]  /*1b00*/  MOV R6, R3 ;  /* 0x0000000300067202 */ /* 0x001fe40000000f00 */
[----:B-1----:R-:W-:Y:S01]  /*1b10*/  MOV R5, R0 ;  /* 0x0000000000057202 */ /* 0x002fe20000000f00 */
[----:B------:R-:W-:Y:S06]  /*1b20*/  @!P1 BRA `(.L_x_18) ;  /* 0x0000008800b89947 */ /* 0x000fec0003800000 */
[----:B------:R-:W-:Y:S01]  /*1b30*/  ISETP.GE.U32.AND P0, PT, R2, R9, PT ;  /* 0x000000090200720c */ /* 0x000fe20003f06070 */
[----:B------:R-:W-:Y:S01]  /*1b40*/  BSSY B1, `(.L_x_19) ;  /* 0x000042a000017945 */ /* 0x000fe20003800000 */
[----:B------:R-:W-:Y:S01]  /*1b50*/  IMAD.MOV.U32 R26, RZ, RZ, R0 ;  /* 0x000000ffff1a7224 */ /* 0x000fe200078e0000 */
[----:B------:R-:W-:Y:S01]  /*1b60*/  MOV R25, R3 ;  /* 0x0000000300197202 */ /* 0x000fe20000000f00 */
[----:B------:R-:W-:Y:S01]  /*1b70*/  IMAD.MOV.U32 R4, RZ, RZ, R3 ;  /* 0x000000ffff047224 */ /* 0x000fe200078e0003 */
[-C--:B------:R-:W-:Y:S02]  /*1b80*/  MOV R24, R0.reuse ;  /* 0x0000000000187202 */ /* 0x080fe40000000f00 */
[----:B------:R-:W-:Y:S02]  /*1b90*/  CS2R R22, SRZ ;  /* 0x0000000000167805 */ /* 0x000fe4000001ff00 */
[----:B------:R-:W-:Y:S02]  /*1ba0*/  MOV R2, R0 ;  /* 0x0000000000027202 */ /* 0x000fe40000000f00 */
[----:B------:R-:W-:-:S02]  /*1bb0*/  CS2R R16, SRZ ;  /* 0x0000000000107805 */ /* 0x000fc4000001ff00 */
[----:B------:R-:W-:Y:S02]  /*1bc0*/  CS2R R14, SRZ ;  /* 0x00000000000e7805 */ /* 0x000fe4000001ff00 */
[----:B------:R-:W-:Y:S01]  /*1bd0*/  CS2R R12, SRZ ;  /* 0x00000000000c7805 */ /* 0x000fe2000001ff00 */
[----:B------:R-:W-:Y:S06]  /*1be0*/  @P0 BRA `(.L_x_20) ;  /* 0x00000040007c0947 */ /* 0x000fec0003800000 */
[----:B------:R-:W-:Y:S01]  /*1bf0*/  BSSY B2, `(.L_x_21) ;  /* 0x000041c000027945 */ /* 0x000fe20003800000 */
[----:B------:R-:W-:Y:S01]  /*1c00*/  ISETP.NE.AND P0, PT, R10, RZ, PT ;  /* 0x000000ff0a00720c */ /* 0x000fe20003f05270 */
[----:B------:R-:W-:Y:S01]  /*1c10*/  IMAD.MOV.U32 R24, RZ, RZ, R0 ;  /* 0x000000ffff187224 */ /* 0x000fe200078e0000 */
[-C--:B------:R-:W-:Y:S01]  /*1c20*/  MOV R26, R0.reuse ;  /* 0x00000000001a7202 */ /* 0x080fe20000000f00 */
[----:B------:R-:W-:Y:S01]  /*1c30*/  IMAD.MOV.U32 R4, RZ, RZ, R3 ;  /* 0x000000ffff047224 */ /* 0x000fe200078e0003 */
[----:B------:R-:W-:Y:S02]  /*1c40*/  MOV R2, R0 ;  /* 0x0000000000027202 */ /* 0x000fe40000000f00 */
[----:B------:R-:W-:-:S07]  /*1c50*/  MOV R25, R3 ;  /* 0x0000000300197202 */ /* 0x000fce0000000f00 */
.L_x_26:
[----:B------:R-:W0:Y:S01]  /*1c60*/  LDC.64 R10, c[0x0][0x260] ;  /* 0x00009800ff0a7b82 */ /* 0x000e220000000a00 */
[----:B------:R-:W-:Y:S01]  /*1c70*/  ULDC UR4, c[0x0][0x390] ;  /* 0x0000e40000047ab9 */ /* 0x000fe20000000800 */
        /* <DEDUP_REMOVED lines=45> */
[----:B------:R-:W-:Y:S01]  /*1f50*/  ULDC.64 UR30, c[0x0][0x268] ;  /* 0x00009a00001e7ab9 */ /* 0x000fe20000000a00 */
[----:B------:R-:W-:Y:S01]  /*1f60*/  ULDC.64 UR32, c[0x0][0x270] ;  /* 0x00009c0000207ab9 */ /* 0x000fe20000000a00 */
[----:B------:R-:W-:Y:S01]  /*1f70*/  ULDC.64 UR34, c[0x0][0x280] ;  /* 0x0000a00000227ab9 */ /* 0x000fe20000000a00 */
[----:B------:R-:W-:Y:S01]  /*1f80*/  HFMA2.MMA R0, -RZ, RZ, 0, 0 ;  /* 0x00000000ff007435 */ /* 0x000fe200000001ff */
[----:B------:R-:W-:Y:S01]  /*1f90*/  MOV R14, RZ ;  /* 0x000000ff000e7202 */ /* 0x000fe20000000f00 */
[----:B0-----:R-:W-:Y:S09]  /*1fa0*/  @!P0 BRA `(.L_x_22) ;  /* 0x0000000c00d88947 */ /* 0x001ff20003800000 */
[----:B------:R-:W-:Y:S01]  /*1fb0*/  MOV R9, R7 ;  /* 0x0000000700097202 */ /* 0x000fe20000000f00 */
[----:B------:R-:W-:Y:S01]  /*1fc0*/  IMAD.MOV.U32 R8, RZ, RZ, RZ ;  /* 0x000000ffff087224 */ /* 0x000fe200078e00ff */
[----:B------:R-:W-:-:S03]  /*1fd0*/  ISETP.NE.AND P1, PT, R10, 0x1, PT ;  /* 0x000000010a00780c */ /* 0x000fc60003f25270 */
[----:B------:R-:W-:-:S05]  /*1fe0*/  IMAD.HI.U32 R8, R7, UR30, R8 ;  /* 0x0000001e07087c27 */ /* 0x000fca000f8e0008 */
[----:B------:R-:W-:-:S04]  /*1ff0*/  SHF.R.U32.HI R12, RZ, UR31, R8 ;  /* 0x0000001fff0c7c19 */ /* 0x000fc80008011608 */
[----:B------:R-:W-:-:S05]  /*2000*/  IADD3 R14, -R12, RZ, RZ ;  /* 0x000000ff0c0e7210 */ /* 0x000fca0007ffe1ff */
[----:B------:R-:W-:-:S04]  /*2010*/  IMAD R14, R14, R11, R7 ;  /* 0x0000000b0e0e7224 */ /* 0x000fc800078e0207 */
[----:B------:R-:W-:Y:S01]  /*2020*/  IMAD R14, R14, UR4, RZ ;  /* 0x000000040e0e7c24 */ /* 0x000fe2000f8e02ff */
[----:B------:R-:W-:Y:S06]  /*2030*/  @!P1 BRA `(.L_x_22) ;  /* 0x0000000c00b49947 */ /* 0x000fec0003800000 */
[----:B------:R-:W-:Y:S01]  /*2040*/  MOV R9, R12 ;  /* 0x0000000c00097202 */ /* 0x000fe20000000f00 */
[----:B------:R-:W-:Y:S01]  /*2050*/  IMAD.MOV.U32 R8, RZ, RZ, RZ ;  /* 0x000000ffff087224 */ /* 0x000fe200078e00ff */
[----:B------:R-:W-:-:S03]  /*2060*/  ISETP.NE.AND P1, PT, R10, 0x2, PT ;  /* 0x000000020a00780c */ /* 0x000fc60003f25270 */
[----:B------:R-:W-:-:S05]  /*2070*/  IMAD.HI.U32 R8, R12, UR33, R8 ;  /* 0x000000210c087c27 */ /* 0x000fca000f8e0008 */
[----:B------:R-:W-:-:S04]  /*2080*/  SHF.R.U32.HI R13, RZ, UR45, R8 ;  /* 0x0000002dff0d7c19 */ /* 0x000fc80008011608 */
[----:B------:R-:W-:-:S05]  /*2090*/  IADD3 R9, -R13, RZ, RZ ;  /* 0x000000ff0d097210 */ /* 0x000fca0007ffe1ff */
[----:B------:R-:W-:-:S04]  /*20a0*/  IMAD R9, R9, UR32, R12 ;  /* 0x0000002009097c24 */ /* 0x000fc8000f8e020c */
[----:B------:R-:W-:Y:S01]  /*20b0*/  IMAD R14, R9, UR44, R14 ;  /* 0x0000002c090e7c24 */ /* 0x000fe2000f8e020e */
        /* <DEDUP_REMOVED lines=12> */
[----:B------:R-:W-:Y:S01]  /*2180*/  ULDC.64 UR38, c[0x0][0x288] ;  /* 0x0000a20000267ab9 */ /* 0x000fe20000000a00 */
[----:B------:R-:W-:Y:S02]  /*2190*/  ISETP.NE.AND P1, PT, R10, 0x4, PT ;  /* 0x000000040a00780c */ /* 0x000fe40003f25270 */
        /* <DEDUP_REMOVED lines=80> */
[----:B------:R-:W-:Y:S01]  /*26a0*/  IMAD.HI.U32 R8, R12, UR39, R8 ;  /* 0x000000270c087c27 */ /* 0x000fe2000f8e0008 */
[----:B------:R-:W-:-:S04]  /*26b0*/  ULDC UR39, c[0x0][0x2f0] ;  /* 0x0000bc0000277ab9 */ /* 0x000fc80000000800 */
        /* <DEDUP_REMOVED lines=121> */
[----:B------:R-:W-:Y:S02]  /*2e50*/  IADD3 R17, -R9, RZ, RZ ;  /* 0x000000ff09117210 */ /* 0x000fe40007ffe1ff */
[----:B------:R-:W0:Y:S01]  /*2e60*/  @P1 LDC R21, c[0x0][0x384] ;  /* 0x0000e100ff151b82 */ /* 0x000e220000000800 */
[----:B------:R-:W-:Y:S02]  /*2e70*/  @P1 IMAD.MOV.U32 R8, RZ, RZ, RZ ;  /* 0x000000ffff081224 */ /* 0x000fe400078e00ff */
[----:B------:R-:W-:-:S04]  /*2e80*/  IMAD R17, R17, UR38, R12 ;  /* 0x0000002611117c24 */ /* 0x000fc8000f8e020c */
[----:B------:R-:W-:Y:S01]  /*2e90*/  IMAD R14, R17, UR25, R14 ;  /* 0x00000019110e7c24 */ /* 0x000fe2000f8e020e */
[----:B------:R-:W1:Y:S08]  /*2ea0*/  @P1 LDC.64 R12, c[0x0][0x388] ;  /* 0x0000e200ff0c1b82 */ /* 0x000e700000000a00 */
[----:B------:R-:W2:Y:S01]  /*2eb0*/  @P1 LDC R15, c[0x0][0x3f0] ;  /* 0x0000fc00ff0f1b82 */ /* 0x000ea20000000800 */
[----:B-1----:R-:W-:-:S05]  /*2ec0*/  @P1 IMAD.HI.U32 R12, R9, R12, R8 ;  /* 0x0000000c090c1227 */ /* 0x002fca00078e0008 */
[----:B------:R-:W-:-:S04]  /*2ed0*/  @P1 SHF.R.U32.HI R12, RZ, R13, R12 ;  /* 0x0000000dff0c1219 */ /* 0x000fc8000001160c */
[----:B------:R-:W-:-:S05]  /*2ee0*/  @P1 IADD3 R8, -R12, RZ, RZ ;  /* 0x000000ff0c081210 */ /* 0x000fca0007ffe1ff */
[----:B0-----:R-:W-:-:S04]  /*2ef0*/  @P1 IMAD R8, R8, R21, R9 ;  /* 0x0000001508081224 */ /* 0x001fc800078e0209 */
[----:B--2---:R-:W-:-:S07]  /*2f00*/  @P1 IMAD R14, R8, R15, R14 ;  /* 0x0000000f080e1224 */ /* 0x004fce00078e020e */
.L_x_22:
[----:B------:R-:W-:Y:S01]  /*2f10*/  LOP3.LUT R13, R14, 0xfffffff8, RZ, 0xc0, !PT ;  /* 0xfffffff80e0d7812 */ /* 0x000fe200078ec0ff */
[----:B------:R-:W-:Y:S02]  /*2f20*/  ULDC UR38, c[0x0][0x22c] ;  /* 0x00008b0000267ab9 */ /* 0x000fe40000000800 */
[----:B------:R-:W-:Y:S02]  /*2f30*/  MOV R8, UR38 ;  /* 0x0000002600087c02 */ /* 0x000fe40008000f00 */
[----:B------:R-:W-:-:S05]  /*2f40*/  IADD3 R12, P1, R18, R13, RZ ;  /* 0x0000000d120c7210 */ /* 0x000fca0007f3e0ff */
[----:B------:R-:W-:-:S06]  /*2f50*/  IMAD.X R13, RZ, RZ, R19, P1 ;  /* 0x000000ffff0d7224 */ /* 0x000fcc00008e0613 */
[----:B------:R-:W5:Y:S01]  /*2f60*/  LDG.E.64 R12, desc[UR36][R12.64] ;  /* 0x000000240c0c7981 */ /* 0x000f62000c1e1b00 */
[----:B------:R-:W-:Y:S01]  /*2f70*/  IADD3 R7, R7, R8, RZ ;  /* 0x0000000807077210 */ /* 0x000fe20007ffe0ff */
[----:B------:R-:W-:Y:S06]  /*2f80*/  @!P0 BRA `(.L_x_23) ;  /* 0x0000000c00a88947 */ /* 0x000fec0003800000 */
[----:B------:R-:W-:Y:S01]  /*2f90*/  HFMA2.MMA R14, -RZ, RZ, 0, 0 ;  /* 0x00000000ff0e7435 */ /* 0x000fe200000001ff */
[----:B------:R-:W-:Y:S01]  /*2fa0*/  IMAD.MOV.U32 R15, RZ, RZ, R7 ;  /* 0x000000ffff0f7224 */ /* 0x000fe200078e0007 */
[----:B------:R-:W-:-:S08]  /*2fb0*/  ISETP.NE.AND P1, PT, R10, 0x1, PT ;  /* 0x000000010a00780c */ /* 0x000fd00003f25270 */
[----:B------:R-:W-:-:S05]  /*2fc0*/  IMAD.HI.U32 R0, R7, UR30, R14 ;  /* 0x0000001e07007c27 */ /* 0x000fca000f8e000e */
[----:B------:R-:W-:-:S04]  /*2fd0*/  SHF.R.U32.HI R15, RZ, UR31, R0 ;  /* 0x0000001fff0f7c19 */ /* 0x000fc80008011600 */
[----:B------:R-:W-:-:S05]  /*2fe0*/  IADD3 R0, -R15, RZ, RZ ;  /* 0x000000ff0f007210 */ /* 0x000fca0007ffe1ff */
[----:B------:R-:W-:-:S04]  /*2ff0*/  IMAD R0, R11, R0, R7 ;  /* 0x000000000b007224 */ /* 0x000fc800078e0207 */
[----:B------:R-:W-:Y:S01]  /*3000*/  IMAD R0, R0, UR4, RZ ;  /* 0x0000000400007c24 */ /* 0x000fe2000f8e02ff */
[----:B------:R-:W-:Y:S06]  /*3010*/  @!P1 BRA `(.L_x_23) ;  /* 0x0000000c00849947 */ /* 0x000fec0003800000 */
[----:B------:R-:W-:Y:S02]  /*3020*/  MOV R14, RZ ;  /* 0x000000ff000e7202 */ /* 0x000fe40000000f00 */
[----:B------:R-:W-:-:S03]  /*3030*/  ISETP.NE.AND P1, PT, R10, 0x2, PT ;  /* 0x000000020a00780c */ /* 0x000fc60003f25270 */
[----:B------:R-:W-:-:S05]  /*3040*/  IMAD.HI.U32 R9, R15, UR33, R14 ;  /* 0x000000210f097c27 */ /* 0x000fca000f8e000e */
[----:B------:R-:W-:-:S05]  /*3050*/  SHF.R.U32.HI R11, RZ, UR45, R9 ;  /* 0x0000002dff0b7c19 */ /* 0x000fca0008011609 */
[----:B------:R-:W-:-:S04]  /*3060*/  IMAD.MOV R9, RZ, RZ, -R11 ;  /* 0x000000ffff097224 */ /* 0x000fc800078e0a0b */
[----:B------:R-:W-:-:S04]  /*3070*/  IMAD R9, R9, UR32, R15 ;  /* 0x0000002009097c24 */ /* 0x000fc8000f8e020f */
[----:B------:R-:W-:Y:S01]  /*3080*/  IMAD R0, R9, UR44, R0 ;  /* 0x0000002c09007c24 */ /* 0x000fe2000f8e0200 */
[----:B------:R-:W-:Y:S06]  /*3090*/  @!P1 BRA `(.L_x_23) ;  /* 0x0000000c00649947 */ /* 0x000fec0003800000 */
[----:B------:R-:W-:Y:S02]  /*30a0*/  MOV R14, RZ ;  /* 0x000000ff000e7202 */ /* 0x000fe40000000f00 */
[----:B------:R-:W-:Y:S02]  /*30b0*/  MOV R15, R11 ;  /* 0x0000000b000f7202 */ /* 0x000fe40000000f00 */
[----:B------:R-:W-:Y:S01]  /*30c0*/  ISETP.NE.AND P1, PT, R10, 0x3, PT ;  /* 0x000000030a00780c */ /* 0x000fe20003f25270 */
[----:B------:R-:W-:-:S05]  /*30d0*/  IMAD.HI.U32 R9, R11, UR34, R14 ;  /* 0x000000220b097c27 */ /* 0x000fca000f8e000e */
[----:B------:R-:W-:-:S05]  /*30e0*/  SHF.R.U32.HI R15, RZ, UR35, R9 ;  /* 0x00000023ff0f7c19 */ /* 0x000fca0008011609 */
[----:B------:R-:W-:-:S04]  /*30f0*/  IMAD.MOV R9, RZ, RZ, -R15 ;  /* 0x000000ffff097224 */ /* 0x000fc800078e0a0f */
[----:B------:R-:W-:-:S04]  /*3100*/  IMAD R9, R9, UR43, R11 ;  /* 0x0000002b09097c24 */ /* 0x000fc8000f8e020b */
[----:B------:R-:W-:Y:S01]  /*3110*/  IMAD R0, R9, UR42, R0 ;  /* 0x0000002a09007c24 */ /* 0x000fe2000f8e0200 */
[----:B------:R-:W-:Y:S06]  /*3120*/  @!P1 BRA `(.L_x_23) ;  /* 0x0000000c00409947 */ /* 0x000fec0003800000 */
[----:B------:R-:W-:Y:S01]  /*3130*/  HFMA2.MMA R14, -RZ, RZ, 0, 0 ;  /* 0x00000000ff0e7435 */ /* 0x000fe200000001ff */
[----:B------:R-:W-:Y:S01]  /*3140*/  ULDC.64 UR38, c[0x0][0x288] ;  /* 0x0000a20000267ab9 */ /* 0x000fe20000000a00 */
[----:B------:R-:W-:-:S08]  /*3150*/  ISETP.NE.AND P1, PT, R10, 0x4, PT ;  /* 0x000000040a00780c */ /* 0x000fd00003f25270 */
        /* <DEDUP_REMOVED lines=25> */
[----:B------:R-:W-:Y:S01]  /*32f0*/  MOV R14, RZ ;  /* 0x000000ff000e7202 */ /* 0x000fe20000000f00 */
[----:B------:R-:W-:Y:S01]  /*3300*/  IMAD.MOV.U32 R15, RZ, RZ, R11 ;  /* 0x000000ffff0f7224 */ /* 0x000fe200078e000b */
        /* <DEDUP_REMOVED lines=8> */
[----:B------:R-:W-:Y:S01]  /*3390*/  HFMA2.MMA R14, -RZ, RZ, 0, 0 ;  /* 0x00000000ff0e7435 */ /* 0x000fe200000001ff */
[----:B------:R-:W-:Y:S01]  /*33a0*/  ULDC.64 UR38, c[0x0][0x2b8] ;  /* 0x0000ae0000267ab9 */ /* 0x000fe20000000a00 */
[----:B------:R-:W-:-:S08]  /*33b0*/  ISETP.NE.AND P1, PT, R10, 0x8, PT ;  /* 0x000000080a00780c */ /* 0x000fd00003f25270 */
[----:B------:R-:W-:-:S05]  /*33c0*/  IMAD.HI.U32 R9, R15, UR39, R14 ;  /* 0x000000270f097c27 */ /* 0x000fca000f8e000e */
[----:B------:R-:W-:-:S05]  /*33d0*/  SHF.R.U32.HI R11, RZ, UR55, R9 ;  /* 0x00000037ff0b7c19 */ /* 0x000fca0008011609 */
[----:B------:R-:W-:-:S04]  /*33e0*/  IMAD.MOV R9, RZ, RZ, -R11 ;  /* 0x000000ffff097224 */ /* 0x000fc800078e0a0b */
[----:B------:R-:W-:-:S04]  /*33f0*/  IMAD R9, R9, UR38, R15 ;  /* 0x0000002609097c24 */ /* 0x000fc8000f8e020f */
[----:B------:R-:W-:Y:S01]  /*3400*/  IMAD R0, R9, UR54, R0 ;  /* 0x0000003609007c24 */ /* 0x000fe2000f8e0200 */
[----:B------:R-:W-:Y:S06]  /*3410*/  @!P1 BRA `(.L_x_23) ;  /* 0x0000000800849947 */ /* 0x000fec0003800000 */
[----:B------:R-:W-:Y:S01]  /*3420*/  MOV R14, RZ ;  /* 0x000000ff000e7202 */ /* 0x000fe20000000f00 */
[----:B------:R-:W-:Y:S01]  /*3430*/  ULDC.64 UR38, c[0x0][0x2c8] ;  /* 0x0000b20000267ab9 */ /* 0x000fe20000000a00 */
        /* <DEDUP_REMOVED lines=37> */
[----:B------:R-:W-:Y:S01]  /*3690*/  HFMA2.MMA R14, -RZ, RZ, 0, 0 ;  /* 0x00000000ff0e7435 */ /* 0x000fe200000001ff */
[----:B------:R-:W-:Y:S01]  /*36a0*/  IMAD.MOV.U32 R15, RZ, RZ, R11 ;  /* 0x000000ffff0f7224 */ /* 0x000fe200078e000b */
[----:B------:R-:W-:Y:S01]  /*36b0*/  ULDC.64 UR38, c[0x0][0x2f8] ;  /* 0x0000be0000267ab9 */ /* 0x000fe20000000a00 */
[----:B------:R-:W-:-:S07]  /*36c0*/  ISETP.NE.AND P1, PT, R10, 0xd, PT ;  /* 0x0000000d0a00780c */ /* 0x000fce0003f25270 */
[----:B------:R-:W-:-:S05]  /*36d0*/  IMAD.HI.U32 R9, R11, UR38, R14 ;  /* 0x000000260b097c27 */ /* 0x000fca000f8e000e */
[----:B------:R-:W-:-:S04]  /*36e0*/  SHF.R.U32.HI R15, RZ, UR39, R9 ;  /* 0x00000027ff0f7c19 */ /* 0x000fc80008011609 */
[----:B------:R-:W-:-:S05]  /*36f0*/  IADD3 R9, -R15, RZ, RZ ;  /* 0x000000ff0f097210 */ /* 0x000fca0007ffe1ff */
[----:B------:R-:W-:-:S04]  /*3700*/  IMAD R9, R9, UR40, R11 ;  /* 0x0000002809097c24 */ /* 0x000fc8000f8e020b */
[----:B------:R-:W-:Y:S01]  /*3710*/  IMAD R0, R9, UR29, R0 ;  /* 0x0000001d09007c24 */ /* 0x000fe2000f8e0200 */
[----:B------:R-:W-:Y:S06]  /*3720*/  @!P1 BRA `(.L_x_23) ;  /* 0x0000000400c09947 */ /* 0x000fec0003800000 */
[----:B------:R-:W-:Y:S01]  /*3730*/  MOV R14, RZ ;  /* 0x000000ff000e7202 */ /* 0x000fe20000000f00 */
[----:B------:R-:W-:Y:S01]  /*3740*/  ULDC.64 UR38, c[0x0][0x300] ;  /* 0x0000c00000267ab9 */ /* 0x000fe20000000a00 */
[----:B------:R-:W-:-:S03]  /*3750*/  ISETP.NE.AND P1, PT, R10, 0xe, PT ;  /* 0x0000000e0a00780c */ /* 0x000fc60003f25270 */
        /* <DEDUP_REMOVED lines=97> */
[----:B------:R-:W-:Y:S02]  /*3d70*/  IADD3 R14, -R11, RZ, RZ ;  /* 0x000000ff0b0e7210 */ /* 0x000fe40007ffe1ff */
[----:B------:R-:W0:Y:S01]  /*3d80*/  @P1 LDC R21, c[0x0][0x384] ;  /* 0x0000e100ff151b82 */ /* 0x000e220000000800 */
[----:B------:R-:W-:Y:S02]  /*3d90*/  @P1 MOV R10, RZ ;  /* 0x000000ff000a1202 */ /* 0x000fe40000000f00 */
[----:B------:R-:W-:-:S04]  /*3da0*/  IMAD R9, R14, UR38, R15 ;  /* 0x000000260e097c24 */ /* 0x000fc8000f8e020f */
[----:B------:R-:W-:Y:S01]  /*3db0*/  IMAD R0, R9, UR25, R0 ;  /* 0x0000001909007c24 */ /* 0x000fe2000f8e0200 */
[----:B------:R-:W1:Y:S08]  /*3dc0*/  @P1 LDC.64 R14, c[0x0][0x388] ;  /* 0x0000e200ff0e1b82 */ /* 0x000e700000000a00 */
[----:B------:R-:W2:Y:S01]  /*3dd0*/  @P1 LDC R17, c[0x0][0x3f0] ;  /* 0x0000fc00ff111b82 */ /* 0x000ea20000000800 */
[----:B-1----:R-:W-:-:S05]  /*3de0*/  @P1 IMAD.HI.U32 R14, R11, R14, R10 ;  /* 0x0000000e0b0e1227 */ /* 0x002fca00078e000a */
[----:B------:R-:W-:-:S05]  /*3df0*/  @P1 SHF.R.U32.HI R14, RZ, R15, R14 ;  /* 0x0000000fff0e1219 */ /* 0x000fca000001160e */
[----:B------:R-:W-:-:S04]  /*3e00*/  @P1 IMAD.MOV R10, RZ, RZ, -R14 ;  /* 0x000000ffff0a1224 */ /* 0x000fc800078e0a0e */
[----:B0-----:R-:W-:-:S04]  /*3e10*/  @P1 IMAD R10, R21, R10, R11 ;  /* 0x0000000a150a1224 */ /* 0x001fc800078e020b */
[----:B--2---:R-:W-:-:S07]  /*3e20*/  @P1 IMAD R0, R10, R17, R0 ;  /* 0x000000110a001224 */ /* 0x004fce00078e0200 */
.L_x_23:
[----:B------:R-:W-:-:S04]  /*3e30*/  LOP3.LUT R15, R0, 0xfffffff8, RZ, 0xc0, !PT ;  /* 0xfffffff8000f7812 */ /* 0x000fc800078ec0ff */
[----:B------:R-:W-:-:S04]  /*3e40*/  IADD3 R14, P1, R18, R15, RZ ;  /* 0x0000000f120e7210 */ /* 0x000fc80007f3e0ff */
[----:B------:R-:W-:-:S06]  /*3e50*/  IADD3.X R15, RZ, R19, RZ, P1, !PT ;  /* 0x00000013ff0f7210 */ /* 0x000fcc0000ffe4ff */
[----:B------:R-:W5:Y:S01]  /*3e60*/  LDG.E.64 R14, desc[UR36][R14.64] ;  /* 0x000000240e0e7981 */ /* 0x000f62000c1e1b00 */
[----:B------:R-:W-:Y:S01]  /*3e70*/  IADD3 R7, R7, R8, RZ ;  /* 0x0000000807077210 */ /* 0x000fe20007ffe0ff */
[----:B------:R-:W-:Y:S01]  /*3e80*/  IMAD.MOV.U32 R0, RZ, RZ, RZ ;  /* 0x000000ffff007224 */ /* 0x000fe200078e00ff */
[----:B------:R-:W-:Y:S01]  /*3e90*/  MOV R9, RZ ;  /* 0x000000ff00097202 */ /* 0x000fe20000000f00 */
[----:B------:R-:W-:Y:S06]  /*3ea0*/  @!P0 BRA `(.L_x_24) ;  /* 0x0000000c00b08947 */ /* 0x000fec0003800000 */
[----:B------:R-:W0:Y:S01]  /*3eb0*/  LDC.64 R10, c[0x0][0x260] ;  /* 0x00009800ff0a7b82 */ /* 0x000e220000000a00 */
[----:B------:R-:W-:Y:S01]  /*3ec0*/  HFMA2.MMA R16, -RZ, RZ, 0, 0 ;  /* 0x00000000ff107435 */ /* 0x000fe200000001ff */
[----:B------:R-:W-:-:S09]  /*3ed0*/  IMAD.MOV.U32 R17, RZ, RZ, R7 ;  /* 0x000000ffff117224 */ /* 0x000fd200078e0007 */
[----:B------:R-:W-:-:S05]  /*3ee0*/  IMAD.HI.U32 R17, R7, UR30, R16 ;  /* 0x0000001e07117c27 */ /* 0x000fca000f8e0010 */
[----:B------:R-:W-:-:S04]  /*3ef0*/  SHF.R.U32.HI R17, RZ, UR31, R17 ;  /* 0x0000001fff117c19 */ /* 0x000fc80008011611 */
[----:B------:R-:W-:Y:S02]  /*3f00*/  IADD3 R16, -R17, RZ, RZ ;  /* 0x000000ff11107210 */ /* 0x000fe40007ffe1ff */
[----:B0-----:R-:W-:-:S03]  /*3f10*/  ISETP.NE.AND P1, PT, R10, 0x1, PT ;  /* 0x000000010a00780c */ /* 0x001fc60003f25270 */
[----:B------:R-:W-:-:S04]  /*3f20*/  IMAD R11, R11, R16, R7 ;  /* 0x000000100b0b7224 */ /* 0x000fc800078e0207 */
[----:B------:R-:W-:-:S06]  /*3f30*/  IMAD R9, R11, UR4, RZ ;  /* 0x000000040b097c24 */ /* 0x000fcc000f8e02ff */
[----:B------:R-:W-:Y:S05]  /*3f40*/  @!P1 BRA `(.L_x_24) ;  /* 0x0000000c00889947 */ /* 0x000fea0003800000 */
        /* <DEDUP_REMOVED lines=208> */
[----:B------:R-:W-:Y:S01]  /*4c50*/  ISETP.NE.AND P1, PT, R10, 0x18, PT ;  /* 0x000000180a00780c */ /* 0x000fe20003f25270 */
[----:B------:R-:W-:Y:S01]  /*4c60*/  IMAD.MOV.U32 R16, RZ, RZ, RZ ;  /* 0x000000ffff107224 */ /* 0x000fe200078e00ff */
[----:B------:R-:W-:Y:S01]  /*4c70*/  MOV R17, R20 ;  /* 0x0000001400117202 */ /* 0x000fe20000000f00 */
[----:B------:R-:W-:Y:S02]  /*4c80*/  ULDC.64 UR38, c[0x0][0x378] ;  /* 0x0000de0000267ab9 */ /* 0x000fe40000000a00 */
[----:B------:R-:W-:-:S05]  /*4c90*/  IMAD.HI.U32 R16, R20, UR39, R16 ;  /* 0x0000002714107c27 */ /* 0x000fca000f8e0010 */
[----:B------:R-:W-:-:S03]  /*4ca0*/  SHF.R.U32.HI R17, RZ, UR24, R16 ;  /* 0x00000018ff117c19 */ /* 0x000fc60008011610 */
[----:B------:R-:W0:Y:S01]  /*4cb0*/  @P1 LDC.64 R10, c[0x0][0x388] ;  /* 0x0000e200ff0a1b82 */ /* 0x000e220000000a00 */
[----:B------:R-:W-:Y:S01]  /*4cc0*/  @P1 MOV R16, RZ ;  /* 0x000000ff00101202 */ /* 0x000fe20000000f00 */
[----:B------:R-:W-:-:S04]  /*4cd0*/  IMAD.MOV R21, RZ, RZ, -R17 ;  /* 0x000000ffff157224 */ /* 0x000fc800078e0a11 */
[----:B------:R-:W-:-:S04]  /*4ce0*/  IMAD R20, R21, UR38, R20 ;  /* 0x0000002615147c24 */ /* 0x000fc8000f8e0214 */
[----:B------:R-:W-:Y:S02]  /*4cf0*/  IMAD R9, R20, UR25, R9 ;  /* 0x0000001914097c24 */ /* 0x000fe4000f8e0209 */
[----:B0-----:R-:W-:Y:S02]  /*4d00*/  @P1 IMAD.HI.U32 R10, R17, R10, R16 ;  /* 0x0000000a110a1227 */ /* 0x001fe400078e0010 */
[----:B------:R-:W0:Y:S03]  /*4d10*/  @P1 LDC R16, c[0x0][0x384] ;  /* 0x0000e100ff101b82 */ /* 0x000e260000000800 */
[----:B------:R-:W-:-:S04]  /*4d20*/  @P1 SHF.R.U32.HI R11, RZ, R11, R10 ;  /* 0x0000000bff0b1219 */ /* 0x000fc8000001160a */
[----:B------:R-:W-:Y:S01]  /*4d30*/  @P1 IADD3 R11, -R11, RZ, RZ ;  /* 0x000000ff0b0b1210 */ /* 0x000fe20007ffe1ff */
[----:B------:R-:W1:Y:S04]  /*4d40*/  @P1 LDC R10, c[0x0][0x3f0] ;  /* 0x0000fc00ff0a1b82 */ /* 0x000e680000000800 */
[----:B0-----:R-:W-:-:S04]  /*4d50*/  @P1 IMAD R16, R16, R11, R17 ;  /* 0x0000000b10101224 */ /* 0x001fc800078e0211 */
[----:B-1----:R-:W-:-:S07]  /*4d60*/  @P1 IMAD R9, R16, R10, R9 ;  /* 0x0000000a10091224 */ /* 0x002fce00078e0209 */
.L_x_24:
[----:B------:R-:W-:-:S04]  /*4d70*/  LOP3.LUT R9, R9, 0xfffffff8, RZ, 0xc0, !PT ;  /* 0xfffffff809097812 */ /* 0x000fc800078ec0ff */
[----:B------:R-:W-:-:S04]  /*4d80*/  IADD3 R16, P1, R18, R9, RZ ;  /* 0x0000000912107210 */ /* 0x000fc80007f3e0ff */
[----:B------:R-:W-:-:S06]  /*4d90*/  IADD3.X R17, RZ, R19, RZ, P1, !PT ;  /* 0x00000013ff117210 */ /* 0x000fcc0000ffe4ff */
[----:B------:R-:W5:Y:S01]  /*4da0*/  LDG.E.64 R16, desc[UR36][R16.64] ;  /* 0x0000002410107981 */ /* 0x000f62000c1e1b00 */
[----:B------:R-:W-:Y:S01]  /*4db0*/  IMAD.IADD R7, R7, 0x1, R8 ;  /* 0x0000000107077824 */ /* 0x000fe200078e0208 */
[----:B------:R-:W-:Y:S06]  /*4dc0*/  @!P0 BRA `(.L_x_25) ;  /* 0x0000000c00b08947 */ /* 0x000fec0003800000 */
[----:B------:R-:W0:Y:S01]  /*4dd0*/  LDC.64 R10, c[0x0][0x260] ;  /* 0x00009800ff0a7b82 */ /* 0x000e220000000a00 */
[----:B------:R-:W-:Y:S01]  /*4de0*/  HFMA2.MMA R20, -RZ, RZ, 0, 0 ;  /* 0x00000000ff147435 */ /* 0x000fe200000001ff */
[----:B------:R-:W-:-:S09]  /*4df0*/  MOV R21, R7 ;  /* 0x0000000700157202 */ /* 0x000fd20000000f00 */
[----:B------:R-:W-:-:S05]  /*4e00*/  IMAD.HI.U32 R21, R7, UR30, R20 ;  /* 0x0000001e07157c27 */ /* 0x000fca000f8e0014 */
[----:B------:R-:W-:-:S05]  /*4e10*/  SHF.R.U32.HI R21, RZ, UR31, R21 ;  /* 0x0000001fff157c19 */ /* 0x000fca0008011615 */
[----:B------:R-:W-:Y:S01]  /*4e20*/  IMAD.MOV R0, RZ, RZ, -R21 ;  /* 0x000000ffff007224 */ /* 0x000fe200078e0a15 */
[----:B0-----:R-:W-:-:S03]  /*4e30*/  ISETP.NE.AND P1, PT, R10, 0x1, PT ;  /* 0x000000010a00780c */ /* 0x001fc60003f25270 */
[----:B------:R-:W-:-:S04]  /*4e40*/  IMAD R11, R11, R0, R7 ;  /* 0x000000000b0b7224 */ /* 0x000fc800078e0207 */
[----:B------:R-:W-:-:S06]  /*4e50*/  IMAD R0, R11, UR4, RZ ;  /* 0x000000040b007c24 */ /* 0x000fcc000f8e02ff */
[----:B------:R-:W-:Y:S05]  /*4e60*/  @!P1 BRA `(.L_x_25) ;  /* 0x0000000c00889947 */ /* 0x000fea0003800000 */
[----:B------:R-:W-:Y:S02]  /*4e70*/  MOV R20, RZ ;  /* 0x000000ff00147202 */ /* 0x000fe40000000f00 */
        /* <DEDUP_REMOVED lines=94> */
[----:B------:R-:W-:Y:S01]  /*5460*/  ULDC UR4, c[0x0][0x2f0] ;  /* 0x0000bc0000047ab9 */ /* 0x000fe20000000800 */
[----:B------:R-:W-:-:S07]  /*5470*/  ISETP.NE.AND P1, PT, R10, 0xc, PT ;  /* 0x0000000c0a00780c */ /* 0x000fce0003f25270 */
        /* <DEDUP_REMOVED lines=112> */
[----:B------:R-:W-:Y:S01]  /*5b80*/  HFMA2.MMA R10, -RZ, RZ, 0, 0 ;  /* 0x00000000ff0a7435 */ /* 0x000fe200000001ff */
[----:B------:R-:W-:Y:S01]  /*5b90*/  IMAD.MOV.U32 R11, RZ, RZ, R9 ;  /* 0x000000ffff0b7224 */ /* 0x000fe200078e0009 */
[----:B------:R-:W-:-:S08]  /*5ba0*/  ULDC.64 UR4, c[0x0][0x378] ;  /* 0x0000de0000047ab9 */ /* 0x000fd00000000a00 */
[----:B------:R-:W-:Y:S02]  /*5bb0*/  IMAD.HI.U32 R20, R9, UR5, R10 ;  /* 0x0000000509147c27 */ /* 0x000fe4000f8e000a */
[----:B------:R-:W0:Y:S03]  /*5bc0*/  @P1 LDC.64 R10, c[0x0][0x388] ;  /* 0x0000e200ff0a1b82 */ /* 0x000e260000000a00 */
[----:B------:R-:W-:Y:S02]  /*5bd0*/  SHF.R.U32.HI R21, RZ, UR24, R20 ;  /* 0x00000018ff157c19 */ /* 0x000fe40008011614 */
[----:B------:R-:W-:-:S05]  /*5be0*/  @P1 MOV R20, RZ ;  /* 0x000000ff00141202 */ /* 0x000fca0000000f00 */
[C---:B0-----:R-:W-:Y:S02]  /*5bf0*/  @P1 IMAD.HI.U32 R10, R21.reuse, R10, R20 ;  /* 0x0000000a150a1227 */ /* 0x041fe400078e0014 */
[----:B------:R-:W0:Y:S03]  /*5c00*/  @P1 LDC R20, c[0x0][0x384] ;  /* 0x0000e100ff141b82 */ /* 0x000e260000000800 */
[----:B------:R-:W-:Y:S02]  /*5c10*/  @P1 SHF.R.U32.HI R11, RZ, R11, R10 ;  /* 0x0000000bff0b1219 */ /* 0x000fe4000001160a */
[----:B------:R-:W-:-:S03]  /*5c20*/  IADD3 R10, -R21, RZ, RZ ;  /* 0x000000ff150a7210 */ /* 0x000fc60007ffe1ff */
[----:B------:R-:W-:Y:S02]  /*5c30*/  @P1 IMAD.MOV R11, RZ, RZ, -R11 ;  /* 0x000000ffff0b1224 */ /* 0x000fe400078e0a0b */
[----:B------:R-:W-:Y:S02]  /*5c40*/  IMAD R9, R10, UR4, R9 ;  /* 0x000000040a097c24 */ /* 0x000fe4000f8e0209 */
[----:B------:R-:W1:Y:S02]  /*5c50*/  @P1 LDC R10, c[0x0][0x3f0] ;  /* 0x0000fc00ff0a1b82 */ /* 0x000e640000000800 */
[----:B------:R-:W-:Y:S02]  /*5c60*/  IMAD R0, R9, UR25, R0 ;  /* 0x0000001909007c24 */ /* 0x000fe4000f8e0200 */
[----:B0-----:R-:W-:-:S04]  /*5c70*/  @P1 IMAD R21, R20, R11, R21 ;  /* 0x0000000b14151224 */ /* 0x001fc800078e0215 */
[----:B-1----:R-:W-:-:S07]  /*5c80*/  @P1 IMAD R0, R21, R10, R0 ;  /* 0x0000000a15001224 */ /* 0x002fce00078e0200 */
.L_x_25:
[----:B------:R-:W-:Y:S01]  /*5c90*/  LOP3.LUT R11, R0, 0xfffffff8, RZ, 0xc0, !PT ;  /* 0xfffffff8000b7812 */ /* 0x000fe200078ec0ff */
[----:B------:R-:W-:-:S03]  /*5ca0*/  ULDC UR4, c[0x0][0x224] ;  /* 0x0000890000047ab9 */ /* 0x000fc60000000800 */
[----:B------:R-:W-:-:S04]  /*5cb0*/  IADD3 R10, P1, R18, R11, RZ ;  /* 0x0000000b120a7210 */ /* 0x000fc80007f3e0ff */
[----:B------:R-:W-:-:S06]  /*5cc0*/  IADD3.X R11, RZ, R19, RZ, P1, !PT ;  /* 0x00000013ff0b7210 */ /* 0x000fcc0000ffe4ff */
[----:B------:R-:W2:Y:S01]  /*5cd0*/  LDG.E.64 R10, desc[UR36][R10.64] ;  /* 0x000000240a0a7981 */ /* 0x000ea2000c1e1b00 */
[----:B------:R-:W-:Y:S01]  /*5ce0*/  IADD3 R7, R7, R8, RZ ;  /* 0x0000000807077210 */ /* 0x000fe20007ffe0ff */
[----:B------:R-:W-:Y:S02]  /*5cf0*/  IMAD.U32 R9, RZ, RZ, UR4 ;  /* 0x00000004ff097e24 */ /* 0x000fe4000f8e00ff */
[----:B-----5:R-:W-:Y:S01]  /*5d00*/  FADD.FTZ R4, R12, R4 ;  /* 0x000000040c047221 */ /* 0x020fe20000010000 */
[----:B------:R-:W-:Y:S01]  /*5d10*/  FADD.FTZ R24, R13, R24 ;  /* 0x000000180d187221 */ /* 0x000fe20000010000 */
[----:B------:R-:W-:Y:S01]  /*5d20*/  FADD.FTZ R25, R14, R25 ;  /* 0x000000190e197221 */ /* 0x000fe20000010000 */
[----:B------:R-:W-:Y:S02]  /*5d30*/  IMAD R0, R8, 0x3, R7 ;  /* 0x0000000308007824 */ /* 0x000fe400078e0207 */
[----:B------:R-:W-:Y:S01]  /*5d40*/  FADD.FTZ R26, R15, R26 ;  /* 0x0000001a0f1a7221 */ /* 0x000fe20000010000 */
[----:B------:R-:W-:Y:S01]  /*5d50*/  FADD.FTZ R6, R16, R6 ;  /* 0x0000000610067221 */ /* 0x000fe20000010000 */
[----:B------:R-:W-:Y:S01]  /*5d60*/  FADD.FTZ R5, R17, R5 ;  /* 0x0000000511057221 */ /* 0x000fe20000010000 */
[----:B------:R-:W-:Y:S01]  /*5d70*/  ISETP.GE.U32.AND P1, PT, R0, R9, PT ;  /* 0x000000090000720c */ /* 0x000fe20003f26070 */
[----:B--2---:R-:W-:Y:S01]  /*5d80*/  FADD.FTZ R3, R10, R3 ;  /* 0x000000030a037221 */ /* 0x004fe20000010000 */
[----:B------:R-:W-:-:S11]  /*5d90*/  FADD.FTZ R2, R11, R2 ;  /* 0x000000020b027221 */ /* 0x000fd60000010000 */
[----:B------:R-:W-:Y:S05]  /*5da0*/  @!P1 BRA `(.L_x_26) ;  /* 0xffffffbc00ac9947 */ /* 0x000fea000383ffff */
[----:B------:R-:W-:Y:S05]  /*5db0*/  BSYNC B2 ;  /* 0x0000000000027941 */ /* 0x000fea0003800000 */
.L_x_21:
[----:B------:R-:W-:Y:S02]  /*5dc0*/  MOV R22, R10 ;  /* 0x0000000a00167202 */ /* 0x000fe40000000f00 */
[----:B------:R-:W-:-:S07]  /*5dd0*/  MOV R23, R11 ;  /* 0x0000000b00177202 */ /* 0x000fce0000000f00 */
.L_x_20:
[----:B------:R-:W-:Y:S05]  /*5de0*/  BSYNC B1 ;  /* 0x0000000000017941 */ /* 0x000fea0003800000 */
.L_x_19:
[----:B------:R-:W-:Y:S01]  /*5df0*/  ISETP.GE.U32.AND P0, PT, R7, R9, PT ;  /* 0x000000090700720c */ /* 0x000fe20003f06070 */
[----:B------:R-:W-:-:S12]  /*5e00*/  BSSY B1, `(.L_x_27) ;  /* 0x0000466000017945 */ /* 0x000fd80003800000 */
[----:B------:R-:W-:Y:S05]  /*5e10*/  @P0 BRA `(.L_x_28) ;  /* 0x0000004400900947 */ /* 0x000fea0003800000 */
[----:B------:R-:W0:Y:S01]  /*5e20*/  LDC R27, c[0x0][0x260] ;  /* 0x00009800ff1b7b82 */ /* 0x000e220000000800 */
[----:B------:R-:W-:Y:S01]  /*5e30*/  IMAD.MOV.U32 R0, RZ, RZ, RZ ;  /* 0x000000ffff007224 */ /* 0x000fe200078e00ff */
[----:B0-----:R-:W-:-:S13]  /*5e40*/  ISETP.NE.AND P1, PT, R27, RZ, PT ;  /* 0x000000ff1b00720c */ /* 0x001fda0003f25270 */
[----:B------:R-:W-:Y:S05]  /*5e50*/  @!P1 BRA `(.L_x_29) ;  /* 0x0000001000449947 */ /* 0x000fea0003800000 */
[----:B------:R-:W-:Y:S01]  /*5e60*/  HFMA2.MMA R10, -RZ, RZ, 0, 0 ;  /* 0x00000000ff0a7435 */ /* 0x000fe200000001ff */
[----:B------:R-:W-:Y:S01]  /*5e70*/  MOV R11, R7 ;  /* 0x00000007000b7202 */ /* 0x000fe20000000f00 */
[----:B------:R-:W-:Y:S01]  /*5e80*/  ULDC.64 UR4, c[0x0][0x268] ;  /* 0x00009a0000047ab9 */ /* 0x000fe20000000a00 */
[----:B------:R-:W-:-:S07]  /*5e90*/  ISETP.NE.AND P2, PT, R27, 0x1, PT ;  /* 0x000000011b00780c */ /* 0x000fce0003f45270 */
[----:B------:R-:W-:Y:S01]  /*5ea0*/  IMAD.HI.U32 R10, R7, UR4, R10 ;  /* 0x00000004070a7c27 */ /* 0x000fe2000f8e000a */
[----:B------:R-:W-:-:S04]  /*5eb0*/  ULDC UR4, c[0x0][0x264] ;  /* 0x0000990000047ab9 */ /* 0x000fc80000000800 */
[----:B------:R-:W-:-:S05]  /*5ec0*/  SHF.R.U32.HI R11, RZ, UR5, R10 ;  /* 0x00000005ff0b7c19 */ /* 0x000fca000801160a */
[----:B------:R-:W-:-:S04]  /*5ed0*/  IMAD.MOV R0, RZ, RZ, -R11 ;  /* 0x000000ffff007224 */ /* 0x000fc800078e0a0b */
[----:B------:R-:W-:Y:S01]  /*5ee0*/  IMAD R0, R0, UR4, R7 ;  /* 0x0000000400007c24 */ /* 0x000fe2000f8e0207 */
[----:B------:R-:W-:-:S03]  /*5ef0*/  ULDC UR4, c[0x0][0x390] ;  /* 0x0000e40000047ab9 */ /* 0x000fc60000000800 */
[----:B------:R-:W-:Y:S01]  /*5f00*/  IMAD R0, R0, UR4, RZ ;  /* 0x0000000400007c24 */ /* 0x000fe2000f8e02ff */
[----:B------:R-:W-:Y:S06]  /*5f10*/  @!P2 BRA `(.L_x_29) ;  /* 0x000000100014a947 */ /* 0x000fec0003800000 */
[----:B------:R-:W-:Y:S01]  /*5f20*/  MOV R10, RZ ;  /* 0x000000ff000a7202 */ /* 0x000fe20000000f00 */
[----:B------:R-:W-:Y:S01]  /*5f30*/  ULDC.64 UR6, c[0x0][0x270] ;  /* 0x00009c0000067ab9 */ /* 0x000fe20000000a00 */
[----:B------:R-:W-:Y:S01]  /*5f40*/  ULDC UR4, c[0x0][0x278] ;  /* 0x00009e0000047ab9 */ /* 0x000fe20000000800 */
[----:B------:R-:W-:Y:S02]  /*5f50*/  ISETP.NE.AND P2, PT, R27, 0x2, PT ;  /* 0x000000021b00780c */ /* 0x000fe40003f45270 */
        /* <DEDUP_REMOVED lines=24> */
[----:B------:R-:W-:-:S04]  /*60e0*/  ULDC UR4, c[0x0][0x39c] ;  /* 0x0000e70000047ab9 */ /* 0x000fc80000000800 */
[----:B------:R-:W-:-:S04]  /*60f0*/  IMAD.MOV R10, RZ, RZ, -R13 ;  /* 0x000000ffff0a7224 */ /* 0x000fc800078e0a0d */
        /* <DEDUP_REMOVED lines=219> */
[----:B------:R-:W-:-:S03]  /*6eb0*/  IADD3 R10, -R13, RZ, RZ ;  /* 0x000000ff0d0a7210 */ /* 0x000fc60007ffe1ff */
[----:B------:R-:W-:Y:S02]  /*6ec0*/  @P2 MOV R12, RZ ;  /* 0x000000ff000c2202 */ /* 0x000fe40000000f00 */
[----:B------:R-:W-:-:S04]  /*6ed0*/  IMAD R11, R10, UR6, R11 ;  /* 0x000000060a0b7c24 */ /* 0x000fc8000f8e020b */
[----:B------:R-:W-:Y:S02]  /*6ee0*/  IMAD R0, R11, UR4, R0 ;  /* 0x000000040b007c24 */ /* 0x000fe4000f8e0200 */
[----:B------:R-:W0:Y:S02]  /*6ef0*/  @P2 LDC.64 R10, c[0x0][0x388] ;  /* 0x0000e200ff0a2b82 */ /* 0x000e240000000a00 */
[----:B0-----:R-:W-:-:S05]  /*6f00*/  @P2 IMAD.HI.U32 R10, R13, R10, R12 ;  /* 0x0000000a0d0a2227 */ /* 0x001fca00078e000c */
[----:B------:R-:W-:Y:S02]  /*6f10*/  @P2 SHF.R.U32.HI R10, RZ, R11, R10 ;  /* 0x0000000bff0a2219 */ /* 0x000fe4000001160a */
[----:B------:R-:W0:Y:S03]  /*6f20*/  @P2 LDC R11, c[0x0][0x384] ;  /* 0x0000e100ff0b2b82 */ /* 0x000e260000000800 */
[----:B------:R-:W-:-:S05]  /*6f30*/  @P2 IMAD.MOV R12, RZ, RZ, -R10 ;  /* 0x000000ffff0c2224 */ /* 0x000fca00078e0a0a */
[----:B------:R-:W1:Y:S01]  /*6f40*/  @P2 LDC R10, c[0x0][0x3f0] ;  /* 0x0000fc00ff0a2b82 */ /* 0x000e620000000800 */
[----:B0-----:R-:W-:-:S04]  /*6f50*/  @P2 IMAD R11, R11, R12, R13 ;  /* 0x0000000c0b0b2224 */ /* 0x001fc800078e020d */
[----:B-1----:R-:W-:-:S07]  /*6f60*/  @P2 IMAD R0, R11, R10, R0 ;  /* 0x0000000a0b002224 */ /* 0x002fce00078e0200 */
.L_x_29:
[----:B------:R-:W-:-:S04]  /*6f70*/  LOP3.LUT R13, R0, 0xfffffff8, RZ, 0xc0, !PT ;  /* 0xfffffff8000d7812 */ /* 0x000fc800078ec0ff */
[----:B------:R-:W-:-:S04]  /*6f80*/  IADD3 R12, P2, R18, R13, RZ ;  /* 0x0000000d120c7210 */ /* 0x000fc80007f5e0ff */
[----:B------:R-:W-:-:S06]  /*6f90*/  IADD3.X R13, RZ, R19, RZ, P2, !PT ;  /* 0x00000013ff0d7210 */ /* 0x000fcc00017fe4ff */
[----:B------:R-:W5:Y:S01]  /*6fa0*/  LDG.E.64 R12, desc[UR36][R12.64] ;  /* 0x000000240c0c7981 */ /* 0x000f62000c1e1b00 */
[----:B------:R-:W-:-:S04]  /*6fb0*/  IADD3 R21, R7, R8, RZ ;  /* 0x0000000807157210 */ /* 0x000fc80007ffe0ff */
[----:B------:R-:W-:-:S13]  /*6fc0*/  ISETP.GE.U32.AND P2, PT, R21, R9, PT ;  /* 0x000000091500720c */ /* 0x000fda0003f46070 */
[----:B------:R-:W-:Y:S05]  /*6fd0*/  @P2 BRA `(.L_x_28) ;  /* 0x0000003400202947 */ /* 0x000fea0003800000 */
[----:B------:R-:W-:Y:S01]  /*6fe0*/  IMAD.MOV.U32 R0, RZ, RZ, RZ ;  /* 0x000000ffff007224 */ /* 0x000fe200078e00ff */
        /* <DEDUP_REMOVED lines=10> */
[----:B------:R-:W-:Y:S01]  /*7090*/  IMAD R0, R0, UR4, RZ ;  /* 0x0000000400007c24 */ /* 0x000fe2000f8e02ff */
        /* <DEDUP_REMOVED lines=250> */
[----:B------:R-:W-:Y:S01]  /*8040*/  IMAD.MOV R10, RZ, RZ, -R15 ;  /* 0x000000ffff0a7224 */ /* 0x000fe200078e0a0f */
[----:B------:R-:W-:-:S03]  /*8050*/  @P2 MOV R14, RZ ;  /* 0x000000ff000e2202 */ /* 0x000fc60000000f00 */
[----:B------:R-:W-:-:S04]  /*8060*/  IMAD R10, R10, UR6, R11 ;  /* 0x000000060a0a7c24 */ /* 0x000fc8000f8e020b */
[----:B------:R-:W-:Y:S02]  /*8070*/  IMAD R0, R10, UR4, R0 ;  /* 0x000000040a007c24 */ /* 0x000fe4000f8e0200 */
[----:B------:R-:W0:Y:S02]  /*8080*/  @P2 LDC.64 R10, c[0x0][0x388] ;  /* 0x0000e200ff0a2b82 */ /* 0x000e240000000a00 */
[----:B0-----:R-:W-:-:S05]  /*8090*/  @P2 IMAD.HI.U32 R10, R15, R10, R14 ;  /* 0x0000000a0f0a2227 */ /* 0x001fca00078e000e */
[----:B------:R-:W-:Y:S02]  /*80a0*/  @P2 SHF.R.U32.HI R11, RZ, R11, R10 ;  /* 0x0000000bff0b2219 */ /* 0x000fe4000001160a */
[----:B------:R-:W0:Y:S02]  /*80b0*/  @P2 LDC R10, c[0x0][0x384] ;  /* 0x0000e100ff0a2b82 */ /* 0x000e240000000800 */
[----:B------:R-:W-:-:S05]  /*80c0*/  @P2 IADD3 R11, -R11, RZ, RZ ;  /* 0x000000ff0b0b2210 */ /* 0x000fca0007ffe1ff */
[----:B0-----:R-:W-:Y:S02]  /*80d0*/  @P2 IMAD R11, R10, R11, R15 ;  /* 0x0000000b0a0b2224 */ /* 0x001fe400078e020f */
[----:B------:R-:W0:Y:S02]  /*80e0*/  @P2 LDC R10, c[0x0][0x3f0] ;  /* 0x0000fc00ff0a2b82 */ /* 0x000e240000000800 */
[----:B0-----:R-:W-:-:S07]  /*80f0*/  @P2 IMAD R0, R11, R10, R0 ;  /* 0x0000000a0b002224 */ /* 0x001fce00078e0200 */
.L_x_30:
[----:B------:R-:W-:-:S04]  /*8100*/  LOP3.LUT R15, R0, 0xfffffff8, RZ, 0xc0, !PT ;  /* 0xfffffff8000f7812 */ /* 0x000fc800078ec0ff */
[----:B------:R-:W-:-:S05]  /*8110*/  IADD3 R14, P2, R18, R15, RZ ;  /* 0x0000000f120e7210 */ /* 0x000fca0007f5e0ff */
[----:B------:R-:W-:-:S06]  /*8120*/  IMAD.X R15, RZ, RZ, R19, P2 ;  /* 0x000000ffff0f7224 */ /* 0x000fcc00010e0613 */
[----:B------:R-:W5:Y:S01]  /*8130*/  LDG.E.64 R14, desc[UR36][R14.64] ;  /* 0x000000240e0e7981 */ /* 0x000f62000c1e1b00 */
[----:B------:R-:W-:-:S04]  /*8140*/  IADD3 R21, R21, R8, RZ ;  /* 0x0000000815157210 */ /* 0x000fc80007ffe0ff */
[----:B------:R-:W-:-:S13]  /*8150*/  ISETP.GE.U32.AND P2, PT, R21, R9, PT ;  /* 0x000000091500720c */ /* 0x000fda0003f46070 */
[----:B------:R-:W-:Y:S05]  /*8160*/  @P2 BRA `(.L_x_28) ;  /* 0x0000002000bc2947 */ /* 0x000fea0003800000 */
[----:B------:R-:W-:Y:S01]  /*8170*/  HFMA2.MMA R0, -RZ, RZ, 0, 0 ;  /* 0x00000000ff007435 */ /* 0x000fe200000001ff */
[----:B------:R-:W-:Y:S10]  /*8180*/  @!P1 BRA `(.L_x_31) ;  /* 0x0000001000409947 */ /* 0x000ff40003800000 */
        /* <DEDUP_REMOVED lines=259> */
[----:B------:R-:W-:Y:S01]  /*91c0*/  ULDC UR4, c[0x0][0x3ec] ;  /* 0x0000fb0000047ab9 */ /* 0x000fe20000000800 */
[----:B------:R-:W-:Y:S02]  /*91d0*/  @P2 IMAD.MOV.U32 R16, RZ, RZ, RZ ;  /* 0x000000ffff102224 */ /* 0x000fe400078e00ff */
[----:B------:R-:W-:-:S05]  /*91e0*/  IADD3 R10, -R17, RZ, RZ ;  /* 0x000000ff110a7210 */ /* 0x000fca0007ffe1ff */
        /* <DEDUP_REMOVED lines=10> */
.L_x_31:
[----:B------:R-:W-:-:S04]  /*9290*/  LOP3.LUT R17, R0, 0xfffffff8, RZ, 0xc0, !PT ;  /* 0xfffffff800117812 */ /* 0x000fc800078ec0ff */
[----:B------:R-:W-:-:S04]  /*92a0*/  IADD3 R16, P2, R18, R17, RZ ;  /* 0x0000001112107210 */ /* 0x000fc80007f5e0ff */
[----:B------:R-:W-:-:S06]  /*92b0*/  IADD3.X R17, RZ, R19, RZ, P2, !PT ;  /* 0x00000013ff117210 */ /* 0x000fcc00017fe4ff */
[----:B------:R-:W5:Y:S01]  /*92c0*/  LDG.E.64 R16, desc[UR36][R16.64] ;  /* 0x0000002410107981 */ /* 0x000f62000c1e1b00 */
[----:B------:R-:W-:-:S05]  /*92d0*/  IMAD.IADD R11, R21, 0x1, R8 ;  /* 0x00000001150b7824 */ /* 0x000fca00078e0208 */
[----:B------:R-:W-:-:S13]  /*92e0*/  ISETP.GE.U32.AND P2, PT, R11, R9, PT ;  /* 0x000000090b00720c */ /* 0x000fda0003f46070 */
[----:B------:R-:W-:Y:S05]  /*92f0*/  @P2 BRA `(.L_x_28) ;  /* 0x0000001000582947 */ /* 0x000fea0003800000 */
[----:B------:R-:W-:Y:S01]  /*9300*/  MOV R0, RZ ;  /* 0x000000ff00007202 */ /* 0x000fe20000000f00 */
        /* <DEDUP_REMOVED lines=254> */
[----:B------:R-:W-:Y:S01]  /*a2f0*/  ISETP.NE.AND P1, PT, R27, 0x18, PT ;  /* 0x000000181b00780c */ /* 0x000fe20003f25270 */
[----:B------:R-:W-:Y:S01]  /*a300*/  IMAD.MOV.U32 R20, RZ, RZ, RZ ;  /* 0x000000ffff147224 */ /* 0x000fe200078e00ff */
[----:B------:R-:W-:Y:S01]  /*a310*/  ULDC.64 UR6, c[0x0][0x378] ;  /* 0x0000de0000067ab9 */ /* 0x000fe20000000a00 */
[----:B------:R-:W-:Y:S02]  /*a320*/  ULDC UR4, c[0x0][0x380] ;  /* 0x0000e00000047ab9 */ /* 0x000fe40000000800 */
[----:B------:R-:W-:-:S05]  /*a330*/  IMAD.HI.U32 R10, R21, UR7, R20 ;  /* 0x00000007150a7c27 */ /* 0x000fca000f8e0014 */
[----:B------:R-:W-:Y:S01]  /*a340*/  SHF.R.U32.HI R11, RZ, UR4, R10 ;  /* 0x00000004ff0b7c19 */ /* 0x000fe2000801160a */
[----:B------:R-:W-:Y:S02]  /*a350*/  ULDC UR4, c[0x0][0x3ec] ;  /* 0x0000fb0000047ab9 */ /* 0x000fe40000000800 */
[----:B------:R-:W0:Y:S01]  /*a360*/  @P1 LDC.64 R22, c[0x0][0x388] ;  /* 0x0000e200ff161b82 */ /* 0x000e220000000a00 */
[----:B------:R-:W-:-:S05]  /*a370*/  @P1 MOV R10, RZ ;  /* 0x000000ff000a1202 */ /* 0x000fca0000000f00 */
[C---:B0-----:R-:W-:Y:S01]  /*a380*/  @P1 IMAD.HI.U32 R22, R11.reuse, R22, R10 ;  /* 0x000000160b161227 */ /* 0x041fe200078e000a */
[----:B------:R-:W-:-:S04]  /*a390*/  IADD3 R10, -R11, RZ, RZ ;  /* 0x000000ff0b0a7210 */ /* 0x000fc80007ffe1ff */
[----:B------:R-:W-:Y:S01]  /*a3a0*/  @P1 SHF.R.U32.HI R22, RZ, R23, R22 ;  /* 0x00000017ff161219 */ /* 0x000fe20000011616 */
[----:B------:R-:W-:-:S04]  /*a3b0*/  IMAD R21, R10, UR6, R21 ;  /* 0x000000060a157c24 */ /* 0x000fc8000f8e0215 */
[----:B------:R-:W-:Y:S02]  /*a3c0*/  IMAD R0, R21, UR4, R0 ;  /* 0x0000000415007c24 */ /* 0x000fe4000f8e0200 */
[----:B------:R-:W0:Y:S01]  /*a3d0*/  @P1 LDC R21, c[0x0][0x384] ;  /* 0x0000e100ff151b82 */ /* 0x000e220000000800 */
[----:B------:R-:W-:-:S04]  /*a3e0*/  @P1 IMAD.MOV R10, RZ, RZ, -R22 ;  /* 0x000000ffff0a1224 */ /* 0x000fc800078e0a16 */
[----:B0-----:R-:W-:-:S03]  /*a3f0*/  @P1 IMAD R11, R21, R10, R11 ;  /* 0x0000000a150b1224 */ /* 0x001fc600078e020b */
[----:B------:R-:W0:Y:S02]  /*a400*/  @P1 LDC R10, c[0x0][0x3f0] ;  /* 0x0000fc00ff0a1b82 */ /* 0x000e240000000800 */
[----:B0-----:R-:W-:-:S07]  /*a410*/  @P1 IMAD R0, R11, R10, R0 ;  /* 0x0000000a0b001224 */ /* 0x001fce00078e0200 */
.L_x_32:
[----:B------:R-:W-:-:S04]  /*a420*/  LOP3.LUT R11, R0, 0xfffffff8, RZ, 0xc0, !PT ;  /* 0xfffffff8000b7812 */ /* 0x000fc800078ec0ff */
[----:B------:R-:W-:-:S04]  /*a430*/  IADD3 R10, P1, R18, R11, RZ ;  /* 0x0000000b120a7210 */ /* 0x000fc80007f3e0ff */
[----:B------:R-:W-:-:S05]  /*a440*/  IADD3.X R11, RZ, R19, RZ, P1, !PT ;  /* 0x00000013ff0b7210 */ /* 0x000fca0000ffe4ff */
[----:B------:R0:W5:Y:S04]  /*a450*/  LDG.E.64 R22, desc[UR36][R10.64] ;  /* 0x000000240a167981 */ /* 0x000168000c1e1b00 */
.L_x_28:
[----:B------:R-:W-:Y:S05]  /*a460*/  BSYNC B1 ;  /* 0x0000000000017941 */ /* 0x000fea0003800000 */
.L_x_27:
[----:B------:R-:W-:Y:S04]  /*a470*/  BSSY B1, `(.L_x_33) ;  /* 0x0000012000017945 */ /* 0x000fe80003800000 */
[----:B------:R-:W-:Y:S05]  /*a480*/  @P0 BRA `(.L_x_34) ;  /* 0x0000000000400947 */ /* 0x000fea0003800000 */
[----:B------:R-:W-:Y:S01]  /*a490*/  IADD3 R0, R7, R8, RZ ;  /* 0x0000000807007210 */ /* 0x000fe20007ffe0ff */
[----:B-----5:R-:W-:Y:S01]  /*a4a0*/  FADD.FTZ R4, R4, R12 ;  /* 0x0000000c04047221 */ /* 0x020fe20000010000 */
[----:B------:R-:W-:Y:S02]  /*a4b0*/  FADD.FTZ R24, R24, R13 ;  /* 0x0000000d18187221 */ /* 0x000fe40000010000 */
[----:B------:R-:W-:-:S13]  /*a4c0*/  ISETP.GE.U32.AND P0, PT, R0, R9, PT ;  /* 0x000000090000720c */ /* 0x000fda0003f06070 */
[----:B------:R-:W-:Y:S05]  /*a4d0*/  @P0 BRA `(.L_x_34) ;  /* 0x00000000002c0947 */ /* 0x000fea0003800000 */
[----:B------:R-:W-:Y:S02]  /*a4e0*/  IMAD.IADD R0, R0, 0x1, R8 ;  /* 0x0000000100007824 */ /* 0x000fe400078e0208 */
[----:B------:R-:W-:Y:S01]  /*a4f0*/  FADD.FTZ R25, R25, R14 ;  /* 0x0000000e19197221 */ /* 0x000fe20000010000 */
[----:B------:R-:W-:Y:S02]  /*a500*/  FADD.FTZ R26, R26, R15 ;  /* 0x0000000f1a1a7221 */ /* 0x000fe40000010000 */
[----:B------:R-:W-:-:S13]  /*a510*/  ISETP.GE.U32.AND P0, PT, R0, R9, PT ;  /* 0x000000090000720c */ /* 0x000fda0003f06070 */
[----:B------:R-:W-:Y:S05]  /*a520*/  @P0 BRA `(.L_x_34) ;  /* 0x0000000000180947 */ /* 0x000fea0003800000 */
[----:B------:R-:W-:Y:S01]  /*a530*/  IADD3 R8, R0, R8, RZ ;  /* 0x0000000800087210 */ /* 0x000fe20007ffe0ff */
[----:B------:R-:W-:Y:S01]  /*a540*/  FADD.FTZ R6, R6, R16 ;  /* 0x0000001006067221 */ /* 0x000fe20000010000 */
[----:B------:R-:W-:Y:S02]  /*a550*/  FADD.FTZ R5, R5, R17 ;  /* 0x0000001105057221 */ /* 0x000fe40000010000 */
[----:B------:R-:W-:-:S13]  /*a560*/  ISETP.GE.U32.AND P0, PT, R8, R9, PT ;  /* 0x000000090800720c */ /* 0x000fda0003f06070 */
[----:B------:R-:W-:Y:S01]  /*a570*/  @!P0 FADD.FTZ R3, R3, R22 ;  /* 0x0000001603038221 */ /* 0x000fe20000010000 */
[----:B------:R-:W-:-:S07]  /*a580*/  @!P0 FADD.FTZ R2, R2, R23 ;  /* 0x0000001702028221 */ /* 0x000fce0000010000 */
.L_x_34:
[----:B------:R-:W-:Y:S05]  /*a590*/  BSYNC B1 ;  /* 0x0000000000017941 */ /* 0x000fea0003800000 */
.L_x_33:
[----:B------:R-:W-:Y:S01]  /*a5a0*/  FADD.FTZ R24, R26, R24 ;  /* 0x000000181a187221 */ /* 0x000fe20000010000 */
[----:B------:R-:W-:-:S03]  /*a5b0*/  FADD.FTZ R25, R25, R4 ;  /* 0x0000000419197221 */ /* 0x000fc60000010000 */
[----:B------:R-:W-:Y:S01]  /*a5c0*/  FADD.FTZ R5, R24, R5 ;  /* 0x0000000518057221 */ /* 0x000fe20000010000 */
[----:B------:R-:W-:-:S03]  /*a5d0*/  FADD.FTZ R6, R25, R6 ;  /* 0x0000000619067221 */ /* 0x000fc60000010000 */
[----:B------:R-:W-:Y:S01]  /*a5e0*/  FADD.FTZ R7, R5, R2 ;  /* 0x0000000205077221 */ /* 0x000fe20000010000 */
[----:B------:R-:W-:Y:S01]  /*a5f0*/  FADD.FTZ R6, R6, R3 ;  /* 0x0000000306067221 */ /* 0x000fe20000010000 */
[----:B------:R-:W-:Y:S06]  /*a600*/  BRA `(.L_x_2) ;  /* 0x0000000800f07947 */ /* 0x000fec0003800000 */
.L_x_18:
[----:B------:R-:W-:Y:S01]  /*a610*/  ISETP.GE.U32.AND P0, PT, R2, R9, PT ;  /* 0x000000090200720c */ /* 0x000fe20003f06070 */
[----:B------:R-:W-:Y:S01]  /*a620*/  BSSY B1, `(.L_x_35) ;  /* 0x000002b000017945 */ /* 0x000fe20003800000 */
[-C--:B------:R-:W-:Y:S01]  /*a630*/  MOV R21, R0.reuse ;  /* 0x0000000000157202 */ /* 0x080fe20000000f00 */
[----:B------:R-:W-:Y:S01]  /*a640*/  IMAD.MOV.U32 R20, RZ, RZ, R3 ;  /* 0x000000ffff147224 */ /* 0x000fe200078e0003 */
[----:B------:R-:W-:Y:S02]  /*a650*/  MOV R4, R0 ;  /* 0x0000000000047202 */ /* 0x000fe40000000f00 */
[----:B------:R-:W-:Y:S02]  /*a660*/  CS2R R16, SRZ ;  /* 0x0000000000107805 */ /* 0x000fe4000001ff00 */
[----:B------:R-:W-:Y:S02]  /*a670*/  MOV R2, R3 ;  /* 0x0000000300027202 */ /* 0x000fe40000000f00 */
[----:B------:R-:W-:-:S02]  /*a680*/  CS2R R14, SRZ ;  /* 0x00000000000e7805 */ /* 0x000fc4000001ff00 */
[----:B------:R-:W-:Y:S02]  /*a690*/  CS2R R12, SRZ ;  /* 0x00000000000c7805 */ /* 0x000fe4000001ff00 */
[----:B------:R-:W-:Y:S01]  /*a6a0*/  CS2R R10, SRZ ;  /* 0x00000000000a7805 */ /* 0x000fe2000001ff00 */
[----:B------:R-:W-:Y:S06]  /*a6b0*/  @P0 BRA `(.L_x_36) ;  /* 0x0000000000840947 */ /* 0x000fec0003800000 */
[----:B------:R-:W-:Y:S01]  /*a6c0*/  BSSY B2, `(.L_x_36) ;  /* 0x0000020000027945 */ /* 0x000fe20003800000 */
[----:B------:R-:W-:Y:S01]  /*a6d0*/  IMAD.MOV.U32 R21, RZ, RZ, R0 ;  /* 0x000000ffff157224 */ /* 0x000fe200078e0000 */
[----:B------:R-:W-:Y:S01]  /*a6e0*/  MOV R4, R0 ;  /* 0x0000000000047202 */ /* 0x000fe20000000f00 */
[----:B------:R-:W-:Y:S01]  /*a6f0*/  IMAD.MOV.U32 R2, RZ, RZ, R3 ;  /* 0x000000ffff027224 */ /* 0x000fe200078e0003 */
[----:B------:R-:W-:-:S07]  /*a700*/  MOV R20, R3 ;  /* 0x0000000300147202 */ /* 0x000fce0000000f00 */
.L_x_37:
[-C--:B------:R-:W-:Y:S01]  /*a710*/  IADD3 R13, R8, R7.reuse, RZ ;  /* 0x00000007080d7210 */ /* 0x080fe20007ffe0ff */
[----:B------:R-:W-:-:S03]  /*a720*/  IMAD R11, R22, R7, RZ ;  /* 0x00000007160b7224 */ /* 0x000fc600078e02ff */
[----:B------:R-:W-:Y:S01]  /*a730*/  IADD3 R15, R13, R8, RZ ;  /* 0x000000080d0f7210 */ /* 0x000fe20007ffe0ff */
[----:B------:R-:W-:Y:S02]  /*a740*/  IMAD R13, R22, R13, RZ ;  /* 0x0000000d160d7224 */ /* 0x000fe400078e02ff */
[----:B------:R-:W-:-:S04]  /*a750*/  IMAD.WIDE.U32 R10, R11, 0x8, R18 ;  /* 0x000000080b0a7825 */ /* 0x000fc800078e0012 */
[----:B------:R-:W-:Y:S02]  /*a760*/  IMAD.IADD R7, R15, 0x1, R8 ;  /* 0x000000010f077824 */ /* 0x000fe400078e0208 */
[C---:B------:R-:W-:Y:S01]  /*a770*/  IMAD R15, R22.reuse, R15, RZ ;  /* 0x0000000f160f7224 */ /* 0x040fe200078e02ff */
[----:B------:R-:W2:Y:S01]  /*a780*/  LDG.E.64 R10, desc[UR36][R10.64] ;  /* 0x000000240a0a7981 */ /* 0x000ea2000c1e1b00 */
[----:B------:R-:W-:Y:S02]  /*a790*/  IMAD R17, R22, R7, RZ ;  /* 0x0000000716117224 */ /* 0x000fe400078e02ff */
[----:B------:R-:W-:-:S04]  /*a7a0*/  IMAD.WIDE.U32 R12, R13, 0x8, R18 ;  /* 0x000000080d0c7825 */ /* 0x000fc800078e0012 */
[--C-:B------:R-:W-:Y:S02]  /*a7b0*/  IMAD.WIDE.U32 R14, R15, 0x8, R18.reuse ;  /* 0x000000080f0e7825 */ /* 0x100fe400078e0012 */
[----:B------:R-:W3:Y:S02]  /*a7c0*/  LDG.E.64 R12, desc[UR36][R12.64] ;  /* 0x000000240c0c7981 */ /* 0x000ee4000c1e1b00 */
[----:B------:R-:W-:Y:S02]  /*a7d0*/  IMAD.WIDE.U32 R16, R17, 0x8, R18 ;  /* 0x0000000811107825 */ /* 0x000fe400078e0012 */
[----:B------:R-:W4:Y:S04]  /*a7e0*/  LDG.E.64 R14, desc[UR36][R14.64] ;  /* 0x000000240e0e7981 */ /* 0x000f28000c1e1b00 */
[----:B------:R-:W5:Y:S01]  /*a7f0*/  LDG.E.64 R16, desc[UR36][R16.64] ;  /* 0x0000002410107981 */ /* 0x000f62000c1e1b00 */
[----:B------:R-:W-:-:S05]  /*a800*/  IADD3 R7, R7, R8, RZ ;  /* 0x0000000807077210 */ /* 0x000fca0007ffe0ff */
[----:B------:R-:W-:-:S05]  /*a810*/  IMAD R24, R8, 0x3, R7 ;  /* 0x0000000308187824 */ /* 0x000fca00078e0207 */
[----:B------:R-:W-:Y:S01]  /*a820*/  ISETP.GE.U32.AND P0, PT, R24, R9, PT ;  /* 0x000000091800720c */ /* 0x000fe20003f06070 */
[----:B--2---:R-:W-:Y:S01]  /*a830*/  FADD.FTZ R3, R10, R3 ;  /* 0x000000030a037221 */ /* 0x004fe20000010000 */
[----:B------:R-:W-:Y:S01]  /*a840*/  FADD.FTZ R4, R11, R4 ;  /* 0x000000040b047221 */ /* 0x000fe20000010000 */
[----:B---3--:R-:W-:Y:S01]  /*a850*/  FADD.FTZ R20, R12, R20 ;  /* 0x000000140c147221 */ /* 0x008fe20000010000 */
[----:B------:R-:W-:Y:S01]  /*a860*/  FADD.FTZ R21, R13, R21 ;  /* 0x000000150d157221 */ /* 0x000fe20000010000 */
[----:B----4-:R-:W-:Y:S01]  /*a870*/  FADD.FTZ R6, R14, R6 ;  /* 0x000000060e067221 */ /* 0x010fe20000010000 */
[----:B------:R-:W-:Y:S01]  /*a880*/  FADD.FTZ R5, R15, R5 ;  /* 0x000000050f057221 */ /* 0x000fe20000010000 */
[----:B-----5:R-:W-:Y:S01]  /*a890*/  FADD.FTZ R2, R16, R2 ;  /* 0x0000000210027221 */ /* 0x020fe20000010000 */
[----:B------:R-:W-:-:S05]  /*a8a0*/  FADD.FTZ R0, R17, R0 ;  /* 0x0000000011007221 */ /* 0x000fca0000010000 */
[----:B------:R-:W-:Y:S05]  /*a8b0*/  @!P0 BRA `(.L_x_37) ;  /* 0xfffffffc00948947 */ /* 0x000fea000383ffff */
[----:B------:R-:W-:Y:S05]  /*a8c0*/  BSYNC B2 ;  /* 0x0000000000027941 */ /* 0x000fea0003800000 */
.L_x_36:
[----:B------:R-:W-:Y:S05]  /*a8d0*/  BSYNC B1 ;  /* 0x0000000000017941 */ /* 0x000fea0003800000 */
.L_x_35:
[----:B------:R-:W-:Y:S01]  /*a8e0*/  ISETP.GE.U32.AND P1, PT, R7, R9, PT ;  /* 0x000000090700720c */ /* 0x000fe20003f26070 */
[----:B------:R-:W-:-:S12]  /*a8f0*/  BSSY B1, `(.L_x_38) ;  /* 0x0000016000017945 */ /* 0x000fd80003800000 */
[----:B------:R-:W-:Y:S05]  /*a900*/  @P1 BRA `(.L_x_39) ;  /* 0x0000000000501947 */ /* 0x000fea0003800000 */
[----:B------:R-:W-:-:S04]  /*a910*/  IMAD R11, R22, R7, RZ ;  /* 0x00000007160b7224 */ /* 0x000fc800078e02ff */
[----:B------:R-:W-:-:S06]  /*a920*/  IMAD.WIDE.U32 R10, R11, 0x8, R18 ;  /* 0x000000080b0a7825 */ /* 0x000fcc00078e0012 */
[----:B------:R-:W5:Y:S01]  /*a930*/  LDG.E.64 R10, desc[UR36][R10.64] ;  /* 0x000000240a0a7981 */ /* 0x000f62000c1e1b00 */
[----:B------:R-:W-:-:S04]  /*a940*/  IADD3 R23, R7, R8, RZ ;  /* 0x0000000807177210 */ /* 0x000fc80007ffe0ff */
[----:B------:R-:W-:-:S13]  /*a950*/  ISETP.GE.U32.AND P0, PT, R23, R9, PT ;  /* 0x000000091700720c */ /* 0x000fda0003f06070 */
[----:B------:R-:W-:Y:S05]  /*a960*/  @P0 BRA `(.L_x_39) ;  /* 0x0000000000380947 */ /* 0x000fea0003800000 */
[----:B------:R-:W-:-:S04]  /*a970*/  IMAD R13, R22, R23, RZ ;  /* 0x00000017160d7224 */ /* 0x000fc800078e02ff */
[----:B------:R-:W-:-:S06]  /*a980*/  IMAD.WIDE.U32 R12, R13, 0x8, R18 ;  /* 0x000000080d0c7825 */ /* 0x000fcc00078e0012 */
[----:B------:R-:W5:Y:S01]  /*a990*/  LDG.E.64 R12, desc[UR36][R12.64] ;  /* 0x000000240c0c7981 */ /* 0x000f62000c1e1b00 */
[----:B------:R-:W-:-:S05]  /*a9a0*/  IMAD.IADD R23, R23, 0x1, R8 ;  /* 0x0000000117177824 */ /* 0x000fca00078e0208 */
[----:B------:R-:W-:-:S13]  /*a9b0*/  ISETP.GE.U32.AND P0, PT, R23, R9, PT ;  /* 0x000000091700720c */ /* 0x000fda0003f06070 */
[----:B------:R-:W-:Y:S05]  /*a9c0*/  @P0 BRA `(.L_x_39) ;  /* 0x0000000000200947 */ /* 0x000fea0003800000 */
[----:B------:R-:W-:Y:S01]  /*a9d0*/  IADD3 R14, R23, R8, RZ ;  /* 0x00000008170e7210 */ /* 0x000fe20007ffe0ff */
[----:B------:R-:W-:-:S03]  /*a9e0*/  IMAD R15, R22, R23, RZ ;  /* 0x00000017160f7224 */ /* 0x000fc600078e02ff */
[----:B------:R-:W-:-:S13]  /*a9f0*/  ISETP.GE.U32.AND P0, PT, R14, R9, PT ;  /* 0x000000090e00720c */ /* 0x000fda0003f06070 */
[----:B------:R-:W-:Y:S02]  /*aa00*/  @!P0 IMAD R23, R22, R14, RZ ;  /* 0x0000000e16178224 */ /* 0x000fe400078e02ff */
[----:B------:R-:W-:-:S04]  /*aa10*/  IMAD.WIDE.U32 R14, R15, 0x8, R18 ;  /* 0x000000080f0e7825 */ /* 0x000fc800078e0012 */
[----:B------:R-:W-:Y:S02]  /*aa20*/  @!P0 IMAD.WIDE.U32 R18, R23, 0x8, R18 ;  /* 0x0000000817128825 */ /* 0x000fe400078e0012 */
[----:B------:R-:W5:Y:S04]  /*aa30*/  LDG.E.64 R14, desc[UR36][R14.64] ;  /* 0x000000240e0e7981 */ /* 0x000f68000c1e1b00 */
[----:B------:R0:W5:Y:S02]  /*aa40*/  @!P0 LDG.E.64 R16, desc[UR36][R18.64] ;  /* 0x0000002412108981 */ /* 0x000164000c1e1b00 */
.L_x_39:
[----:B------:R-:W-:Y:S05]  /*aa50*/  BSYNC B1 ;  /* 0x0000000000017941 */ /* 0x000fea0003800000 */
.L_x_38:
        /* <DEDUP_REMOVED lines=18> */
.L_x_41:
[----:B------:R-:W-:Y:S05]  /*ab80*/  BSYNC B1 ;  /* 0x0000000000017941 */ /* 0x000fea0003800000 */
.L_x_40:
[----:B------:R-:W-:Y:S01]  /*ab90*/  FADD.FTZ R4, R4, R21 ;  /* 0x0000001504047221 */ /* 0x000fe20000010000 */
[----:B------:R-:W-:-:S03]  /*aba0*/  FADD.FTZ R3, R3, R20 ;  /* 0x0000001403037221 */ /* 0x000fc60000010000 */
[----:B------:R-:W-:Y:S01]  /*abb0*/  FADD.FTZ R5, R4, R5 ;  /* 0x0000000504057221 */ /* 0x000fe20000010000 */
[----:B------:R-:W-:-:S03]  /*abc0*/  FADD.FTZ R3, R3, R6 ;  /* 0x0000000603037221 */ /* 0x000fc60000010000 */
[----:B------:R-:W-:Y:S01]  /*abd0*/  FADD.FTZ R7, R5, R0 ;  /* 0x0000000005077221 */ /* 0x000fe20000010000 */
[----:B------:R-:W-:Y:S01]  /*abe0*/  FADD.FTZ R6, R3, R2 ;  /* 0x0000000203067221 */ /* 0x000fe20000010000 */
[----:B------:R-:W-:Y:S06]  /*abf0*/  BRA `(.L_x_2) ;  /* 0x0000000400747947 */ /* 0x000fec0003800000 */
.L_x_17:
[----:B------:R-:W0:Y:S01]  /*ac00*/  LDC R21, c[0x0][0x22c] ;  /* 0x00008b00ff157b82 */ /* 0x000e220000000800 */
[----:B------:R-:W-:Y:S01]  /*ac10*/  BSSY B1, `(.L_x_42) ;  /* 0x000002e000017945 */ /* 0x000fe20003800000 */
[----:B------:R-:W-:Y:S02]  /*ac20*/  CS2R R14, SRZ ;  /* 0x00000000000e7805 */ /* 0x000fe4000001ff00 */
[----:B------:R-:W-:Y:S02]  /*ac30*/  CS2R R16, SRZ ;  /* 0x0000000000107805 */ /* 0x000fe4000001ff00 */
[----:B------:R-:W-:Y:S02]  /*ac40*/  CS2R R10, SRZ ;  /* 0x00000000000a7805 */ /* 0x000fe4000001ff00 */
[----:B------:R-:W-:Y:S01]  /*ac50*/  CS2R R12, SRZ ;  /* 0x00000000000c7805 */ /* 0x000fe2000001ff00 */
[----:B------:R-:W1:Y:S08]  /*ac60*/  LDC R4, c[0x0][0x218] ;  /* 0x00008600ff047b82 */ /* 0x000e700000000800 */
[----:B------:R-:W2:Y:S01]  /*ac70*/  LDC R8, c[0x0][0x21c] ;  /* 0x00008700ff087b82 */ /* 0x000ea20000000800 */
[----:B0-----:R-:W-:-:S05]  /*ac80*/  IMAD R0, R21, 0x3, R2 ;  /* 0x0000000315007824 */ /* 0x001fca00078e0202 */
[----:B------:R-:W-:Y:S02]  /*ac90*/  ISETP.GE.U32.AND P0, PT, R0, R9, PT ;  /* 0x000000090000720c */ /* 0x000fe40003f06070 */
[----:B------:R-:W-:Y:S01]  /*aca0*/  MOV R0, R2 ;  /* 0x0000000200007202 */ /* 0x000fe20000000f00 */
[----:B-1----:R-:W-:Y:S01]  /*acb0*/  IMAD.MOV.U32 R3, RZ, RZ, R4 ;  /* 0x000000ffff037224 */ /* 0x002fe200078e0004 */
[-C--:B------:R-:W-:Y:S02]  /*acc0*/  MOV R5, R4.reuse ;  /* 0x0000000400057202 */ /* 0x080fe40000000f00 */
[----:B------:R-:W-:Y:S01]  /*acd0*/  MOV R6, R4 ;  /* 0x0000000400067202 */ /* 0x000fe20000000f00 */
[----:B--2---:R-:W-:Y:S01]  /*ace0*/  IMAD.MOV.U32 R7, RZ, RZ, R8 ;  /* 0x000000ffff077224 */ /* 0x004fe200078e0008 */
[-C--:B------:R-:W-:Y:S02]  /*acf0*/  MOV R20, R8.reuse ;  /* 0x0000000800147202 */ /* 0x080fe40000000f00 */
[----:B------:R-:W-:-:S03]  /*ad00*/  MOV R2, R8 ;  /* 0x0000000800027202 */ /* 0x000fc60000000f00 */
[----:B------:R-:W-:Y:S05]  /*ad10*/  @P0 BRA `(.L_x_43) ;  /* 0x0000000000740947 */ /* 0x000fea0003800000 */
[----:B------:R-:W-:Y:S01]  /*ad20*/  BSSY B2, `(.L_x_43) ;  /* 0x000001c000027945 */ /* 0x000fe20003800000 */
[----:B------:R-:W-:Y:S01]  /*ad30*/  IMAD.MOV.U32 R20, RZ, RZ, R8 ;  /* 0x000000ffff147224 */ /* 0x000fe200078e0008 */
[----:B------:R-:W-:Y:S01]  /*ad40*/  MOV R2, R8 ;  /* 0x0000000800027202 */ /* 0x000fe20000000f00 */
[----:B------:R-:W-:Y:S01]  /*ad50*/  IMAD.MOV.U32 R6, RZ, RZ, R4 ;  /* 0x000000ffff067224 */ /* 0x000fe200078e0004 */
[----:B------:R-:W-:-:S07]  /*ad60*/  MOV R5, R4 ;  /* 0x0000000400057202 */ /* 0x000fce0000000f00 */
.L_x_44:
[C---:B------:R-:W-:Y:S01]  /*ad70*/  IADD3 R10, R0.reuse, R21, RZ ;  /* 0x00000015000a7210 */ /* 0x040fe20007ffe0ff */
[----:B------:R-:W-:-:S03]  /*ad80*/  IMAD.WIDE.U32 R12, R0, 0x8, R18 ;  /* 0x00000008000c7825 */ /* 0x000fc600078e0012 */
[C---:B------:R-:W-:Y:S01]  /*ad90*/  IADD3 R16, R10.reuse, R21, RZ ;  /* 0x000000150a107210 */ /* 0x040fe20007ffe0ff */
[----:B------:R-:W-:Y:S02]  /*ada0*/  IMAD.WIDE.U32 R10, R10, 0x8, R18 ;  /* 0x000000080a0a7825 */ /* 0x000fe400078e0012 */
[----:B------:R-:W2:Y:S02]  /*adb0*/  LDG.E.64 R12, desc[UR36][R12.64] ;  /* 0x000000240c0c7981 */ /* 0x000ea4000c1e1b00 */
[C---:B------:R-:W-:Y:S02]  /*adc0*/  IMAD.IADD R0, R16.reuse, 0x1, R21 ;  /* 0x0000000110007824 */ /* 0x040fe400078e0215 */
[--C-:B------:R-:W-:Y:S01]  /*add0*/  IMAD.WIDE.U32 R16, R16, 0x8, R18.reuse ;  /* 0x0000000810107825 */ /* 0x100fe200078e0012 */
[----:B------:R-:W3:Y:S03]  /*ade0*/  LDG.E.64 R10, desc[UR36][R10.64] ;  /* 0x000000240a0a7981 */ /* 0x000ee6000c1e1b00 */
[----:B------:R-:W-:-:S02]  /*adf0*/  IMAD.WIDE.U32 R14, R0, 0x8, R18 ;  /* 0x00000008000e7825 */ /* 0x000fc400078e0012 */
        /* <DEDUP_REMOVED lines=15> */
.L_x_43:
[----:B------:R-:W-:Y:S05]  /*aef0*/  BSYNC B1 ;  /* 0x0000000000017941 */ /* 0x000fea0003800000 */
.L_x_42:
[----:B------:R-:W-:Y:S01]  /*af00*/  ISETP.GE.U32.AND P1, PT, R0, R9, PT ;  /* 0x000000090000720c */ /* 0x000fe20003f26070 */
[----:B------:R-:W-:-:S12]  /*af10*/  BSSY B1, `(.L_x_45) ;  /* 0x0000012000017945 */ /* 0x000fd80003800000 */
[----:B------:R-:W-:Y:S05]  /*af20*/  @P1 BRA `(.L_x_46) ;  /* 0x0000000000401947 */ /* 0x000fea0003800000 */
[----:B------:R-:W-:-:S06]  /*af30*/  IMAD.WIDE.U32 R12, R0, 0x8, R18 ;  /* 0x00000008000c7825 */ /* 0x000fcc00078e0012 */
[----:B------:R-:W5:Y:S01]  /*af40*/  LDG.E.64 R12, desc[UR36][R12.64] ;  /* 0x000000240c0c7981 */ /* 0x000f62000c1e1b00 */
[----:B------:R-:W-:-:S04]  /*af50*/  IADD3 R22, R0, R21, RZ ;  /* 0x0000001500167210 */ /* 0x000fc80007ffe0ff */
[----:B------:R-:W-:-:S13]  /*af60*/  ISETP.GE.U32.AND P0, PT, R22, R9, PT ;  /* 0x000000091600720c */ /* 0x000fda0003f06070 */
[----:B------:R-:W-:Y:S05]  /*af70*/  @P0 BRA `(.L_x_46) ;  /* 0x00000000002c0947 */ /* 0x000fea0003800000 */
[----:B------:R-:W-:-:S06]  /*af80*/  IMAD.WIDE.U32 R10, R22, 0x8, R18 ;  /* 0x00000008160a7825 */ /* 0x000fcc00078e0012 */
[----:B------:R-:W5:Y:S01]  /*af90*/  LDG.E.64 R10, desc[UR36][R10.64] ;  /* 0x000000240a0a7981 */ /* 0x000f62000c1e1b00 */
[----:B------:R-:W-:-:S05]  /*afa0*/  IMAD.IADD R22, R22, 0x1, R21 ;  /* 0x0000000116167824 */ /* 0x000fca00078e0215 */
[----:B------:R-:W-:-:S13]  /*afb0*/  ISETP.GE.U32.AND P0, PT, R22, R9, PT ;  /* 0x000000091600720c */ /* 0x000fda0003f06070 */
[----:B------:R-:W-:Y:S05]  /*afc0*/  @P0 BRA `(.L_x_46) ;  /* 0x0000000000180947 */ /* 0x000fea0003800000 */
[C---:B------:R-:W-:Y:S01]  /*afd0*/  IADD3 R23, R22.reuse, R21, RZ ;  /* 0x0000001516177210 */ /* 0x040fe20007ffe0ff */
[----:B------:R-:W-:-:S03]  /*afe0*/  IMAD.WIDE.U32 R16, R22, 0x8, R18 ;  /* 0x0000000816107825 */ /* 0x000fc600078e0012 */
[----:B------:R-:W-:-:S03]  /*aff0*/  ISETP.GE.U32.AND P0, PT, R23, R9, PT ;  /* 0x000000091700720c */ /* 0x000fc60003f06070 */
[----:B------:R-:W5:Y:S10]  /*b000*/  LDG.E.64 R16, desc[UR36][R16.64] ;  /* 0x0000002410107981 */ /* 0x000f74000c1e1b00 */
[----:B------:R-:W-:-:S05]  /*b010*/  @!P0 IMAD.WIDE.U32 R18, R23, 0x8, R18 ;  /* 0x0000000817128825 */ /* 0x000fca00078e0012 */
[----:B------:R0:W5:Y:S02]  /*b020*/  @!P0 LDG.E.64 R14, desc[UR36][R18.64] ;  /* 0x00000024120e8981 */ /* 0x000164000c1e1b00 */
.L_x_46:
[----:B------:R-:W-:Y:S05]  /*b030*/  BSYNC B1 ;  /* 0x0000000000017941 */ /* 0x000fea0003800000 */
.L_x_45:
        /* <DEDUP_REMOVED lines=18> */
.L_x_48:
[----:B------:R-:W-:Y:S05]  /*b160*/  BSYNC B1 ;  /* 0x0000000000017941 */ /* 0x000fea0003800000 */
.L_x_47:
[----:B------:R-:W-:Y:S01]  /*b170*/  FADD.FTZ R8, R20, R8 ;  /* 0x0000000814087221 */ /* 0x000fe20000010000 */
[----:B------:R-:W-:-:S03]  /*b180*/  FADD.FTZ R4, R5, R4 ;  /* 0x0000000405047221 */ /* 0x000fc60000010000 */
[----:B------:R-:W-:Y:S01]  /*b190*/  FADD.FTZ R7, R8, R7 ;  /* 0x0000000708077221 */ /* 0x000fe20000010000 */
[----:B------:R-:W-:-:S03]  /*b1a0*/  FADD.FTZ R3, R4, R3 ;  /* 0x0000000304037221 */ /* 0x000fc60000010000 */
[----:B------:R-:W-:Y:S01]  /*b1b0*/  FADD.FTZ R7, R7, R2 ;  /* 0x0000000207077221 */ /* 0x000fe20000010000 */
[----:B------:R-:W-:-:S07]  /*b1c0*/  FADD.FTZ R6, R3, R6 ;  /* 0x0000000603067221 */ /* 0x000fce0000010000 */
.L_x_2:
[----:B------:R-:W-:Y:S05]  /*b1d0*/  BSYNC B0 ;  /* 0x0000000000007941 */ /* 0x000fea0003800000 */
.L_x_1:
[----:B------:R-:W-:Y:S02]  /*b1e0*/  ULDC UR4, c[0x0][0x23c] ;  /* 0x00008f0000047ab9 */ /* 0x000fe40000000800 */
[----:B------:R-:W-:-:S13]  /*b1f0*/  ISETP.NE.AND P0, PT, RZ, UR4, PT ;  /* 0x00000004ff007c0c */ /* 0x000fda000bf05270 */
[----:B------:R-:W-:Y:S05]  /*b200*/  @!P0 BRA `(.L_x_49) ;  /* 0x0000000000788947 */ /* 0x000fea0003800000 */
[----:B------:R-:W1:Y:S01]  /*b210*/  S2R R0, SR_TID.Y ;  /* 0x0000000000007919 */ /* 0x000e620000002200 */
[----:B------:R-:W2:Y:S01]  /*b220*/  S2UR UR5, SR_CgaCtaId ;  /* 0x00000000000579c3 */ /* 0x000ea20000008800 */
[----:B------:R-:W-:Y:S01]  /*b230*/  UMOV UR4, 0x400 ;  /* 0x0000040000047882 */ /* 0x000fe20000000000 */
[----:B------:R-:W-:Y:S01]  /*b240*/  ULDC UR6, c[0x0][0x0] ;  /* 0x0000000000067ab9 */ /* 0x000fe20000000800 */
[----:B------:R-:W1:Y:S01]  /*b250*/  S2R R2, SR_TID.X ;  /* 0x0000000000027919 */ /* 0x000e620000002100 */
[----:B------:R-:W-:Y:S01]  /*b260*/  UIADD3 UR4, UR4, 0x10, URZ ;  /* 0x0000001004047890 */ /* 0x000fe2000fffe03f */
[----:B------:R-:W-:-:S03]  /*b270*/  ULDC UR7, c[0x0][0x4] ;  /* 0x0000010000077ab9 */ /* 0x000fc60000000800 */
[----:B--2---:R-:W-:Y:S02]  /*b280*/  ULEA UR4, UR5, UR4, 0x18 ;  /* 0x0000000405047291 */ /* 0x004fe4000f8ec03f */
[----:B------:R-:W-:-:S06]  /*b290*/  USHF.R.U32.HI UR5, URZ, 0x1, UR7 ;  /* 0x000000013f057899 */ /* 0x000fcc0008011607 */
[----:B------:R-:W-:Y:S01]  /*b2a0*/  ISETP.NE.AND P0, PT, RZ, UR5, PT ;  /* 0x00000005ff007c0c */ /* 0x000fe2000bf05270 */
[----:B-1----:R-:W-:-:S05]  /*b2b0*/  IMAD R0, R0, UR6, R2 ;  /* 0x0000000600007c24 */ /* 0x002fca000f8e0202 */
[----:B------:R-:W-:-:S05]  /*b2c0*/  LEA R0, R0, UR4, 0x3 ;  /* 0x0000000400007c11 */ /* 0x000fca000f8e18ff */
[----:B------:R1:W-:Y:S02]  /*b2d0*/  STS.64 [R0], R6 ;  /* 0x0000000600007388 */ /* 0x0003e40000000a00 */
[----:B------:R-:W-:Y:S05]  /*b2e0*/  @!P0 BRA `(.L_x_49) ;  /* 0x0000000000408947 */ /* 0x000fea0003800000 */
[----:B------:R-:W-:-:S07]  /*b2f0*/  MOV R2, UR5 ;  /* 0x0000000500027c02 */ /* 0x000fce0008000f00 */
.L_x_50:
[----:B------:R-:W2:Y:S01]  /*b300*/  S2R R5, SR_TID.Y ;  /* 0x0000000000057919 */ /* 0x000ea20000002200 */
[----:B------:R-:W3:Y:S01]  /*b310*/  S2R R4, SR_TID.X ;  /* 0x0000000000047919 */ /* 0x000ee20000002100 */
[----:B------:R-:W-:Y:S01]  /*b320*/  BAR.SYNC.DEFER_BLOCKING 0x0 ;  /* 0x0000000000007b1d */ /* 0x000fe20000010000 */
[----:B--2---:R-:W-:-:S05]  /*b330*/  IMAD.IADD R3, R5, 0x1, R2 ;  /* 0x0000000105037824 */ /* 0x004fca00078e0202 */
[----:B------:R-:W-:-:S04]  /*b340*/  ISETP.GE.U32.AND P0, PT, R3, UR7, PT ;  /* 0x0000000703007c0c */ /* 0x000fc8000bf06070 */
[----:B------:R-:W-:-:S13]  /*b350*/  ISETP.GE.U32.OR P0, PT, R5, R2, P0 ;  /* 0x000000020500720c */ /* 0x000fda0000706470 */
[----:B---3--:R-:W-:-:S05]  /*b360*/  @!P0 IMAD R3, R3, UR6, R4 ;  /* 0x0000000603038c24 */ /* 0x008fca000f8e0204 */
[----:B------:R-:W-:-:S05]  /*b370*/  @!P0 LEA R3, R3, UR4, 0x3 ;  /* 0x0000000403038c11 */ /* 0x000fca000f8e18ff */
[----:B------:R-:W1:Y:S02]  /*b380*/  @!P0 LDS.64 R4, [R3] ;  /* 0x0000000003048984 */ /* 0x000e640000000a00 */
[----:B-1----:R-:W-:Y:S01]  /*b390*/  @!P0 FADD.FTZ R6, R6, R4 ;  /* 0x0000000406068221 */ /* 0x002fe20000010000 */
[----:B------:R-:W-:-:S05]  /*b3a0*/  @!P0 FADD.FTZ R7, R7, R5 ;  /* 0x0000000507078221 */ /* 0x000fca0000010000 */
[----:B------:R2:W-:Y:S01]  /*b3b0*/  @!P0 STS.64 [R0], R6 ;  /* 0x0000000600008388 */ /* 0x0005e20000000a00 */
[----:B------:R-:W-:Y:S02]  /*b3c0*/  ISETP.GT.AND P0, PT, R2, 0x1, PT ;  /* 0x000000010200780c */ /* 0x000fe40003f04270 */
[----:B------:R-:W-:-:S11]  /*b3d0*/  SHF.R.S32.HI R2, RZ, 0x1, R2 ;  /* 0x00000001ff027819 */ /* 0x000fd60000011402 */
[----:B--2---:R-:W-:Y:S05]  /*b3e0*/  @P0 BRA `(.L_x_50) ;  /* 0xfffffffc00c40947 */ /* 0x004fea000383ffff */
.L_x_49:
[----:B------:R-:W-:Y:S02]  /*b3f0*/  ULDC UR4, c[0x0][0x238] ;  /* 0x00008e0000047ab9 */ /* 0x000fe40000000800 */
[----:B------:R-:W-:-:S13]  /*b400*/  ISETP.NE.AND P0, PT, RZ, UR4, PT ;  /* 0x00000004ff007c0c */ /* 0x000fda000bf05270 */
[----:B------:R-:W-:Y:S05]  /*b410*/  @!P0 BRA `(.L_x_51) ;  /* 0x0000000000ac8947 */ /* 0x000fea0003800000 */
[----:B------:R-:W2:Y:S02]  /*b420*/  LDC R9, c[0x0][RZ] ;  /* 0x00000000ff097b82 */ /* 0x000ea40000000800 */
[----:B--2---:R-:W-:Y:S02]  /*b430*/  ISETP.GT.AND P0, PT, R9, 0x20, PT ;  /* 0x000000200900780c */ /* 0x004fe40003f04270 */
[----:B-1----:R-:W-:-:S11]  /*b440*/  MOV R0, R9 ;  /* 0x0000000900007202 */ /* 0x002fd60000000f00 */
[----:B------:R-:W-:Y:S05]  /*b450*/  @!P0 BRA `(.L_x_52) ;  /* 0x0000000000708947 */ /* 0x000fea0003800000 */
[----:B------:R-:W1:Y:S01]  /*b460*/  S2R R3, SR_TID.Y ;  /* 0x0000000000037919 */ /* 0x000e620000002200 */
[----:B------:R-:W2:Y:S01]  /*b470*/  S2UR UR5, SR_CgaCtaId ;  /* 0x00000000000579c3 */ /* 0x000ea20000008800 */
[----:B------:R-:W-:Y:S01]  /*b480*/  UMOV UR4, 0x400 ;  /* 0x0000040000047882 */ /* 0x000fe20000000000 */
[----:B------:R-:W1:Y:S01]  /*b490*/  S2R R4, SR_TID.X ;  /* 0x0000000000047919 */ /* 0x000e620000002100 */
[----:B------:R-:W-:-:S04]  /*b4a0*/  UIADD3 UR4, UR4, 0x10, URZ ;  /* 0x0000001004047890 */ /* 0x000fc8000fffe03f */
[----:B--2---:R-:W-:Y:S01]  /*b4b0*/  ULEA UR4, UR5, UR4, 0x18 ;  /* 0x0000000405047291 */ /* 0x004fe2000f8ec03f */
[----:B-1----:R-:W-:-:S05]  /*b4c0*/  IMAD R0, R3, R9, R4 ;  /* 0x0000000903007224 */ /* 0x002fca00078e0204 */
[----:B------:R-:W-:Y:S02]  /*b4d0*/  LEA R2, R0, UR4, 0x3 ;  /* 0x0000000400027c11 */ /* 0x000fe4000f8e18ff */
[----:B------:R-:W-:-:S03]  /*b4e0*/  LEA.HI R0, R9, R9, RZ, 0x1 ;  /* 0x0000000909007211 */ /* 0x000fc600078f08ff */
[----:B------:R1:W-:Y:S01]  /*b4f0*/  STS.64 [R2], R6 ;  /* 0x0000000602007388 */ /* 0x0003e20000000a00 */
[----:B------:R-:W-:Y:S01]  /*b500*/  SHF.R.S32.HI R3, RZ, 0x1, R0 ;  /* 0x00000001ff037819 */ /* 0x000fe20000011400 */
[----:B------:R-:W-:-:S03]  /*b510*/  HFMA2.MMA R0, -RZ, RZ, 0, 1.9073486328125e-06 ;  /* 0x00000020ff007435 */ /* 0x000fc600000001ff */
[----:B------:R-:W-:-:S13]  /*b520*/  ISETP.GE.AND P0, PT, R3, 0x20, PT ;  /* 0x000000200300780c */ /* 0x000fda0003f06270 */
[----:B-1----:R-:W-:Y:S05]  /*b530*/  @!P0 BRA `(.L_x_52) ;  /* 0x0000000000388947 */ /* 0x002fea0003800000 */
.L_x_53:
[----:B------:R-:W1:Y:S01]  /*b540*/  S2R R4, SR_TID.X ;  /* 0x0000000000047919 */ /* 0x000e620000002100 */
[----:B------:R-:W-:Y:S01]  /*b550*/  BAR.SYNC.DEFER_BLOCKING 0x0 ;  /* 0x0000000000007b1d */ /* 0x000fe20000010000 */
[----:B-1----:R-:W-:-:S05]  /*b560*/  IMAD.IADD R0, R4, 0x1, R3 ;  /* 0x0000000104007824 */ /* 0x002fca00078e0203 */
[----:B------:R-:W-:-:S04]  /*b570*/  ISETP.GE.U32.AND P0, PT, R0, R9, PT ;  /* 0x000000090000720c */ /* 0x000fc80003f06070 */
[----:B------:R-:W-:-:S13]  /*b580*/  ISETP.GE.U32.OR P0, PT, R4, R3, P0 ;  /* 0x000000030400720c */ /* 0x000fda0000706470 */
[----:B------:R-:W-:Y:S02]  /*b590*/  @!P0 LEA R0, R3, R2, 0x3 ;  /* 0x0000000203008211 */ /* 0x000fe400078e18ff */
[----:B------:R-:W-:-:S03]  /*b5a0*/  SHF.R.S32.HI R3, RZ, 0x1, R3 ;  /* 0x00000001ff037819 */ /* 0x000fc60000011403 */
[----:B------:R-:W1:Y:S02]  /*b5b0*/  @!P0 LDS.64 R4, [R0] ;  /* 0x0000000000048984 */ /* 0x000e640000000a00 */
[----:B-1----:R-:W-:Y:S01]  /*b5c0*/  @!P0 FADD.FTZ R6, R6, R4 ;  /* 0x0000000406068221 */ /* 0x002fe20000010000 */
[----:B------:R-:W-:-:S05]  /*b5d0*/  @!P0 FADD.FTZ R7, R7, R5 ;  /* 0x0000000507078221 */ /* 0x000fca0000010000 */
[----:B------:R1:W-:Y:S01]  /*b5e0*/  @!P0 STS.64 [R2], R6 ;  /* 0x0000000602008388 */ /* 0x0003e20000000a00 */
[----:B------:R-:W-:-:S13]  /*b5f0*/  ISETP.GE.AND P0, PT, R3, 0x20, PT ;  /* 0x000000200300780c */ /* 0x000fda0003f06270 */
[----:B-1----:R-:W-:Y:S05]  /*b600*/  @P0 BRA `(.L_x_53) ;  /* 0xfffffffc00cc0947 */ /* 0x002fea000383ffff */
[----:B------:R-:W-:-:S07]  /*b610*/  MOV R0, 0x20 ;  /* 0x0000002000007802 */ /* 0x000fce0000000f00 */
.L_x_52:
[----:B------:R-:W-:Y:S01]  /*b620*/  BAR.SYNC.DEFER_BLOCKING 0x0 ;  /* 0x0000000000007b1d */ /* 0x000fe20000010000 */
[----:B------:R-:W-:-:S13]  /*b630*/  ISETP.GE.AND P0, PT, R0, 0x2, PT ;  /* 0x000000020000780c */ /* 0x000fda0003f06270 */
[----:B------:R-:W-:Y:S05]  /*b640*/  @!P0 BRA `(.L_x_51) ;  /* 0x0000000000208947 */ /* 0x000fea0003800000 */
[----:B------:R-:W-:-:S07]  /*b650*/  IMAD.MOV.U32 R3, RZ, RZ, 0x1 ;  /* 0x00000001ff037424 */ /* 0x000fce00078e00ff */
.L_x_54:
[----:B------:R-:W1:Y:S04]  /*b660*/  SHFL.DOWN PT, R5, R6, R3, 0x1f ;  /* 0x08001f0306057589 */ /* 0x000e6800000e0000 */
[----:B------:R2:W3:Y:S02]  /*b670*/  SHFL.DOWN PT, R2, R7, R3, 0x1f ;  /* 0x08001f0307027589 */ /* 0x0004e400000e0000 */
[----:B--2---:R-:W-:-:S04]  /*b680*/  SHF.L.U32 R3, R3, 0x1, RZ ;  /* 0x0000000103037819 */ /* 0x004fc800000006ff */
[----:B------:R-:W-:Y:S01]  /*b690*/  ISETP.GE.AND P0, PT, R3, R0, PT ;  /* 0x000000000300720c */ /* 0x000fe20003f06270 */
[----:B-1----:R-:W-:Y:S01]  /*b6a0*/  FADD.FTZ R6, R5, R6 ;  /* 0x0000000605067221 */ /* 0x002fe20000010000 */
[----:B---3--:R-:W-:-:S11]  /*b6b0*/  FADD.FTZ R7, R2, R7 ;  /* 0x0000000702077221 */ /* 0x008fd60000010000 */
[----:B------:R-:W-:Y:S05]  /*b6c0*/  @!P0 BRA `(.L_x_54) ;  /* 0xfffffffc00e48947 */ /* 0x000fea000383ffff */
.L_x_51:
[----:B-----5:R-:W2:Y:S01]  /*b6d0*/  LDC R13, c[0x0][0x3f4] ;  /* 0x0000fd00ff0d7b82 */ /* 0x020ea20000000800 */
[----:B------:R-:W-:Y:S01]  /*b6e0*/  HFMA2.MMA R16, -RZ, RZ, 0, 0 ;  /* 0x00000000ff107435 */ /* 0x000fe200000001ff */
[----:B--2---:R-:W-:-:S13]  /*b6f0*/  ISETP.NE.AND P1, PT, R13, RZ, PT ;  /* 0x000000ff0d00720c */ /* 0x004fda0003f25270 */
[----:B------:R-:W-:Y:S05]  /*b700*/  @!P1 BRA `(.L_x_55) ;  /* 0x0000001000449947 */ /* 0x000fea0003800000 */
        /* <DEDUP_REMOVED lines=9> */
[----:B------:R-:W-:Y:S01]  /*b7a0*/  IMAD R16, R5, UR4, RZ ;  /* 0x0000000405107c24 */ /* 0x000fe2000f8e02ff */
        /* <DEDUP_REMOVED lines=257> */
[----:B-1----:R-:W-:-:S05]  /*c7c0*/  IMAD.HI.U32 R0, R5, UR7, R4 ;  /* 0x0000000705007c27 */ /* 0x002fca000f8e0004 */
[----:B------:R-:W-:Y:S01]  /*c7d0*/  SHF.R.U32.HI R0, RZ, UR4, R0 ;  /* 0x00000004ff007c19 */ /* 0x000fe20008011600 */
[----:B------:R-:W-:-:S03]  /*c7e0*/  ULDC UR4, c[0x0][0x5e4] ;  /* 0x0001790000047ab9 */ /* 0x000fc60000000800 */
[----:B------:R-:W-:-:S05]  /*c7f0*/  IADD3 R3, -R0, RZ, RZ ;  /* 0x000000ff00037210 */ /* 0x000fca0007ffe1ff */
[----:B------:R-:W-:-:S04]  /*c800*/  IMAD R3, R3, UR6, R5 ;  /* 0x0000000603037c24 */ /* 0x000fc8000f8e0205 */
[----:B------:R-:W-:-:S07]  /*c810*/  IMAD R16, R3, UR4, R16 ;  /* 0x0000000403107c24 */ /* 0x000fce000f8e0210 */
.L_x_55:
[----:B------:R-:W-:Y:S01]  /*c820*/  ULDC.64 UR6, c[0x0][0x608] ;  /* 0x0001820000067ab9 */ /* 0x000fe20000000a00 */
[----:B------:R-:W-:Y:S02]  /*c830*/  CS2R R2, SRZ ;  /* 0x0000000000027805 */ /* 0x000fe4000001ff00 */
[----:B------:R-:W-:Y:S01]  /*c840*/  ISETP.NE.U32.AND P0, PT, RZ, UR6, PT ;  /* 0x00000006ff007c0c */ /* 0x000fe2000bf05070 */
[----:B------:R-:W-:Y:S01]  /*c850*/  ULDC.64 UR4, c[0x0][0x5f8] ;  /* 0x00017e0000047ab9 */ /* 0x000fe20000000a00 */
[----:B------:R-:W-:Y:S01]  /*c860*/  IMAD.MOV.U32 R12, RZ, RZ, RZ ;  /* 0x000000ffff0c7224 */ /* 0x000fe200078e00ff */
[----:B------:R-:W-:Y:S02]  /*c870*/  IADD3 R4, P2, R16, UR4, RZ ;  /* 0x0000000410047c10 */ /* 0x000fe4000ff5e0ff */
[----:B------:R-:W-:Y:S02]  /*c880*/  ISETP.NE.AND.EX P0, PT, RZ, UR7, PT, P0 ;  /* 0x00000007ff007c0c */ /* 0x000fe4000bf05300 */
[----:B------:R-:W-:-:S11]  /*c890*/  IADD3.X R5, RZ, UR5, RZ, P2, !PT ;  /* 0x00000005ff057c10 */ /* 0x000fd600097fe4ff */
[----:B------:R-:W-:Y:S01]  /*c8a0*/  @P0 IADD3 R2, P3, R16, UR6, RZ ;  /* 0x0000000610020c10 */ /* 0x000fe2000ff7e0ff */
[----:B------:R-:W-:Y:S02]  /*c8b0*/  ULDC UR6, c[0x0][0x240] ;  /* 0x0000900000067ab9 */ /* 0x000fe40000000800 */
[----:B------:R-:W-:Y:S02]  /*c8c0*/  ISETP.NE.AND P4, PT, RZ, UR6, PT ;  /* 0x00000006ff007c0c */ /* 0x000fe4000bf85270 */
[----:B------:R-:W-:-:S04]  /*c8d0*/  @P0 IADD3.X R3, RZ, UR7, RZ, P3, !PT ;  /* 0x00000007ff030c10 */ /* 0x000fc80009ffe4ff */
[----:B------:R-:W-:-:S07]  /*c8e0*/  @P0 MOV R12, R3 ;  /* 0x00000003000c0202 */ /* 0x000fce0000000f00 */
[----:B------:R-:W-:Y:S05]  /*c8f0*/  @!P4 BRA `(.L_x_56) ;  /* 0x0000002000c0c947 */ /* 0x000fea0003800000 */
[----:B------:R-:W2:Y:S01]  /*c900*/  S2R R15, SR_TID.X ;  /* 0x00000000000f7919 */ /* 0x000ea20000002100 */
[----:B------:R-:W-:Y:S01]  /*c910*/  ULDC UR6, c[0x0][0x244] ;  /* 0x0000910000067ab9 */ /* 0x000fe20000000800 */
[----:B------:R-:W-:Y:S01]  /*c920*/  IMAD.MOV.U32 R16, RZ, RZ, RZ ;  /* 0x000000ffff107224 */ /* 0x000fe200078e00ff */
[----:B------:R-:W3:Y:S01]  /*c930*/  S2R R14, SR_TID.Y ;  /* 0x00000000000e7919 */ /* 0x000ee20000002200 */
[----:B-1----:R-:W1:Y:S01]  /*c940*/  S2R R0, SR_CTAID.X ;  /* 0x0000000000007919 */ /* 0x002e620000002500 */
[----:B--2---:R-:W-:Y:S01]  /*c950*/  IMAD R4, R15, UR6, RZ ;  /* 0x000000060f047c24 */ /* 0x004fe2000f8e02ff */
[----:B------:R-:W-:-:S03]  /*c960*/  ULDC UR6, c[0x0][0x248] ;  /* 0x0000920000067ab9 */ /* 0x000fc60000000800 */
[----:B---3--:R-:W-:Y:S01]  /*c970*/  IMAD R5, R14, UR6, R4 ;  /* 0x000000060e057c24 */ /* 0x008fe2000f8e0204 */
[----:B------:R-:W-:-:S03]  /*c980*/  ULDC UR6, c[0x0][0x230] ;  /* 0x00008c0000067ab9 */ /* 0x000fc60000000800 */
[----:B-1----:R-:W-:Y:S01]  /*c990*/  IMAD R5, R0, UR6, R5 ;  /* 0x0000000600057c24 */ /* 0x002fe2000f8e0205 */
        /* <DEDUP_REMOVED lines=8> */
[----:B0-----:R-:W-:-:S05]  /*ca20*/  IADD3 R11, -R9, RZ, RZ ;  /* 0x000000ff090b7210 */ /* 0x001fca0007ffe1ff */
        /* <DEDUP_REMOVED lines=258> */
[----:B------:R-:W-:-:S08]  /*da50*/  ULDC UR6, c[0x0][0x520] ;  /* 0x0001480000067ab9 */ /* 0x000fd00000000800 */
[----:B------:R-:W-:-:S05]  /*da60*/  IMAD.HI.U32 R8, R11, UR9, R10 ;  /* 0x000000090b087c27 */ /* 0x000fca000f8e000a */
[----:B------:R-:W-:Y:S01]  /*da70*/  SHF.R.U32.HI R8, RZ, UR6, R8 ;  /* 0x00000006ff087c19 */ /* 0x000fe20008011608 */
[----:B------:R-:W-:-:S03]  /*da80*/  ULDC UR6, c[0x0][0x5e4] ;  /* 0x0001790000067ab9 */ /* 0x000fc60000000800 */
[----:B------:R-:W-:-:S05]  /*da90*/  IADD3 R9, -R8, RZ, RZ ;  /* 0x000000ff08097210 */ /* 0x000fca0007ffe1ff */
[----:B------:R-:W-:-:S04]  /*daa0*/  IMAD R9, R9, UR8, R11 ;  /* 0x0000000809097c24 */ /* 0x000fc8000f8e020b */
[----:B------:R-:W-:-:S07]  /*dab0*/  IMAD R16, R9, UR6, R16 ;  /* 0x0000000609107c24 */ /* 0x000fce000f8e0210 */
.L_x_57:
[----:B------:R-:W-:Y:S01]  /*dac0*/  ULDC UR9, c[0x0][0x238] ;  /* 0x00008e0000097ab9 */ /* 0x000fe20000000800 */
[----:B------:R-:W-:Y:S01]  /*dad0*/  ULDC UR6, c[0x0][0x228] ;  /* 0x00008a0000067ab9 */ /* 0x000fe20000000800 */
[----:B------:R-:W-:Y:S01]  /*dae0*/  ISETP.NE.AND P0, PT, RZ, UR9, PT ;  /* 0x00000009ff007c0c */ /* 0x000fe2000bf05270 */
[----:B------:R-:W1:Y:S01]  /*daf0*/  S2UR UR8, SR_CgaCtaId ;  /* 0x00000000000879c3 */ /* 0x000e620000008800 */
[----:B------:R-:W-:Y:S01]  /*db00*/  IADD3 R4, P1, R16, UR4, RZ ;  /* 0x0000000410047c10 */ /* 0x000fe2000ff3e0ff */
[----:B------:R-:W-:Y:S01]  /*db10*/  BSSY B0, `(.L_x_58) ;  /* 0x000000c000007945 */ /* 0x000fe20003800000 */
[----:B------:R-:W-:Y:S02]  /*db20*/  ISETP.NE.AND P0, PT, R15, RZ, P0 ;  /* 0x000000ff0f00720c */ /* 0x000fe40000705270 */
[----:B------:R-:W-:Y:S02]  /*db30*/  PRMT R8, RZ, 0x7610, R8 ;  /* 0x00007610ff087816 */ /* 0x000fe40000000008 */
[----:B------:R-:W-:Y:S01]  /*db40*/  ISETP.GE.OR P0, PT, R5, UR6, P0 ;  /* 0x0000000605007c0c */ /* 0x000fe20008706670 */
[----:B------:R-:W-:-:S12]  /*db50*/  IMAD.X R5, RZ, RZ, UR5, P1 ;  /* 0x00000005ff057e24 */ /* 0x000fd800088e06ff */
[----:B------:R-:W-:Y:S05]  /*db60*/  @P0 BRA `(.L_x_59) ;  /* 0x0000000000180947 */ /* 0x000fea0003800000 */
[----:B------:R-:W-:Y:S01]  /*db70*/  ULDC UR4, c[0x0][0x23c] ;  /* 0x00008f0000047ab9 */ /* 0x000fe20000000800 */
[----:B------:R-:W-:Y:S02]  /*db80*/  MOV R8, 0x1 ;  /* 0x0000000100087802 */ /* 0x000fe40000000f00 */
[----:B------:R-:W-:-:S13]  /*db90*/  ISETP.NE.AND P1, PT, RZ, UR4, PT ;  /* 0x00000004ff007c0c */ /* 0x000fda000bf25270 */
[----:B------:R-:W-:-:S04]  /*dba0*/  @P1 ISETP.NE.AND P0, PT, R14, RZ, PT ;  /* 0x000000ff0e00120c */ /* 0x000fc80003f05270 */
[----:B------:R-:W-:-:S04]  /*dbb0*/  @P1 SEL R9, RZ, 0x1, P0 ;  /* 0x00000001ff091807 */ /* 0x000fc80000000000 */
[----:B------:R-:W-:-:S07]  /*dbc0*/  @P1 PRMT R8, R9, 0x7610, R8 ;  /* 0x0000761009081816 */ /* 0x000fce0000000008 */
.L_x_59:
[----:B-1----:R-:W-:Y:S05]  /*dbd0*/  BSYNC B0 ;  /* 0x0000000000007941 */ /* 0x002fea0003800000 */
.L_x_58:
[----:B------:R-:W-:Y:S01]  /*dbe0*/  PRMT R8, R8, 0x9910, RZ ;  /* 0x0000991008087816 */ /* 0x000fe200000000ff */
[----:B------:R-:W-:Y:S01]  /*dbf0*/  BSSY B0, `(.L_x_60) ;  /* 0x000000d000007945 */ /* 0x000fe20003800000 */
[----:B------:R-:W-:Y:S02]  /*dc00*/  LOP3.LUT P0, RZ, R15, R14, RZ, 0xfc, !PT ;  /* 0x0000000e0fff7212 */ /* 0x000fe4000780fcff */
[----:B------:R-:W-:-:S13]  /*dc10*/  ISETP.NE.AND P1, PT, R8, RZ, PT ;  /* 0x000000ff0800720c */ /* 0x000fda0003f25270 */
[----:B------:R-:W-:Y:S05]  /*dc20*/  @!P1 BRA `(.L_x_61) ;  /* 0x0000000000249947 */ /* 0x000fea0003800000 */
[----:B------:R-:W1:Y:S01]  /*dc30*/  S2UR UR4, SR_CTAID.Y ;  /* 0x00000000000479c3 */ /* 0x000e620000002600 */
[----:B------:R-:W-:-:S07]  /*dc40*/  ISETP.NE.AND P2, PT, RZ, UR9, PT ;  /* 0x00000009ff007c0c */ /* 0x000fce000bf45270 */
[----:B0-----:R-:W1:Y:S08]  /*dc50*/  LDC R11, c[0x0][0x10] ;  /* 0x00000400ff0b7b82 */ /* 0x001e700000000800 */
[----:B------:R-:W0:Y:S01]  /*dc60*/  LDC.64 R8, c[0x0][0x610] ;  /* 0x00018400ff087b82 */ /* 0x000e220000000a00 */
[----:B-1----:R-:W-:Y:S01]  /*dc70*/  IMAD R11, R0, R11, UR4 ;  /* 0x00000004000b7e24 */ /* 0x002fe2000f8e020b */
[----:B------:R-:W-:-:S03]  /*dc80*/  ULDC UR4, c[0x0][0x0] ;  /* 0x0000000000047ab9 */ /* 0x000fc60000000800 */
[----:B------:R-:W-:-:S04]  /*dc90*/  @!P2 IMAD R11, R11, UR4, R15 ;  /* 0x000000040b0bac24 */ /* 0x000fc8000f8e020f */
[----:B0-----:R-:W-:-:S05]  /*dca0*/  IMAD.WIDE.U32 R8, R11, 0x8, R8 ;  /* 0x000000080b087825 */ /* 0x001fca00078e0008 */
[----:B------:R1:W-:Y:S02]  /*dcb0*/  STG.E.64 desc[UR36][R8.64], R6 ;  /* 0x0000000608007986 */ /* 0x0003e4000c101b24 */
.L_x_61:
[----:B------:R-:W-:Y:S05]  /*dcc0*/  BSYNC B0 ;  /* 0x0000000000007941 */ /* 0x000fea0003800000 */
.L_x_60:
[----:B------:R-:W-:Y:S01]  /*dcd0*/  UMOV UR7, 0x400 ;  /* 0x0000040000077882 */ /* 0x000fe20000000000 */
[----:B------:R-:W-:Y:S01]  /*dce0*/  @!PT LDS RZ, [RZ] ;  /* 0x00000000fffff984 */ /* 0x000fe20000000800 */
[----:B------:R-:W-:Y:S01]  /*dcf0*/  @!PT LDS RZ, [RZ] ;  /* 0x00000000fffff984 */ /* 0x000fe20000000800 */
[----:B------:R-:W-:Y:S01]  /*dd00*/  @!PT LDS RZ, [RZ] ;  /* 0x00000000fffff984 */ /* 0x000fe20000000800 */
[----:B------:R-:W-:Y:S01]  /*dd10*/  @!PT LDS RZ, [RZ] ;  /* 0x00000000fffff984 */ /* 0x000fe20000000800 */
[----:B------:R2:W-:Y:S06]  /*dd20*/  MEMBAR.ALL.CTA ;  /* 0x0000000000007992 */ /* 0x0005ec0000008000 */
[----:B--2---:R-:W-:Y:S06]  /*dd30*/  MEMBAR.SC.GPU ;  /* 0x0000000000007992 */ /* 0x004fec0000002000 */
[----:B------:R-:W-:-:S00]  /*dd40*/  ERRBAR ;  /* 0x00000000000079ab */ /* 0x000fc00000000000 */
[----:B------:R-:W-:Y:S06]  /*dd50*/  CGAERRBAR ;  /* 0x00000000000075ab */ /* 0x000fec0000000000 */
[----:B------:R-:W-:Y:S02]  /*dd60*/  CCTL.IVALL ;  /* 0x00000000ff00798f */ /* 0x000fe40002000000 */
[----:B------:R-:W-:Y:S06]  /*dd70*/  BAR.SYNC.DEFER_BLOCKING 0x0 ;  /* 0x0000000000007b1d */ /* 0x000fec0000010000 */
[----:B------:R-:W-:Y:S02]  /*dd80*/  BSSY B0, `(.L_x_62) ;  /* 0x0000018000007945 */ /* 0x000fe40003800000 */
[----:B------:R-:W-:Y:S06]  /*dd90*/  BAR.SYNC.DEFER_BLOCKING 0x0 ;  /* 0x0000000000007b1d */ /* 0x000fec0000010000 */
[----:B------:R-:W-:Y:S05]  /*dda0*/  @P0 BRA `(.L_x_63) ;  /* 0x0000000000540947 */ /* 0x000fea0003800000 */
[----:B0-----:R-:W0:Y:S01]  /*ddb0*/  S2R R11, SR_LANEID ;  /* 0x00000000000b7919 */ /* 0x001e220000000000 */
[----:B------:R-:W-:Y:S01]  /*ddc0*/  VOTEU.ANY UR4, UPT, PT ;  /* 0x0000000000047886 */ /* 0x000fe200038e0100 */
[----:B-1----:R-:W1:Y:S01]  /*ddd0*/  LDC.64 R6, c[0x0][0x618] ;  /* 0x00018600ff067b82 */ /* 0x002e620000000a00 */
[----:B------:R-:W0:Y:S08]  /*dde0*/  FLO.U32 R10, UR4 ;  /* 0x00000004000a7d00 */ /* 0x000e3000080e0000 */
[----:B------:R-:W2:Y:S01]  /*ddf0*/  POPC R9, UR4 ;  /* 0x0000000400097d09 */ /* 0x000ea20008000000 */
[----:B-1----:R-:W-:Y:S01]  /*de00*/  IMAD.WIDE.U32 R6, R0, 0x4, R6 ;  /* 0x0000000400067825 */ /* 0x002fe200078e0006 */
[----:B0-----:R-:W-:-:S13]  /*de10*/  ISETP.EQ.U32.AND P0, PT, R10, R11, PT ;  /* 0x0000000b0a00720c */ /* 0x001fda0003f02070 */
[----:B--2---:R-:W2:Y:S01]  /*de20*/  @P0 ATOMG.E.ADD.STRONG.GPU PT, R7, desc[UR36][R6.64], R9 ;  /* 0x00000009060709a8 */ /* 0x004ea200081ee1e4 */
[----:B------:R-:W0:Y:S01]  /*de30*/  S2UR UR6, SR_CgaCtaId ;  /* 0x00000000000679c3 */ /* 0x000e220000008800 */
[----:B------:R-:W-:Y:S01]  /*de40*/  UMOV UR5, 0x400 ;  /* 0x0000040000057882 */ /* 0x000fe20000000000 */
[----:B------:R-:W1:Y:S01]  /*de50*/  S2R R11, SR_LTMASK ;  /* 0x00000000000b7919 */ /* 0x000e620000003900 */
[----:B0-----:R-:W-:Y:S01]  /*de60*/  ULEA UR5, UR6, UR5, 0x18 ;  /* 0x0000000506057291 */ /* 0x001fe2000f8ec03f */
[----:B-1----:R-:W-:Y:S01]  /*de70*/  LOP3.LUT R11, R11, UR4, RZ, 0xc0, !PT ;  /* 0x000000040b0b7c12 */ /* 0x002fe2000f8ec0ff */
[----:B------:R-:W-:Y:S02]  /*de80*/  ULDC UR4, c[0x0][0x10] ;  /* 0x0000040000047ab9 */ /* 0x000fe40000000800 */
[----:B------:R-:W-:-:S03]  /*de90*/  UIADD3 UR4, UR4, -0x1, URZ ;  /* 0xffffffff04047890 */ /* 0x000fc6000fffe03f */
[----:B------:R-:W0:Y:S01]  /*dea0*/  POPC R11, R11 ;  /* 0x0000000b000b7309 */ /* 0x000e220000000000 */
[----:B--2---:R-:W0:Y:S02]  /*deb0*/  SHFL.IDX PT, R8, R7, R10, 0x1f ;  /* 0x00001f0a07087589 */ /* 0x004e2400000e0000 */
[----:B0-----:R-:W-:-:S04]  /*dec0*/  IADD3 R8, R8, R11, RZ ;  /* 0x0000000b08087210 */ /* 0x001fc80007ffe0ff */
[----:B------:R-:W-:-:S04]  /*ded0*/  ISETP.NE.AND P0, PT, R8, UR4, PT ;  /* 0x0000000408007c0c */ /* 0x000fc8000bf05270 */
[----:B------:R-:W-:-:S05]  /*dee0*/  SEL R6, RZ, 0x1, P0 ;  /* 0x00000001ff067807 */ /* 0x000fca0000000000 */
[----:B------:R2:W-:Y:S04]  /*def0*/  STS.U8 [UR5], R6 ;  /* 0x00000006ff007988 */ /* 0x0005e80008000005 */
.L_x_63:
[----:B------:R-:W-:Y:S05]  /*df00*/  BSYNC B0 ;  /* 0x0000000000007941 */ /* 0x000fea0003800000 */
.L_x_62:
[----:B------:R-:W-:Y:S01]  /*df10*/  BAR.SYNC.DEFER_BLOCKING 0x0 ;  /* 0x0000000000007b1d */ /* 0x000fe20000010000 */
[----:B------:R-:W-:-:S09]  /*df20*/  ULEA UR4, UR8, UR7, 0x18 ;  /* 0x0000000708047291 */ /* 0x000fd2000f8ec03f */
[----:B-12---:R-:W1:Y:S02]  /*df30*/  LDS.U8 R6, [UR4] ;  /* 0x00000004ff067984 */ /* 0x006e640008000000 */
[----:B-1----:R-:W-:-:S13]  /*df40*/  ISETP.NE.AND P0, PT, R6, RZ, PT ;  /* 0x000000ff0600720c */ /* 0x002fda0003f05270 */
[----:B------:R-:W-:Y:S05]  /*df50*/  @!P0 EXIT ;  /* 0x000000000000894d */ /* 0x000fea0003800000 */
[----:B------:R-:W-:Y:S01]  /*df60*/  ISETP.NE.AND P0, PT, RZ, UR9, PT ;  /* 0x00000009ff007c0c */ /* 0x000fe2000bf05270 */
[----:B------:R-:W-:Y:S01]  /*df70*/  @!PT LDS RZ, [RZ] ;  /* 0x00000000fffff984 */ /* 0x000fe20000000800 */
[----:B------:R-:W-:Y:S01]  /*df80*/  @!PT LDS RZ, [RZ] ;  /* 0x00000000fffff984 */ /* 0x000fe20000000800 */
[----:B------:R-:W-:Y:S01]  /*df90*/  @!PT LDS RZ, [RZ] ;  /* 0x00000000fffff984 */ /* 0x000fe20000000800 */
[----:B------:R-:W-:Y:S01]  /*dfa0*/  @!PT LDS RZ, [RZ] ;  /* 0x00000000fffff984 */ /* 0x000fe20000000800 */
[----:B------:R1:W-:Y:S06]  /*dfb0*/  MEMBAR.ALL.CTA ;  /* 0x0000000000007992 */ /* 0x0003ec0000008000 */
[----:B-1----:R-:W-:Y:S06]  /*dfc0*/  MEMBAR.SC.GPU ;  /* 0x0000000000007992 */ /* 0x002fec0000002000 */
[----:B------:R-:W-:-:S00]  /*dfd0*/  ERRBAR ;  /* 0x00000000000079ab */ /* 0x000fc00000000000 */
[----:B------:R-:W-:Y:S06]  /*dfe0*/  CGAERRBAR ;  /* 0x00000000000075ab */ /* 0x000fec0000000000 */
[----:B------:R-:W-:Y:S01]  /*dff0*/  CCTL.IVALL ;  /* 0x00000000ff00798f */ /* 0x000fe20002000000 */
[----:B------:R-:W-:Y:S01]  /*e000*/  ULDC.64 UR4, c[0x0][0x218] ;  /* 0x0000860000047ab9 */ /* 0x000fe20000000a00 */
[----:B------:R-:W-:Y:S01]  /*e010*/  BSSY B0, `(.L_x_64) ;  /* 0x000002e000007945 */ /* 0x000fe20003800000 */
[----:B------:R-:W-:Y:S01]  /*e020*/  IMAD.U32 R6, RZ, RZ, UR4 ;  /* 0x00000004ff067e24 */ /* 0x000fe2000f8e00ff */
[----:B------:R-:W-:-:S02]  /*e030*/  MOV R7, UR5 ;  /* 0x0000000500077c02 */ /* 0x000fc40008000f00 */
[----:B------:R-:W-:Y:S05]  /*e040*/  @!P0 BRA `(.L_x_65) ;  /* 0x0000000000588947 */ /* 0x000fea0003800000 */
[----:B------:R-:W-:Y:S01]  /*e050*/  ULDC UR4, c[0x0][0x0] ;  /* 0x0000000000047ab9 */ /* 0x000fe20000000800 */
[----:B------:R-:W-:Y:S01]  /*e060*/  ULDC UR6, c[0x0][0x234] ;  /* 0x00008d0000067ab9 */ /* 0x000fe20000000800 */
[----:B0-----:R-:W-:-:S05]  /*e070*/  IMAD R10, R14, UR4, R15 ;  /* 0x000000040e0a7c24 */ /* 0x001fca000f8e020f */
[----:B------:R-:W-:-:S13]  /*e080*/  ISETP.GE.U32.AND P0, PT, R10, UR6, PT ;  /* 0x000000060a007c0c */ /* 0x000fda000bf06070 */
[----:B------:R-:W-:Y:S05]  /*e090*/  @P0 BRA `(.L_x_66) ;  /* 0x0000000000940947 */ /* 0x000fea0003800000 */
[----:B------:R-:W-:Y:S01]  /*e0a0*/  ULDC UR5, c[0x0][0x10] ;  /* 0x0000040000057ab9 */ /* 0x000fe20000000800 */
[----:B------:R-:W0:Y:S01]  /*e0b0*/  LDC R14, c[0x0][0x4] ;  /* 0x00000100ff0e7b82 */ /* 0x000e220000000800 */
[----:B------:R-:W-:Y:S01]  /*e0c0*/  BSSY B1, `(.L_x_67) ;  /* 0x000000d000017945 */ /* 0x000fe20003800000 */
[----:B------:R-:W-:Y:S01]  /*e0d0*/  MOV R13, R10 ;  /* 0x0000000a000d7202 */ /* 0x000fe20000000f00 */
[----:B------:R-:W-:-:S05]  /*e0e0*/  IMAD R0, R0, UR5, RZ ;  /* 0x0000000500007c24 */ /* 0x000fca000f8e02ff */
[----:B------:R-:W1:Y:S01]  /*e0f0*/  LDC.64 R8, c[0x0][0x610] ;  /* 0x00018400ff087b82 */ /* 0x000e620000000a00 */
[----:B0-----:R-:W-:-:S07]  /*e100*/  IMAD R14, R14, UR4, RZ ;  /* 0x000000040e0e7c24 */ /* 0x001fce000f8e02ff */
.L_x_68:
[----:B------:R-:W-:-:S04]  /*e110*/  IMAD.IADD R11, R0, 0x1, R13 ;  /* 0x00000001000b7824 */ /* 0x000fc800078e020d */
[----:B-1----:R-:W-:-:S06]  /*e120*/  IMAD.WIDE.U32 R10, R11, 0x8, R8 ;  /* 0x000000080b0a7825 */ /* 0x002fcc00078e0008 */
[----:B------:R-:W2:Y:S01]  /*e130*/  LDG.E.64 R10, desc[UR36][R10.64] ;  /* 0x000000240a0a7981 */ /* 0x000ea2000c1e1b00 */
[----:B------:R-:W-:-:S04]  /*e140*/  IADD3 R13, R14, R13, RZ ;  /* 0x0000000d0e0d7210 */ /* 0x000fc80007ffe0ff */
[----:B------:R-:W-:Y:S01]  /*e150*/  ISETP.GE.U32.AND P0, PT, R13, UR6, PT ;  /* 0x000000060d007c0c */ /* 0x000fe2000bf06070 */
[----:B--2---:R-:W-:Y:S01]  /*e160*/  FADD.FTZ R6, R10, R6 ;  /* 0x000000060a067221 */ /* 0x004fe20000010000 */
[----:B------:R-:W-:-:S11]  /*e170*/  FADD.FTZ R7, R11, R7 ;  /* 0x000000070b077221 */ /* 0x000fd60000010000 */
[----:B------:R-:W-:Y:S05]  /*e180*/  @!P0 BRA `(.L_x_68) ;  /* 0xfffffffc00e08947 */ /* 0x000fea000383ffff */
[----:B------:R-:W-:Y:S05]  /*e190*/  BSYNC B1 ;  /* 0x0000000000017941 */ /* 0x000fea0003800000 */
.L_x_67:
[----:B------:R-:W-:Y:S05]  /*e1a0*/  BRA `(.L_x_66) ;  /* 0x0000000000507947 */ /* 0x000fea0003800000 */
.L_x_65:
[----:B0-----:R-:W0:Y:S01]  /*e1b0*/  S2R R10, SR_TID.Y ;  /* 0x00000000000a7919 */ /* 0x001e220000002200 */
[----:B------:R-:W-:Y:S02]  /*e1c0*/  ULDC UR5, c[0x0][0x234] ;  /* 0x00008d0000057ab9 */ /* 0x000fe40000000800 */
[----:B0-----:R-:W-:-:S13]  /*e1d0*/  ISETP.GE.U32.AND P0, PT, R10, UR5, PT ;  /* 0x000000050a007c0c */ /* 0x001fda000bf06070 */
[----:B------:R-:W-:Y:S05]  /*e1e0*/  @P0 BRA `(.L_x_66) ;  /* 0x0000000000400947 */ /* 0x000fea0003800000 */
[----:B------:R-:W-:Y:S01]  /*e1f0*/  ULDC UR4, c[0x0][0x10] ;  /* 0x0000040000047ab9 */ /* 0x000fe20000000800 */
[----:B------:R-:W0:Y:S01]  /*e200*/  LDC R15, c[0x0][RZ] ;  /* 0x00000000ff0f7b82 */ /* 0x000e220000000800 */
[----:B------:R-:W-:Y:S01]  /*e210*/  MOV R13, R10 ;  /* 0x0000000a000d7202 */ /* 0x000fe20000000f00 */
[----:B------:R-:W-:-:S06]  /*e220*/  IMAD R0, R0, UR4, RZ ;  /* 0x0000000400007c24 */ /* 0x000fcc000f8e02ff */
[----:B------:R-:W1:Y:S08]  /*e230*/  LDC.64 R8, c[0x0][0x610] ;  /* 0x00018400ff087b82 */ /* 0x000e700000000a00 */
[----:B------:R-:W2:Y:S02]  /*e240*/  LDC R14, c[0x0][0x4] ;  /* 0x00000100ff0e7b82 */ /* 0x000ea40000000800 */
.L_x_69:
[----:B------:R-:W0:Y:S01]  /*e250*/  S2R R11, SR_TID.X ;  /* 0x00000000000b7919 */ /* 0x000e220000002100 */
[----:B------:R-:W-:-:S04]  /*e260*/  IMAD.IADD R10, R0, 0x1, R13 ;  /* 0x00000001000a7824 */ /* 0x000fc800078e020d */
[----:B0-----:R-:W-:-:S04]  /*e270*/  IMAD R11, R10, R15, R11 ;  /* 0x0000000f0a0b7224 */ /* 0x001fc800078e020b */
[----:B-1----:R-:W-:-:S06]  /*e280*/  IMAD.WIDE.U32 R10, R11, 0x8, R8 ;  /* 0x000000080b0a7825 */ /* 0x002fcc00078e0008 */
[----:B------:R-:W3:Y:S01]  /*e290*/  LDG.E.64 R10, desc[UR36][R10.64] ;  /* 0x000000240a0a7981 */ /* 0x000ee2000c1e1b00 */
[----:B--2---:R-:W-:-:S04]  /*e2a0*/  IADD3 R13, R14, R13, RZ ;  /* 0x0000000d0e0d7210 */ /* 0x004fc80007ffe0ff */
[----:B------:R-:W-:Y:S01]  /*e2b0*/  ISETP.GE.U32.AND P0, PT, R13, UR5, PT ;  /* 0x000000050d007c0c */ /* 0x000fe2000bf06070 */
[----:B---3--:R-:W-:Y:S01]  /*e2c0*/  FADD.FTZ R6, R10, R6 ;  /* 0x000000060a067221 */ /* 0x008fe20000010000 */
[----:B------:R-:W-:-:S11]  /*e2d0*/  FADD.FTZ R7, R11, R7 ;  /* 0x000000070b077221 */ /* 0x000fd60000010000 */
[----:B------:R-:W-:Y:S05]  /*e2e0*/  @!P0 BRA `(.L_x_69) ;  /* 0xfffffffc00d88947 */ /* 0x000fea000383ffff */
.L_x_66:
[----:B------:R-:W-:Y:S05]  /*e2f0*/  BSYNC B0 ;  /* 0x0000000000007941 */ /* 0x000fea0003800000 */
.L_x_64:
[----:B------:R-:W0:Y:S01]  /*e300*/  S2R R10, SR_TID.Y ;  /* 0x00000000000a7919 */ /* 0x000e220000002200 */
[----:B------:R-:W0:Y:S01]  /*e310*/  LDC R13, c[0x0][RZ] ;  /* 0x00000000ff0d7b82 */ /* 0x000e220000000800 */
[----:B------:R-:W-:Y:S01]  /*e320*/  UIADD3 UR7, UR7, 0x10, URZ ;  /* 0x0000001007077890 */ /* 0x000fe2000fffe03f */
[----:B------:R-:W0:Y:S01]  /*e330*/  S2R R11, SR_TID.X ;  /* 0x00000000000b7919 */ /* 0x000e220000002100 */
[----:B------:R-:W-:Y:S02]  /*e340*/  ULDC UR5, c[0x0][0x4] ;  /* 0x0000010000057ab9 */ /* 0x000fe40000000800 */
[----:B------:R-:W-:Y:S02]  /*e350*/  ULEA UR7, UR8, UR7, 0x18 ;  /* 0x0000000708077291 */ /* 0x000fe4000f8ec03f */
[----:B------:R-:W-:Y:S01]  /*e360*/  USHF.R.U32.HI UR4, URZ, 0x1, UR5 ;  /* 0x000000013f047899 */ /* 0x000fe20008011605 */
[----:B------:R-:W-:Y:S02]  /*e370*/  ULDC UR6, c[0x0][0x238] ;  /* 0x00008e0000067ab9 */ /* 0x000fe40000000800 */
[----:B------:R-:W-:-:S03]  /*e380*/  ISETP.NE.AND P2, PT, RZ, UR6, PT ;  /* 0x00000006ff007c0c */ /* 0x000fc6000bf45270 */
[----:B------:R-:W-:Y:S01]  /*e390*/  ISETP.NE.AND P0, PT, RZ, UR4, PT ;  /* 0x00000004ff007c0c */ /* 0x000fe2000bf05270 */
[----:B0-----:R-:W-:-:S05]  /*e3a0*/  IMAD R0, R10, R13, R11 ;  /* 0x0000000d0a007224 */ /* 0x001fca00078e020b */
[----:B------:R-:W-:-:S05]  /*e3b0*/  LEA R0, R0, UR7, 0x3 ;  /* 0x0000000700007c11 */ /* 0x000fca000f8e18ff */
[----:B------:R0:W-:Y:S02]  /*e3c0*/  STS.64 [R0], R6 ;  /* 0x0000000600007388 */ /* 0x0001e40000000a00 */
[----:B------:R-:W-:Y:S05]  /*e3d0*/  @!P0 BRA `(.L_x_70) ;  /* 0x0000000000408947 */ /* 0x000fea0003800000 */
[----:B------:R-:W-:-:S07]  /*e3e0*/  MOV R8, UR4 ;  /* 0x0000000400087c02 */ /* 0x000fce0008000f00 */
.L_x_71:
[----:B------:R-:W1:Y:S01]  /*e3f0*/  S2R R11, SR_TID.Y ;  /* 0x00000000000b7919 */ /* 0x000e620000002200 */
[----:B------:R-:W2:Y:S01]  /*e400*/  S2R R9, SR_TID.X ;  /* 0x0000000000097919 */ /* 0x000ea20000002100 */
[----:B------:R-:W-:Y:S01]  /*e410*/  BAR.SYNC.DEFER_BLOCKING 0x0 ;  /* 0x0000000000007b1d */ /* 0x000fe20000010000 */
[----:B-1----:R-:W-:-:S05]  /*e420*/  IMAD.IADD R10, R11, 0x1, R8 ;  /* 0x000000010b0a7824 */ /* 0x002fca00078e0208 */
[----:B------:R-:W-:-:S04]  /*e430*/  ISETP.GE.U32.AND P0, PT, R10, UR5, PT ;  /* 0x000000050a007c0c */ /* 0x000fc8000bf06070 */
[----:B------:R-:W-:-:S13]  /*e440*/  ISETP.GE.U32.OR P0, PT, R11, R8, P0 ;  /* 0x000000080b00720c */ /* 0x000fda0000706470 */
[----:B--2---:R-:W-:-:S05]  /*e450*/  @!P0 IMAD R9, R10, R13, R9 ;  /* 0x0000000d0a098224 */ /* 0x004fca00078e0209 */
[----:B------:R-:W-:-:S05]  /*e460*/  @!P0 LEA R9, R9, UR7, 0x3 ;  /* 0x0000000709098c11 */ /* 0x000fca000f8e18ff */
[----:B------:R-:W0:Y:S02]  /*e470*/  @!P0 LDS.64 R10, [R9] ;  /* 0x00000000090a8984 */ /* 0x000e240000000a00 */
[----:B0-----:R-:W-:Y:S01]  /*e480*/  @!P0 FADD.FTZ R6, R6, R10 ;  /* 0x0000000a06068221 */ /* 0x001fe20000010000 */
[----:B------:R-:W-:-:S05]  /*e490*/  @!P0 FADD.FTZ R7, R7, R11 ;  /* 0x0000000b07078221 */ /* 0x000fca0000010000 */
[----:B------:R1:W-:Y:S01]  /*e4a0*/  @!P0 STS.64 [R0], R6 ;  /* 0x0000000600008388 */ /* 0x0003e20000000a00 */
[----:B------:R-:W-:Y:S02]  /*e4b0*/  ISETP.GT.AND P0, PT, R8, 0x1, PT ;  /* 0x000000010800780c */ /* 0x000fe40003f04270 */
[----:B------:R-:W-:-:S11]  /*e4c0*/  SHF.R.S32.HI R8, RZ, 0x1, R8 ;  /* 0x00000001ff087819 */ /* 0x000fd60000011408 */
[----:B-1----:R-:W-:Y:S05]  /*e4d0*/  @P0 BRA `(.L_x_71) ;  /* 0xfffffffc00c40947 */ /* 0x002fea000383ffff */
.L_x_70:
[----:B------:R-:W-:Y:S05]  /*e4e0*/  @!P2 BRA `(.L_x_72) ;  /* 0x000000000088a947 */ /* 0x000fea0003800000 */
[----:B------:R-:W-:Y:S02]  /*e4f0*/  ISETP.GT.AND P0, PT, R13, 0x20, PT ;  /* 0x000000200d00780c */ /* 0x000fe40003f04270 */
[----:B------:R-:W-:-:S11]  /*e500*/  MOV R8, R13 ;  /* 0x0000000d00087202 */ /* 0x000fd60000000f00 */
[----:B------:R-:W-:Y:S05]  /*e510*/  @!P0 BRA `(.L_x_73) ;  /* 0x0000000000508947 */ /* 0x000fea0003800000 */
[----:B------:R-:W-:Y:S01]  /*e520*/  LEA.HI R8, R13, R13, RZ, 0x1 ;  /* 0x0000000d0d087211 */ /* 0x000fe200078f08ff */
[----:B------:R1:W-:Y:S03]  /*e530*/  STS.64 [R0], R6 ;  /* 0x0000000600007388 */ /* 0x0003e60000000a00 */
[----:B------:R-:W-:Y:S01]  /*e540*/  SHF.R.S32.HI R9, RZ, 0x1, R8 ;  /* 0x00000001ff097819 */ /* 0x000fe20000011408 */
[----:B------:R-:W-:-:S03]  /*e550*/  HFMA2.MMA R8, -RZ, RZ, 0, 1.9073486328125e-06 ;  /* 0x00000020ff087435 */ /* 0x000fc600000001ff */
[----:B------:R-:W-:-:S13]  /*e560*/  ISETP.GE.AND P0, PT, R9, 0x20, PT ;  /* 0x000000200900780c */ /* 0x000fda0003f06270 */
[----:B-1----:R-:W-:Y:S05]  /*e570*/  @!P0 BRA `(.L_x_73) ;  /* 0x0000000000388947 */ /* 0x002fea0003800000 */
.L_x_74:
[----:B------:R-:W1:Y:S01]  /*e580*/  S2R R10, SR_TID.X ;  /* 0x00000000000a7919 */ /* 0x000e620000002100 */
[----:B------:R-:W-:Y:S01]  /*e590*/  BAR.SYNC.DEFER_BLOCKING 0x0 ;  /* 0x0000000000007b1d */ /* 0x000fe20000010000 */
[----:B-1----:R-:W-:-:S05]  /*e5a0*/  IMAD.IADD R8, R10, 0x1, R9 ;  /* 0x000000010a087824 */ /* 0x002fca00078e0209 */
[----:B------:R-:W-:-:S04]  /*e5b0*/  ISETP.GE.U32.AND P0, PT, R8, R13, PT ;  /* 0x0000000d0800720c */ /* 0x000fc80003f06070 */
[----:B------:R-:W-:-:S13]  /*e5c0*/  ISETP.GE.U32.OR P0, PT, R10, R9, P0 ;  /* 0x000000090a00720c */ /* 0x000fda0000706470 */
[----:B------:R-:W-:Y:S02]  /*e5d0*/  @!P0 LEA R8, R9, R0, 0x3 ;  /* 0x0000000009088211 */ /* 0x000fe400078e18ff */
[----:B------:R-:W-:-:S03]  /*e5e0*/  SHF.R.S32.HI R9, RZ, 0x1, R9 ;  /* 0x00000001ff097819 */ /* 0x000fc60000011409 */
[----:B------:R-:W0:Y:S02]  /*e5f0*/  @!P0 LDS.64 R10, [R8] ;  /* 0x00000000080a8984 */ /* 0x000e240000000a00 */
[----:B0-----:R-:W-:Y:S01]  /*e600*/  @!P0 FADD.FTZ R6, R6, R10 ;  /* 0x0000000a06068221 */ /* 0x001fe20000010000 */
[----:B------:R-:W-:-:S05]  /*e610*/  @!P0 FADD.FTZ R7, R7, R11 ;  /* 0x0000000b07078221 */ /* 0x000fca0000010000 */
[----:B------:R1:W-:Y:S01]  /*e620*/  @!P0 STS.64 [R0], R6 ;  /* 0x0000000600008388 */ /* 0x0003e20000000a00 */
[----:B------:R-:W-:-:S13]  /*e630*/  ISETP.GE.AND P0, PT, R9, 0x20, PT ;  /* 0x000000200900780c */ /* 0x000fda0003f06270 */
[----:B-1----:R-:W-:Y:S05]  /*e640*/  @P0 BRA `(.L_x_74) ;  /* 0xfffffffc00cc0947 */ /* 0x002fea000383ffff */
[----:B------:R-:W-:-:S07]  /*e650*/  MOV R8, 0x20 ;  /* 0x0000002000087802 */ /* 0x000fce0000000f00 */
.L_x_73:
[----:B------:R-:W-:Y:S01]  /*e660*/  BAR.SYNC.DEFER_BLOCKING 0x0 ;  /* 0x0000000000007b1d */ /* 0x000fe20000010000 */
[----:B------:R-:W-:-:S13]  /*e670*/  ISETP.GE.AND P0, PT, R8, 0x2, PT ;  /* 0x000000020800780c */ /* 0x000fda0003f06270 */
[----:B------:R-:W-:Y:S05]  /*e680*/  @!P0 BRA `(.L_x_72) ;  /* 0x0000000000208947 */ /* 0x000fea0003800000 */
[----:B------:R-:W-:-:S07]  /*e690*/  IMAD.MOV.U32 R9, RZ, RZ, 0x1 ;  /* 0x00000001ff097424 */ /* 0x000fce00078e00ff */
.L_x_75:
[----:B------:R-:W1:Y:S04]  /*e6a0*/  SHFL.DOWN PT, R11, R6, R9, 0x1f ;  /* 0x08001f09060b7589 */ /* 0x000e6800000e0000 */
[----:B0-----:R0:W2:Y:S02]  /*e6b0*/  SHFL.DOWN PT, R0, R7, R9, 0x1f ;  /* 0x08001f0907007589 */ /* 0x0010a400000e0000 */
[----:B0-----:R-:W-:-:S04]  /*e6c0*/  SHF.L.U32 R9, R9, 0x1, RZ ;  /* 0x0000000109097819 */ /* 0x001fc800000006ff */
[----:B------:R-:W-:Y:S01]  /*e6d0*/  ISETP.GE.AND P0, PT, R9, R8, PT ;  /* 0x000000080900720c */ /* 0x000fe20003f06270 */
[----:B-1----:R-:W-:Y:S01]  /*e6e0*/  FADD.FTZ R6, R11, R6 ;  /* 0x000000060b067221 */ /* 0x002fe20000010000 */
[----:B--2---:R-:W-:-:S11]  /*e6f0*/  FADD.FTZ R7, R0, R7 ;  /* 0x0000000700077221 */ /* 0x004fd60000010000 */
[----:B------:R-:W-:Y:S05]  /*e700*/  @!P0 BRA `(.L_x_75) ;  /* 0xfffffffc00e48947 */ /* 0x000fea000383ffff */
.L_x_72:
[----:B------:R-:W-:Y:S05]  /*e710*/  @!P1 EXIT ;  /* 0x000000000000994d */ /* 0x000fea0003800000 */
[----:B------:R-:W-:Y:S01]  /*e720*/  ISETP.NE.U32.AND P0, PT, R2, RZ, PT ;  /* 0x000000ff0200720c */ /* 0x000fe20003f05070 */
[----:B------:R-:W-:-:S03]  /*e730*/  ULDC.U8 UR38, c[0x0][0x628] ;  /* 0x00018a0000267ab9 */ /* 0x000fc60000000000 */
[----:B------:R-:W-:-:S13]  /*e740*/  ISETP.NE.AND.EX P0, PT, R12, RZ, PT, P0 ;  /* 0x000000ff0c00720c */ /* 0x000fda0003f05300 */
[----:B------:R-:W-:Y:S05]  /*e750*/  @!P0 BRA `(.L_x_76) ;  /* 0x0000000000948947 */ /* 0x000fea0003800000 */
[----:B------:R-:W-:Y:S01]  /*e760*/  ISETP.NE.AND P0, PT, RZ, UR38, PT ;  /* 0x00000026ff007c0c */ /* 0x000fe2000bf05270 */
[----:B------:R-:W-:Y:S02]  /*e770*/  ULDC.U8 UR4, c[0x0][0x629] ;  /* 0x00018a4000047ab9 */ /* 0x000fe40000000000 */
[----:B------:R-:W-:-:S10]  /*e780*/  ISETP.NE.AND P1, PT, RZ, UR4, PT ;  /* 0x00000004ff007c0c */ /* 0x000fd4000bf25270 */
[----:B------:R-:W-:Y:S05]  /*e790*/  @!P0 BRA `(.L_x_77) ;  /* 0x00000000000c8947 */ /* 0x000fea0003800000 */
[----:B------:R-:W0:Y:S02]  /*e7a0*/  LDG.E.64 R4, desc[UR36][R2.64] ;  /* 0x0000002402047981 */ /* 0x000e24000c1e1b00 */
[----:B0-----:R-:W-:Y:S01]  /*e7b0*/  FADD.FTZ R6, R6, R4 ;  /* 0x0000000406067221 */ /* 0x001fe20000010000 */
[----:B------:R-:W-:-:S07]  /*e7c0*/  FADD.FTZ R7, R7, R5 ;  /* 0x0000000507077221 */ /* 0x000fce0000010000 */
.L_x_77:
[----:B------:R-:W-:Y:S05]  /*e7d0*/  @!P1 BRA `(.L_x_78) ;  /* 0x00000000006c9947 */ /* 0x000fea0003800000 */
[----:B0-----:R-:W0:Y:S01]  /*e7e0*/  LDC R0, c[0x0][0x62c] ;  /* 0x00018b00ff007b82 */ /* 0x001e220000000800 */
[----:B------:R-:W-:Y:S02]  /*e7f0*/  ULDC UR4, c[0x0][0x210] ;  /* 0x0000840000047ab9 */ /* 0x000fe40000000800 */
[----:B------:R-:W-:Y:S01]  /*e800*/  FMUL.FTZ R18, R6, UR4 ;  /* 0x0000000406127c20 */ /* 0x000fe20008410000 */
[----:B------:R-:W-:Y:S01]  /*e810*/  FMUL.FTZ R19, R7, UR4 ;  /* 0x0000000407137c20 */ /* 0x000fe20008410000 */
[----:B0-----:R-:W-:-:S13]  /*e820*/  ISETP.NE.AND P0, PT, R0, 0x1, PT ;  /* 0x000000010000780c */ /* 0x001fda0003f05270 */
[----:B------:R-:W-:Y:S05]  /*e830*/  @!P0 BRA `(.L_x_79) ;  /* 0x0000000000408947 */ /* 0x000fea0003800000 */
[----:B------:R-:W-:Y:S01]  /*e840*/  MOV R2, 0x0 ;  /* 0x0000000000027802 */ /* 0x000fe20000000f00 */
[----:B------:R-:W-:Y:S01]  /*e850*/  ULDC.64 UR4, c[0x4][0x590] ;  /* 0x0101640000047ab9 */ /* 0x000fe20000000a00 */
[----:B------:R-:W-:Y:S01]  /*e860*/  ULDC.64 UR6, c[0x4][0x468] ;  /* 0x01011a0000067ab9 */ /* 0x000fe20000000a00 */
[----:B------:R-:W-:Y:S01]  /*e870*/  MOV R4, UR4 ;  /* 0x0000000400047c02 */ /* 0x000fe20008000f00 */
[----:B------:R-:W-:Y:S01]  /*e880*/  IMAD.U32 R5, RZ, RZ, UR5 ;  /* 0x00000005ff057e24 */ /* 0x000fe2000f8e00ff */
[----:B------:R-:W-:Y:S01]  /*e890*/  ULDC.64 UR4, c[0x4][0x578] ;  /* 0x01015e0000047ab9 */ /* 0x000fe20000000a00 */
[----:B------:R-:W0:Y:S01]  /*e8a0*/  LDC.64 R2, c[0x4][R2] ;  /* 0x0100000002027b82 */ /* 0x000e220000000a00 */
[----:B------:R-:W-:Y:S01]  /*e8b0*/  HFMA2.MMA R8, -RZ, RZ, 0, 4.4763088226318359375e-05 ;  /* 0x000002efff087435 */ /* 0x000fe200000001ff */
[----:B------:R-:W-:Y:S01]  /*e8c0*/  MOV R6, UR4 ;  /* 0x0000000400067c02 */ /* 0x000fe20008000f00 */
[----:B------:R-:W-:Y:S01]  /*e8d0*/  IMAD.U32 R10, RZ, RZ, UR6 ;  /* 0x00000006ff0a7e24 */ /* 0x000fe2000f8e00ff */
[----:B------:R-:W-:Y:S01]  /*e8e0*/  MOV R7, UR5 ;  /* 0x0000000500077c02 */ /* 0x000fe20008000f00 */
[----:B------:R-:W-:Y:S01]  /*e8f0*/  IMAD.MOV.U32 R12, RZ, RZ, 0x1 ;  /* 0x00000001ff0c7424 */ /* 0x000fe200078e00ff */
[----:B------:R-:W-:-:S02]  /*e900*/  MOV R11, UR7 ;  /* 0x00000007000b7c02 */ /* 0x000fc40008000f00 */
[----:B------:R-:W-:-:S07]  /*e910*/  MOV R13, RZ ;  /* 0x000000ff000d7202 */ /* 0x000fce0000000f00 */
[----:B------:R-:W-:-:S07]  /*e920*/  LEPC R20, `(.L_x_79) ;  /* 0x000000001014794e */ /* 0x000fce0000000000 */
[----:B0-----:R-:W-:Y:S05]  /*e930*/  CALL.ABS.NOINC R2 ;  /* 0x0000000002007343 */ /* 0x001fea0003c00000 */
.L_x_79:
[----:B------:R-:W-:Y:S02]  /*e940*/  ULDC.64 UR4, c[0x0][0x5f8] ;  /* 0x00017e0000047ab9 */ /* 0x000fe40000000a00 */
[----:B------:R-:W-:-:S04]  /*e950*/  IADD3 R16, P0, R16, UR4, RZ ;  /* 0x0000000410107c10 */ /* 0x000fc8000ff1e0ff */
[----:B------:R-:W-:-:S05]  /*e960*/  IADD3.X R17, RZ, UR5, RZ, P0, !PT ;  /* 0x00000005ff117c10 */ /* 0x000fca00087fe4ff */
[----:B------:R-:W-:Y:S01]  /*e970*/  STG.E.64 desc[UR36][R16.64], R18 ;  /* 0x0000001210007986 */ /* 0x000fe2000c101b24 */
[----:B------:R-:W-:Y:S05]  /*e980*/  EXIT ;  /* 0x000000000000794d */ /* 0x000fea0003800000 */
.L_x_78:
[----:B------:R-:W-:Y:S01]  /*e990*/  STG.E.64 desc[UR36][R2.64], R6 ;  /* 0x0000000602007986 */ /* 0x000fe2000c101b24 */
[----:B------:R-:W-:Y:S05]  /*e9a0*/  EXIT ;  /* 0x000000000000794d */ /* 0x000fea0003800000 */
.L_x_76:
[----:B------:R-:W-:Y:S01]  /*e9b0*/  ISETP.NE.AND P0, PT, RZ, UR38, PT ;  /* 0x00000026ff007c0c */ /* 0x000fe2000bf05270 */
[----:B------:R-:W-:Y:S02]  /*e9c0*/  ULDC.U8 UR4, c[0x0][0x629] ;  /* 0x00018a4000047ab9 */ /* 0x000fe40000000000 */
[----:B------:R-:W-:-:S10]  /*e9d0*/  ISETP.NE.AND P1, PT, RZ, UR4, PT ;  /* 0x00000004ff007c0c */ /* 0x000fd4000bf25270 */
[----:B------:R-:W-:Y:S05]  /*e9e0*/  @!P0 BRA `(.L_x_80) ;  /* 0x00000000000c8947 */ /* 0x000fea0003800000 */
[----:B------:R-:W0:Y:S02]  /*e9f0*/  LDG.E.64 R2, desc[UR36][R4.64] ;  /* 0x0000002404027981 */ /* 0x000e24000c1e1b00 */
[----:B0-----:R-:W-:Y:S01]  /*ea00*/  FADD.FTZ R6, R6, R2 ;  /* 0x0000000206067221 */ /* 0x001fe20000010000 */
[----:B------:R-:W-:-:S07]  /*ea10*/  FADD.FTZ R7, R7, R3 ;  /* 0x0000000307077221 */ /* 0x000fce0000010000 */
.L_x_80:
        /* <DEDUP_REMOVED lines=10> */
[----:B------:R-:W-:Y:S01]  /*eac0*/  IMAD.U32 R4, RZ, RZ, UR4 ;  /* 0x00000004ff047e24 */ /* 0x000fe2000f8e00ff */
[----:B------:R-:W-:Y:S01]  /*ead0*/  MOV R5, UR5 ;  /* 0x0000000500057c02 */ /* 0x000fe20008000f00 */
[----:B------:R-:W-:Y:S01]  /*eae0*/  ULDC.64 UR4, c[0x4][0x578] ;  /* 0x01015e0000047ab9 */ /* 0x000fe20000000a00 */
[----:B------:R-:W0:Y:S01]  /*eaf0*/  LDC.64 R2, c[0x4][R2] ;  /* 0x0100000002027b82 */ /* 0x000e220000000a00 */
[----:B------:R-:W-:Y:S01]  /*eb00*/  HFMA2.MMA R12, -RZ, RZ, 0, 5.9604644775390625e-08 ;  /* 0x00000001ff0c7435 */ /* 0x000fe200000001ff */
        /* <DEDUP_REMOVED lines=8> */
.L_x_82:
[----:B------:R-:W-:Y:S02]  /*eb90*/  ULDC.64 UR4, c[0x0][0x5f8] ;  /* 0x00017e0000047ab9 */ /* 0x000fe40000000a00 */
[----:B------:R-:W-:-:S05]  /*eba0*/  IADD3 R16, P0, R16, UR4, RZ ;  /* 0x0000000410107c10 */ /* 0x000fca000ff1e0ff */
[----:B------:R-:W-:-:S05]  /*ebb0*/  IMAD.X R17, RZ, RZ, UR5, P0 ;  /* 0x00000005ff117e24 */ /* 0x000fca00080e06ff */
[----:B------:R-:W-:Y:S01]  /*ebc0*/  STG.E.64 desc[UR36][R16.64], R18 ;  /* 0x0000001210007986 */ /* 0x000fe2000c101b24 */
[----:B------:R-:W-:Y:S05]  /*ebd0*/  EXIT ;  /* 0x000000000000794d */ /* 0x000fea0003800000 */
.L_x_81:
[----:B------:R-:W-:Y:S01]  /*ebe0*/  STG.E.64 desc[UR36][R4.64], R6 ;  /* 0x0000000604007986 */ /* 0x000fe2000c101b24 */
[----:B------:R-:W-:Y:S05]  /*ebf0*/  EXIT ;  /* 0x000000000000794d */ /* 0x000fea0003800000 */
.L_x_56:
[----:B------:R-:W-:Y:S02]  /*ec00*/  ULDC UR4, c[0x0][0x228] ;  /* 0x00008a0000047ab9 */ /* 0x000fe40000000800 */
[----:B------:R-:W-:-:S13]  /*ec10*/  ISETP.GE.AND P0, PT, R29, UR4, PT ;  /* 0x000000041d007c0c */ /* 0x000fda000bf06270 */
[----:B------:R-:W-:Y:S05]  /*ec20*/  @P0 EXIT ;  /* 0x000000000000094d */ /* 0x000fea0003800000 */
[----:B-1----:R-:W1:Y:S01]  /*ec30*/  S2R R0, SR_TID.X ;  /* 0x0000000000007919 */ /* 0x002e620000002100 */
[----:B------:R-:W-:Y:S02]  /*ec40*/  ULDC UR4, c[0x0][0x238] ;  /* 0x00008e0000047ab9 */ /* 0x000fe40000000800 */
[----:B------:R-:W-:Y:S02]  /*ec50*/  ISETP.NE.AND P0, PT, RZ, UR4, PT ;  /* 0x00000004ff007c0c */ /* 0x000fe4000bf05270 */
[----:B-1----:R-:W-:-:S13]  /*ec60*/  ISETP.NE.AND P1, PT, R0, RZ, PT ;  /* 0x000000ff0000720c */ /* 0x002fda0003f25270 */
[----:B------:R-:W-:Y:S05]  /*ec70*/  @P0 EXIT P1 ;  /* 0x000000000000094d */ /* 0x000fea0000800000 */
[----:B------:R-:W1:Y:S01]  /*ec80*/  S2R R0, SR_TID.Y ;  /* 0x0000000000007919 */ /* 0x000e620000002200 */
[----:B------:R-:W-:Y:S02]  /*ec90*/  ULDC UR4, c[0x0][0x23c] ;  /* 0x00008f0000047ab9 */ /* 0x000fe40000000800 */
[----:B------:R-:W-:Y:S02]  /*eca0*/  ISETP.NE.AND P0, PT, RZ, UR4, PT ;  /* 0x00000004ff007c0c */ /* 0x000fe4000bf05270 */
[----:B-1----:R-:W-:-:S13]  /*ecb0*/  ISETP.NE.AND P1, PT, R0, RZ, PT ;  /* 0x000000ff0000720c */ /* 0x002fda0003f25270 */
[----:B------:R-:W-:Y:S05]  /*ecc0*/  @P0 EXIT P1 ;  /* 0x000000000000094d */ /* 0x000fea0000800000 */
        /* <DEDUP_REMOVED lines=8> */
[----:B------:R-:W2:Y:S02]  /*ed50*/  LDG.E.64 R4, desc[UR36][R2.64] ;  /* 0x0000002402047981 */ /* 0x000ea4000c1e1b00 */
[----:B--2---:R-:W-:Y:S01]  /*ed60*/  FADD.FTZ R6, R6, R4 ;  /* 0x0000000406067221 */ /* 0x004fe20000010000 */
[----:B------:R-:W-:-:S07]  /*ed70*/  FADD.FTZ R7, R7, R5 ;  /* 0x0000000507077221 */ /* 0x000fce0000010000 */
.L_x_84:
[----:B------:R-:W-:Y:S05]  /*ed80*/  @!P1 BRA `(.L_x_85) ;  /* 0x00000000006c9947 */ /* 0x000fea0003800000 */
[----:B------:R-:W1:Y:S01]  /*ed90*/  LDC R0, c[0x0][0x62c] ;  /* 0x00018b00ff007b82 */ /* 0x000e620000000800 */
[----:B------:R-:W-:Y:S02]  /*eda0*/  ULDC UR4, c[0x0][0x210] ;  /* 0x0000840000047ab9 */ /* 0x000fe40000000800 */
[----:B0-----:R-:W-:Y:S01]  /*edb0*/  FMUL.FTZ R18, R6, UR4 ;  /* 0x0000000406127c20 */ /* 0x001fe20008410000 */
[----:B------:R-:W-:Y:S01]  /*edc0*/  FMUL.FTZ R19, R7, UR4 ;  /* 0x0000000407137c20 */ /* 0x000fe20008410000 */
[----:B-1----:R-:W-:-:S13]  /*edd0*/  ISETP.NE.AND P0, PT, R0, 0x1, PT ;  /* 0x000000010000780c */ /* 0x002fda0003f05270 */
[----:B------:R-:W-:Y:S05]  /*ede0*/  @!P0 BRA `(.L_x_86) ;  /* 0x0000000000408947 */ /* 0x000fea0003800000 */
[----:B------:R-:W-:Y:S01]  /*edf0*/  MOV R2, 0x0 ;  /* 0x0000000000027802 */ /* 0x000fe20000000f00 */
[----:B------:R-:W-:Y:S01]  /*ee00*/  ULDC.64 UR4, c[0x4][0x590] ;  /* 0x0101640000047ab9 */ /* 0x000fe20000000a00 */
[----:B------:R-:W-:Y:S01]  /*ee10*/  ULDC.64 UR6, c[0x4][0x468] ;  /* 0x01011a0000067ab9 */ /* 0x000fe20000000a00 */
[----:B------:R-:W-:Y:S01]  /*ee20*/  MOV R4, UR4 ;  /* 0x0000000400047c02 */ /* 0x000fe20008000f00 */
[----:B------:R-:W-:Y:S01]  /*ee30*/  HFMA2.MMA R8, -RZ, RZ, 0, 4.4763088226318359375e-05 ;  /* 0x000002efff087435 */ /* 0x000fe200000001ff */
[----:B------:R-:W-:Y:S01]  /*ee40*/  MOV R5, UR5 ;  /* 0x0000000500057c02 */ /* 0x000fe20008000f00 */
[----:B------:R-:W0:Y:S01]  /*ee50*/  LDC.64 R2, c[0x4][R2] ;  /* 0x0100000002027b82 */ /* 0x000e220000000a00 */
[----:B------:R-:W-:Y:S01]  /*ee60*/  ULDC.64 UR4, c[0x4][0x578] ;  /* 0x01015e0000047ab9 */ /* 0x000fe20000000a00 */
[----:B------:R-:W-:Y:S01]  /*ee70*/  MOV R10, UR6 ;  /* 0x00000006000a7c02 */ /* 0x000fe20008000f00 */
[----:B------:R-:W-:Y:S01]  /*ee80*/  IMAD.U32 R6, RZ, RZ, UR4 ;  /* 0x00000004ff067e24 */ /* 0x000fe2000f8e00ff */
[----:B------:R-:W-:Y:S01]  /*ee90*/  MOV R7, UR5 ;  /* 0x0000000500077c02 */ /* 0x000fe20008000f00 */
[----:B------:R-:W-:Y:S01]  /*eea0*/  IMAD.U32 R11, RZ, RZ, UR7 ;  /* 0x00000007ff0b7e24 */ /* 0x000fe2000f8e00ff */
[----:B------:R-:W-:Y:S01]  /*eeb0*/  MOV R12, 0x1 ;  /* 0x00000001000c7802 */ /* 0x000fe20000000f00 */
[----:B------:R-:W-:-:S07]  /*eec0*/  IMAD.MOV.U32 R13, RZ, RZ, RZ ;  /* 0x000000ffff0d7224 */ /* 0x000fce00078e00ff */
[----:B------:R-:W-:-:S07]  /*eed0*/  LEPC R20, `(.L_x_86) ;  /* 0x000000001014794e */ /* 0x000fce0000000000 */
[----:B0-----:R-:W-:Y:S05]  /*eee0*/  CALL.ABS.NOINC R2 ;  /* 0x0000000002007343 */ /* 0x001fea0003c00000 */
.L_x_86:
[----:B------:R-:W-:Y:S02]  /*eef0*/  ULDC.64 UR4, c[0x0][0x5f8] ;  /* 0x00017e0000047ab9 */ /* 0x000fe40000000a00 */
[----:B------:R-:W-:-:S04]  /*ef00*/  IADD3 R16, P0, R16, UR4, RZ ;  /* 0x0000000410107c10 */ /* 0x000fc8000ff1e0ff */
[----:B------:R-:W-:-:S05]  /*ef10*/  IADD3.X R17, RZ, UR5, RZ, P0, !PT ;  /* 0x00000005ff117c10 */ /* 0x000fca00087fe4ff */
[----:B------:R-:W-:Y:S01]  /*ef20*/  STG.E.64 desc[UR36][R16.64], R18 ;  /* 0x0000001210007986 */ /* 0x000fe2000c101b24 */
[----:B------:R-:W-:Y:S05]  /*ef30*/  EXIT ;  /* 0x000000000000794d */ /* 0x000fea0003800000 */
.L_x_85:
[----:B------:R-:W-:Y:S01]  /*ef40*/  STG.E.64 desc[UR36][R2.64], R6 ;  /* 0x0000000602007986 */ /* 0x000fe2000c101b24 */
[----:B------:R-:W-:Y:S05]  /*ef50*/  EXIT ;  /* 0x000000000000794d */ /* 0x000fea0003800000 */
.L_x_83:
[----:B------:R-:W-:Y:S01]  /*ef60*/  ISETP.NE.AND P0, PT, RZ, UR38, PT ;  /* 0x00000026ff007c0c */ /* 0x000fe2000bf05270 */
[----:B------:R-:W-:Y:S02]  /*ef70*/  ULDC.U8 UR4, c[0x0][0x629] ;  /* 0x00018a4000047ab9 */ /* 0x000fe40000000000 */
[----:B------:R-:W-:-:S10]  /*ef80*/  ISETP.NE.AND P1, PT, RZ, UR4, PT ;  /* 0x00000004ff007c0c */ /* 0x000fd4000bf25270 */
[----:B------:R-:W-:Y:S05]  /*ef90*/  @!P0 BRA `(.L_x_87) ;  /* 0x00000000000c8947 */ /* 0x000fea0003800000 */
[----:B------:R-:W2:Y:S02]  /*efa0*/  LDG.E.64 R2, desc[UR36][R4.64] ;  /* 0x0000002404027981 */ /* 0x000ea4000c1e1b00 */
[----:B--2---:R-:W-:Y:S01]  /*efb0*/  FADD.FTZ R6, R6, R2 ;  /* 0x0000000206067221 */ /* 0x004fe20000010000 */
[----:B------:R-:W-:-:S07]  /*efc0*/  FADD.FTZ R7, R7, R3 ;  /* 0x0000000307077221 */ /* 0x000fce0000010000 */
.L_x_87:
        /* <DEDUP_REMOVED lines=23> */
.L_x_89:
[----:B------:R-:W-:Y:S02]  /*f140*/  ULDC.64 UR4, c[0x0][0x5f8] ;  /* 0x00017e0000047ab9 */ /* 0x000fe40000000a00 */
[----:B------:R-:W-:-:S04]  /*f150*/  IADD3 R16, P0, R16, UR4, RZ ;  /* 0x0000000410107c10 */ /* 0x000fc8000ff1e0ff */
[----:B------:R-:W-:-:S05]  /*f160*/  IADD3.X R17, RZ, UR5, RZ, P0, !PT ;  /* 0x00000005ff117c10 */ /* 0x000fca00087fe4ff */
[----:B------:R-:W-:Y:S01]  /*f170*/  STG.E.64 desc[UR36][R16.64], R18 ;  /* 0x0000001210007986 */ /* 0x000fe2000c101b24 */
[----:B------:R-:W-:Y:S05]  /*f180*/  EXIT ;  /* 0x000000000000794d */ /* 0x000fea0003800000 */
.L_x_88:
[----:B------:R-:W-:Y:S01]  /*f190*/  STG.E.64 desc[UR36][R4.64], R6 ;  /* 0x0000000604007986 */ /* 0x000fe2000c101b24 */
[----:B------:R-:W-:Y:S05]  /*f1a0*/  EXIT ;  /* 0x000000000000794d */ /* 0x000fea0003800000 */
.L_x_90:
[----:B------:R-:W-:-:S00]  /*f1b0*/  BRA `(.L_x_90) ;  /* 0xfffffffc00fc7947 */ /* 0x000fc0000383ffff */
[----:B------:R-:W-:-:S00]  /*f1c0*/  NOP ;  /* 0x0000000000007918 */ /* 0x000fc00000000000 */
        /* <DEDUP_REMOVED lines=11> */
.L_x_8237:


//--------------------- .text._ZN2at6native13reduce_kernelILi256ELi2ENS0_8ReduceOpIN3c107complexIfEENS0_7MeanOpsIS5_S5_fS5_EEjS5_Li4ELi4EEEEEvT1_ --------------------------
	.section	.text._ZN2at6native13reduce_kernelILi256ELi2ENS0_8ReduceOpIN3c107complexIfEENS0_7MeanOpsIS5_S5_fS5_EEjS5_Li4ELi4EEEEEvT1_,"ax",@progbits
	.align	128
        .global         _ZN2at6native13reduce_kernelILi256ELi2ENS0_8ReduceOpIN3c107complexIfEENS0_7MeanOpsIS5_S5_fS5_EEjS5_Li4ELi4EEEEEvT1_
        .type           _ZN2at6native13reduce_kernelILi256ELi2ENS0_8ReduceOpIN3c107complexIfEENS0_7MeanOpsIS5_S5_fS5_EEjS5_Li4ELi4EEEEEvT1_,@function
        .size           _ZN2at6native13reduce_kernelILi256ELi2ENS0_8ReduceOpIN3c107complexIfEENS0_7MeanOpsIS5_S5_fS5_EEjS5_Li4ELi4EEEEEvT1_,(.L_x_8238 - _ZN2at6native13reduce_kernelILi256ELi2ENS0_8ReduceOpIN3c107complexIfEENS0_7MeanOpsIS5_S5_fS5_EEjS5_Li4ELi4EEEEEvT1_)
        .other          _ZN2at6native13reduce_kernelILi256ELi2ENS0_8ReduceOpIN3c107complexIfEENS0_7MeanOpsIS5_S5_fS5_EEjS5_Li4ELi4EEEEEvT1_,@"STO_CUDA_ENTRY STV_DEFAULT"
_ZN2at6native13reduce_kernelILi256ELi2ENS0_8ReduceOpIN3c107complexIfEENS0_7MeanOpsIS5_S5_fS5_EEjS5_Li4ELi4EEEEEvT1_:
.text._ZN2at6native13reduce_kernelILi256ELi2ENS0_8ReduceOpIN3c107complexIfEENS0_7MeanOpsIS5_S5_fS5_EEjS5_Li4ELi4EEEEEvT1_:
        /* <DEDUP_REMOVED lines=9> */
[----:B------:R-:W-:Y:S01]  /*0090*/  IMAD.MOV.U32 R2, RZ, RZ, RZ ;  /* 0x000000ffff027224 */ /* 0x000fe200078e00ff */
[----:B------:R-:W-:Y:S01]  /*00a0*/  ULDC.64 UR6, c[0x0][0x3f8] ;  /* 0x0000fe0000067ab9 */ /* 0x000fe20000000a00 */
[----:B------:R-:W-:Y:S01]  /*00b0*/  IMAD R0, R17, UR5, RZ ;  /* 0x0000000511007c24 */ /* 0x000fe2000f8e02ff */
[----:B------:R-:W-:Y:S01]  /*00c0*/  ULDC UR5, c[0x0][0x248] ;  /* 0x0000920000057ab9 */ /* 0x000fe20000000800 */
[----:B------:R-:W-:Y:S02]  /*00d0*/  ISETP.NE.AND P0, PT, R6, 0x1, PT ;  /* 0x000000010600780c */ /* 0x000fe40003f05270 */
[----:B------:R-:W1:Y:S01]  /*00e0*/  LDC R5, c[0x0][0x230] ;  /* 0x00008c00ff057b82 */ /* 0x000e620000000800 */
[----:B0-----:R-:W-:-:S04]  /*00f0*/  IMAD R0, R3, UR5, R0 ;  /* 0x0000000503007c24 */ /* 0x001fc8000f8e0200 */
[----:B-1----:R-:W-:Y:S01]  /*0100*/  IMAD R0, R5, UR4, R0 ;  /* 0x0000000405007c24 */ /* 0x002fe2000f8e0200 */
[----:B------:R-:W-:-:S04]  /*0110*/  ULDC UR4, c[0x0][0x400] ;  /* 0x0001000000047ab9 */ /* 0x000fc80000000800 */
[----:B------:R-:W-:-:S05]  /*0120*/  SHF.L.U32 R3, R0, 0x1, RZ ;  /* 0x0000000100037819 */ /* 0x000fca00000006ff */
        /* <DEDUP_REMOVED lines=269> */
.L_x_91:
        /* <DEDUP_REMOVED lines=8> */
[----:B------:R-:W-:Y:S01]  /*1280*/  ULDC.64 UR60, c[0x0][0x208] ;  /* 0x00008200003c7ab9 */ /* 0x000fe20000000a00 */
[----:B------:R-:W1:Y:S01]  /*1290*/  LDC R4, c[0x0][0x230] ;  /* 0x00008c00ff047b82 */ /* 0x000e620000000800 */
[----:B------:R-:W-:Y:S01]  /*12a0*/  BSSY B6, `(.L_x_92) ;  /* 0x0000ab2000067945 */ /* 0x000fe20003800000 */
[----:B------:R-:W-:-:S02]  /*12b0*/  CS2R R22, SRZ ;  /* 0x0000000000167805 */ /* 0x000fc4000001ff00 */
[----:B------:R-:W-:Y:S01]  /*12c0*/  CS2R R20, SRZ ;  /* 0x0000000000147805 */ /* 0x000fe2000001ff00 */
[C---:B0-----:R-:W-:Y:S02]  /*12d0*/  IMAD R3, R2.reuse, UR5, R3 ;  /* 0x0000000502037c24 */ /* 0x041fe4000f8e0203 */
[----:B------:R-:W-:Y:S01]  /*12e0*/  IMAD R5, R2, UR4, R5 ;  /* 0x0000000402057c24 */ /* 0x000fe2000f8e0205 */
[----:B------:R-:W-:Y:S01]  /*12f0*/  ULDC UR4, c[0x0][0x224] ;  /* 0x0000890000047ab9 */ /* 0x000fe20000000800 */
[----:B--2---:R-:W-:Y:S01]  /*1300*/  IMAD R41, R16, UR6, R3 ;  /* 0x0000000610297c24 */ /* 0x004fe2000f8e0203 */
[----:B------:R-:W-:Y:S01]  /*1310*/  MOV R6, UR4 ;  /* 0x0000000400067c02 */ /* 0x000fe20008000f00 */
[----:B-1----:R-:W-:Y:S01]  /*1320*/  IMAD R4, R4, UR8, R5 ;  /* 0x0000000804047c24 */ /* 0x002fe2000f8e0205 */
[----:B------:R-:W-:Y:S02]  /*1330*/  ULDC UR4, c[0x0][0x228] ;  /* 0x00008a0000047ab9 */ /* 0x000fe40000000800 */
[----:B------:R-:W-:Y:S01]  /*1340*/  ISETP.GE.U32.AND P0, PT, R41, R6, PT ;  /* 0x000000062900720c */ /* 0x000fe20003f06070 */
[----:B------:R-:W-:-:S05]  /*1350*/  IMAD.SHL.U32 R19, R4, 0x2, RZ ;  /* 0x0000000204137824 */ /* 0x000fca00078e00ff */
[----:B------:R-:W-:-:S13]  /*1360*/  ISETP.GE.U32.OR P0, PT, R19, UR4, P0 ;  /* 0x0000000413007c0c */ /* 0x000fda0008706470 */
[----:B------:R-:W-:Y:S05]  /*1370*/  @P0 BRA `(.L_x_93) ;  /* 0x000000a800900947 */ /* 0x000fea0003800000 */
[----:B------:R-:W-:Y:S01]  /*1380*/  ULDC.U8 UR6, c[0x0][0x258] ;  /* 0x0000960000067ab9 */ /* 0x000fe20000000000 */
[----:B------:R-:W-:Y:S01]  /*1390*/  ULDC.64 UR4, c[0x0][0x5f0] ;  /* 0x00017c0000047ab9 */ /* 0x000fe20000000a00 */
[----:B------:R-:W-:Y:S02]  /*13a0*/  ISETP.NE.AND P0, PT, RZ, UR6, PT ;  /* 0x00000006ff007c0c */ /* 0x000fe4000bf05270 */
[----:B------:R-:W-:-:S04]  /*13b0*/  IADD3 R28, P1, R0, UR4, RZ ;  /* 0x00000004001c7c10 */ /* 0x000fc8000ff3e0ff */
[----:B------:R-:W-:-:S07]  /*13c0*/  IADD3.X R29, RZ, UR5, RZ, P1, !PT ;  /* 0x00000005ff1d7c10 */ /* 0x000fce0008ffe4ff */
[----:B------:R-:W-:Y:S05]  /*13d0*/  @!P0 BRA `(.L_x_94) ;  /* 0x0000000400fc8947 */ /* 0x000fea0003800000 */
[----:B------:R-:W-:Y:S01]  /*13e0*/  MOV R0, 0x0 ;  /* 0x0000000000007802 */ /* 0x000fe20000000f00 */
[----:B------:R-:W-:Y:S01]  /*13f0*/  ULDC.64 UR4, c[0x4][0x570] ;  /* 0x01015c0000047ab9 */ /* 0x000fe20000000a00 */
[----:B------:R-:W-:Y:S01]  /*1400*/  ULDC.64 UR6, c[0x4][0x478] ;  /* 0x01011e0000067ab9 */ /* 0x000fe20000000a00 */
[----:B------:R-:W-:Y:S01]  /*1410*/  MOV R4, UR4 ;  /* 0x0000000400047c02 */ /* 0x000fe20008000f00 */
[----:B------:R0:W1:Y:S01]  /*1420*/  LDC.64 R14, c[0x4][R0] ;  /* 0x01000000000e7b82 */ /* 0x0000620000000a00 */
[----:B------:R-:W-:Y:S01]  /*1430*/  IMAD.U32 R5, RZ, RZ, UR5 ;  /* 0x00000005ff057e24 */ /* 0x000fe2000f8e00ff */
[----:B------:R-:W-:Y:S01]  /*1440*/  ULDC.64 UR4, c[0x4][0x578] ;  /* 0x01015e0000047ab9 */ /* 0x000fe20000000a00 */
[----:B------:R-:W-:Y:S01]  /*1450*/  HFMA2.MMA R8, -RZ, RZ, 0, 2.8789043426513671875e-05 ;  /* 0x000001e3ff087435 */ /* 0x000fe200000001ff */
[----:B------:R-:W-:Y:S01]  /*1460*/  MOV R6, UR4 ;  /* 0x0000000400067c02 */ /* 0x000fe20008000f00 */
[----:B------:R-:W-:Y:S01]  /*1470*/  IMAD.U32 R10, RZ, RZ, UR6 ;  /* 0x00000006ff0a7e24 */ /* 0x000fe2000f8e00ff */
[----:B------:R-:W-:Y:S01]  /*1480*/  MOV R7, UR5 ;  /* 0x0000000500077c02 */ /* 0x000fe20008000f00 */
[----:B------:R-:W-:Y:S01]  /*1490*/  IMAD.MOV.U32 R12, RZ, RZ, 0x1 ;  /* 0x00000001ff0c7424 */ /* 0x000fe200078e00ff */
[----:B------:R-:W-:-:S02]  /*14a0*/  MOV R11, UR7 ;  /* 0x00000007000b7c02 */ /* 0x000fc40008000f00 */
[----:B0-----:R-:W-:-:S07]  /*14b0*/  MOV R13, RZ ;  /* 0x000000ff000d7202 */ /* 0x001fce0000000f00 */
[----:B------:R-:W-:-:S07]  /*14c0*/  LEPC R20, `(.L_x_95) ;  /* 0x000000001014794e */ /* 0x000fce0000000000 */
[----:B-1----:R-:W-:Y:S05]  /*14d0*/  CALL.ABS.NOINC R14 ;  /* 0x000000000e007343 */ /* 0x002fea0003c00000 */
.L_x_95:
[----:B------:R-:W0:Y:S01]  /*14e0*/  LDC R23, c[0x0][0x218] ;  /* 0x00008600ff177b82 */ /* 0x000e220000000800 */
[----:B------:R-:W-:Y:S01]  /*14f0*/  SHF.R.U64 R0, R28, 0x3, R29 ;  /* 0x000000031c007819 */ /* 0x000fe2000000121d */
[----:B------:R-:W-:Y:S01]  /*1500*/  ULDC UR4, c[0x0][0x224] ;  /* 0x0000890000047ab9 */ /* 0x000fe20000000800 */
[----:B------:R-:W-:Y:S01]  /*1510*/  BSSY B0, `(.L_x_96) ;  /* 0x000002b000007945 */ /* 0x000fe20003800000 */
[----:B------:R-:W-:Y:S02]  /*1520*/  MOV R14, UR4 ;  /* 0x00000004000e7c02 */ /* 0x000fe40008000f00 */
[----:B------:R-:W-:Y:S02]  /*1530*/  LOP3.LUT R6, R0, 0x3, RZ, 0xc0, !PT ;  /* 0x0000000300067812 */ /* 0x000fe400078ec0ff */
[----:B------:R-:W1:Y:S02]  /*1540*/  LDC R22, c[0x0][0x21c] ;  /* 0x00008700ff167b82 */ /* 0x000e640000000800 */
[----:B------:R-:W-:Y:S01]  /*1550*/  ISETP.NE.AND P0, PT, R6, RZ, PT ;  /* 0x000000ff0600720c */ /* 0x000fe20003f05270 */
[----:B0-----:R-:W-:Y:S01]  /*1560*/  IMAD.MOV.U32 R3, RZ, RZ, R23 ;  /* 0x000000ffff037224 */ /* 0x001fe200078e0017 */
[----:B-1----:R-:W-:-:S11]  /*1570*/  MOV R0, R22 ;  /* 0x0000001600007202 */ /* 0x002fd60000000f00 */
[----:B------:R-:W-:Y:S05]  /*1580*/  @!P0 BRA `(.L_x_97) ;  /* 0x00000000008c8947 */ /* 0x000fea0003800000 */
[C---:B------:R-:W-:Y:S01]  /*1590*/  ISETP.GE.U32.AND P0, PT, R17.reuse, R6, PT ;  /* 0x000000061100720c */ /* 0x040fe20003f06070 */
[----:B------:R-:W-:Y:S03]  /*15a0*/  BSSY B1, `(.L_x_98) ;  /* 0x000001b000017945 */ /* 0x000fe60003800000 */
[----:B------:R-:W-:-:S13]  /*15b0*/  ISETP.GT.U32.OR P0, PT, R17, 0x3, !P0 ;  /* 0x000000031100780c */ /* 0x000fda0004704470 */
[----:B------:R-:W-:Y:S05]  /*15c0*/  @P0 BRA `(.L_x_99) ;  /* 0x0000000000600947 */ /* 0x000fea0003800000 */
[----:B------:R-:W-:Y:S01]  /*15d0*/  ULDC UR4, c[0x0][0x23c] ;  /* 0x00008f0000047ab9 */ /* 0x000fe20000000800 */
[----:B------:R-:W-:Y:S01]  /*15e0*/  ISETP.NE.AND P1, PT, R2, RZ, PT ;  /* 0x000000ff0200720c */ /* 0x000fe20003f25270 */
[----:B------:R-:W-:Y:S01]  /*15f0*/  BSSY B2, `(.L_x_100) ;  /* 0x000000a000027945 */ /* 0x000fe20003800000 */
[----:B------:R-:W-:Y:S02]  /*1600*/  ISETP.NE.AND P0, PT, RZ, UR4, PT ;  /* 0x00000004ff007c0c */ /* 0x000fe4000bf05270 */
[----:B------:R-:W-:-:S11]  /*1610*/  PRMT R4, RZ, 0x7610, R4 ;  /* 0x00007610ff047816 */ /* 0x000fd60000000004 */
[----:B------:R-:W-:Y:S05]  /*1620*/  @P0 BRA P1, `(.L_x_101) ;  /* 0x0000000000180947 */ /* 0x000fea0000800000 */
[----:B------:R-:W-:Y:S01]  /*1630*/  ULDC UR4, c[0x0][0x240] ;  /* 0x0000900000047ab9 */ /* 0x000fe20000000800 */
[----:B------:R-:W-:Y:S01]  /*1640*/  HFMA2.MMA R4, -RZ, RZ, 0, 5.9604644775390625e-08 ;  /* 0x00000001ff047435 */ /* 0x000fe200000001ff */
[----:B------:R-:W-:-:S13]  /*1650*/  ISETP.NE.AND P0, PT, RZ, UR4, PT ;  /* 0x00000004ff007c0c */ /* 0x000fda000bf05270 */
[----:B------:R-:W-:-:S04]  /*1660*/  @P0 ISETP.NE.AND P1, PT, R16, RZ, PT ;  /* 0x000000ff1000020c */ /* 0x000fc80003f25270 */
[----:B------:R-:W-:-:S04]  /*1670*/  @P0 SEL R5, RZ, 0x1, P1 ;  /* 0x00000001ff050807 */ /* 0x000fc80000800000 */
[----:B------:R-:W-:-:S07]  /*1680*/  @P0 PRMT R4, R5, 0x7610, R4 ;  /* 0x0000761005040816 */ /* 0x000fce0000000004 */
.L_x_101:
[----:B------:R-:W-:Y:S05]  /*1690*/  BSYNC B2 ;  /* 0x0000000000027941 */ /* 0x000fea0003800000 */
.L_x_100:
[----:B------:R-:W-:-:S04]  /*16a0*/  PRMT R4, R4, 0x9910, RZ ;  /* 0x0000991004047816 */ /* 0x000fc800000000ff */
[----:B------:R-:W-:-:S13]  /*16b0*/  ISETP.NE.AND P0, PT, R4, RZ, PT ;  /* 0x000000ff0400720c */ /* 0x000fda0003f05270 */
[----:B------:R-:W-:Y:S05]  /*16c0*/  @!P0 BRA `(.L_x_99) ;  /* 0x0000000000208947 */ /* 0x000fea0003800000 */
[----:B------:R-:W-:Y:S01]  /*16d0*/  IADD3 R3, P0, R17, -R6, RZ ;  /* 0x8000000611037210 */ /* 0x000fe20007f1e0ff */
[----:B------:R-:W-:-:S04]  /*16e0*/  ULDC.64 UR4, c[0x0][0x218] ;  /* 0x0000860000047ab9 */ /* 0x000fc80000000a00 */
[----:B------:R-:W-:Y:S01]  /*16f0*/  IMAD.X R0, RZ, RZ, -0x1, P0 ;  /* 0xffffffffff007424 */ /* 0x000fe200000e06ff */
[----:B------:R-:W-:-:S04]  /*1700*/  LEA R4, P0, R3, R28, 0x3 ;  /* 0x0000001c03047211 */ /* 0x000fc800078018ff */
[----:B------:R-:W-:-:S06]  /*1710*/  LEA.HI.X R5, R3, R29, R0, 0x3, P0 ;  /* 0x0000001d03057211 */ /* 0x000fcc00000f1c00 */
[----:B------:R-:W2:Y:S02]  /*1720*/  LDG.E.64 R4, desc[UR60][R4.64] ;  /* 0x0000003c04047981 */ /* 0x000ea4000c1e1b00 */
[----:B--2---:R-:W-:Y:S01]  /*1730*/  FADD.FTZ R0, R5, UR5 ;  /* 0x0000000505007e21 */ /* 0x004fe20008010000 */
[----:B------:R-:W-:-:S07]  /*1740*/  FADD.FTZ R3, R4, UR4 ;  /* 0x0000000404037e21 */ /* 0x000fce0008010000 */
.L_x_99:
[----:B------:R-:W-:Y:S05]  /*1750*/  BSYNC B1 ;  /* 0x0000000000017941 */ /* 0x000fea0003800000 */
.L_x_98:
[----:B------:R-:W0:Y:S01]  /*1760*/  LDC R7, c[0x0][0x224] ;  /* 0x00008900ff077b82 */ /* 0x000e220000000800 */
[----:B------:R-:W-:-:S04]  /*1770*/  IADD3 R5, P0, -R6, 0x4, RZ ;  /* 0x0000000406057810 */ /* 0x000fc80007f1e1ff */
[----:B------:R-:W-:Y:S02]  /*1780*/  LEA R28, P1, R5, R28, 0x3 ;  /* 0x0000001c051c7211 */ /* 0x000fe400078218ff */
[----:B------:R-:W-:-:S04]  /*1790*/  IADD3.X R4, RZ, -0x1, RZ, P0, !PT ;  /* 0xffffffffff047810 */ /* 0x000fc800007fe4ff */
[----:B------:R-:W-:Y:S02]  /*17a0*/  LEA.HI.X R29, R5, R29, R4, 0x3, P1 ;  /* 0x0000001d051d7211 */ /* 0x000fe400008f1c04 */
[----:B0-----:R-:W-:-:S07]  /*17b0*/  IADD3 R14, R6, -0x4, R7 ;  /* 0xfffffffc060e7810 */ /* 0x001fce0007ffe007 */
.L_x_97:
[----:B------:R-:W-:Y:S05]  /*17c0*/  BSYNC B0 ;  /* 0x0000000000007941 */ /* 0x000fea0003800000 */
.L_x_96:
[----:B------:R-:W0:Y:S01]  /*17d0*/  LDC.64 R6, c[0x0][0x238] ;  /* 0x00008e00ff067b82 */ /* 0x000e220000000a00 */
[----:B------:R-:W-:Y:S01]  /*17e0*/  BSSY B0, `(.L_x_102) ;  /* 0x0000020000007945 */ /* 0x000fe20003800000 */
[----:B------:R-:W-:Y:S01]  /*17f0*/  ISETP.NE.AND P2, PT, R2, RZ, PT ;  /* 0x000000ff0200720c */ /* 0x000fe20003f45270 */
[----:B------:R-:W-:Y:S01]  /*1800*/  IMAD.MOV.U32 R20, RZ, RZ, R22 ;  /* 0x000000ffff147224 */ /* 0x000fe200078e0016 */
[-C--:B------:R-:W-:Y:S02]  /*1810*/  MOV R15, R23.reuse ;  /* 0x00000017000f7202 */ /* 0x080fe40000000f00 */
[----:B------:R-:W-:Y:S02]  /*1820*/  MOV R24, R22 ;  /* 0x0000001600187202 */ /* 0x000fe40000000f00 */
[----:B------:R-:W1:Y:S01]  /*1830*/  LDC R26, c[0x0][0x240] ;  /* 0x00009000ff1a7b82 */ /* 0x000e620000000800 */
[----:B------:R-:W-:Y:S01]  /*1840*/  MOV R25, R23 ;  /* 0x0000001700197202 */ /* 0x000fe20000000f00 */
[----:B0-----:R-:W-:Y:S01]  /*1850*/  IMAD R6, R17, R6, RZ ;  /* 0x0000000611067224 */ /* 0x001fe200078e02ff */
[----:B------:R-:W-:-:S03]  /*1860*/  ISETP.NE.AND P1, PT, R7, RZ, PT ;  /* 0x000000ff0700720c */ /* 0x000fc60003f25270 */
[----:B------:R-:W-:-:S04]  /*1870*/  IMAD R5, R2, R7, R6 ;  /* 0x0000000702057224 */ /* 0x000fc800078e0206 */
[----:B-1----:R-:W-:-:S05]  /*1880*/  IMAD R21, R16, R26, R5 ;  /* 0x0000001a10157224 */ /* 0x002fca00078e0205 */
[----:B------:R-:W-:-:S04]  /*1890*/  LEA R5, R21, 0x3, 0x2 ;  /* 0x0000000315057811 */ /* 0x000fc800078e10ff */
[----:B------:R-:W-:-:S13]  /*18a0*/  ISETP.GE.U32.AND P0, PT, R5, R14, PT ;  /* 0x0000000e0500720c */ /* 0x000fda0003f06070 */
[----:B------:R-:W-:Y:S05]  /*18b0*/  @P0 BRA `(.L_x_103) ;  /* 0x0000000000480947 */ /* 0x000fea0003800000 */
[----:B------:R-:W-:Y:S01]  /*18c0*/  IMAD.MOV.U32 R24, RZ, RZ, R22 ;  /* 0x000000ffff187224 */ /* 0x000fe200078e0016 */
[----:B------:R-:W-:-:S07]  /*18d0*/  MOV R25, R23 ;  /* 0x0000001700197202 */ /* 0x000fce0000000f00 */
.L_x_104:
        /* <DEDUP_REMOVED lines=16> */
.L_x_103:
[----:B------:R-:W-:Y:S05]  /*19e0*/  BSYNC B0 ;  /* 0x0000000000007941 */ /* 0x000fea0003800000 */
.L_x_102:
[----:B------:R-:W-:Y:S01]  /*19f0*/  BSSY B0, `(.L_x_105) ;  /* 0x0000008000007945 */ /* 0x000fe20003800000 */
[----:B------:R-:W-:-:S03]  /*1a00*/  PRMT R4, RZ, 0x7610, R4 ;  /* 0x00007610ff047816 */ /* 0x000fc60000000004 */
[----:B------:R-:W-:Y:S05]  /*1a10*/  @P1 BRA P2, `(.L_x_106) ;  /* 0x0000000000141947 */ /* 0x000fea0001000000 */
[----:B------:R-:W-:Y:S01]  /*1a20*/  ISETP.NE.AND P0, PT, R26, RZ, PT ;  /* 0x000000ff1a00720c */ /* 0x000fe20003f05270 */
[----:B------:R-:W-:-:S12]  /*1a30*/  IMAD.MOV.U32 R4, RZ, RZ, 0x1 ;  /* 0x00000001ff047424 */ /* 0x000fd800078e00ff */
[----:B------:R-:W-:-:S04]  /*1a40*/  @P0 ISETP.NE.AND P1, PT, R16, RZ, PT ;  /* 0x000000ff1000020c */ /* 0x000fc80003f25270 */
[----:B------:R-:W-:-:S04]  /*1a50*/  @P0 SEL R5, RZ, 0x1, P1 ;  /* 0x00000001ff050807 */ /* 0x000fc80000800000 */
[----:B------:R-:W-:-:S07]  /*1a60*/  @P0 PRMT R4, R5, 0x7610, R4 ;  /* 0x0000761005040816 */ /* 0x000fce0000000004 */
.L_x_106:
[----:B------:R-:W-:Y:S05]  /*1a70*/  BSYNC B0 ;  /* 0x0000000000007941 */ /* 0x000fea0003800000 */
.L_x_105:
[----:B------:R-:W-:Y:S01]  /*1a80*/  PRMT R4, R4, 0x9910, RZ ;  /* 0x0000991004047816 */ /* 0x000fe200000000ff */
[----:B------:R-:W-:Y:S03]  /*1a90*/  BSSY B0, `(.L_x_107) ;  /* 0x000000b000007945 */ /* 0x000fe60003800000 */
[----:B------:R-:W-:-:S13]  /*1aa0*/  ISETP.NE.AND P0, PT, R4, RZ, PT ;  /* 0x000000ff0400720c */ /* 0x000fda0003f05270 */
[----:B------:R-:W-:Y:S05]  /*1ab0*/  @!P0 BRA `(.L_x_108) ;  /* 0x0000000000208947 */ /* 0x000fea0003800000 */
[----:B------:R-:W-:-:S04]  /*1ac0*/  LOP3.LUT R4, R14, 0xfffffffc, RZ, 0xc0, !PT ;  /* 0xfffffffc0e047812 */ /* 0x000fc800078ec0ff */
[----:B------:R-:W-:-:S04]  /*1ad0*/  IADD3 R5, R4, R17, RZ ;  /* 0x0000001104057210 */ /* 0x000fc80007ffe0ff */
[----:B------:R-:W-:-:S13]  /*1ae0*/  ISETP.GE.U32.AND P0, PT, R5, R14, PT ;  /* 0x0000000e0500720c */ /* 0x000fda0003f06070 */
[----:B------:R-:W-:Y:S05]  /*1af0*/  @P0 BRA `(.L_x_108) ;  /* 0x0000000000100947 */ /* 0x000fea0003800000 */
[----:B------:R-:W-:-:S06]  /*1b00*/  IMAD.WIDE R28, R5, 0x8, R28 ;  /* 0x00000008051c7825 */ /* 0x000fcc00078e021c */
[----:B------:R-:W2:Y:S02]  /*1b10*/  LDG.E.64 R28, desc[UR60][R28.64] ;  /* 0x0000003c1c1c7981 */ /* 0x000ea4000c1e1b00 */
[----:B--2---:R-:W-:Y:S01]  /*1b20*/  FADD.FTZ R3, R3, R28 ;  /* 0x0000001c03037221 */ /* 0x004fe20000010000 */
[----:B------:R-:W-:-:S07]  /*1b30*/  FADD.FTZ R0, R0, R29 ;  /* 0x0000001d00007221 */ /* 0x000fce0000010000 */
.L_x_108:
[----:B------:R-:W-:Y:S05]  /*1b40*/  BSYNC B0 ;  /* 0x0000000000007941 */ /* 0x000fea0003800000 */
.L_x_107:
[----:B------:R-:W-:Y:S01]  /*1b50*/  FADD.FTZ R5, R24, R0 ;  /* 0x0000000018057221 */ /* 0x000fe20000010000 */
[----:B------:R-:W-:-:S03]  /*1b60*/  FADD.FTZ R0, R25, R3 ;  /* 0x0000000319007221 */ /* 0x000fc60000010000 */
[----:B------:R-:W-:Y:S01]  /*1b70*/  FADD.FTZ R5, R5, R22 ;  /* 0x0000001605057221 */ /* 0x000fe20000010000 */
[----:B------:R-:W-:Y:S01]  /*1b80*/  FADD.FTZ R0, R0, R23 ;  /* 0x0000001700007221 */ /* 0x000fe20000010000 */
[----:B------:R-:W-:Y:S02]  /*1b90*/  CS2R R22, SRZ ;  /* 0x0000000000167805 */ /* 0x000fe4000001ff00 */
[----:B------:R-:W-:Y:S01]  /*1ba0*/  FADD.FTZ R21, R5, R20 ;  /* 0x0000001405157221 */ /* 0x000fe20000010000 */
[----:B------:R-:W-:Y:S01]  /*1bb0*/  FADD.FTZ R20, R0, R15 ;  /* 0x0000000f00147221 */ /* 0x000fe20000010000 */
[----:B------:R-:W-:Y:S06]  /*1bc0*/  BRA `(.L_x_93) ;  /* 0x000000a0007c7947 */ /* 0x000fec0003800000 */
.L_x_94:
        /* <DEDUP_REMOVED lines=18> */
[--C-:B------:R-:W-:Y:S01]  /*1cf0*/  IMAD.MOV.U32 R42, RZ, RZ, R16.reuse ;  /* 0x000000ffff2a7224 */ /* 0x100fe200078e0010 */
[-C--:B------:R-:W-:Y:S01]  /*1d00*/  MOV R43, R7.reuse ;  /* 0x00000007002b7202 */ /* 0x080fe20000000f00 */
[--C-:B------:R-:W-:Y:S01]  /*1d10*/  IMAD.MOV.U32 R31, RZ, RZ, R7.reuse ;  /* 0x000000ffff1f7224 */ /* 0x100fe200078e0007 */
[-C--:B------:R-:W-:Y:S01]  /*1d20*/  MOV R40, R16.reuse ;  /* 0x0000001000287202 */ /* 0x080fe20000000f00 */
[----:B------:R-:W-:Y:S01]  /*1d30*/  IMAD.MOV.U32 R32, RZ, RZ, R16 ;  /* 0x000000ffff207224 */ /* 0x000fe200078e0010 */
[----:B------:R-:W-:Y:S01]  /*1d40*/  MOV R30, R16 ;  /* 0x00000010001e7202 */ /* 0x000fe20000000f00 */
[----:B------:R-:W-:Y:S01]  /*1d50*/  IMAD.MOV.U32 R39, RZ, RZ, R7 ;  /* 0x000000ffff277224 */ /* 0x000fe200078e0007 */
[----:B------:R-:W-:Y:S02]  /*1d60*/  MOV R33, R7 ;  /* 0x0000000700217202 */ /* 0x000fe40000000f00 */
[----:B------:R-:W-:-:S02]  /*1d70*/  CS2R R26, SRZ ;  /* 0x00000000001a7805 */ /* 0x000fc4000001ff00 */
[----:B------:R-:W-:Y:S02]  /*1d80*/  MOV R35, R7 ;  /* 0x0000000700237202 */ /* 0x000fe40000000f00 */
[----:B------:R-:W-:Y:S02]  /*1d90*/  CS2R R24, SRZ ;  /* 0x0000000000187805 */ /* 0x000fe4000001ff00 */
[-C--:B------:R-:W-:Y:S02]  /*1da0*/  MOV R34, R16.reuse ;  /* 0x0000001000227202 */ /* 0x080fe40000000f00 */
[----:B------:R-:W-:Y:S02]  /*1db0*/  CS2R R22, SRZ ;  /* 0x0000000000167805 */ /* 0x000fe4000001ff00 */
[----:B------:R-:W-:Y:S02]  /*1dc0*/  MOV R38, R16 ;  /* 0x0000001000267202 */ /* 0x000fe40000000f00 */
[----:B------:R-:W-:-:S02]  /*1dd0*/  CS2R R20, SRZ ;  /* 0x0000000000147805 */ /* 0x000fc4000001ff00 */
[----:B------:R-:W-:Y:S02]  /*1de0*/  MOV R41, R7 ;  /* 0x0000000700297202 */ /* 0x000fe40000000f00 */
[----:B------:R-:W-:Y:S02]  /*1df0*/  CS2R R14, SRZ ;  /* 0x00000000000e7805 */ /* 0x000fe4000001ff00 */
[----:B------:R-:W-:Y:S02]  /*1e00*/  CS2R R12, SRZ ;  /* 0x00000000000c7805 */ /* 0x000fe4000001ff00 */
[----:B------:R-:W-:Y:S02]  /*1e10*/  CS2R R10, SRZ ;  /* 0x00000000000a7805 */ /* 0x000fe4000001ff00 */
[----:B------:R-:W-:Y:S01]  /*1e20*/  CS2R R8, SRZ ;  /* 0x0000000000087805 */ /* 0x000fe2000001ff00 */
[----:B------:R-:W-:Y:S06]  /*1e30*/  @P0 BRA `(.L_x_112) ;  /* 0x0000004400200947 */ /* 0x000fec0003800000 */
[----:B------:R-:W0:Y:S01]  /*1e40*/  LDC.64 R36, c[0x0][0x260] ;  /* 0x00009800ff247b82 */ /* 0x000e220000000a00 */
[----:B------:R-:W-:Y:S01]  /*1e50*/  BSSY B1, `(.L_x_112) ;  /* 0x0000446000017945 */ /* 0x000fe20003800000 */
[----:B------:R-:W-:Y:S01]  /*1e60*/  ISETP.NE.AND P0, PT, R44, RZ, PT ;  /* 0x000000ff2c00720c */ /* 0x000fe20003f05270 */
[--C-:B------:R-:W-:Y:S01]  /*1e70*/  IMAD.MOV.U32 R42, RZ, RZ, R16.reuse ;  /* 0x000000ffff2a7224 */ /* 0x100fe200078e0010 */
[-C--:B------:R-:W-:Y:S01]  /*1e80*/  MOV R40, R16.reuse ;  /* 0x0000001000287202 */ /* 0x080fe20000000f00 */
[----:B------:R-:W-:Y:S01]  /*1e90*/  IMAD.MOV.U32 R32, RZ, RZ, R16 ;  /* 0x000000ffff207224 */ /* 0x000fe200078e0010 */
[-C--:B------:R-:W-:Y:S01]  /*1ea0*/  MOV R30, R16.reuse ;  /* 0x00000010001e7202 */ /* 0x080fe20000000f00 */
[--C-:B------:R-:W-:Y:S01]  /*1eb0*/  IMAD.MOV.U32 R43, RZ, RZ, R7.reuse ;  /* 0x000000ffff2b7224 */ /* 0x100fe200078e0007 */
[-C--:B------:R-:W-:Y:S01]  /*1ec0*/  MOV R34, R16.reuse ;  /* 0x0000001000227202 */ /* 0x080fe20000000f00 */
[----:B------:R-:W-:Y:S01]  /*1ed0*/  IMAD.MOV.U32 R35, RZ, RZ, R7 ;  /* 0x000000ffff237224 */ /* 0x000fe200078e0007 */
[----:B------:R-:W-:-:S02]  /*1ee0*/  MOV R38, R16 ;  /* 0x0000001000267202 */ /* 0x000fc40000000f00 */
[-C--:B------:R-:W-:Y:S02]  /*1ef0*/  MOV R31, R7.reuse ;  /* 0x00000007001f7202 */ /* 0x080fe40000000f00 */
[-C--:B------:R-:W-:Y:S02]  /*1f00*/  MOV R33, R7.reuse ;  /* 0x0000000700217202 */ /* 0x080fe40000000f00 */
[-C--:B------:R-:W-:Y:S02]  /*1f10*/  MOV R39, R7.reuse ;  /* 0x0000000700277202 */ /* 0x080fe40000000f00 */
[----:B------:R-:W-:-:S07]  /*1f20*/  MOV R41, R7 ;  /* 0x0000000700297202 */ /* 0x000fce0000000f00 */
.L_x_117:
        /* <DEDUP_REMOVED lines=51> */
[----:B------:R-:W-:Y:S01]  /*2260*/  IMAD.MOV.U32 R6, RZ, RZ, RZ ;  /* 0x000000ffff067224 */ /* 0x000fe200078e00ff */
[----:B------:R-:W-:Y:S09]  /*2270*/  @!P0 BRA `(.L_x_113) ;  /* 0x0000000c00d08947 */ /* 0x000ff20003800000 */
[----:B------:R-:W-:Y:S02]  /*2280*/  MOV R4, RZ ;  /* 0x000000ff00047202 */ /* 0x000fe40000000f00 */
[----:B0-----:R-:W-:-:S03]  /*2290*/  ISETP.NE.AND P1, PT, R36, 0x1, PT ;  /* 0x000000012400780c */ /* 0x001fc60003f25270 */
[----:B------:R-:W-:-:S05]  /*22a0*/  IMAD.HI.U32 R4, R5, UR30, R4 ;  /* 0x0000001e05047c27 */ /* 0x000fca000f8e0004 */
[----:B------:R-:W-:-:S05]  /*22b0*/  SHF.R.U32.HI R10, RZ, UR31, R4 ;  /* 0x0000001fff0a7c19 */ /* 0x000fca0008011604 */
[----:B------:R-:W-:-:S04]  /*22c0*/  IMAD.MOV R4, RZ, RZ, -R10 ;  /* 0x000000ffff047224 */ /* 0x000fc800078e0a0a */
[----:B------:R-:W-:-:S04]  /*22d0*/  IMAD R4, R4, R37, R5 ;  /* 0x0000002504047224 */ /* 0x000fc800078e0205 */
[----:B------:R-:W-:Y:S01]  /*22e0*/  IMAD R4, R4, UR54, RZ ;  /* 0x0000003604047c24 */ /* 0x000fe2000f8e02ff */
        /* <DEDUP_REMOVED lines=11> */
[----:B------:R-:W-:Y:S02]  /*23a0*/  MOV R9, R11 ;  /* 0x0000000b00097202 */ /* 0x000fe40000000f00 */
        /* <DEDUP_REMOVED lines=18> */
[----:B------:R-:W-:Y:S01]  /*24d0*/  MOV R9, R11 ;  /* 0x0000000b00097202 */ /* 0x000fe20000000f00 */
[----:B------:R-:W-:Y:S01]  /*24e0*/  ULDC.64 UR36, c[0x0][0x298] ;  /* 0x0000a60000247ab9 */ /* 0x000fe20000000a00 */
        /* <DEDUP_REMOVED lines=187> */
[----:B------:R-:W-:Y:S01]  /*30a0*/  ISETP.NE.AND P1, PT, R36, 0x18, PT ;  /* 0x000000182400780c */ /* 0x000fe20003f25270 */
[----:B------:R-:W-:Y:S01]  /*30b0*/  ULDC.64 UR36, c[0x0][0x378] ;  /* 0x0000de0000247ab9 */ /* 0x000fe20000000a00 */
[----:B------:R-:W-:Y:S02]  /*30c0*/  MOV R10, RZ ;  /* 0x000000ff000a7202 */ /* 0x000fe40000000f00 */
[----:B------:R-:W-:-:S03]  /*30d0*/  MOV R11, R15 ;  /* 0x0000000f000b7202 */ /* 0x000fc60000000f00 */
[----:B------:R-:W-:-:S06]  /*30e0*/  IMAD.HI.U32 R10, R15, UR37, R10 ;  /* 0x000000250f0a7c27 */ /* 0x000fcc000f8e000a */
[----:B------:R-:W0:Y:S01]  /*30f0*/  @P1 LDC.64 R8, c[0x0][0x388] ;  /* 0x0000e200ff081b82 */ /* 0x000e220000000a00 */
[----:B------:R-:W-:Y:S01]  /*3100*/  SHF.R.U32.HI R11, RZ, UR27, R10 ;  /* 0x0000001bff0b7c19 */ /* 0x000fe2000801160a */
[----:B------:R-:W-:-:S06]  /*3110*/  @P1 IMAD.MOV.U32 R10, RZ, RZ, RZ ;  /* 0x000000ffff0a1224 */ /* 0x000fcc00078e00ff */
[----:B------:R-:W1:Y:S08]  /*3120*/  @P1 LDC R13, c[0x0][0x384] ;  /* 0x0000e100ff0d1b82 */ /* 0x000e700000000800 */
[----:B------:R-:W2:Y:S01]  /*3130*/  @P1 LDC R12, c[0x0][0x3f0] ;  /* 0x0000fc00ff0c1b82 */ /* 0x000ea20000000800 */
[C---:B0-----:R-:W-:Y:S01]  /*3140*/  @P1 IMAD.HI.U32 R8, R11.reuse, R8, R10 ;  /* 0x000000080b081227 */ /* 0x041fe200078e000a */
[----:B------:R-:W-:-:S04]  /*3150*/  IADD3 R10, -R11, RZ, RZ ;  /* 0x000000ff0b0a7210 */ /* 0x000fc80007ffe1ff */
[----:B------:R-:W-:Y:S01]  /*3160*/  @P1 SHF.R.U32.HI R8, RZ, R9, R8 ;  /* 0x00000009ff081219 */ /* 0x000fe20000011608 */
[----:B------:R-:W-:-:S03]  /*3170*/  IMAD R9, R10, UR36, R15 ;  /* 0x000000240a097c24 */ /* 0x000fc6000f8e020f */
[----:B------:R-:W-:Y:S01]  /*3180*/  @P1 IADD3 R10, -R8, RZ, RZ ;  /* 0x000000ff080a1210 */ /* 0x000fe20007ffe1ff */
[----:B------:R-:W-:-:S04]  /*3190*/  IMAD R4, R9, UR28, R4 ;  /* 0x0000001c09047c24 */ /* 0x000fc8000f8e0204 */
[----:B-1----:R-:W-:-:S04]  /*31a0*/  @P1 IMAD R11, R10, R13, R11 ;  /* 0x0000000d0a0b1224 */ /* 0x002fc800078e020b */
[----:B--2---:R-:W-:-:S07]  /*31b0*/  @P1 IMAD R4, R11, R12, R4 ;  /* 0x0000000c0b041224 */ /* 0x004fce00078e0204 */
.L_x_113:
[----:B------:R-:W-:Y:S01]  /*31c0*/  LOP3.LUT R9, R4, 0xfffffff0, RZ, 0xc0, !PT ;  /* 0xfffffff004097812 */ /* 0x000fe200078ec0ff */
[----:B------:R-:W-:-:S03]  /*31d0*/  ULDC UR36, c[0x0][0x22c] ;  /* 0x00008b0000247ab9 */ /* 0x000fc60000000800 */
[----:B------:R-:W-:-:S05]  /*31e0*/  IADD3 R8, P1, R28, R9, RZ ;  /* 0x000000091c087210 */ /* 0x000fca0007f3e0ff */
[----:B------:R-:W-:-:S06]  /*31f0*/  IMAD.X R9, RZ, RZ, R29, P1 ;  /* 0x000000ffff097224 */ /* 0x000fcc00008e061d */
[----:B------:R-:W5:Y:S01]  /*3200*/  LDG.E.128 R8, desc[UR60][R8.64] ;  /* 0x0000003c08087981 */ /* 0x000f62000c1e1d00 */
[----:B------:R-:W-:-:S04]  /*3210*/  MOV R4, UR36 ;  /* 0x0000002400047c02 */ /* 0x000fc80008000f00 */
[----:B------:R-:W-:Y:S01]  /*3220*/  IADD3 R5, R5, R4, RZ ;  /* 0x0000000405057210 */ /* 0x000fe20007ffe0ff */
[----:B------:R-:W-:Y:S06]  /*3230*/  @!P0 BRA `(.L_x_114) ;  /* 0x0000000c00d48947 */ /* 0x000fec0003800000 */
[----:B------:R-:W-:Y:S01]  /*3240*/  MOV R13, R5 ;  /* 0x00000005000d7202 */ /* 0x000fe20000000f00 */
[----:B------:R-:W-:Y:S01]  /*3250*/  IMAD.MOV.U32 R12, RZ, RZ, RZ ;  /* 0x000000ffff0c7224 */ /* 0x000fe200078e00ff */
[----:B0-----:R-:W-:-:S03]  /*3260*/  ISETP.NE.AND P1, PT, R36, 0x1, PT ;  /* 0x000000012400780c */ /* 0x001fc60003f25270 */
        /* <DEDUP_REMOVED lines=231> */
[----:B------:R-:W-:-:S07]  /*40e0*/  @P1 MOV R14, RZ ;  /* 0x000000ff000e1202 */ /* 0x000fce0000000f00 */
[----:B------:R-:W1:Y:S08]  /*40f0*/  @P1 LDC R23, c[0x0][0x384] ;  /* 0x0000e100ff171b82 */ /* 0x000e700000000800 */
[----:B------:R-:W2:Y:S01]  /*4100*/  @P1 LDC R20, c[0x0][0x3f0] ;  /* 0x0000fc00ff141b82 */ /* 0x000ea20000000800 */
[----:B0-----:R-:W-:-:S04]  /*4110*/  @P1 IMAD.HI.U32 R12, R15, R12, R14 ;  /* 0x0000000c0f0c1227 */ /* 0x001fc800078e000e */
[----:B------:R-:W-:Y:S01]  /*4120*/  IMAD.MOV R14, RZ, RZ, -R15 ;  /* 0x000000ffff0e7224 */ /* 0x000fe200078e0a0f */
[----:B------:R-:W-:-:S03]  /*4130*/  @P1 SHF.R.U32.HI R12, RZ, R13, R12 ;  /* 0x0000000dff0c1219 */ /* 0x000fc6000001160c */
[----:B------:R-:W-:Y:S01]  /*4140*/  IMAD R13, R14, UR36, R21 ;  /* 0x000000240e0d7c24 */ /* 0x000fe2000f8e0215 */
[----:B------:R-:W-:-:S03]  /*4150*/  @P1 IADD3 R14, -R12, RZ, RZ ;  /* 0x000000ff0c0e1210 */ /* 0x000fc60007ffe1ff */
[----:B------:R-:W-:Y:S02]  /*4160*/  IMAD R6, R13, UR28, R6 ;  /* 0x0000001c0d067c24 */ /* 0x000fe4000f8e0206 */
[----:B-1----:R-:W-:-:S04]  /*4170*/  @P1 IMAD R15, R23, R14, R15 ;  /* 0x0000000e170f1224 */ /* 0x002fc800078e020f */
[----:B--2---:R-:W-:-:S07]  /*4180*/  @P1 IMAD R6, R15, R20, R6 ;  /* 0x000000140f061224 */ /* 0x004fce00078e0206 */
.L_x_114:
[----:B------:R-:W-:-:S04]  /*4190*/  LOP3.LUT R13, R6, 0xfffffff0, RZ, 0xc0, !PT ;  /* 0xfffffff0060d7812 */ /* 0x000fc800078ec0ff */
[----:B------:R-:W-:-:S04]  /*41a0*/  IADD3 R12, P1, R28, R13, RZ ;  /* 0x0000000d1c0c7210 */ /* 0x000fc80007f3e0ff */
[----:B------:R-:W-:-:S06]  /*41b0*/  IADD3.X R13, RZ, R29, RZ, P1, !PT ;  /* 0x0000001dff0d7210 */ /* 0x000fcc0000ffe4ff */
[----:B------:R-:W5:Y:S01]  /*41c0*/  LDG.E.128 R12, desc[UR60][R12.64] ;  /* 0x0000003c0c0c7981 */ /* 0x000f62000c1e1d00 */
[----:B------:R-:W-:Y:S01]  /*41d0*/  HFMA2.MMA R6, -RZ, RZ, 0, 0 ;  /* 0x00000000ff067435 */ /* 0x000fe200000001ff */
[----:B------:R-:W-:Y:S01]  /*41e0*/  IMAD.IADD R5, R5, 0x1, R4 ;  /* 0x0000000105057824 */ /* 0x000fe200078e0204 */
[----:B------:R-:W-:Y:S01]  /*41f0*/  MOV R24, RZ ;  /* 0x000000ff00187202 */ /* 0x000fe20000000f00 */
[----:B------:R-:W-:Y:S08]  /*4200*/  @!P0 BRA `(.L_x_115) ;  /* 0x0000000c00d48947 */ /* 0x000ff00003800000 */
        /* <DEDUP_REMOVED lines=245> */
.L_x_115:
[----:B------:R-:W-:-:S04]  /*5160*/  LOP3.LUT R21, R24, 0xfffffff0, RZ, 0xc0, !PT ;  /* 0xfffffff018157812 */ /* 0x000fc800078ec0ff */
[----:B------:R-:W-:-:S04]  /*5170*/  IADD3 R20, P1, R28, R21, RZ ;  /* 0x000000151c147210 */ /* 0x000fc80007f3e0ff */
[----:B------:R-:W-:-:S06]  /*5180*/  IADD3.X R21, RZ, R29, RZ, P1, !PT ;  /* 0x0000001dff157210 */ /* 0x000fcc0000ffe4ff */
[----:B------:R-:W5:Y:S01]  /*5190*/  LDG.E.128 R20, desc[UR60][R20.64] ;  /* 0x0000003c14147981 */ /* 0x000f62000c1e1d00 */
[----:B------:R-:W-:Y:S01]  /*51a0*/  IMAD.IADD R5, R5, 0x1, R4 ;  /* 0x0000000105057824 */ /* 0x000fe200078e0204 */
[----:B------:R-:W-:Y:S06]  /*51b0*/  @!P0 BRA `(.L_x_116) ;  /* 0x0000000c00d48947 */ /* 0x000fec0003800000 */
[----:B------:R-:W-:Y:S01]  /*51c0*/  HFMA2.MMA R24, -RZ, RZ, 0, 0 ;  /* 0x00000000ff187435 */ /* 0x000fe200000001ff */
[----:B------:R-:W-:Y:S02]  /*51d0*/  MOV R25, R5 ;  /* 0x0000000500197202 */ /* 0x000fe40000000f00 */
[----:B0-----:R-:W-:-:S07]  /*51e0*/  ISETP.NE.AND P1, PT, R36, 0x1, PT ;  /* 0x000000012400780c */ /* 0x001fce0003f25270 */
        /* <DEDUP_REMOVED lines=242> */
.L_x_116:
[----:B------:R-:W-:Y:S01]  /*6110*/  LOP3.LUT R25, R6, 0xfffffff0, RZ, 0xc0, !PT ;  /* 0xfffffff006197812 */ /* 0x000fe200078ec0ff */
[----:B------:R-:W-:-:S03]  /*6120*/  ULDC UR4, c[0x0][0x224] ;  /* 0x0000890000047ab9 */ /* 0x000fc60000000800 */
[----:B------:R-:W-:-:S05]  /*6130*/  IADD3 R24, P1, R28, R25, RZ ;  /* 0x000000191c187210 */ /* 0x000fca0007f3e0ff */
[----:B------:R-:W-:-:S06]  /*6140*/  IMAD.X R25, RZ, RZ, R29, P1 ;  /* 0x000000ffff197224 */ /* 0x000fcc00008e061d */
[----:B------:R-:W2:Y:S01]  /*6150*/  LDG.E.128 R24, desc[UR60][R24.64] ;  /* 0x0000003c18187981 */ /* 0x000ea2000c1e1d00 */
[----:B------:R-:W-:Y:S01]  /*6160*/  IADD3 R5, R5, R4, RZ ;  /* 0x0000000405057210 */ /* 0x000fe20007ffe0ff */
[----:B-----5:R-:W-:Y:S01]  /*6170*/  FADD.FTZ R41, R8, R41 ;  /* 0x0000002908297221 */ /* 0x020fe20000010000 */
[----:B------:R-:W-:Y:S01]  /*6180*/  MOV R6, UR4 ;  /* 0x0000000400067c02 */ /* 0x000fe20008000f00 */
[----:B------:R-:W-:Y:S01]  /*6190*/  FADD.FTZ R38, R9, R38 ;  /* 0x0000002609267221 */ /* 0x000fe20000010000 */
[----:B------:R-:W-:Y:S01]  /*61a0*/  FADD.FTZ R39, R10, R39 ;  /* 0x000000270a277221 */ /* 0x000fe20000010000 */
[----:B------:R-:W-:Y:S02]  /*61b0*/  IMAD R45, R4, 0x3, R5 ;  /* 0x00000003042d7824 */ /* 0x000fe400078e0205 */
[----:B------:R-:W-:Y:S01]  /*61c0*/  FADD.FTZ R34, R11, R34 ;  /* 0x000000220b227221 */ /* 0x000fe20000010000 */
[----:B------:R-:W-:Y:S01]  /*61d0*/  FADD.FTZ R35, R12, R35 ;  /* 0x000000230c237221 */ /* 0x000fe20000010000 */
[----:B------:R-:W-:Y:S01]  /*61e0*/  FADD.FTZ R32, R13, R32 ;  /* 0x000000200d207221 */ /* 0x000fe20000010000 */
[----:B------:R-:W-:Y:S01]  /*61f0*/  FADD.FTZ R33, R14, R33 ;  /* 0x000000210e217221 */ /* 0x000fe20000010000 */
[----:B------:R-:W-:Y:S01]  /*6200*/  ISETP.GE.U32.AND P1, PT, R45, R6, PT ;  /* 0x000000062d00720c */ /* 0x000fe20003f26070 */
[----:B------:R-:W-:Y:S01]  /*6210*/  FADD.FTZ R30, R15, R30 ;  /* 0x0000001e0f1e7221 */ /* 0x000fe20000010000 */
[----:B------:R-:W-:Y:S01]  /*6220*/  FADD.FTZ R31, R20, R31 ;  /* 0x0000001f141f7221 */ /* 0x000fe20000010000 */
[----:B------:R-:W-:Y:S01]  /*6230*/  FADD.FTZ R40, R21, R40 ;  /* 0x0000002815287221 */ /* 0x000fe20000010000 */
[----:B------:R-:W-:Y:S01]  /*6240*/  FADD.FTZ R43, R22, R43 ;  /* 0x0000002b162b7221 */ /* 0x000fe20000010000 */
[----:B------:R-:W-:Y:S01]  /*6250*/  FADD.FTZ R42, R23, R42 ;  /* 0x0000002a172a7221 */ /* 0x000fe20000010000 */
[----:B--2---:R-:W-:Y:S01]  /*6260*/  FADD.FTZ R7, R24, R7 ;  /* 0x0000000718077221 */ /* 0x004fe20000010000 */
[----:B------:R-:W-:Y:S01]  /*6270*/  FADD.FTZ R16, R25, R16 ;  /* 0x0000001019107221 */ /* 0x000fe20000010000 */
[----:B------:R-:W-:Y:S01]  /*6280*/  FADD.FTZ R3, R26, R3 ;  /* 0x000000031a037221 */ /* 0x000fe20000010000 */
[----:B------:R-:W-:-:S04]  /*6290*/  FADD.FTZ R0, R27, R0 ;  /* 0x000000001b007221 */ /* 0x000fc80000010000 */
[----:B------:R-:W-:Y:S05]  /*62a0*/  @!P1 BRA `(.L_x_117) ;  /* 0xffffffbc00209947 */ /* 0x000fea000383ffff */
[----:B------:R-:W-:Y:S05]  /*62b0*/  BSYNC B1 ;  /* 0x0000000000017941 */ /* 0x000fea0003800000 */
.L_x_112:
[----:B------:R-:W-:Y:S05]  /*62c0*/  BSYNC B0 ;  /* 0x0000000000007941 */ /* 0x000fea0003800000 */
.L_x_111:
[----:B------:R-:W-:Y:S01]  /*62d0*/  ISETP.GE.U32.AND P0, PT, R5, R6, PT ;  /* 0x000000060500720c */ /* 0x000fe20003f06070 */
[----:B------:R-:W-:-:S12]  /*62e0*/  BSSY B0, `(.L_x_118) ;  /* 0x0000466000007945 */ /* 0x000fd80003800000 */
[----:B------:R-:W-:Y:S05]  /*62f0*/  @P0 BRA `(.L_x_119) ;  /* 0x0000004400900947 */ /* 0x000fea0003800000 */
[----:B------:R-:W1:Y:S01]  /*6300*/  LDC R44, c[0x0][0x260] ;  /* 0x00009800ff2c7b82 */ /* 0x000e620000000800 */
[----:B------:R-:W-:Y:S01]  /*6310*/  IMAD.MOV.U32 R45, RZ, RZ, RZ ;  /* 0x000000ffff2d7224 */ /* 0x000fe200078e00ff */
[----:B-1----:R-:W-:-:S13]  /*6320*/  ISETP.NE.AND P1, PT, R44, RZ, PT ;  /* 0x000000ff2c00720c */ /* 0x002fda0003f25270 */
        /* <DEDUP_REMOVED lines=247> */
[----:B0-----:R-:W-:Y:S01]  /*72a0*/  IMAD.HI.U32 R36, R9, UR4, R8 ;  /* 0x0000000409247c27 */ /* 0x001fe2000f8e0008 */
        /* <DEDUP_REMOVED lines=15> */
[----:B------:R-:W-:Y:S02]  /*73a0*/  @P2 MOV R10, RZ ;  /* 0x000000ff000a2202 */ /* 0x000fe40000000f00 */
[----:B------:R-:W-:-:S05]  /*73b0*/  IADD3 R47, -R11, RZ, RZ ;  /* 0x000000ff0b2f7210 */ /* 0x000fca0007ffe1ff */
[----:B------:R-:W1:Y:S08]  /*73c0*/  @P2 LDC R46, c[0x0][0x384] ;  /* 0x0000e100ff2e2b82 */ /* 0x000e700000000800 */
[----:B------:R-:W2:Y:S01]  /*73d0*/  @P2 LDC R36, c[0x0][0x3f0] ;  /* 0x0000fc00ff242b82 */ /* 0x000ea20000000800 */
[----:B0-----:R-:W-:-:S05]  /*73e0*/  @P2 IMAD.HI.U32 R8, R11, R8, R10 ;  /* 0x000000080b082227 */ /* 0x001fca00078e000a */
[----:B------:R-:W-:Y:S01]  /*73f0*/  @P2 SHF.R.U32.HI R9, RZ, R9, R8 ;  /* 0x00000009ff092219 */ /* 0x000fe20000011608 */
[----:B------:R-:W-:-:S04]  /*7400*/  IMAD R8, R47, UR6, R37 ;  /* 0x000000062f087c24 */ /* 0x000fc8000f8e0225 */
[----:B------:R-:W-:Y:S02]  /*7410*/  @P2 IMAD.MOV R9, RZ, RZ, -R9 ;  /* 0x000000ffff092224 */ /* 0x000fe400078e0a09 */
[----:B------:R-:W-:Y:S02]  /*7420*/  IMAD R45, R8, UR4, R45 ;  /* 0x00000004082d7c24 */ /* 0x000fe4000f8e022d */
[----:B-1----:R-:W-:-:S04]  /*7430*/  @P2 IMAD R10, R46, R9, R11 ;  /* 0x000000092e0a2224 */ /* 0x002fc800078e020b */
[----:B--2---:R-:W-:-:S07]  /*7440*/  @P2 IMAD R45, R10, R36, R45 ;  /* 0x000000240a2d2224 */ /* 0x004fce00078e022d */
.L_x_120:
[----:B------:R-:W-:-:S04]  /*7450*/  LOP3.LUT R9, R45, 0xfffffff0, RZ, 0xc0, !PT ;  /* 0xfffffff02d097812 */ /* 0x000fc800078ec0ff */
[----:B------:R-:W-:-:S04]  /*7460*/  IADD3 R8, P2, R28, R9, RZ ;  /* 0x000000091c087210 */ /* 0x000fc80007f5e0ff */
[----:B------:R-:W-:-:S06]  /*7470*/  IADD3.X R9, RZ, R29, RZ, P2, !PT ;  /* 0x0000001dff097210 */ /* 0x000fcc00017fe4ff */
[----:B------:R-:W5:Y:S01]  /*7480*/  LDG.E.128 R8, desc[UR60][R8.64] ;  /* 0x0000003c08087981 */ /* 0x000f62000c1e1d00 */
[----:B0-----:R-:W-:-:S04]  /*7490*/  IADD3 R37, R5, R4, RZ ;  /* 0x0000000405257210 */ /* 0x001fc80007ffe0ff */
        /* <DEDUP_REMOVED lines=258> */
[----:B------:R-:W-:Y:S01]  /*84c0*/  ULDC.64 UR6, c[0x0][0x378] ;  /* 0x0000de0000067ab9 */ /* 0x000fe20000000a00 */
[----:B------:R-:W-:Y:S01]  /*84d0*/  MOV R46, RZ ;  /* 0x000000ff002e7202 */ /* 0x000fe20000000f00 */
[----:B------:R-:W-:-:S04]  /*84e0*/  ULDC UR4, c[0x0][0x380] ;  /* 0x0000e00000047ab9 */ /* 0x000fc80000000800 */
[----:B------:R-:W-:-:S05]  /*84f0*/  IMAD.HI.U32 R14, R47, UR7, R46 ;  /* 0x000000072f0e7c27 */ /* 0x000fca000f8e002e */
[----:B------:R-:W-:Y:S01]  /*8500*/  SHF.R.U32.HI R15, RZ, UR4, R14 ;  /* 0x00000004ff0f7c19 */ /* 0x000fe2000801160e */
[----:B------:R-:W0:Y:S01]  /*8510*/  @P2 LDC.64 R12, c[0x0][0x388] ;  /* 0x0000e200ff0c2b82 */ /* 0x000e220000000a00 */
[----:B------:R-:W-:Y:S01]  /*8520*/  @P2 IMAD.MOV.U32 R14, RZ, RZ, RZ ;  /* 0x000000ffff0e2224 */ /* 0x000fe200078e00ff */
[----:B------:R-:W-:Y:S01]  /*8530*/  ULDC UR4, c[0x0][0x3ec] ;  /* 0x0000fb0000047ab9 */ /* 0x000fe20000000800 */
[----:B------:R-:W-:-:S05]  /*8540*/  IADD3 R51, -R15, RZ, RZ ;  /* 0x000000ff0f337210 */ /* 0x000fca0007ffe1ff */
[----:B------:R-:W1:Y:S08]  /*8550*/  @P2 LDC R49, c[0x0][0x384] ;  /* 0x0000e100ff312b82 */ /* 0x000e700000000800 */
[----:B------:R-:W2:Y:S01]  /*8560*/  @P2 LDC R46, c[0x0][0x3f0] ;  /* 0x0000fc00ff2e2b82 */ /* 0x000ea20000000800 */
[----:B0-----:R-:W-:-:S05]  /*8570*/  @P2 IMAD.HI.U32 R12, R15, R12, R14 ;  /* 0x0000000c0f0c2227 */ /* 0x001fca00078e000e */
[----:B------:R-:W-:Y:S01]  /*8580*/  @P2 SHF.R.U32.HI R13, RZ, R13, R12 ;  /* 0x0000000dff0d2219 */ /* 0x000fe2000001160c */
[----:B------:R-:W-:-:S03]  /*8590*/  IMAD R12, R51, UR6, R47 ;  /* 0x00000006330c7c24 */ /* 0x000fc6000f8e022f */
[----:B------:R-:W-:Y:S01]  /*85a0*/  @P2 IADD3 R14, -R13, RZ, RZ ;  /* 0x000000ff0d0e2210 */ /* 0x000fe20007ffe1ff */
[----:B------:R-:W-:-:S04]  /*85b0*/  IMAD R45, R12, UR4, R45 ;  /* 0x000000040c2d7c24 */ /* 0x000fc8000f8e022d */
[----:B-1----:R-:W-:-:S04]  /*85c0*/  @P2 IMAD R49, R49, R14, R15 ;  /* 0x0000000e31312224 */ /* 0x002fc800078e020f */
[----:B--2---:R-:W-:-:S07]  /*85d0*/  @P2 IMAD R45, R49, R46, R45 ;  /* 0x0000002e312d2224 */ /* 0x004fce00078e022d */
.L_x_121:
[----:B------:R-:W-:-:S04]  /*85e0*/  LOP3.LUT R13, R45, 0xfffffff0, RZ, 0xc0, !PT ;  /* 0xfffffff02d0d7812 */ /* 0x000fc800078ec0ff */
[----:B------:R-:W-:-:S05]  /*85f0*/  IADD3 R12, P2, R28, R13, RZ ;  /* 0x0000000d1c0c7210 */ /* 0x000fca0007f5e0ff */
[----:B------:R-:W-:-:S06]  /*8600*/  IMAD.X R13, RZ, RZ, R29, P2 ;  /* 0x000000ffff0d7224 */ /* 0x000fcc00010e061d */
[----:B------:R-:W5:Y:S01]  /*8610*/  LDG.E.128 R12, desc[UR60][R12.64] ;  /* 0x0000003c0c0c7981 */ /* 0x000f62000c1e1d00 */
        /* <DEDUP_REMOVED lines=258> */
[----:B------:R-:W-:Y:S01]  /*9640*/  ISETP.NE.AND P2, PT, R44, 0x18, PT ;  /* 0x000000182c00780c */ /* 0x000fe20003f45270 */
[----:B------:R-:W-:Y:S01]  /*9650*/  HFMA2.MMA R46, -RZ, RZ, 0, 0 ;  /* 0x00000000ff2e7435 */ /* 0x000fe200000001ff */
[----:B------:R-:W-:Y:S01]  /*9660*/  ULDC.64 UR6, c[0x0][0x378] ;  /* 0x0000de0000067ab9 */ /* 0x000fe20000000a00 */
[----:B------:R-:W-:-:S08]  /*9670*/  ULDC UR4, c[0x0][0x380] ;  /* 0x0000e00000047ab9 */ /* 0x000fd00000000800 */
[----:B------:R-:W-:Y:S02]  /*9680*/  IMAD.HI.U32 R22, R47, UR7, R46 ;  /* 0x000000072f167c27 */ /* 0x000fe4000f8e002e */
[----:B------:R-:W0:Y:S03]  /*9690*/  @P2 LDC.64 R20, c[0x0][0x388] ;  /* 0x0000e200ff142b82 */ /* 0x000e260000000a00 */
[----:B------:R-:W-:Y:S01]  /*96a0*/  SHF.R.U32.HI R23, RZ, UR4, R22 ;  /* 0x00000004ff177c19 */ /* 0x000fe20008011616 */
[----:B------:R-:W-:Y:S01]  /*96b0*/  ULDC UR4, c[0x0][0x3ec] ;  /* 0x0000fb0000047ab9 */ /* 0x000fe20000000800 */
[----:B------:R-:W-:-:S03]  /*96c0*/  @P2 MOV R22, RZ ;  /* 0x000000ff00162202 */ /* 0x000fc60000000f00 */
[----:B------:R-:W1:Y:S01]  /*96d0*/  @P2 LDC R49, c[0x0][0x384] ;  /* 0x0000e100ff312b82 */ /* 0x000e620000000800 */
[----:B------:R-:W-:-:S07]  /*96e0*/  IMAD.MOV R51, RZ, RZ, -R23 ;  /* 0x000000ffff337224 */ /* 0x000fce00078e0a17 */
        /* <DEDUP_REMOVED lines=8> */
.L_x_122:
[----:B------:R-:W-:-:S04]  /*9770*/  LOP3.LUT R21, R45, 0xfffffff0, RZ, 0xc0, !PT ;  /* 0xfffffff02d157812 */ /* 0x000fc800078ec0ff */
[----:B------:R-:W-:-:S04]  /*9780*/  IADD3 R20, P2, R28, R21, RZ ;  /* 0x000000151c147210 */ /* 0x000fc80007f5e0ff */
[----:B------:R-:W-:-:S06]  /*9790*/  IADD3.X R21, RZ, R29, RZ, P2, !PT ;  /* 0x0000001dff157210 */ /* 0x000fcc00017fe4ff */
[----:B------:R-:W5:Y:S01]  /*97a0*/  LDG.E.128 R20, desc[UR60][R20.64] ;  /* 0x0000003c14147981 */ /* 0x000f62000c1e1d00 */
[----:B------:R-:W-:-:S05]  /*97b0*/  IMAD.IADD R37, R37, 0x1, R4 ;  /* 0x0000000125257824 */ /* 0x000fca00078e0204 */
[----:B------:R-:W-:-:S13]  /*97c0*/  ISETP.GE.U32.AND P2, PT, R37, R6, PT ;  /* 0x000000062500720c */ /* 0x000fda0003f46070 */
[----:B------:R-:W-:Y:S05]  /*97d0*/  @P2 BRA `(.L_x_119) ;  /* 0x0000001000582947 */ /* 0x000fea0003800000 */
[----:B------:R-:W-:Y:S01]  /*97e0*/  HFMA2.MMA R45, -RZ, RZ, 0, 0 ;  /* 0x00000000ff2d7435 */ /* 0x000fe200000001ff */
[----:B------:R-:W-:Y:S10]  /*97f0*/  @!P1 BRA `(.L_x_123) ;  /* 0x0000001000409947 */ /* 0x000ff40003800000 */
        /* <DEDUP_REMOVED lines=263> */
[----:B------:R-:W1:Y:S01]  /*a870*/  @P1 LDC R47, c[0x0][0x384] ;  /* 0x0000e100ff2f1b82 */ /* 0x000e620000000800 */
[----:B------:R-:W-:-:S04]  /*a880*/  IMAD R26, R26, UR6, R27 ;  /* 0x000000061a1a7c24 */ /* 0x000fc8000f8e021b */
[----:B------:R-:W-:-:S03]  /*a890*/  IMAD R45, R26, UR4, R45 ;  /* 0x000000041a2d7c24 */ /* 0x000fc6000f8e022d */
[----:B------:R-:W2:Y:S01]  /*a8a0*/  @P1 LDC R44, c[0x0][0x3f0] ;  /* 0x0000fc00ff2c1b82 */ /* 0x000ea20000000800 */
[----:B0-----:R-:W-:-:S05]  /*a8b0*/  @P1 IMAD.HI.U32 R24, R37, R24, R36 ;  /* 0x0000001825181227 */ /* 0x001fca00078e0024 */
[----:B------:R-:W-:-:S05]  /*a8c0*/  @P1 SHF.R.U32.HI R24, RZ, R25, R24 ;  /* 0x00000019ff181219 */ /* 0x000fca0000011618 */
[----:B------:R-:W-:-:S04]  /*a8d0*/  @P1 IMAD.MOV R36, RZ, RZ, -R24 ;  /* 0x000000ffff241224 */ /* 0x000fc800078e0a18 */
[----:B-1----:R-:W-:-:S04]  /*a8e0*/  @P1 IMAD R36, R47, R36, R37 ;  /* 0x000000242f241224 */ /* 0x002fc800078e0225 */
[----:B--2---:R-:W-:-:S07]  /*a8f0*/  @P1 IMAD R45, R36, R44, R45 ;  /* 0x0000002c242d1224 */ /* 0x004fce00078e022d */
.L_x_123:
[----:B------:R-:W-:-:S04]  /*a900*/  LOP3.LUT R25, R45, 0xfffffff0, RZ, 0xc0, !PT ;  /* 0xfffffff02d197812 */ /* 0x000fc800078ec0ff */
[----:B------:R-:W-:-:S04]  /*a910*/  IADD3 R24, P1, R28, R25, RZ ;  /* 0x000000191c187210 */ /* 0x000fc80007f3e0ff */
[----:B------:R-:W-:-:S06]  /*a920*/  IADD3.X R25, RZ, R29, RZ, P1, !PT ;  /* 0x0000001dff197210 */ /* 0x000fcc0000ffe4ff */
[----:B------:R-:W5:Y:S03]  /*a930*/  LDG.E.128 R24, desc[UR60][R24.64] ;  /* 0x0000003c18187981 */ /* 0x000f66000c1e1d00 */
.L_x_119:
[----:B------:R-:W-:Y:S05]  /*a940*/  BSYNC B0 ;  /* 0x0000000000007941 */ /* 0x000fea0003800000 */
.L_x_118:
[----:B------:R-:W-:Y:S04]  /*a950*/  BSSY B0, `(.L_x_124) ;  /* 0x000001a000007945 */ /* 0x000fe80003800000 */
[----:B------:R-:W-:Y:S05]  /*a960*/  @P0 BRA `(.L_x_125) ;  /* 0x0000000000600947 */ /* 0x000fea0003800000 */
[----:B------:R-:W-:Y:S01]  /*a970*/  IADD3 R5, R5, R4, RZ ;  /* 0x0000000405057210 */ /* 0x000fe20007ffe0ff */
[----:B-----5:R-:W-:Y:S01]  /*a980*/  FADD.FTZ R41, R41, R8 ;  /* 0x0000000829297221 */ /* 0x020fe20000010000 */
[----:B------:R-:W-:Y:S01]  /*a990*/  FADD.FTZ R38, R38, R9 ;  /* 0x0000000926267221 */ /* 0x000fe20000010000 */
[----:B------:R-:W-:Y:S01]  /*a9a0*/  FADD.FTZ R39, R39, R10 ;  /* 0x0000000a27277221 */ /* 0x000fe20000010000 */
[----:B------:R-:W-:Y:S01]  /*a9b0*/  ISETP.GE.U32.AND P0, PT, R5, R6, PT ;  /* 0x000000060500720c */ /* 0x000fe20003f06070 */
[----:B------:R-:W-:-:S12]  /*a9c0*/  FADD.FTZ R34, R34, R11 ;  /* 0x0000000b22227221 */ /* 0x000fd80000010000 */
[----:B------:R-:W-:Y:S05]  /*a9d0*/  @P0 BRA `(.L_x_125) ;  /* 0x0000000000440947 */ /* 0x000fea0003800000 */
[----:B------:R-:W-:Y:S02]  /*a9e0*/  IMAD.IADD R5, R5, 0x1, R4 ;  /* 0x0000000105057824 */ /* 0x000fe400078e0204 */
[----:B------:R-:W-:Y:S01]  /*a9f0*/  FADD.FTZ R35, R35, R12 ;  /* 0x0000000c23237221 */ /* 0x000fe20000010000 */
[----:B------:R-:W-:Y:S01]  /*aa00*/  FADD.FTZ R32, R32, R13 ;  /* 0x0000000d20207221 */ /* 0x000fe20000010000 */
[----:B------:R-:W-:Y:S01]  /*aa10*/  FADD.FTZ R33, R33, R14 ;  /* 0x0000000e21217221 */ /* 0x000fe20000010000 */
[----:B------:R-:W-:Y:S01]  /*aa20*/  FADD.FTZ R30, R30, R15 ;  /* 0x0000000f1e1e7221 */ /* 0x000fe20000010000 */
[----:B------:R-:W-:-:S13]  /*aa30*/  ISETP.GE.U32.AND P0, PT, R5, R6, PT ;  /* 0x000000060500720c */ /* 0x000fda0003f06070 */
[----:B------:R-:W-:Y:S05]  /*aa40*/  @P0 BRA `(.L_x_125) ;  /* 0x0000000000280947 */ /* 0x000fea0003800000 */
[----:B------:R-:W-:Y:S01]  /*aa50*/  IADD3 R5, R5, R4, RZ ;  /* 0x0000000405057210 */ /* 0x000fe20007ffe0ff */
[----:B------:R-:W-:Y:S01]  /*aa60*/  FADD.FTZ R31, R31, R20 ;  /* 0x000000141f1f7221 */ /* 0x000fe20000010000 */
[----:B------:R-:W-:Y:S01]  /*aa70*/  FADD.FTZ R40, R40, R21 ;  /* 0x0000001528287221 */ /* 0x000fe20000010000 */
[----:B------:R-:W-:Y:S01]  /*aa80*/  FADD.FTZ R43, R43, R22 ;  /* 0x000000162b2b7221 */ /* 0x000fe20000010000 */
[----:B------:R-:W-:Y:S01]  /*aa90*/  ISETP.GE.U32.AND P0, PT, R5, R6, PT ;  /* 0x000000060500720c */ /* 0x000fe20003f06070 */
[----:B------:R-:W-:-:S12]  /*aaa0*/  FADD.FTZ R42, R42, R23 ;  /* 0x000000172a2a7221 */ /* 0x000fd80000010000 */
[----:B------:R-:W-:Y:S01]  /*aab0*/  @!P0 FADD.FTZ R7, R7, R24 ;  /* 0x0000001807078221 */ /* 0x000fe20000010000 */
[----:B------:R-:W-:Y:S01]  /*aac0*/  @!P0 FADD.FTZ R16, R16, R25 ;  /* 0x0000001910108221 */ /* 0x000fe20000010000 */
[----:B------:R-:W-:Y:S01]  /*aad0*/  @!P0 FADD.FTZ R3, R3, R26 ;  /* 0x0000001a03038221 */ /* 0x000fe20000010000 */
[----:B------:R-:W-:-:S07]  /*aae0*/  @!P0 FADD.FTZ R0, R0, R27 ;  /* 0x0000001b00008221 */ /* 0x000fce0000010000 */
.L_x_125:
[----:B------:R-:W-:Y:S05]  /*aaf0*/  BSYNC B0 ;  /* 0x0000000000007941 */ /* 0x000fea0003800000 */
.L_x_124:
[----:B-----5:R-:W-:Y:S01]  /*ab00*/  FADD.FTZ R9, R30, R34 ;  /* 0x000000221e097221 */ /* 0x020fe20000010000 */
[----:B------:R-:W-:Y:S01]  /*ab10*/  FADD.FTZ R6, R33, R39 ;  /* 0x0000002721067221 */ /* 0x000fe20000010000 */
        /* <DEDUP_REMOVED lines=10> */
[----:B------:R-:W-:Y:S06]  /*abc0*/  BRA `(.L_x_93) ;  /* 0x00000010007c7947 */ /* 0x000fec0003800000 */
.L_x_110:
[----:B------:R-:W-:Y:S01]  /*abd0*/  ISETP.GE.U32.AND P0, PT, R9, R6, PT ;  /* 0x000000060900720c */ /* 0x000fe20003f06070 */
[----:B------:R-:W-:Y:S01]  /*abe0*/  BSSY B0, `(.L_x_126) ;  /* 0x000004b000007945 */ /* 0x000fe20003800000 */
[-C--:B------:R-:W-:Y:S01]  /*abf0*/  MOV R42, R16.reuse ;  /* 0x00000010002a7202 */ /* 0x080fe20000000f00 */
[--C-:B------:R-:W-:Y:S01]  /*ac00*/  IMAD.MOV.U32 R41, RZ, RZ, R7.reuse ;  /* 0x000000ffff297224 */ /* 0x100fe200078e0007 */
[-C--:B------:R-:W-:Y:S01]  /*ac10*/  MOV R40, R16.reuse ;  /* 0x0000001000287202 */ /* 0x080fe20000000f00 */
[--C-:B------:R-:W-:Y:S01]  /*ac20*/  IMAD.MOV.U32 R38, RZ, RZ, R16.reuse ;  /* 0x000000ffff267224 */ /* 0x100fe200078e0010 */
[-C--:B------:R-:W-:Y:S01]  /*ac30*/  MOV R39, R7.reuse ;  /* 0x0000000700277202 */ /* 0x080fe20000000f00 */
[----:B------:R-:W-:Y:S01]  /*ac40*/  IMAD.MOV.U32 R31, RZ, RZ, R7 ;  /* 0x000000ffff1f7224 */ /* 0x000fe200078e0007 */
[----:B------:R-:W-:Y:S01]  /*ac50*/  MOV R37, R7 ;  /* 0x0000000700257202 */ /* 0x000fe20000000f00 */
[----:B------:R-:W-:Y:S01]  /*ac60*/  IMAD.MOV.U32 R36, RZ, RZ, R16 ;  /* 0x000000ffff247224 */ /* 0x000fe200078e0010 */
[----:B------:R-:W-:-:S02]  /*ac70*/  MOV R32, R16 ;  /* 0x0000001000207202 */ /* 0x000fc40000000f00 */
[----:B------:R-:W-:Y:S02]  /*ac80*/  CS2R R22, SRZ ;  /* 0x0000000000167805 */ /* 0x000fe4000001ff00 */
[----:B------:R-:W-:Y:S02]  /*ac90*/  MOV R34, R16 ;  /* 0x0000001000227202 */ /* 0x000fe40000000f00 */
[----:B------:R-:W-:Y:S02]  /*aca0*/  CS2R R20, SRZ ;  /* 0x0000000000147805 */ /* 0x000fe4000001ff00 */
[-C--:B------:R-:W-:Y:S02]  /*acb0*/  MOV R33, R7.reuse ;  /* 0x0000000700217202 */ /* 0x080fe40000000f00 */
[----:B------:R-:W-:Y:S02]  /*acc0*/  CS2R R26, SRZ ;  /* 0x00000000001a7805 */ /* 0x000fe4000001ff00 */
[----:B------:R-:W-:-:S02]  /*acd0*/  MOV R35, R7 ;  /* 0x0000000700237202 */ /* 0x000fc40000000f00 */
[----:B------:R-:W-:Y:S02]  /*ace0*/  CS2R R24, SRZ ;  /* 0x0000000000187805 */ /* 0x000fe4000001ff00 */
[----:B------:R-:W-:Y:S02]  /*acf0*/  CS2R R10, SRZ ;  /* 0x00000000000a7805 */ /* 0x000fe4000001ff00 */
[----:B------:R-:W-:Y:S02]  /*ad00*/  CS2R R8, SRZ ;  /* 0x0000000000087805 */ /* 0x000fe4000001ff00 */
[----:B------:R-:W-:Y:S02]  /*ad10*/  CS2R R14, SRZ ;  /* 0x00000000000e7805 */ /* 0x000fe4000001ff00 */
[----:B------:R-:W-:Y:S01]  /*ad20*/  CS2R R12, SRZ ;  /* 0x00000000000c7805 */ /* 0x000fe2000001ff00 */
[----:B------:R-:W-:Y:S06]  /*ad30*/  @P0 BRA `(.L_x_127) ;  /* 0x0000000000d40947 */ /* 0x000fec0003800000 */
[----:B------:R-:W-:Y:S01]  /*ad40*/  BSSY B1, `(.L_x_127) ;  /* 0x0000034000017945 */ /* 0x000fe20003800000 */
[-C--:B------:R-:W-:Y:S01]  /*ad50*/  MOV R42, R16.reuse ;  /* 0x00000010002a7202 */ /* 0x080fe20000000f00 */
[--C-:B------:R-:W-:Y:S01]  /*ad60*/  IMAD.MOV.U32 R40, RZ, RZ, R16.reuse ;  /* 0x000000ffff287224 */ /* 0x100fe200078e0010 */
[-C--:B------:R-:W-:Y:S01]  /*ad70*/  MOV R38, R16.reuse ;  /* 0x0000001000267202 */ /* 0x080fe20000000f00 */
[----:B------:R-:W-:Y:S01]  /*ad80*/  IMAD.MOV.U32 R34, RZ, RZ, R16 ;  /* 0x000000ffff227224 */ /* 0x000fe200078e0010 */
[-C--:B------:R-:W-:Y:S01]  /*ad90*/  MOV R32, R16.reuse ;  /* 0x0000001000207202 */ /* 0x080fe20000000f00 */
[--C-:B------:R-:W-:Y:S01]  /*ada0*/  IMAD.MOV.U32 R39, RZ, RZ, R7.reuse ;  /* 0x000000ffff277224 */ /* 0x100fe200078e0007 */
[----:B------:R-:W-:Y:S01]  /*adb0*/  MOV R36, R16 ;  /* 0x0000001000247202 */ /* 0x000fe20000000f00 */
[----:B------:R-:W-:Y:S01]  /*adc0*/  IMAD.MOV.U32 R33, RZ, RZ, R7 ;  /* 0x000000ffff217224 */ /* 0x000fe200078e0007 */
[-C--:B------:R-:W-:Y:S02]  /*add0*/  MOV R41, R7.reuse ;  /* 0x0000000700297202 */ /* 0x080fe40000000f00 */
[----:B------:R-:W-:-:S02]  /*ade0*/  MOV R37, R7 ;  /* 0x0000000700257202 */ /* 0x000fc40000000f00 */
[-C--:B------:R-:W-:Y:S02]  /*adf0*/  MOV R31, R7.reuse ;  /* 0x00000007001f7202 */ /* 0x080fe40000000f00 */
[----:B------:R-:W-:-:S07]  /*ae00*/  MOV R35, R7 ;  /* 0x0000000700237202 */ /* 0x000fce0000000f00 */
.L_x_128:
[-C--:B------:R-:W-:Y:S01]  /*ae10*/  IADD3 R9, R4, R5.reuse, RZ ;  /* 0x0000000504097210 */ /* 0x080fe20007ffe0ff */
[----:B------:R-:W-:-:S04]  /*ae20*/  IMAD R5, R30, R5, RZ ;  /* 0x000000051e057224 */ /* 0x000fc800078e02ff */
[----:B------:R-:W-:Y:S01]  /*ae30*/  IMAD.IADD R11, R9, 0x1, R4 ;  /* 0x00000001090b7824 */ /* 0x000fe200078e0204 */
[----:B------:R-:W-:Y:S01]  /*ae40*/  SHF.R.U32.HI R13, RZ, 0x1, R5 ;  /* 0x00000001ff0d7819 */ /* 0x000fe20000011605 */
[----:B------:R-:W-:-:S03]  /*ae50*/  IMAD R9, R30, R9, RZ ;  /* 0x000000091e097224 */ /* 0x000fc600078e02ff */
[----:B------:R-:W-:Y:S01]  /*ae60*/  IADD3 R5, R11, R4, RZ ;  /* 0x000000040b057210 */ /* 0x000fe20007ffe0ff */
[----:B------:R-:W-:Y:S01]  /*ae70*/  IMAD R11, R30, R11, RZ ;  /* 0x0000000b1e0b7224 */ /* 0x000fe200078e02ff */
[----:B------:R-:W-:Y:S01]  /*ae80*/  SHF.R.U32.HI R9, RZ, 0x1, R9 ;  /* 0x00000001ff097819 */ /* 0x000fe20000011609 */
[----:B------:R-:W-:-:S03]  /*ae90*/  IMAD.WIDE.U32 R12, R13, 0x10, R28 ;  /* 0x000000100d0c7825 */ /* 0x000fc600078e001c */
[----:B------:R-:W-:Y:S01]  /*aea0*/  SHF.R.U32.HI R11, RZ, 0x1, R11 ;  /* 0x00000001ff0b7819 */ /* 0x000fe2000001160b */
[----:B------:R-:W-:Y:S02]  /*aeb0*/  IMAD R10, R30, R5, RZ ;  /* 0x000000051e0a7224 */ /* 0x000fe400078e02ff */
[----:B------:R-:W-:Y:S01]  /*aec0*/  IMAD.WIDE.U32 R8, R9, 0x10, R28 ;  /* 0x0000001009087825 */ /* 0x000fe200078e001c */
[----:B------:R-:W2:Y:S02]  /*aed0*/  LDG.E.128 R12, desc[UR60][R12.64] ;  /* 0x0000003c0c0c7981 */ /* 0x000ea4000c1e1d00 */
[----:B------:R-:W-:Y:S01]  /*aee0*/  SHF.R.U32.HI R21, RZ, 0x1, R10 ;  /* 0x00000001ff157819 */ /* 0x000fe2000001160a */
[--C-:B------:R-:W-:Y:S02]  /*aef0*/  IMAD.WIDE.U32 R24, R11, 0x10, R28.reuse ;  /* 0x000000100b187825 */ /* 0x100fe400078e001c */
[----:B------:R-:W3:Y:S02]  /*af00*/  LDG.E.128 R8, desc[UR60][R8.64] ;  /* 0x0000003c08087981 */ /* 0x000ee4000c1e1d00 */
[----:B------:R-:W-:-:S02]  /*af10*/  IMAD.WIDE.U32 R20, R21, 0x10, R28 ;  /* 0x0000001015147825 */ /* 0x000fc400078e001c */
[----:B------:R-:W4:Y:S04]  /*af20*/  LDG.E.128 R24, desc[UR60][R24.64] ;  /* 0x0000003c18187981 */ /* 0x000f28000c1e1d00 */
[----:B------:R-:W5:Y:S01]  /*af30*/  LDG.E.128 R20, desc[UR60][R20.64] ;  /* 0x0000003c14147981 */ /* 0x000f62000c1e1d00 */
[----:B------:R-:W-:-:S05]  /*af40*/  IADD3 R5, R5, R4, RZ ;  /* 0x0000000405057210 */ /* 0x000fca0007ffe0ff */
[----:B------:R-:W-:-:S05]  /*af50*/  IMAD R43, R4, 0x3, R5 ;  /* 0x00000003042b7824 */ /* 0x000fca00078e0205 */
        /* <DEDUP_REMOVED lines=8> */
[----:B------:R-:W-:Y:S01]  /*afe0*/  FADD.FTZ R38, R11, R38 ;  /* 0x000000260b267221 */ /* 0x000fe20000010000 */
[----:B----4-:R-:W-:Y:S01]  /*aff0*/  FADD.FTZ R39, R24, R39 ;  /* 0x0000002718277221 */ /* 0x010fe20000010000 */
[----:B------:R-:W-:Y:S01]  /*b000*/  FADD.FTZ R40, R25, R40 ;  /* 0x0000002819287221 */ /* 0x000fe20000010000 */
[----:B------:R-:W-:Y:S01]  /*b010*/  FADD.FTZ R41, R26, R41 ;  /* 0x000000291a297221 */ /* 0x000fe20000010000 */
[----:B------:R-:W-:Y:S01]  /*b020*/  FADD.FTZ R42, R27, R42 ;  /* 0x0000002a1b2a7221 */ /* 0x000fe20000010000 */
[----:B-----5:R-:W-:Y:S01]  /*b030*/  FADD.FTZ R7, R20, R7 ;  /* 0x0000000714077221 */ /* 0x020fe20000010000 */
[----:B------:R-:W-:Y:S01]  /*b040*/  FADD.FTZ R16, R21, R16 ;  /* 0x0000001015107221 */ /* 0x000fe20000010000 */
[----:B------:R-:W-:Y:S01]  /*b050*/  FADD.FTZ R3, R22, R3 ;  /* 0x0000000316037221 */ /* 0x000fe20000010000 */
[----:B------:R-:W-:Y:S01]  /*b060*/  FADD.FTZ R0, R23, R0 ;  /* 0x0000000017007221 */ /* 0x000fe20000010000 */
[----:B------:R-:W-:Y:S06]  /*b070*/  @!P0 BRA `(.L_x_128) ;  /* 0xfffffffc00648947 */ /* 0x000fec000383ffff */
[----:B------:R-:W-:Y:S05]  /*b080*/  BSYNC B1 ;  /* 0x0000000000017941 */ /* 0x000fea0003800000 */
.L_x_127:
[----:B------:R-:W-:Y:S05]  /*b090*/  BSYNC B0 ;  /* 0x0000000000007941 */ /* 0x000fea0003800000 */
.L_x_126:
[----:B------:R-:W-:Y:S01]  /*b0a0*/  ISETP.GE.U32.AND P1, PT, R5, R6, PT ;  /* 0x000000060500720c */ /* 0x000fe20003f26070 */
[----:B------:R-:W-:-:S12]  /*b0b0*/  BSSY B0, `(.L_x_129) ;  /* 0x000001a000007945 */ /* 0x000fd80003800000 */
[----:B------:R-:W-:Y:S05]  /*b0c0*/  @P1 BRA `(.L_x_130) ;  /* 0x0000000000601947 */ /* 0x000fea0003800000 */
[----:B------:R-:W-:-:S05]  /*b0d0*/  IMAD R12, R30, R5, RZ ;  /* 0x000000051e0c7224 */ /* 0x000fca00078e02ff */
[----:B------:R-:W-:-:S05]  /*b0e0*/  SHF.R.U32.HI R13, RZ, 0x1, R12 ;  /* 0x00000001ff0d7819 */ /* 0x000fca000001160c */
[----:B------:R-:W-:-:S06]  /*b0f0*/  IMAD.WIDE.U32 R12, R13, 0x10, R28 ;  /* 0x000000100d0c7825 */ /* 0x000fcc00078e001c */
[----:B------:R-:W5:Y:S01]  /*b100*/  LDG.E.128 R12, desc[UR60][R12.64] ;  /* 0x0000003c0c0c7981 */ /* 0x000f62000c1e1d00 */
[----:B------:R-:W-:-:S05]  /*b110*/  IMAD.IADD R43, R5, 0x1, R4 ;  /* 0x00000001052b7824 */ /* 0x000fca00078e0204 */
[----:B------:R-:W-:-:S13]  /*b120*/  ISETP.GE.U32.AND P0, PT, R43, R6, PT ;  /* 0x000000062b00720c */ /* 0x000fda0003f06070 */
[----:B------:R-:W-:Y:S05]  /*b130*/  @P0 BRA `(.L_x_130) ;  /* 0x0000000000440947 */ /* 0x000fea0003800000 */
[----:B------:R-:W-:-:S05]  /*b140*/  IMAD R8, R30, R43, RZ ;  /* 0x0000002b1e087224 */ /* 0x000fca00078e02ff */
[----:B------:R-:W-:-:S05]  /*b150*/  SHF.R.U32.HI R9, RZ, 0x1, R8 ;  /* 0x00000001ff097819 */ /* 0x000fca0000011608 */
[----:B------:R-:W-:-:S06]  /*b160*/  IMAD.WIDE.U32 R8, R9, 0x10, R28 ;  /* 0x0000001009087825 */ /* 0x000fcc00078e001c */
[----:B------:R-:W5:Y:S01]  /*b170*/  LDG.E.128 R8, desc[UR60][R8.64] ;  /* 0x0000003c08087981 */ /* 0x000f62000c1e1d00 */
[----:B------:R-:W-:-:S04]  /*b180*/  IADD3 R43, R43, R4, RZ ;  /* 0x000000042b2b7210 */ /* 0x000fc80007ffe0ff */
[----:B------:R-:W-:-:S13]  /*b190*/  ISETP.GE.U32.AND P0, PT, R43, R6, PT ;  /* 0x000000062b00720c */ /* 0x000fda0003f06070 */
[----:B------:R-:W-:Y:S05]  /*b1a0*/  @P0 BRA `(.L_x_130) ;  /* 0x0000000000280947 */ /* 0x000fea0003800000 */
[----:B------:R-:W-:Y:S01]  /*b1b0*/  IADD3 R25, R43, R4, RZ ;  /* 0x000000042b197210 */ /* 0x000fe20007ffe0ff */
[----:B------:R-:W-:-:S03]  /*b1c0*/  IMAD R24, R30, R43, RZ ;  /* 0x0000002b1e187224 */ /* 0x000fc600078e02ff */
[----:B------:R-:W-:-:S13]  /*b1d0*/  ISETP.GE.U32.AND P0, PT, R25, R6, PT ;  /* 0x000000061900720c */ /* 0x000fda0003f06070 */
[----:B------:R-:W-:Y:S01]  /*b1e0*/  @!P0 IMAD R30, R30, R25, RZ ;  /* 0x000000191e1e8224 */ /* 0x000fe200078e02ff */
[----:B------:R-:W-:-:S04]  /*b1f0*/  SHF.R.U32.HI R25, RZ, 0x1, R24 ;  /* 0x00000001ff197819 */ /* 0x000fc80000011618 */
[----:B------:R-:W-:Y:S01]  /*b200*/  @!P0 SHF.R.U32.HI R27, RZ, 0x1, R30 ;  /* 0x00000001ff1b8819 */ /* 0x000fe2000001161e */
[----:B------:R-:W-:-:S04]  /*b210*/  IMAD.WIDE.U32 R24, R25, 0x10, R28 ;  /* 0x0000001019187825 */ /* 0x000fc800078e001c */
[----:B------:R-:W-:Y:S02]  /*b220*/  @!P0 IMAD.WIDE.U32 R28, R27, 0x10, R28 ;  /* 0x000000101b1c8825 */ /* 0x000fe400078e001c */
[----:B------:R-:W5:Y:S04]  /*b230*/  LDG.E.128 R24, desc[UR60][R24.64] ;  /* 0x0000003c18187981 */ /* 0x000f68000c1e1d00 */
[----:B------:R0:W5:Y:S02]  /*b240*/  @!P0 LDG.E.128 R20, desc[UR60][R28.64] ;  /* 0x0000003c1c148981 */ /* 0x000164000c1e1d00 */
.L_x_130:
[----:B------:R-:W-:Y:S05]  /*b250*/  BSYNC B0 ;  /* 0x0000000000007941 */ /* 0x000fea0003800000 */
.L_x_129:
[----:B------:R-:W-:Y:S04]  /*b260*/  BSSY B0, `(.L_x_131) ;  /* 0x000001a000007945 */ /* 0x000fe80003800000 */
[----:B------:R-:W-:Y:S05]  /*b270*/  @P1 BRA `(.L_x_132) ;  /* 0x0000000000601947 */ /* 0x000fea0003800000 */
[----:B------:R-:W-:Y:S02]  /*b280*/  IMAD.IADD R5, R5, 0x1, R4 ;  /* 0x0000000105057824 */ /* 0x000fe400078e0204 */
[----:B-----5:R-:W-:Y:S01]  /*b290*/  FADD.FTZ R35, R35, R12 ;  /* 0x0000000c23237221 */ /* 0x020fe20000010000 */
        /* <DEDUP_REMOVED lines=22> */
.L_x_132:
[----:B------:R-:W-:Y:S05]  /*b400*/  BSYNC B0 ;  /* 0x0000000000007941 */ /* 0x000fea0003800000 */
.L_x_131:
        /* <DEDUP_REMOVED lines=13> */
.L_x_109:
[----:B------:R-:W0:Y:S01]  /*b4e0*/  LDC R4, c[0x0][0x22c] ;  /* 0x00008b00ff047b82 */ /* 0x000e220000000800 */
[----:B------:R-:W-:Y:S01]  /*b4f0*/  BSSY B0, `(.L_x_133) ;  /* 0x000004d000007945 */ /* 0x000fe20003800000 */
[----:B------:R-:W-:Y:S02]  /*b500*/  CS2R R22, SRZ ;  /* 0x0000000000167805 */ /* 0x000fe4000001ff00 */
[----:B------:R-:W-:Y:S02]  /*b510*/  CS2R R20, SRZ ;  /* 0x0000000000147805 */ /* 0x000fe4000001ff00 */
[----:B------:R-:W-:Y:S02]  /*b520*/  CS2R R26, SRZ ;  /* 0x00000000001a7805 */ /* 0x000fe4000001ff00 */
[----:B------:R-:W-:Y:S02]  /*b530*/  CS2R R24, SRZ ;  /* 0x0000000000187805 */ /* 0x000fe4000001ff00 */
[----:B------:R-:W-:-:S02]  /*b540*/  CS2R R10, SRZ ;  /* 0x00000000000a7805 */ /* 0x000fc4000001ff00 */
[----:B------:R-:W-:Y:S01]  /*b550*/  CS2R R8, SRZ ;  /* 0x0000000000087805 */ /* 0x000fe2000001ff00 */
[----:B------:R-:W1:Y:S01]  /*b560*/  LDC R7, c[0x0][0x218] ;  /* 0x00008600ff077b82 */ /* 0x000e620000000800 */
[----:B------:R-:W-:Y:S02]  /*b570*/  CS2R R14, SRZ ;  /* 0x00000000000e7805 */ /* 0x000fe4000001ff00 */
[----:B------:R-:W-:-:S05]  /*b580*/  CS2R R12, SRZ ;  /* 0x00000000000c7805 */ /* 0x000fca000001ff00 */
[----:B------:R-:W2:Y:S01]  /*b590*/  LDC R0, c[0x0][0x21c] ;  /* 0x00008700ff007b82 */ /* 0x000ea20000000800 */
[----:B0-----:R-:W-:-:S05]  /*b5a0*/  IMAD R3, R4, 0x3, R41 ;  /* 0x0000000304037824 */ /* 0x001fca00078e0229 */
[----:B------:R-:W-:Y:S01]  /*b5b0*/  ISETP.GE.U32.AND P0, PT, R3, R6, PT ;  /* 0x000000060300720c */ /* 0x000fe20003f06070 */
[--C-:B-1----:R-:W-:Y:S01]  /*b5c0*/  IMAD.MOV.U32 R5, RZ, RZ, R7.reuse ;  /* 0x000000ffff057224 */ /* 0x102fe200078e0007 */
[-C--:B------:R-:W-:Y:S01]  /*b5d0*/  MOV R3, R7.reuse ;  /* 0x0000000700037202 */ /* 0x080fe20000000f00 */
[--C-:B------:R-:W-:Y:S01]  /*b5e0*/  IMAD.MOV.U32 R31, RZ, RZ, R7.reuse ;  /* 0x000000ffff1f7224 */ /* 0x100fe200078e0007 */
[-C--:B------:R-:W-:Y:S01]  /*b5f0*/  MOV R39, R7.reuse ;  /* 0x0000000700277202 */ /* 0x080fe20000000f00 */
[----:B------:R-:W-:Y:S01]  /*b600*/  IMAD.MOV.U32 R37, RZ, RZ, R7 ;  /* 0x000000ffff257224 */ /* 0x000fe200078e0007 */
[-C--:B------:R-:W-:Y:S02]  /*b610*/  MOV R33, R7.reuse ;  /* 0x0000000700217202 */ /* 0x080fe40000000f00 */
[----:B------:R-:W-:Y:S01]  /*b620*/  MOV R35, R7 ;  /* 0x0000000700237202 */ /* 0x000fe20000000f00 */
[--C-:B--2---:R-:W-:Y:S01]  /*b630*/  IMAD.MOV.U32 R16, RZ, RZ, R0.reuse ;  /* 0x000000ffff107224 */ /* 0x104fe200078e0000 */
[-C--:B------:R-:W-:Y:S01]  /*b640*/  MOV R40, R0.reuse ;  /* 0x0000000000287202 */ /* 0x080fe20000000f00 */
[----:B------:R-:W-:Y:S01]  /*b650*/  IMAD.MOV.U32 R34, RZ, RZ, R0 ;  /* 0x000000ffff227224 */ /* 0x000fe200078e0000 */
[----:B------:R-:W-:-:S02]  /*b660*/  MOV R38, R0 ;  /* 0x0000000000267202 */ /* 0x000fc40000000f00 */
[-C--:B------:R-:W-:Y:S02]  /*b670*/  MOV R30, R0.reuse ;  /* 0x00000000001e7202 */ /* 0x080fe40000000f00 */
[-C--:B------:R-:W-:Y:S02]  /*b680*/  MOV R32, R0.reuse ;  /* 0x0000000000207202 */ /* 0x080fe40000000f00 */
[----:B------:R-:W-:Y:S01]  /*b690*/  MOV R36, R0 ;  /* 0x0000000000247202 */ /* 0x000fe20000000f00 */
        /* <DEDUP_REMOVED lines=14> */
.L_x_135:
[----:B------:R-:W-:Y:S02]  /*b780*/  IADD3 R9, R41, R4, RZ ;  /* 0x0000000429097210 */ /* 0x000fe40007ffe0ff */
[----:B------:R-:W-:-:S03]  /*b790*/  SHF.R.U32.HI R13, RZ, 0x1, R41 ;  /* 0x00000001ff0d7819 */ /* 0x000fc60000011629 */
[----:B------:R-:W-:Y:S01]  /*b7a0*/  IMAD.IADD R11, R9, 0x1, R4 ;  /* 0x00000001090b7824 */ /* 0x000fe200078e0204 */
[----:B------:R-:W-:Y:S01]  /*b7b0*/  SHF.R.U32.HI R9, RZ, 0x1, R9 ;  /* 0x00000001ff097819 */ /* 0x000fe20000011609 */
[----:B------:R-:W-:-:S03]  /*b7c0*/  IMAD.WIDE.U32 R12, R13, 0x10, R28 ;  /* 0x000000100d0c7825 */ /* 0x000fc600078e001c */
[----:B------:R-:W-:Y:S01]  /*b7d0*/  IADD3 R41, R11, R4, RZ ;  /* 0x000000040b297210 */ /* 0x000fe20007ffe0ff */
[----:B------:R-:W-:Y:S01]  /*b7e0*/  IMAD.WIDE.U32 R8, R9, 0x10, R28 ;  /* 0x0000001009087825 */ /* 0x000fe200078e001c */
[----:B------:R-:W-:Y:S01]  /*b7f0*/  SHF.R.U32.HI R25, RZ, 0x1, R11 ;  /* 0x00000001ff197819 */ /* 0x000fe2000001160b */
[----:B------:R-:W2:Y:S01]  /*b800*/  LDG.E.128 R12, desc[UR60][R12.64] ;  /* 0x0000003c0c0c7981 */ /* 0x000ea2000c1e1d00 */
[----:B------:R-:W-:-:S03]  /*b810*/  SHF.R.U32.HI R21, RZ, 0x1, R41 ;  /* 0x00000001ff157819 */ /* 0x000fc60000011629 */
[--C-:B------:R-:W-:Y:S01]  /*b820*/  IMAD.WIDE.U32 R24, R25, 0x10, R28.reuse ;  /* 0x0000001019187825 */ /* 0x100fe200078e001c */
[----:B------:R-:W3:Y:S03]  /*b830*/  LDG.E.128 R8, desc[UR60][R8.64] ;  /* 0x0000003c08087981 */ /* 0x000ee6000c1e1d00 */
[----:B------:R-:W-:Y:S02]  /*b840*/  IMAD.WIDE.U32 R20, R21, 0x10, R28 ;  /* 0x0000001015147825 */ /* 0x000fe400078e001c */
        /* <DEDUP_REMOVED lines=23> */
.L_x_134:
[----:B------:R-:W-:Y:S05]  /*b9c0*/  BSYNC B0 ;  /* 0x0000000000007941 */ /* 0x000fea0003800000 */
.L_x_133:
[----:B------:R-:W-:Y:S01]  /*b9d0*/  ISETP.GE.U32.AND P1, PT, R41, R6, PT ;  /* 0x000000062900720c */ /* 0x000fe20003f26070 */
[----:B------:R-:W-:-:S12]  /*b9e0*/  BSSY B0, `(.L_x_136) ;  /* 0x0000016000007945 */ /* 0x000fd80003800000 */
[----:B------:R-:W-:Y:S05]  /*b9f0*/  @P1 BRA `(.L_x_137) ;  /* 0x0000000000501947 */ /* 0x000fea0003800000 */
[----:B------:R-:W-:-:S05]  /*ba00*/  SHF.R.U32.HI R13, RZ, 0x1, R41 ;  /* 0x00000001ff0d7819 */ /* 0x000fca0000011629 */
[----:B------:R-:W-:-:S06]  /*ba10*/  IMAD.WIDE.U32 R12, R13, 0x10, R28 ;  /* 0x000000100d0c7825 */ /* 0x000fcc00078e001c */
[----:B------:R-:W5:Y:S01]  /*ba20*/  LDG.E.128 R12, desc[UR60][R12.64] ;  /* 0x0000003c0c0c7981 */ /* 0x000f62000c1e1d00 */
[----:B------:R-:W-:-:S05]  /*ba30*/  IMAD.IADD R43, R41, 0x1, R4 ;  /* 0x00000001292b7824 */ /* 0x000fca00078e0204 */
[----:B------:R-:W-:-:S13]  /*ba40*/  ISETP.GE.U32.AND P0, PT, R43, R6, PT ;  /* 0x000000062b00720c */ /* 0x000fda0003f06070 */
[----:B------:R-:W-:Y:S05]  /*ba50*/  @P0 BRA `(.L_x_137) ;  /* 0x0000000000380947 */ /* 0x000fea0003800000 */
[----:B------:R-:W-:-:S05]  /*ba60*/  SHF.R.U32.HI R9, RZ, 0x1, R43 ;  /* 0x00000001ff097819 */ /* 0x000fca000001162b */
[----:B------:R-:W-:-:S06]  /*ba70*/  IMAD.WIDE.U32 R8, R9, 0x10, R28 ;  /* 0x0000001009087825 */ /* 0x000fcc00078e001c */
[----:B------:R-:W5:Y:S01]  /*ba80*/  LDG.E.128 R8, desc[UR60][R8.64] ;  /* 0x0000003c08087981 */ /* 0x000f62000c1e1d00 */
[----:B------:R-:W-:-:S04]  /*ba90*/  IADD3 R43, R43, R4, RZ ;  /* 0x000000042b2b7210 */ /* 0x000fc80007ffe0ff */
[----:B------:R-:W-:-:S13]  /*baa0*/  ISETP.GE.U32.AND P0, PT, R43, R6, PT ;  /* 0x000000062b00720c */ /* 0x000fda0003f06070 */
[----:B------:R-:W-:Y:S05]  /*bab0*/  @P0 BRA `(.L_x_137) ;  /* 0x0000000000200947 */ /* 0x000fea0003800000 */
[----:B------:R-:W-:Y:S02]  /*bac0*/  IADD3 R27, R43, R4, RZ ;  /* 0x000000042b1b7210 */ /* 0x000fe40007ffe0ff */
[----:B------:R-:W-:Y:S02]  /*bad0*/  SHF.R.U32.HI R25, RZ, 0x1, R43 ;  /* 0x00000001ff197819 */ /* 0x000fe4000001162b */
[----:B------:R-:W-:-:S03]  /*bae0*/  ISETP.GE.U32.AND P0, PT, R27, R6, PT ;  /* 0x000000061b00720c */ /* 0x000fc60003f06070 */
[----:B------:R-:W-:-:S10]  /*baf0*/  IMAD.WIDE.U32 R24, R25, 0x10, R28 ;  /* 0x0000001019187825 */ /* 0x000fd400078e001c */
[----:B------:R-:W-:-:S05]  /*bb00*/  @!P0 SHF.R.U32.HI R27, RZ, 0x1, R27 ;  /* 0x00000001ff1b8819 */ /* 0x000fca000001161b */
[----:B------:R-:W-:Y:S02]  /*bb10*/  @!P0 IMAD.WIDE.U32 R28, R27, 0x10, R28 ;  /* 0x000000101b1c8825 */ /* 0x000fe400078e001c */
[----:B------:R-:W5:Y:S04]  /*bb20*/  LDG.E.128 R24, desc[UR60][R24.64] ;  /* 0x0000003c18187981 */ /* 0x000f68000c1e1d00 */
[----:B------:R0:W5:Y:S02]  /*bb30*/  @!P0 LDG.E.128 R20, desc[UR60][R28.64] ;  /* 0x0000003c1c148981 */ /* 0x000164000c1e1d00 */
.L_x_137:
[----:B------:R-:W-:Y:S05]  /*bb40*/  BSYNC B0 ;  /* 0x0000000000007941 */ /* 0x000fea0003800000 */
.L_x_136:
        /* <DEDUP_REMOVED lines=26> */
.L_x_139:
[----:B------:R-:W-:Y:S05]  /*bcf0*/  BSYNC B0 ;  /* 0x0000000000007941 */ /* 0x000fea0003800000 */
.L_x_138:
        /* <DEDUP_REMOVED lines=11> */
[----:B------:R-:W-:-:S07]  /*bdb0*/  FADD.FTZ R20, R4, R3 ;  /* 0x0000000304147221 */ /* 0x000fce0000010000 */
.L_x_93:
[----:B------:R-:W-:Y:S05]  /*bdc0*/  BSYNC B6 ;  /* 0x0000000000067941 */ /* 0x000fea0003800000 */
.L_x_92:
[----:B------:R-:W-:Y:S02]  /*bdd0*/  ULDC UR4, c[0x0][0x23c] ;  /* 0x00008f0000047ab9 */ /* 0x000fe40000000800 */
[----:B------:R-:W-:-:S13]  /*bde0*/  ISETP.NE.AND P0, PT, RZ, UR4, PT ;  /* 0x00000004ff007c0c */ /* 0x000fda000bf05270 */
[----:B------:R-:W-:Y:S05]  /*bdf0*/  @!P0 BRA `(.L_x_140) ;  /* 0x0000000000708947 */ /* 0x000fea0003800000 */
[----:B------:R-:W1:Y:S01]  /*be00*/  S2R R4, SR_CgaCtaId ;  /* 0x0000000000047919 */ /* 0x000e620000008800 */
[----:B------:R-:W2:Y:S01]  /*be10*/  LDC R12, c[0x0][RZ] ;  /* 0x00000000ff0c7b82 */ /* 0x000ea20000000800 */
[----:B------:R-:W-:-:S05]  /*be20*/  MOV R0, 0x400 ;  /* 0x0000040000007802 */ /* 0x000fca0000000f00 */
[----:B------:R-:W-:Y:S02]  /*be30*/  VIADD R3, R0, 0x10 ;  /* 0x0000001000037836 */ /* 0x000fe40000000000 */
[----:B------:R-:W3:Y:S01]  /*be40*/  LDC R5, c[0x0][0x4] ;  /* 0x00000100ff057b82 */ /* 0x000ee20000000800 */
[----:B--2---:R-:W-:Y:S02]  /*be50*/  IMAD R0, R2, R12, R17 ;  /* 0x0000000c02007224 */ /* 0x004fe400078e0211 */
[----:B-1----:R-:W-:Y:S02]  /*be60*/  LEA R3, R4, R3, 0x18 ;  /* 0x0000000304037211 */ /* 0x002fe400078ec0ff */
[----:B---3--:R-:W-:Y:S02]  /*be70*/  SHF.R.U32.HI R4, RZ, 0x1, R5 ;  /* 0x00000001ff047819 */ /* 0x008fe40000011605 */
[----:B------:R-:W-:Y:S02]  /*be80*/  LEA R0, R0, R3, 0x4 ;  /* 0x0000000300007211 */ /* 0x000fe400078e20ff */
[----:B------:R-:W-:-:S03]  /*be90*/  ISETP.NE.AND P0, PT, R4, RZ, PT ;  /* 0x000000ff0400720c */ /* 0x000fc60003f05270 */
[----:B------:R1:W-:Y:S10]  /*bea0*/  STS.128 [R0], R20 ;  /* 0x0000001400007388 */ /* 0x0003f40000000c00 */
[----:B------:R-:W-:Y:S05]  /*beb0*/  @!P0 BRA `(.L_x_140) ;  /* 0x0000000000408947 */ /* 0x000fea0003800000 */
.L_x_141:
[----:B------:R-:W-:Y:S01]  /*bec0*/  IADD3 R6, R2, R4, RZ ;  /* 0x0000000402067210 */ /* 0x000fe20007ffe0ff */
[----:B------:R-:W-:Y:S05]  /*bed0*/  WARPSYNC.ALL ;  /* 0x0000000000007948 */ /* 0x000fea0003800000 */
[----:B------:R-:W-:Y:S01]  /*bee0*/  BAR.SYNC.DEFER_BLOCKING 0x0 ;  /* 0x0000000000007b1d */ /* 0x000fe20000010000 */
[----:B------:R-:W-:-:S04]  /*bef0*/  ISETP.GE.U32.AND P0, PT, R6, R5, PT ;  /* 0x000000050600720c */ /* 0x000fc80003f06070 */
[----:B------:R-:W-:-:S13]  /*bf00*/  ISETP.GE.U32.OR P0, PT, R2, R4, P0 ;  /* 0x000000040200720c */ /* 0x000fda0000706470 */
[----:B------:R-:W-:-:S04]  /*bf10*/  @!P0 IMAD R6, R6, R12, R17 ;  /* 0x0000000c06068224 */ /* 0x000fc800078e0211 */
[----:B------:R-:W-:-:S05]  /*bf20*/  @!P0 IMAD R6, R6, 0x10, R3 ;  /* 0x0000001006068824 */ /* 0x000fca00078e0203 */
[----:B------:R-:W1:Y:S02]  /*bf30*/  @!P0 LDS.128 R8, [R6] ;  /* 0x0000000006088984 */ /* 0x000e640000000c00 */
[----:B-12---:R-:W-:Y:S01]  /*bf40*/  @!P0 FADD.FTZ R20, R20, R8 ;  /* 0x0000000814148221 */ /* 0x006fe20000010000 */
[----:B------:R-:W-:Y:S01]  /*bf50*/  @!P0 FADD.FTZ R21, R21, R9 ;  /* 0x0000000915158221 */ /* 0x000fe20000010000 */
[----:B------:R-:W-:Y:S01]  /*bf60*/  @!P0 FADD.FTZ R22, R22, R10 ;  /* 0x0000000a16168221 */ /* 0x000fe20000010000 */
[----:B------:R-:W-:-:S05]  /*bf70*/  @!P0 FADD.FTZ R23, R23, R11 ;  /* 0x0000000b17178221 */ /* 0x000fca0000010000 */
[----:B------:R2:W-:Y:S01]  /*bf80*/  @!P0 STS.128 [R0], R20 ;  /* 0x0000001400008388 */ /* 0x0005e20000000c00 */
[----:B------:R-:W-:Y:S02]  /*bf90*/  ISETP.GT.AND P0, PT, R4, 0x1, PT ;  /* 0x000000010400780c */ /* 0x000fe40003f04270 */
[----:B------:R-:W-:-:S11]  /*bfa0*/  SHF.R.S32.HI R4, RZ, 0x1, R4 ;  /* 0x00000001ff047819 */ /* 0x000fd60000011404 */
[----:B------:R-:W-:Y:S05]  /*bfb0*/  @P0 BRA `(.L_x_141) ;  /* 0xfffffffc00c00947 */ /* 0x000fea000383ffff */
.L_x_140:
[----:B------:R-:W-:Y:S02]  /*bfc0*/  ULDC UR4, c[0x0][0x238] ;  /* 0x00008e0000047ab9 */ /* 0x000fe40000000800 */
[----:B------:R-:W-:-:S13]  /*bfd0*/  ISETP.NE.AND P0, PT, RZ, UR4, PT ;  /* 0x00000004ff007c0c */ /* 0x000fda000bf05270 */
[----:B------:R-:W-:Y:S05]  /*bfe0*/  @!P0 BRA `(.L_x_142) ;  /* 0x0000000000c08947 */ /* 0x000fea0003800000 */
[----:B------:R-:W3:Y:S02]  /*bff0*/  LDC R5, c[0x0][RZ] ;  /* 0x00000000ff057b82 */ /* 0x000ee40000000800 */
[----:B---3--:R-:W-:Y:S02]  /*c000*/  ISETP.GT.AND P0, PT, R5, 0x20, PT ;  /* 0x000000200500780c */ /* 0x008fe40003f04270 */
[----:B-12---:R-:W-:-:S11]  /*c010*/  MOV R0, R5 ;  /* 0x0000000500007202 */ /* 0x006fd60000000f00 */
[----:B------:R-:W-:Y:S05]  /*c020*/  @!P0 BRA `(.L_x_143) ;  /* 0x0000000000708947 */ /* 0x000fea0003800000 */
[----:B------:R-:W1:Y:S01]  /*c030*/  S2UR UR5, SR_CgaCtaId ;  /* 0x00000000000579c3 */ /* 0x000e620000008800 */
[----:B------:R-:W-:Y:S01]  /*c040*/  UMOV UR4, 0x400 ;  /* 0x0000040000047882 */ /* 0x000fe20000000000 */
[----:B------:R-:W-:Y:S01]  /*c050*/  IMAD R0, R2, R5, R17 ;  /* 0x0000000502007224 */ /* 0x000fe200078e0211 */
[----:B------:R-:W-:-:S04]  /*c060*/  UIADD3 UR4, UR4, 0x10, URZ ;  /* 0x0000001004047890 */ /* 0x000fc8000fffe03f */
[----:B-1----:R-:W-:-:S06]  /*c070*/  ULEA UR4, UR5, UR4, 0x18 ;  /* 0x0000000405047291 */ /* 0x002fcc000f8ec03f */
[----:B------:R-:W-:Y:S02]  /*c080*/  LEA R3, R0, UR4, 0x4 ;  /* 0x0000000400037c11 */ /* 0x000fe4000f8e20ff */
[----:B------:R-:W-:-:S03]  /*c090*/  LEA.HI R0, R5, R5, RZ, 0x1 ;  /* 0x0000000505007211 */ /* 0x000fc600078f08ff */
[----:B------:R1:W-:Y:S01]  /*c0a0*/  STS.128 [R3], R20 ;  /* 0x0000001403007388 */ /* 0x0003e20000000c00 */
[----:B------:R-:W-:Y:S01]  /*c0b0*/  SHF.R.S32.HI R4, RZ, 0x1, R0 ;  /* 0x00000001ff047819 */ /* 0x000fe20000011400 */
[----:B------:R-:W-:-:S03]  /*c0c0*/  HFMA2.MMA R0, -RZ, RZ, 0, 1.9073486328125e-06 ;  /* 0x00000020ff007435 */ /* 0x000fc600000001ff */
[----:B------:R-:W-:-:S13]  /*c0d0*/  ISETP.GE.AND P0, PT, R4, 0x20, PT ;  /* 0x000000200400780c */ /* 0x000fda0003f06270 */
[----:B-1----:R-:W-:Y:S05]  /*c0e0*/  @!P0 BRA `(.L_x_143) ;  /* 0x0000000000408947 */ /* 0x002fea0003800000 */
.L_x_144:
[----:B------:R-:W-:Y:S01]  /*c0f0*/  IMAD.IADD R0, R17, 0x1, R4 ;  /* 0x0000000111007824 */ /* 0x000fe200078e0204 */
[----:B------:R-:W-:Y:S05]  /*c100*/  WARPSYNC.ALL ;  /* 0x0000000000007948 */ /* 0x000fea0003800000 */
[----:B------:R-:W-:Y:S01]  /*c110*/  BAR.SYNC.DEFER_BLOCKING 0x0 ;  /* 0x0000000000007b1d */ /* 0x000fe20000010000 */
[----:B------:R-:W-:-:S04]  /*c120*/  ISETP.GE.U32.AND P0, PT, R0, R5, PT ;  /* 0x000000050000720c */ /* 0x000fc80003f06070 */
[----:B------:R-:W-:-:S13]  /*c130*/  ISETP.GE.U32.OR P0, PT, R17, R4, P0 ;  /* 0x000000041100720c */ /* 0x000fda0000706470 */
[----:B------:R-:W-:Y:S02]  /*c140*/  @!P0 LEA R0, R4, R3, 0x4 ;  /* 0x0000000304008211 */ /* 0x000fe400078e20ff */
[----:B------:R-:W-:-:S03]  /*c150*/  SHF.R.S32.HI R4, RZ, 0x1, R4 ;  /* 0x00000001ff047819 */ /* 0x000fc60000011404 */
[----:B-1----:R-:W1:Y:S02]  /*c160*/  @!P0 LDS.128 R8, [R0] ;  /* 0x0000000000088984 */ /* 0x002e640000000c00 */
[----:B-1----:R-:W-:Y:S01]  /*c170*/  @!P0 FADD.FTZ R20, R20, R8 ;  /* 0x0000000814148221 */ /* 0x002fe20000010000 */
[----:B------:R-:W-:Y:S01]  /*c180*/  @!P0 FADD.FTZ R21, R21, R9 ;  /* 0x0000000915158221 */ /* 0x000fe20000010000 */
[----:B------:R-:W-:Y:S01]  /*c190*/  @!P0 FADD.FTZ R22, R22, R10 ;  /* 0x0000000a16168221 */ /* 0x000fe20000010000 */
[----:B------:R-:W-:-:S05]  /*c1a0*/  @!P0 FADD.FTZ R23, R23, R11 ;  /* 0x0000000b17178221 */ /* 0x000fca0000010000 */
[----:B------:R1:W-:Y:S01]  /*c1b0*/  @!P0 STS.128 [R3], R20 ;  /* 0x0000001403008388 */ /* 0x0003e20000000c00 */
[----:B------:R-:W-:-:S13]  /*c1c0*/  ISETP.GE.AND P0, PT, R4, 0x20, PT ;  /* 0x000000200400780c */ /* 0x000fda0003f06270 */
[----:B------:R-:W-:Y:S05]  /*c1d0*/  @P0 BRA `(.L_x_144) ;  /* 0xfffffffc00c40947 */ /* 0x000fea000383ffff */
[----:B------:R-:W-:-:S07]  /*c1e0*/  MOV R0, 0x20 ;  /* 0x0000002000007802 */ /* 0x000fce0000000f00 */
.L_x_143:
[----:B------:R-:W-:Y:S01]  /*c1f0*/  ISETP.GE.AND P0, PT, R0, 0x2, PT ;  /* 0x000000020000780c */ /* 0x000fe20003f06270 */
[----:B------:R-:W-:Y:S05]  /*c200*/  WARPSYNC.ALL ;  /* 0x0000000000007948 */ /* 0x000fea0003800000 */
[----:B------:R-:W-:Y:S07]  /*c210*/  BAR.SYNC.DEFER_BLOCKING 0x0 ;  /* 0x0000000000007b1d */ /* 0x000fee0000010000 */
[----:B------:R-:W-:Y:S05]  /*c220*/  @!P0 BRA `(.L_x_142) ;  /* 0x0000000000308947 */ /* 0x000fea0003800000 */
[----:B-1----:R-:W-:-:S07]  /*c230*/  IMAD.MOV.U32 R3, RZ, RZ, 0x1 ;  /* 0x00000001ff037424 */ /* 0x002fce00078e00ff */
.L_x_145:
[----:B------:R-:W1:Y:S04]  /*c240*/  SHFL.DOWN PT, R5, R20, R3, 0x1f ;  /* 0x08001f0314057589 */ /* 0x000e6800000e0000 */
[----:B------:R-:W2:Y:S04]  /*c250*/  SHFL.DOWN PT, R4, R21, R3, 0x1f ;  /* 0x08001f0315047589 */ /* 0x000ea800000e0000 */
[----:B------:R-:W3:Y:S04]  /*c260*/  SHFL.DOWN PT, R7, R22, R3, 0x1f ;  /* 0x08001f0316077589 */ /* 0x000ee800000e0000 */
[----:B------:R4:W5:Y:S02]  /*c270*/  SHFL.DOWN PT, R6, R23, R3, 0x1f ;  /* 0x08001f0317067589 */ /* 0x00096400000e0000 */
[----:B----4-:R-:W-:Y:S01]  /*c280*/  SHF.L.U32 R3, R3, 0x1, RZ ;  /* 0x0000000103037819 */ /* 0x010fe200000006ff */
[----:B-1----:R-:W-:-:S03]  /*c290*/  FADD.FTZ R20, R5, R20 ;  /* 0x0000001405147221 */ /* 0x002fc60000010000 */
[----:B------:R-:W-:Y:S01]  /*c2a0*/  ISETP.GE.AND P0, PT, R3, R0, PT ;  /* 0x000000000300720c */ /* 0x000fe20003f06270 */
[----:B--2---:R-:W-:Y:S01]  /*c2b0*/  FADD.FTZ R21, R4, R21 ;  /* 0x0000001504157221 */ /* 0x004fe20000010000 */
[----:B---3--:R-:W-:Y:S01]  /*c2c0*/  FADD.FTZ R22, R7, R22 ;  /* 0x0000001607167221 */ /* 0x008fe20000010000 */
[----:B-----5:R-:W-:-:S10]  /*c2d0*/  FADD.FTZ R23, R6, R23 ;  /* 0x0000001706177221 */ /* 0x020fd40000010000 */
[----:B------:R-:W-:Y:S05]  /*c2e0*/  @!P0 BRA `(.L_x_145) ;  /* 0xfffffffc00d48947 */ /* 0x000fea000383ffff */
.L_x_142:
[----:B------:R-:W3:Y:S01]  /*c2f0*/  LDC R10, c[0x0][0x3f4] ;  /* 0x0000fd00ff0a7b82 */ /* 0x000ee20000000800 */
[----:B------:R-:W-:Y:S01]  /*c300*/  HFMA2.MMA R16, -RZ, RZ, 0, 0 ;  /* 0x00000000ff107435 */ /* 0x000fe200000001ff */
[----:B------:R-:W-:Y:S01]  /*c310*/  IMAD.MOV.U32 R24, RZ, RZ, RZ ;  /* 0x000000ffff187224 */ /* 0x000fe200078e00ff */
[----:B---3--:R-:W-:-:S13]  /*c320*/  ISETP.NE.AND P1, PT, R10, RZ, PT ;  /* 0x000000ff0a00720c */ /* 0x008fda0003f25270 */
[----:B------:R-:W-:Y:S05]  /*c330*/  @!P1 BRA `(.L_x_146) ;  /* 0x0000001000449947 */ /* 0x000fea0003800000 */
[----:B------:R-:W-:Y:S01]  /*c340*/  MOV R18, RZ ;  /* 0x000000ff00127202 */ /* 0x000fe20000000f00 */
[----:B------:R-:W-:Y:S01]  /*c350*/  ULDC.64 UR6, c[0x0][0x3f8] ;  /* 0x0000fe0000067ab9 */ /* 0x000fe20000000a00 */
[----:B------:R-:W-:Y:S01]  /*c360*/  ULDC UR4, c[0x0][0x400] ;  /* 0x0001000000047ab9 */ /* 0x000fe20000000800 */
[----:B------:R-:W-:Y:S02]  /*c370*/  ISETP.NE.AND P0, PT, R10, 0x1, PT ;  /* 0x000000010a00780c */ /* 0x000fe40003f05270 */
[----:B------:R-:W-:-:S05]  /*c380*/  IMAD.HI.U32 R4, R19, UR7, R18 ;  /* 0x0000000713047c27 */ /* 0x000fca000f8e0012 */
[----:B------:R-:W-:Y:S01]  /*c390*/  SHF.R.U32.HI R5, RZ, UR4, R4 ;  /* 0x00000004ff057c19 */ /* 0x000fe20008011604 */
[----:B------:R-:W-:-:S03]  /*c3a0*/  ULDC UR4, c[0x0][0x524] ;  /* 0x0001490000047ab9 */ /* 0x000fc60000000800 */
[----:B-1----:R-:W-:-:S05]  /*c3b0*/  IADD3 R3, -R5, RZ, RZ ;  /* 0x000000ff05037210 */ /* 0x002fca0007ffe1ff */
        /* <DEDUP_REMOVED lines=259> */
[----:B--2---:R-:W-:-:S05]  /*d3f0*/  IMAD.HI.U32 R0, R7, UR7, R6 ;  /* 0x0000000707007c27 */ /* 0x004fca000f8e0006 */
[----:B------:R-:W-:Y:S01]  /*d400*/  SHF.R.U32.HI R0, RZ, UR4, R0 ;  /* 0x00000004ff007c19 */ /* 0x000fe20008011600 */
[----:B------:R-:W-:-:S03]  /*d410*/  ULDC UR4, c[0x0][0x5e4] ;  /* 0x0001790000047ab9 */ /* 0x000fc60000000800 */
[----:B------:R-:W-:-:S05]  /*d420*/  IADD3 R3, -R0, RZ, RZ ;  /* 0x000000ff00037210 */ /* 0x000fca0007ffe1ff */
[----:B------:R-:W-:-:S04]  /*d430*/  IMAD R3, R3, UR6, R7 ;  /* 0x0000000603037c24 */ /* 0x000fc8000f8e0207 */
[----:B------:R-:W-:-:S07]  /*d440*/  IMAD R24, R3, UR4, R24 ;  /* 0x0000000403187c24 */ /* 0x000fce000f8e0218 */
.L_x_146:
[----:B------:R-:W-:Y:S02]  /*d450*/  ULDC.64 UR4, c[0x0][0x5f8] ;  /* 0x00017e0000047ab9 */ /* 0x000fe40000000a00 */
[----:B------:R-:W-:-:S05]  /*d460*/  IADD3 R6, P0, R24, UR4, RZ ;  /* 0x0000000418067c10 */ /* 0x000fca000ff1e0ff */
[----:B------:R-:W-:Y:S01]  /*d470*/  IMAD.X R7, RZ, RZ, UR5, P0 ;  /* 0x00000005ff077e24 */ /* 0x000fe200080e06ff */
[----:B------:R-:W-:Y:S07]  /*d480*/  @!P1 BRA `(.L_x_147) ;  /* 0x0000001000489947 */ /* 0x000fee0003800000 */
[----:B------:R-:W-:Y:S01]  /*d490*/  IADD3 R5, R19, 0x1, RZ ;  /* 0x0000000113057810 */ /* 0x000fe20007ffe0ff */
[----:B------:R-:W-:Y:S01]  /*d4a0*/  ULDC.64 UR8, c[0x0][0x3f8] ;  /* 0x0000fe0000087ab9 */ /* 0x000fe20000000a00 */
[----:B------:R-:W-:Y:S01]  /*d4b0*/  MOV R4, RZ ;  /* 0x000000ff00047202 */ /* 0x000fe20000000f00 */
[----:B------:R-:W-:Y:S01]  /*d4c0*/  ULDC UR6, c[0x0][0x400] ;  /* 0x0001000000067ab9 */ /* 0x000fe20000000800 */
[----:B------:R-:W-:-:S03]  /*d4d0*/  ISETP.NE.AND P0, PT, R10, 0x1, PT ;  /* 0x000000010a00780c */ /* 0x000fc60003f05270 */
[----:B------:R-:W-:-:S05]  /*d4e0*/  IMAD.HI.U32 R8, R5, UR9, R4 ;  /* 0x0000000905087c27 */ /* 0x000fca000f8e0004 */
[----:B------:R-:W-:Y:S01]  /*d4f0*/  SHF.R.U32.HI R9, RZ, UR6, R8 ;  /* 0x00000006ff097c19 */ /* 0x000fe20008011608 */
[----:B------:R-:W-:-:S04]  /*d500*/  ULDC UR6, c[0x0][0x524] ;  /* 0x0001490000067ab9 */ /* 0x000fc80000000800 */
[----:B------:R-:W-:-:S04]  /*d510*/  IMAD.MOV R4, RZ, RZ, -R9 ;  /* 0x000000ffff047224 */ /* 0x000fc800078e0a09 */
[----:B------:R-:W-:-:S04]  /*d520*/  IMAD R4, R4, UR8, R5 ;  /* 0x0000000804047c24 */ /* 0x000fc8000f8e0205 */
[----:B------:R-:W-:Y:S01]  /*d530*/  IMAD R16, R4, UR6, RZ ;  /* 0x0000000604107c24 */ /* 0x000fe2000f8e02ff */
[----:B------:R-:W-:Y:S06]  /*d540*/  @!P0 BRA `(.L_x_147) ;  /* 0x0000001000188947 */ /* 0x000fec0003800000 */
[----:B------:R-:W-:Y:S01]  /*d550*/  HFMA2.MMA R8, -RZ, RZ, 0, 0 ;  /* 0x00000000ff087435 */ /* 0x000fe200000001ff */
[----:B------:R-:W-:Y:S01]  /*d560*/  ULDC.64 UR6, c[0x0][0x408] ;  /* 0x0001020000067ab9 */ /* 0x000fe20000000a00 */
[----:B------:R-:W-:-:S08]  /*d570*/  ISETP.NE.AND P0, PT, R10, 0x2, PT ;  /* 0x000000020a00780c */ /* 0x000fd00003f05270 */
[----:B------:R-:W-:Y:S01]  /*d580*/  IMAD.HI.U32 R4, R9, UR6, R8 ;  /* 0x0000000609047c27 */ /* 0x000fe2000f8e0008 */
[----:B------:R-:W-:-:S04]  /*d590*/  ULDC UR6, c[0x0][0x404] ;  /* 0x0001010000067ab9 */ /* 0x000fc80000000800 */
[----:B------:R-:W-:-:S04]  /*d5a0*/  SHF.R.U32.HI R5, RZ, UR7, R4 ;  /* 0x00000007ff057c19 */ /* 0x000fc80008011604 */
[----:B-1----:R-:W-:-:S05]  /*d5b0*/  IADD3 R3, -R5, RZ, RZ ;  /* 0x000000ff05037210 */ /* 0x002fca0007ffe1ff */
        /* <DEDUP_REMOVED lines=248> */
[----:B------:R-:W-:-:S03]  /*e540*/  ULDC UR6, c[0x0][0x520] ;  /* 0x0001480000067ab9 */ /* 0x000fc60000000800 */
[----:B--2---:R-:W-:-:S05]  /*e550*/  IMAD.HI.U32 R0, R5, UR9, R4 ;  /* 0x0000000905007c27 */ /* 0x004fca000f8e0004 */
[----:B------:R-:W-:Y:S01]  /*e560*/  SHF.R.U32.HI R0, RZ, UR6, R0 ;  /* 0x00000006ff007c19 */ /* 0x000fe20008011600 */
[----:B------:R-:W-:-:S04]  /*e570*/  ULDC UR6, c[0x0][0x5e4] ;  /* 0x0001790000067ab9 */ /* 0x000fc80000000800 */
[----:B------:R-:W-:-:S04]  /*e580*/  IMAD.MOV R3, RZ, RZ, -R0 ;  /* 0x000000ffff037224 */ /* 0x000fc800078e0a00 */
[----:B------:R-:W-:-:S04]  /*e590*/  IMAD R5, R3, UR8, R5 ;  /* 0x0000000803057c24 */ /* 0x000fc8000f8e0205 */
[----:B------:R-:W-:-:S07]  /*e5a0*/  IMAD R16, R5, UR6, R16 ;  /* 0x0000000605107c24 */ /* 0x000fce000f8e0210 */
.L_x_147:
[----:B------:R-:W-:Y:S01]  /*e5b0*/  ULDC.64 UR6, c[0x0][0x608] ;  /* 0x0001820000067ab9 */ /* 0x000fe20000000a00 */
[----:B------:R-:W-:Y:S02]  /*e5c0*/  CS2R R4, SRZ ;  /* 0x0000000000047805 */ /* 0x000fe4000001ff00 */
[----:B------:R-:W-:Y:S02]  /*e5d0*/  ISETP.NE.U32.AND P0, PT, RZ, UR6, PT ;  /* 0x00000006ff007c0c */ /* 0x000fe4000bf05070 */
[----:B------:R-:W-:Y:S02]  /*e5e0*/  IADD3 R8, P2, R16, UR4, RZ ;  /* 0x0000000410087c10 */ /* 0x000fe4000ff5e0ff */
[----:B------:R-:W-:Y:S02]  /*e5f0*/  ISETP.NE.AND.EX P0, PT, RZ, UR7, PT, P0 ;  /* 0x00000007ff007c0c */ /* 0x000fe4000bf05300 */
[----:B-1----:R-:W-:Y:S01]  /*e600*/  MOV R3, RZ ;  /* 0x000000ff00037202 */ /* 0x002fe20000000f00 */
[----:B------:R-:W-:-:S10]  /*e610*/  IMAD.X R9, RZ, RZ, UR5, P2 ;  /* 0x00000005ff097e24 */ /* 0x000fd400090e06ff */
[----:B------:R-:W-:Y:S01]  /*e620*/  @P0 IADD3 R4, P3, R24, UR6, RZ ;  /* 0x0000000618040c10 */ /* 0x000fe2000ff7e0ff */
[----:B------:R-:W-:Y:S02]  /*e630*/  ULDC UR6, c[0x0][0x240] ;  /* 0x0000900000067ab9 */ /* 0x000fe40000000800 */
[----:B------:R-:W-:Y:S02]  /*e640*/  ISETP.NE.AND P4, PT, RZ, UR6, PT ;  /* 0x00000006ff007c0c */ /* 0x000fe4000bf85270 */
[----:B------:R-:W-:-:S04]  /*e650*/  @P0 IADD3.X R5, RZ, UR7, RZ, P3, !PT ;  /* 0x00000007ff050c10 */ /* 0x000fc80009ffe4ff */
[----:B------:R-:W-:-:S07]  /*e660*/  @P0 MOV R3, R5 ;  /* 0x0000000500030202 */ /* 0x000fce0000000f00 */
[----:B------:R-:W-:Y:S05]  /*e670*/  @!P4 BRA `(.L_x_148) ;  /* 0x000000380048c947 */ /* 0x000fea0003800000 */
[----:B--2---:R-:W1:Y:S01]  /*e680*/  S2R R0, SR_CTAID.X ;  /* 0x0000000000007919 */ /* 0x004e620000002500 */
[----:B------:R-:W-:Y:S01]  /*e690*/  ULDC UR6, c[0x0][0x244] ;  /* 0x0000910000067ab9 */ /* 0x000fe20000000800 */
[----:B------:R-:W-:Y:S01]  /*e6a0*/  HFMA2.MMA R16, -RZ, RZ, 0, 0 ;  /* 0x00000000ff107435 */ /* 0x000fe200000001ff */
[----:B------:R-:W-:Y:S01]  /*e6b0*/  IMAD R7, R17, UR6, RZ ;  /* 0x0000000611077c24 */ /* 0x000fe2000f8e02ff */
[----:B------:R-:W-:Y:S01]  /*e6c0*/  ULDC UR6, c[0x0][0x248] ;  /* 0x0000920000067ab9 */ /* 0x000fe20000000800 */
[----:B------:R-:W-:Y:S02]  /*e6d0*/  IMAD.MOV.U32 R18, RZ, RZ, RZ ;  /* 0x000000ffff127224 */ /* 0x000fe400078e00ff */
[----:B------:R-:W-:Y:S01]  /*e6e0*/  IMAD R7, R2, UR6, R7 ;  /* 0x0000000602077c24 */ /* 0x000fe2000f8e0207 */
[----:B------:R-:W-:-:S03]  /*e6f0*/  ULDC UR6, c[0x0][0x230] ;  /* 0x00008c0000067ab9 */ /* 0x000fc60000000800 */
[----:B-1----:R-:W-:-:S05]  /*e700*/  IMAD R7, R0, UR6, R7 ;  /* 0x0000000600077c24 */ /* 0x002fca000f8e0207 */
[----:B------:R-:W-:Y:S01]  /*e710*/  SHF.L.U32 R9, R7, 0x1, RZ ;  /* 0x0000000107097819 */ /* 0x000fe200000006ff */
        /* <DEDUP_REMOVED lines=268> */
[----:B------:R-:W-:-:S05]  /*f7e0*/  IMAD.HI.U32 R6, R13, UR9, R12 ;  /* 0x000000090d067c27 */ /* 0x000fca000f8e000c */
[----:B------:R-:W-:Y:S01]  /*f7f0*/  SHF.R.U32.HI R6, RZ, UR6, R6 ;  /* 0x00000006ff067c19 */ /* 0x000fe20008011606 */
[----:B------:R-:W-:-:S04]  /*f800*/  ULDC UR6, c[0x0][0x5e4] ;  /* 0x0001790000067ab9 */ /* 0x000fc80000000800 */
[----:B------:R-:W-:-:S04]  /*f810*/  IMAD.MOV R7, RZ, RZ, -R6 ;  /* 0x000000ffff077224 */ /* 0x000fc800078e0a06 */
[----:B------:R-:W-:-:S04]  /*f820*/  IMAD R7, R7, UR8, R13 ;  /* 0x0000000807077c24 */ /* 0x000fc8000f8e020d */
[----:B------:R-:W-:-:S07]  /*f830*/  IMAD R18, R7, UR6, R18 ;  /* 0x0000000607127c24 */ /* 0x000fce000f8e0212 */
.L_x_149:
[----:B------:R-:W-:-:S04]  /*f840*/  IADD3 R6, P0, R18, UR4, RZ ;  /* 0x0000000412067c10 */ /* 0x000fc8000ff1e0ff */
[----:B------:R-:W-:Y:S01]  /*f850*/  IADD3.X R7, RZ, UR5, RZ, P0, !PT ;  /* 0x00000005ff077c10 */ /* 0x000fe200087fe4ff */
[----:B------:R-:W-:Y:S08]  /*f860*/  @!P1 BRA `(.L_x_150) ;  /* 0x0000001000489947 */ /* 0x000ff00003800000 */
[----:B------:R-:W-:Y:S01]  /*f870*/  IADD3 R13, R9, 0x1, RZ ;  /* 0x00000001090d7810 */ /* 0x000fe20007ffe0ff */
        /* <DEDUP_REMOVED lines=273> */
.L_x_150:
[----:B------:R-:W1:Y:S01]  /*10990*/  LDC R19, c[0x0][0x238] ;  /* 0x00008e00ff137b82 */ /* 0x000e620000000800 */
[----:B------:R-:W-:Y:S01]  /*109a0*/  ULDC UR6, c[0x0][0x228] ;  /* 0x00008a0000067ab9 */ /* 0x000fe20000000800 */
[----:B------:R-:W-:Y:S01]  /*109b0*/  IADD3 R8, P1, R16, UR4, RZ ;  /* 0x0000000410087c10 */ /* 0x000fe2000ff3e0ff */
[----:B------:R-:W-:Y:S01]  /*109c0*/  BSSY B0, `(.L_x_151) ;  /* 0x000000d000007945 */ /* 0x000fe20003800000 */
[----:B------:R-:W-:Y:S02]  /*109d0*/  PRMT R10, RZ, 0x7610, R10 ;  /* 0x00007610ff0a7816 */ /* 0x000fe4000000000a */
[----:B-1----:R-:W-:-:S04]  /*109e0*/  ISETP.NE.AND P0, PT, R19, RZ, PT ;  /* 0x000000ff1300720c */ /* 0x002fc80003f05270 */
[----:B------:R-:W-:-:S04]  /*109f0*/  ISETP.NE.AND P0, PT, R17, RZ, P0 ;  /* 0x000000ff1100720c */ /* 0x000fc80000705270 */
[----:B------:R-:W-:Y:S02]  /*10a00*/  ISETP.GE.OR P0, PT, R9, UR6, P0 ;  /* 0x0000000609007c0c */ /* 0x000fe40008706670 */
[----:B------:R-:W-:-:S11]  /*10a10*/  IADD3.X R9, RZ, UR5, RZ, P1, !PT ;  /* 0x00000005ff097c10 */ /* 0x000fd60008ffe4ff */
[----:B------:R-:W-:Y:S05]  /*10a20*/  @P0 BRA `(.L_x_152) ;  /* 0x0000000000180947 */ /* 0x000fea0003800000 */
[----:B------:R-:W-:Y:S01]  /*10a30*/  ULDC UR4, c[0x0][0x23c] ;  /* 0x00008f0000047ab9 */ /* 0x000fe20000000800 */
[----:B------:R-:W-:Y:S01]  /*10a40*/  IMAD.MOV.U32 R10, RZ, RZ, 0x1 ;  /* 0x00000001ff0a7424 */ /* 0x000fe200078e00ff */
[----:B------:R-:W-:-:S13]  /*10a50*/  ISETP.NE.AND P1, PT, RZ, UR4, PT ;  /* 0x00000004ff007c0c */ /* 0x000fda000bf25270 */
[----:B------:R-:W-:-:S04]  /*10a60*/  @P1 ISETP.NE.AND P0, PT, R2, RZ, PT ;  /* 0x000000ff0200120c */ /* 0x000fc80003f05270 */
[----:B------:R-:W-:-:S04]  /*10a70*/  @P1 SEL R11, RZ, 0x1, P0 ;  /* 0x00000001ff0b1807 */ /* 0x000fc80000000000 */
[----:B------:R-:W-:-:S07]  /*10a80*/  @P1 PRMT R10, R11, 0x7610, R10 ;  /* 0x000076100b0a1816 */ /* 0x000fce000000000a */
.L_x_152:
[----:B------:R-:W-:Y:S05]  /*10a90*/  BSYNC B0 ;  /* 0x0000000000007941 */ /* 0x000fea0003800000 */
.L_x_151:
[----:B------:R-:W-:Y:S01]  /*10aa0*/  PRMT R10, R10, 0x9910, RZ ;  /* 0x000099100a0a7816 */ /* 0x000fe200000000ff */
[----:B------:R-:W-:Y:S01]  /*10ab0*/  BSSY B0, `(.L_x_153) ;  /* 0x000000e000007945 */ /* 0x000fe20003800000 */
[----:B------:R-:W-:Y:S02]  /*10ac0*/  LOP3.LUT P0, RZ, R17, R2, RZ, 0xfc, !PT ;  /* 0x0000000211ff7212 */ /* 0x000fe4000780fcff */
[----:B------:R-:W-:-:S13]  /*10ad0*/  ISETP.NE.AND P1, PT, R10, RZ, PT ;  /* 0x000000ff0a00720c */ /* 0x000fda0003f25270 */
[----:B------:R-:W-:Y:S05]  /*10ae0*/  @!P1 BRA `(.L_x_154) ;  /* 0x0000000000289947 */ /* 0x000fea0003800000 */
[----:B------:R-:W1:Y:S01]  /*10af0*/  S2UR UR4, SR_CTAID.Y ;  /* 0x00000000000479c3 */ /* 0x000e620000002600 */
[----:B------:R-:W-:-:S07]  /*10b00*/  ISETP.NE.AND P2, PT, R19, RZ, PT ;  /* 0x000000ff1300720c */ /* 0x000fce0003f45270 */
[----:B------:R-:W1:Y:S08]  /*10b10*/  LDC R13, c[0x0][0x10] ;  /* 0x00000400ff0d7b82 */ /* 0x000e700000000800 */
[----:B------:R-:W2:Y:S01]  /*10b20*/  LDC.64 R10, c[0x0][0x610] ;  /* 0x00018400ff0a7b82 */ /* 0x000ea20000000a00 */
[----:B-1----:R-:W-:Y:S01]  /*10b30*/  IMAD R12, R0, R13, UR4 ;  /* 0x00000004000c7e24 */ /* 0x002fe2000f8e020d */
[----:B------:R-:W-:-:S03]  /*10b40*/  ULDC UR4, c[0x0][0x0] ;  /* 0x0000000000047ab9 */ /* 0x000fc60000000800 */
[----:B------:R-:W-:-:S04]  /*10b50*/  @!P2 IMAD R12, R12, UR4, R17 ;  /* 0x000000040c0cac24 */ /* 0x000fc8000f8e0211 */
[----:B--2---:R-:W-:-:S05]  /*10b60*/  IMAD.WIDE.U32 R10, R12, 0x10, R10 ;  /* 0x000000100c0a7825 */ /* 0x004fca00078e000a */
[----:B------:R1:W-:Y:S04]  /*10b70*/  STG.E.64 desc[UR60][R10.64], R20 ;  /* 0x000000140a007986 */ /* 0x0003e8000c101b3c */
[----:B------:R1:W-:Y:S02]  /*10b80*/  STG.E.64 desc[UR60][R10.64+0x8], R22 ;  /* 0x000008160a007986 */ /* 0x0003e4000c101b3c */
.L_x_154:
[----:B------:R-:W-:Y:S05]  /*10b90*/  BSYNC B0 ;  /* 0x0000000000007941 */ /* 0x000fea0003800000 */
.L_x_153:
        /* <DEDUP_REMOVED lines=8> */
[----:B------:R-:W-:Y:S01]  /*10c20*/  CCTL.IVALL ;  /* 0x00000000ff00798f */ /* 0x000fe20002000000 */
[----:B------:R-:W-:Y:S05]  /*10c30*/  WARPSYNC.ALL ;  /* 0x0000000000007948 */ /* 0x000fea0003800000 */
[----:B------:R-:W-:Y:S06]  /*10c40*/  BAR.SYNC.DEFER_BLOCKING 0x0 ;  /* 0x0000000000007b1d */ /* 0x000fec0000010000 */
[----:B------:R-:W-:Y:S02]  /*10c50*/  BSSY B0, `(.L_x_155) ;  /* 0x0000018000007945 */ /* 0x000fe40003800000 */
[----:B------:R-:W-:Y:S06]  /*10c60*/  BAR.SYNC.DEFER_BLOCKING 0x0 ;  /* 0x0000000000007b1d */ /* 0x000fec0000010000 */
[----:B------:R-:W-:Y:S05]  /*10c70*/  @P0 BRA `(.L_x_156) ;  /* 0x0000000000540947 */ /* 0x000fea0003800000 */
[----:B------:R-:W2:Y:S01]  /*10c80*/  S2R R15, SR_LANEID ;  /* 0x00000000000f7919 */ /* 0x000ea20000000000 */
[----:B------:R-:W-:Y:S01]  /*10c90*/  VOTEU.ANY UR4, UPT, PT ;  /* 0x0000000000047886 */ /* 0x000fe200038e0100 */
[----:B-1----:R-:W1:Y:S01]  /*10ca0*/  LDC.64 R10, c[0x0][0x618] ;  /* 0x00018600ff0a7b82 */ /* 0x002e620000000a00 */
[----:B------:R-:W2:Y:S08]  /*10cb0*/  FLO.U32 R14, UR4 ;  /* 0x00000004000e7d00 */ /* 0x000eb000080e0000 */
[----:B------:R-:W3:Y:S01]  /*10cc0*/  POPC R13, UR4 ;  /* 0x00000004000d7d09 */ /* 0x000ee20008000000 */
[----:B-1----:R-:W-:Y:S01]  /*10cd0*/  IMAD.WIDE.U32 R10, R0, 0x4, R10 ;  /* 0x00000004000a7825 */ /* 0x002fe200078e000a */
[----:B--2---:R-:W-:-:S13]  /*10ce0*/  ISETP.EQ.U32.AND P0, PT, R14, R15, PT ;  /* 0x0000000f0e00720c */ /* 0x004fda0003f02070 */
[----:B---3--:R-:W2:Y:S01]  /*10cf0*/  @P0 ATOMG.E.ADD.STRONG.GPU PT, R11, desc[UR60][R10.64], R13 ;  /* 0x0000000d0a0b09a8 */ /* 0x008ea200081ee1fc */
[----:B------:R-:W1:Y:S01]  /*10d00*/  S2UR UR6, SR_CgaCtaId ;  /* 0x00000000000679c3 */ /* 0x000e620000008800 */
[----:B------:R-:W-:Y:S01]  /*10d10*/  UMOV UR5, 0x400 ;  /* 0x0000040000057882 */ /* 0x000fe20000000000 */
[----:B------:R-:W3:Y:S01]  /*10d20*/  S2R R15, SR_LTMASK ;  /* 0x00000000000f7919 */ /* 0x000ee20000003900 */
[----:B-1----:R-:W-:Y:S01]  /*10d30*/  ULEA UR5, UR6, UR5, 0x18 ;  /* 0x0000000506057291 */ /* 0x002fe2000f8ec03f */
[----:B---3--:R-:W-:Y:S01]  /*10d40*/  LOP3.LUT R15, R15, UR4, RZ, 0xc0, !PT ;  /* 0x000000040f0f7c12 */ /* 0x008fe2000f8ec0ff */
[----:B------:R-:W-:Y:S02]  /*10d50*/  ULDC UR4, c[0x0][0x10] ;  /* 0x0000040000047ab9 */ /* 0x000fe40000000800 */
[----:B------:R-:W-:-:S03]  /*10d60*/  UIADD3 UR4, UR4, -0x1, URZ ;  /* 0xffffffff04047890 */ /* 0x000fc6000fffe03f */
[----:B------:R-:W1:Y:S01]  /*10d70*/  POPC R15, R15 ;  /* 0x0000000f000f7309 */ /* 0x000e620000000000 */
[----:B--2---:R-:W1:Y:S02]  /*10d80*/  SHFL.IDX PT, R12, R11, R14, 0x1f ;  /* 0x00001f0e0b0c7589 */ /* 0x004e6400000e0000 */
[----:B-1----:R-:W-:-:S04]  /*10d90*/  IADD3 R12, R12, R15, RZ ;  /* 0x0000000f0c0c7210 */ /* 0x002fc80007ffe0ff */
[----:B------:R-:W-:-:S04]  /*10da0*/  ISETP.NE.AND P0, PT, R12, UR4, PT ;  /* 0x000000040c007c0c */ /* 0x000fc8000bf05270 */
[----:B------:R-:W-:-:S05]  /*10db0*/  SEL R10, RZ, 0x1, P0 ;  /* 0x00000001ff0a7807 */ /* 0x000fca0000000000 */
[----:B------:R2:W-:Y:S04]  /*10dc0*/  STS.U8 [UR5], R10 ;  /* 0x0000000aff007988 */ /* 0x0005e80008000005 */
.L_x_156:
[----:B------:R-:W-:Y:S05]  /*10dd0*/  BSYNC B0 ;  /* 0x0000000000007941 */ /* 0x000fea0003800000 */
.L_x_155:
[----:B------:R-:W3:Y:S08]  /*10de0*/  S2UR UR5, SR_CgaCtaId ;  /* 0x00000000000579c3 */ /* 0x000ef00000008800 */
[----:B------:R-:W-:Y:S06]  /*10df0*/  BAR.SYNC.DEFER_BLOCKING 0x0 ;  /* 0x0000000000007b1d */ /* 0x000fec0000010000 */
[----:B------:R-:W-:-:S02]  /*10e00*/  UMOV UR4, 0x400 ;  /* 0x0000040000047882 */ /* 0x000fc40000000000 */
[----:B---3--:R-:W-:-:S09]  /*10e10*/  ULEA UR6, UR5, UR4, 0x18 ;  /* 0x0000000405067291 */ /* 0x008fd2000f8ec03f */
[----:B-12---:R-:W1:Y:S02]  /*10e20*/  LDS.U8 R10, [UR6] ;  /* 0x00000006ff0a7984 */ /* 0x006e640008000000 */
[----:B-1----:R-:W-:-:S13]  /*10e30*/  ISETP.NE.AND P0, PT, R10, RZ, PT ;  /* 0x000000ff0a00720c */ /* 0x002fda0003f05270 */
[----:B------:R-:W-:Y:S05]  /*10e40*/  @!P0 EXIT ;  /* 0x000000000000894d */ /* 0x000fea0003800000 */
[----:B------:R-:W-:Y:S01]  /*10e50*/  ISETP.NE.AND P0, PT, R19, RZ, PT ;  /* 0x000000ff1300720c */ /* 0x000fe20003f05270 */
        /* <DEDUP_REMOVED lines=11> */
[----:B------:R-:W-:Y:S01]  /*10f10*/  MOV R20, UR10 ;  /* 0x0000000a00147c02 */ /* 0x000fe20008000f00 */
[----:B------:R-:W-:-:S02]  /*10f20*/  IMAD.U32 R21, RZ, RZ, UR11 ;  /* 0x0000000bff157e24 */ /* 0x000fc4000f8e00ff */
[----:B------:R-:W-:Y:S05]  /*10f30*/  @!P0 BRA `(.L_x_158) ;  /* 0x0000000000748947 */ /* 0x000fea0003800000 */
[----:B------:R-:W-:Y:S01]  /*10f40*/  ULDC UR6, c[0x0][0x0] ;  /* 0x0000000000067ab9 */ /* 0x000fe20000000800 */
[----:B------:R-:W-:Y:S01]  /*10f50*/  ULDC UR8, c[0x0][0x234] ;  /* 0x00008d0000087ab9 */ /* 0x000fe20000000800 */
[----:B------:R-:W-:Y:S01]  /*10f60*/  IMAD R10, R2, UR6, R17 ;  /* 0x00000006020a7c24 */ /* 0x000fe2000f8e0211 */
[----:B------:R-:W-:Y:S02]  /*10f70*/  MOV R22, UR10 ;  /* 0x0000000a00167c02 */ /* 0x000fe40008000f00 */
[----:B------:R-:W-:Y:S02]  /*10f80*/  MOV R23, UR11 ;  /* 0x0000000b00177c02 */ /* 0x000fe40008000f00 */
[----:B------:R-:W-:-:S13]  /*10f90*/  ISETP.GE.U32.AND P0, PT, R10, UR8, PT ;  /* 0x000000080a007c0c */ /* 0x000fda000bf06070 */
[----:B------:R-:W-:Y:S05]  /*10fa0*/  @P0 BRA `(.L_x_159) ;  /* 0x0000000000bc0947 */ /* 0x000fea0003800000 */
[----:B------:R-:W-:Y:S01]  /*10fb0*/  ULDC UR7, c[0x0][0x10] ;  /* 0x0000040000077ab9 */ /* 0x000fe20000000800 */
[----:B------:R-:W1:Y:S01]  /*10fc0*/  LDC R19, c[0x0][0x4] ;  /* 0x00000100ff137b82 */ /* 0x000e620000000800 */
[----:B------:R-:W-:Y:S01]  /*10fd0*/  BSSY B1, `(.L_x_160) ;  /* 0x0000012000017945 */ /* 0x000fe20003800000 */
[----:B------:R-:W-:Y:S01]  /*10fe0*/  IMAD.MOV.U32 R14, RZ, RZ, R10 ;  /* 0x000000ffff0e7224 */ /* 0x000fe200078e000a */
[----:B------:R-:W-:Y:S01]  /*10ff0*/  MOV R22, UR10 ;  /* 0x0000000a00167c02 */ /* 0x000fe20008000f00 */
[----:B------:R-:W-:Y:S01]  /*11000*/  IMAD R15, R0, UR7, RZ ;  /* 0x00000007000f7c24 */ /* 0x000fe2000f8e02ff */
[----:B------:R-:W-:-:S03]  /*11010*/  MOV R23, UR11 ;  /* 0x0000000b00177c02 */ /* 0x000fc60008000f00 */
[----:B------:R-:W2:Y:S01]  /*11020*/  LDC.64 R12, c[0x0][0x610] ;  /* 0x00018400ff0c7b82 */ /* 0x000ea20000000a00 */
[----:B-1----:R-:W-:-:S07]  /*11030*/  IMAD R19, R19, UR6, RZ ;  /* 0x0000000613137c24 */ /* 0x002fce000f8e02ff */
.L_x_161:
[----:B------:R-:W-:-:S04]  /*11040*/  IMAD.IADD R11, R15, 0x1, R14 ;  /* 0x000000010f0b7824 */ /* 0x000fc800078e020e */
[----:B--2---:R-:W-:-:S05]  /*11050*/  IMAD.WIDE.U32 R10, R11, 0x10, R12 ;  /* 0x000000100b0a7825 */ /* 0x004fca00078e000c */
[----:B------:R-:W2:Y:S04]  /*11060*/  LDG.E.64 R24, desc[UR60][R10.64] ;  /* 0x0000003c0a187981 */ /* 0x000ea8000c1e1b00 */
[----:B------:R-:W3:Y:S01]  /*11070*/  LDG.E.64 R26, desc[UR60][R10.64+0x8] ;  /* 0x0000083c0a1a7981 */ /* 0x000ee2000c1e1b00 */
[----:B------:R-:W-:-:S04]  /*11080*/  IADD3 R14, R19, R14, RZ ;  /* 0x0000000e130e7210 */ /* 0x000fc80007ffe0ff */
[----:B------:R-:W-:Y:S01]  /*11090*/  ISETP.GE.U32.AND P0, PT, R14, UR8, PT ;  /* 0x000000080e007c0c */ /* 0x000fe2000bf06070 */
[----:B--2---:R-:W-:Y:S01]  /*110a0*/  FADD.FTZ R20, R24, R20 ;  /* 0x0000001418147221 */ /* 0x004fe20000010000 */
[----:B------:R-:W-:Y:S01]  /*110b0*/  FADD.FTZ R21, R25, R21 ;  /* 0x0000001519157221 */ /* 0x000fe20000010000 */
[----:B---3--:R-:W-:Y:S01]  /*110c0*/  FADD.FTZ R22, R26, R22 ;  /* 0x000000161a167221 */ /* 0x008fe20000010000 */
[----:B------:R-:W-:-:S09]  /*110d0*/  FADD.FTZ R23, R27, R23 ;  /* 0x000000171b177221 */ /* 0x000fd20000010000 */
[----:B------:R-:W-:Y:S05]  /*110e0*/  @!P0 BRA `(.L_x_161) ;  /* 0xfffffffc00d48947 */ /* 0x000fea000383ffff */
[----:B------:R-:W-:Y:S05]  /*110f0*/  BSYNC B1 ;  /* 0x0000000000017941 */ /* 0x000fea0003800000 */
.L_x_160:
[----:B------:R-:W-:Y:S05]  /*11100*/  BRA `(.L_x_159) ;  /* 0x0000000000647947 */ /* 0x000fea0003800000 */
.L_x_158:
[----:B------:R-:W-:Y:S01]  /*11110*/  ULDC UR7, c[0x0][0x234] ;  /* 0x00008d0000077ab9 */ /* 0x000fe20000000800 */
[----:B------:R-:W-:Y:S01]  /*11120*/  MOV R22, UR10 ;  /* 0x0000000a00167c02 */ /* 0x000fe20008000f00 */
[----:B------:R-:W-:Y:S01]  /*11130*/  IMAD.U32 R23, RZ, RZ, UR11 ;  /* 0x0000000bff177e24 */ /* 0x000fe2000f8e00ff */
[----:B------:R-:W-:-:S13]  /*11140*/  ISETP.GE.U32.AND P0, PT, R2, UR7, PT ;  /* 0x0000000702007c0c */ /* 0x000fda000bf06070 */
[----:B------:R-:W-:Y:S05]  /*11150*/  @P0 BRA `(.L_x_159) ;  /* 0x0000000000500947 */ /* 0x000fea0003800000 */
[----:B------:R-:W-:Y:S01]  /*11160*/  ULDC UR6, c[0x0][0x10] ;  /* 0x0000040000067ab9 */ /* 0x000fe20000000800 */
[----:B------:R-:W1:Y:S01]  /*11170*/  LDC R14, c[0x0][RZ] ;  /* 0x00000000ff0e7b82 */ /* 0x000e620000000800 */
[----:B------:R-:W-:Y:S01]  /*11180*/  MOV R15, R2 ;  /* 0x00000002000f7202 */ /* 0x000fe20000000f00 */
[----:B------:R-:W-:Y:S01]  /*11190*/  IMAD.U32 R23, RZ, RZ, UR11 ;  /* 0x0000000bff177e24 */ /* 0x000fe2000f8e00ff */
[----:B------:R-:W-:Y:S01]  /*111a0*/  MOV R22, UR10 ;  /* 0x0000000a00167c02 */ /* 0x000fe20008000f00 */
[----:B------:R-:W-:-:S04]  /*111b0*/  IMAD R0, R0, UR6, RZ ;  /* 0x0000000600007c24 */ /* 0x000fc8000f8e02ff */
[----:B------:R-:W2:Y:S08]  /*111c0*/  LDC.64 R12, c[0x0][0x610] ;  /* 0x00018400ff0c7b82 */ /* 0x000eb00000000a00 */
[----:B0-----:R-:W0:Y:S02]  /*111d0*/  LDC R28, c[0x0][0x4] ;  /* 0x00000100ff1c7b82 */ /* 0x001e240000000800 */
.L_x_162:
[----:B------:R-:W-:-:S05]  /*111e0*/  IADD3 R10, R0, R15, RZ ;  /* 0x0000000f000a7210 */ /* 0x000fca0007ffe0ff */
[----:B-1----:R-:W-:-:S04]  /*111f0*/  IMAD R11, R10, R14, R17 ;  /* 0x0000000e0a0b7224 */ /* 0x002fc800078e0211 */
[----:B--2---:R-:W-:-:S05]  /*11200*/  IMAD.WIDE.U32 R10, R11, 0x10, R12 ;  /* 0x000000100b0a7825 */ /* 0x004fca00078e000c */
[----:B------:R-:W2:Y:S04]  /*11210*/  LDG.E.64 R24, desc[UR60][R10.64] ;  /* 0x0000003c0a187981 */ /* 0x000ea8000c1e1b00 */
[----:B------:R-:W3:Y:S01]  /*11220*/  LDG.E.64 R26, desc[UR60][R10.64+0x8] ;  /* 0x0000083c0a1a7981 */ /* 0x000ee2000c1e1b00 */
[----:B0-----:R-:W-:-:S04]  /*11230*/  IADD3 R15, R28, R15, RZ ;  /* 0x0000000f1c0f7210 */ /* 0x001fc80007ffe0ff */
[----:B------:R-:W-:Y:S01]  /*11240*/  ISETP.GE.U32.AND P0, PT, R15, UR7, PT ;  /* 0x000000070f007c0c */ /* 0x000fe2000bf06070 */
[----:B--2---:R-:W-:Y:S01]  /*11250*/  FADD.FTZ R20, R24, R20 ;  /* 0x0000001418147221 */ /* 0x004fe20000010000 */
[----:B------:R-:W-:Y:S01]  /*11260*/  FADD.FTZ R21, R25, R21 ;  /* 0x0000001519157221 */ /* 0x000fe20000010000 */
[----:B---3--:R-:W-:Y:S01]  /*11270*/  FADD.FTZ R22, R26, R22 ;  /* 0x000000161a167221 */ /* 0x008fe20000010000 */
[----:B------:R-:W-:-:S09]  /*11280*/  FADD.FTZ R23, R27, R23 ;  /* 0x000000171b177221 */ /* 0x000fd20000010000 */
[----:B------:R-:W-:Y:S05]  /*11290*/  @!P0 BRA `(.L_x_162) ;  /* 0xfffffffc00d08947 */ /* 0x000fea000383ffff */
.L_x_159:
[----:B------:R-:W-:Y:S05]  /*112a0*/  BSYNC B0 ;  /* 0x0000000000007941 */ /* 0x000fea0003800000 */
.L_x_157:
[----:B------:R-:W1:Y:S01]  /*112b0*/  LDC R19, c[0x0][RZ] ;  /* 0x00000000ff137b82 */ /* 0x000e620000000800 */
[----:B------:R-:W-:Y:S01]  /*112c0*/  UIADD3 UR4, UR4, 0x10, URZ ;  /* 0x0000001004047890 */ /* 0x000fe2000fffe03f */
[----:B------:R-:W-:Y:S01]  /*112d0*/  ULDC UR6, c[0x0][0x4] ;  /* 0x0000010000067ab9 */ /* 0x000fe20000000800 */
[----:B------:R-:W-:Y:S02]  /*112e0*/  ULDC UR7, c[0x0][0x238] ;  /* 0x00008e0000077ab9 */ /* 0x000fe40000000800 */
[----:B------:R-:W-:Y:S01]  /*112f0*/  ULEA UR4, UR5, UR4, 0x18 ;  /* 0x0000000405047291 */ /* 0x000fe2000f8ec03f */
[----:B------:R-:W-:Y:S01]  /*11300*/  ISETP.NE.AND P2, PT, RZ, UR7, PT ;  /* 0x00000007ff007c0c */ /* 0x000fe2000bf45270 */
[----:B------:R-:W-:-:S06]  /*11310*/  USHF.R.U32.HI UR5, URZ, 0x1, UR6 ;  /* 0x000000013f057899 */ /* 0x000fcc0008011606 */
[----:B------:R-:W-:Y:S01]  /*11320*/  ISETP.NE.AND P0, PT, RZ, UR5, PT ;  /* 0x00000005ff007c0c */ /* 0x000fe2000bf05270 */
[----:B-1----:R-:W-:-:S05]  /*11330*/  IMAD R0, R2, R19, R17 ;  /* 0x0000001302007224 */ /* 0x002fca00078e0211 */
[----:B------:R-:W-:-:S05]  /*11340*/  LEA R0, R0, UR4, 0x4 ;  /* 0x0000000400007c11 */ /* 0x000fca000f8e20ff */
[----:B------:R1:W-:Y:S02]  /*11350*/  STS.128 [R0], R20 ;  /* 0x0000001400007388 */ /* 0x0003e40000000c00 */
[----:B------:R-:W-:Y:S05]  /*11360*/  @!P0 BRA `(.L_x_163) ;  /* 0x0000000000408947 */ /* 0x000fea0003800000 */
[----:B------:R-:W-:-:S07]  /*11370*/  IMAD.U32 R11, RZ, RZ, UR5 ;  /* 0x00000005ff0b7e24 */ /* 0x000fce000f8e00ff */
.L_x_164:
[----:B------:R-:W-:Y:S01]  /*11380*/  IADD3 R10, R2, R11, RZ ;  /* 0x0000000b020a7210 */ /* 0x000fe20007ffe0ff */
[----:B------:R-:W-:Y:S03]  /*11390*/  BAR.SYNC.DEFER_BLOCKING 0x0 ;  /* 0x0000000000007b1d */ /* 0x000fe60000010000 */
[----:B------:R-:W-:-:S04]  /*113a0*/  ISETP.GE.U32.AND P0, PT, R10, UR6, PT ;  /* 0x000000060a007c0c */ /* 0x000fc8000bf06070 */
[----:B------:R-:W-:-:S13]  /*113b0*/  ISETP.GE.U32.OR P0, PT, R2, R11, P0 ;  /* 0x0000000b0200720c */ /* 0x000fda0000706470 */
[----:B------:R-:W-:-:S05]  /*113c0*/  @!P0 IMAD R10, R10, R19, R17 ;  /* 0x000000130a0a8224 */ /* 0x000fca00078e0211 */
[----:B------:R-:W-:-:S05]  /*113d0*/  @!P0 LEA R10, R10, UR4, 0x4 ;  /* 0x000000040a0a8c11 */ /* 0x000fca000f8e20ff */
        /* <DEDUP_REMOVED lines=9> */
.L_x_163:
[----:B------:R-:W-:Y:S05]  /*11470*/  @!P2 BRA `(.L_x_165) ;  /* 0x00000000009ca947 */ /* 0x000fea0003800000 */
[----:B------:R-:W-:Y:S02]  /*11480*/  ISETP.GT.AND P0, PT, R19, 0x20, PT ;  /* 0x000000201300780c */ /* 0x000fe40003f04270 */
[----:B------:R-:W-:-:S11]  /*11490*/  MOV R2, R19 ;  /* 0x0000001300027202 */ /* 0x000fd60000000f00 */
[----:B------:R-:W-:Y:S05]  /*114a0*/  @!P0 BRA `(.L_x_166) ;  /* 0x0000000000548947 */ /* 0x000fea0003800000 */
[----:B------:R-:W-:Y:S01]  /*114b0*/  LEA.HI R2, R19, R19, RZ, 0x1 ;  /* 0x0000001313027211 */ /* 0x000fe200078f08ff */
[----:B------:R3:W-:Y:S03]  /*114c0*/  STS.128 [R0], R20 ;  /* 0x0000001400007388 */ /* 0x0007e60000000c00 */
[----:B------:R-:W-:Y:S01]  /*114d0*/  SHF.R.S32.HI R10, RZ, 0x1, R2 ;  /* 0x00000001ff0a7819 */ /* 0x000fe20000011402 */
[----:B------:R-:W-:-:S03]  /*114e0*/  IMAD.MOV.U32 R2, RZ, RZ, 0x20 ;  /* 0x00000020ff027424 */ /* 0x000fc600078e00ff */
[----:B------:R-:W-:-:S13]  /*114f0*/  ISETP.GE.AND P0, PT, R10, 0x20, PT ;  /* 0x000000200a00780c */ /* 0x000fda0003f06270 */
[----:B---3--:R-:W-:Y:S05]  /*11500*/  @!P0 BRA `(.L_x_166) ;  /* 0x00000000003c8947 */ /* 0x008fea0003800000 */
.L_x_167:
[----:B------:R-:W-:Y:S01]  /*11510*/  IADD3 R2, R17, R10, RZ ;  /* 0x0000000a11027210 */ /* 0x000fe20007ffe0ff */
[----:B------:R-:W-:Y:S03]  /*11520*/  BAR.SYNC.DEFER_BLOCKING 0x0 ;  /* 0x0000000000007b1d */ /* 0x000fe60000010000 */
[----:B------:R-:W-:-:S04]  /*11530*/  ISETP.GE.U32.AND P0, PT, R2, R19, PT ;  /* 0x000000130200720c */ /* 0x000fc80003f06070 */
[----:B------:R-:W-:-:S13]  /*11540*/  ISETP.GE.U32.OR P0, PT, R17, R10, P0 ;  /* 0x0000000a1100720c */ /* 0x000fda0000706470 */
[----:B------:R-:W-:Y:S02]  /*11550*/  @!P0 LEA R12, R10, R0, 0x4 ;  /* 0x000000000a0c8211 */ /* 0x000fe400078e20ff */
[----:B------:R-:W-:-:S04]  /*11560*/  SHF.R.S32.HI R10, RZ, 0x1, R10 ;  /* 0x00000001ff0a7819 */ /* 0x000fc8000001140a */
[----:B------:R-:W1:Y:S02]  /*11570*/  @!P0 LDS.128 R12, [R12] ;  /* 0x000000000c0c8984 */ /* 0x000e640000000c00 */
[----:B-123--:R-:W-:Y:S01]  /*11580*/  @!P0 FADD.FTZ R20, R20, R12 ;  /* 0x0000000c14148221 */ /* 0x00efe20000010000 */
[----:B------:R-:W-:Y:S01]  /*11590*/  @!P0 FADD.FTZ R21, R21, R13 ;  /* 0x0000000d15158221 */ /* 0x000fe20000010000 */
[----:B------:R-:W-:Y:S01]  /*115a0*/  @!P0 FADD.FTZ R22, R22, R14 ;  /* 0x0000000e16168221 */ /* 0x000fe20000010000 */
[----:B------:R-:W-:-:S05]  /*115b0*/  @!P0 FADD.FTZ R23, R23, R15 ;  /* 0x0000000f17178221 */ /* 0x000fca0000010000 */
[----:B------:R3:W-:Y:S01]  /*115c0*/  @!P0 STS.128 [R0], R20 ;  /* 0x0000001400008388 */ /* 0x0007e20000000c00 */
[----:B------:R-:W-:-:S13]  /*115d0*/  ISETP.GE.AND P0, PT, R10, 0x20, PT ;  /* 0x000000200a00780c */ /* 0x000fda0003f06270 */
[----:B------:R-:W-:Y:S05]  /*115e0*/  @P0 BRA `(.L_x_167) ;  /* 0xfffffffc00c80947 */ /* 0x000fea000383ffff */
[----:B------:R-:W-:-:S07]  /*115f0*/  IMAD.MOV.U32 R2, RZ, RZ, 0x20 ;  /* 0x00000020ff027424 */ /* 0x000fce00078e00ff */
.L_x_166:
[----:B------:R-:W-:Y:S01]  /*11600*/  BAR.SYNC.DEFER_BLOCKING 0x0 ;  /* 0x0000000000007b1d */ /* 0x000fe20000010000 */
[----:B------:R-:W-:-:S13]  /*11610*/  ISETP.GE.AND P0, PT, R2, 0x2, PT ;  /* 0x000000020200780c */ /* 0x000fda0003f06270 */
[----:B------:R-:W-:Y:S05]  /*11620*/  @!P0 BRA `(.L_x_165) ;  /* 0x0000000000308947 */ /* 0x000fea0003800000 */
[----:B------:R-:W-:-:S11]  /*11630*/  HFMA2.MMA R11, -RZ, RZ, 0, 5.9604644775390625e-08 ;  /* 0x00000001ff0b7435 */ /* 0x000fd600000001ff */
.L_x_168:
[----:B------:R-:W4:Y:S04]  /*11640*/  SHFL.DOWN PT, R13, R20, R11, 0x1f ;  /* 0x08001f0b140d7589 */ /* 0x000f2800000e0000 */
[----:B-123--:R-:W1:Y:S04]  /*11650*/  SHFL.DOWN PT, R0, R21, R11, 0x1f ;  /* 0x08001f0b15007589 */ /* 0x00ee6800000e0000 */
[----:B------:R-:W2:Y:S04]  /*11660*/  SHFL.DOWN PT, R15, R22, R11, 0x1f ;  /* 0x08001f0b160f7589 */ /* 0x000ea800000e0000 */
[----:B------:R3:W5:Y:S02]  /*11670*/  SHFL.DOWN PT, R10, R23, R11, 0x1f ;  /* 0x08001f0b170a7589 */ /* 0x00076400000e0000 */
[----:B---3--:R-:W-:Y:S01]  /*11680*/  SHF.L.U32 R11, R11, 0x1, RZ ;  /* 0x000000010b0b7819 */ /* 0x008fe200000006ff */
[----:B----4-:R-:W-:-:S03]  /*11690*/  FADD.FTZ R20, R13, R20 ;  /* 0x000000140d147221 */ /* 0x010fc60000010000 */
[----:B------:R-:W-:Y:S01]  /*116a0*/  ISETP.GE.AND P0, PT, R11, R2, PT ;  /* 0x000000020b00720c */ /* 0x000fe20003f06270 */
[----:B-1----:R-:W-:Y:S01]  /*116b0*/  FADD.FTZ R21, R0, R21 ;  /* 0x0000001500157221 */ /* 0x002fe20000010000 */
[----:B--2---:R-:W-:Y:S01]  /*116c0*/  FADD.FTZ R22, R15, R22 ;  /* 0x000000160f167221 */ /* 0x004fe20000010000 */
[----:B-----5:R-:W-:-:S10]  /*116d0*/  FADD.FTZ R23, R10, R23 ;  /* 0x000000170a177221 */ /* 0x020fd40000010000 */
[----:B------:R-:W-:Y:S05]  /*116e0*/  @!P0 BRA `(.L_x_168) ;  /* 0xfffffffc00d48947 */ /* 0x000fea000383ffff */
.L_x_165:
        /* <DEDUP_REMOVED lines=9> */
[----:B------:R-:W1:Y:S04]  /*11780*/  LDG.E.64 R2, desc[UR60][R4.64] ;  /* 0x0000003c04027981 */ /* 0x000e68000c1e1b00 */
[----:B------:R-:W4:Y:S01]  /*11790*/  LDG.E.64 R6, desc[UR60][R4.64+0x8] ;  /* 0x0000083c04067981 */ /* 0x000f22000c1e1b00 */
[----:B-123--:R-:W-:Y:S01]  /*117a0*/  FADD.FTZ R20, R20, R2 ;  /* 0x0000000214147221 */ /* 0x00efe20000010000 */
[----:B------:R-:W-:Y:S01]  /*117b0*/  FADD.FTZ R21, R21, R3 ;  /* 0x0000000315157221 */ /* 0x000fe20000010000 */
[----:B----4-:R-:W-:Y:S01]  /*117c0*/  FADD.FTZ R22, R22, R6 ;  /* 0x0000000616167221 */ /* 0x010fe20000010000 */
[----:B------:R-:W-:-:S07]  /*117d0*/  FADD.FTZ R23, R23, R7 ;  /* 0x0000000717177221 */ /* 0x000fce0000010000 */
.L_x_170:
[----:B------:R-:W-:Y:S05]  /*117e0*/  @!P1 BRA `(.L_x_171) ;  /* 0x0000000000d49947 */ /* 0x000fea0003800000 */
[----:B------:R-:W4:Y:S01]  /*117f0*/  LDC R17, c[0x0][0x62c] ;  /* 0x00018b00ff117b82 */ /* 0x000f220000000800 */
[----:B------:R-:W-:Y:S02]  /*11800*/  ULDC UR4, c[0x0][0x210] ;  /* 0x0000840000047ab9 */ /* 0x000fe40000000800 */
[----:B------:R-:W-:Y:S01]  /*11810*/  FMUL.FTZ R24, R20, UR4 ;  /* 0x0000000414187c20 */ /* 0x000fe20008410000 */
[----:B------:R-:W-:Y:S01]  /*11820*/  FMUL.FTZ R25, R21, UR4 ;  /* 0x0000000415197c20 */ /* 0x000fe20008410000 */
[----:B----4-:R-:W-:-:S04]  /*11830*/  ISETP.NE.AND P0, PT, R17, 0x1, PT ;  /* 0x000000011100780c */ /* 0x010fc80003f05270 */
[----:B-123--:R-:W-:-:S09]  /*11840*/  P2R R0, PR, RZ, 0x1 ;  /* 0x00000001ff007803 */ /* 0x00efd20000000000 */
[----:B------:R-:W-:Y:S05]  /*11850*/  @!P0 BRA `(.L_x_172) ;  /* 0x0000000000408947 */ /* 0x000fea0003800000 */
[----:B------:R-:W-:Y:S01]  /*11860*/  MOV R0, 0x0 ;  /* 0x0000000000007802 */ /* 0x000fe20000000f00 */
[----:B------:R-:W-:Y:S01]  /*11870*/  ULDC.64 UR4, c[0x4][0x590] ;  /* 0x0101640000047ab9 */ /* 0x000fe20000000a00 */
[----:B------:R-:W-:Y:S01]  /*11880*/  ULDC.64 UR6, c[0x4][0x578] ;  /* 0x01015e0000067ab9 */ /* 0x000fe20000000a00 */
[----:B------:R-:W-:Y:S01]  /*11890*/  IMAD.U32 R4, RZ, RZ, UR4 ;  /* 0x00000004ff047e24 */ /* 0x000fe2000f8e00ff */
[----:B------:R1:W2:Y:S01]  /*118a0*/  LDC.64 R2, c[0x4][R0] ;  /* 0x0100000000027b82 */ /* 0x0002a20000000a00 */
[----:B------:R-:W-:Y:S01]  /*118b0*/  MOV R5, UR5 ;  /* 0x0000000500057c02 */ /* 0x000fe20008000f00 */
[----:B------:R-:W-:Y:S01]  /*118c0*/  ULDC.64 UR4, c[0x4][0x468] ;  /* 0x01011a0000047ab9 */ /* 0x000fe20000000a00 */
[----:B------:R-:W-:Y:S01]  /*118d0*/  HFMA2.MMA R12, -RZ, RZ, 0, 5.9604644775390625e-08 ;  /* 0x00000001ff0c7435 */ /* 0x000fe200000001ff */
[----:B------:R-:W-:Y:S01]  /*118e0*/  MOV R6, UR6 ;  /* 0x0000000600067c02 */ /* 0x000fe20008000f00 */
[----:B------:R-:W-:Y:S01]  /*118f0*/  IMAD.U32 R7, RZ, RZ, UR7 ;  /* 0x00000007ff077e24 */ /* 0x000fe2000f8e00ff */
[----:B------:R-:W-:Y:S01]  /*11900*/  MOV R10, UR4 ;  /* 0x00000004000a7c02 */ /* 0x000fe20008000f00 */
[----:B------:R-:W-:Y:S01]  /*11910*/  IMAD.MOV.U32 R8, RZ, RZ, 0x2ef ;  /* 0x000002efff087424 */ /* 0x000fe200078e00ff */
[----:B------:R-:W-:-:S02]  /*11920*/  MOV R11, UR5 ;  /* 0x00000005000b7c02 */ /* 0x000fc40008000f00 */
[----:B-1----:R-:W-:-:S07]  /*11930*/  MOV R13, RZ ;  /* 0x000000ff000d7202 */ /* 0x002fce0000000f00 */
[----:B------:R-:W-:-:S07]  /*11940*/  LEPC R20, `(.L_x_172) ;  /* 0x000000001014794e */ /* 0x000fce0000000000 */
[----:B0-2---:R-:W-:Y:S05]  /*11950*/  CALL.ABS.NOINC R2 ;  /* 0x0000000002007343 */ /* 0x005fea0003c00000 */
.L_x_172:
[----:B------:R-:W-:Y:S01]  /*11960*/  ULDC.64 UR4, c[0x0][0x5f8] ;  /* 0x00017e0000047ab9 */ /* 0x000fe20000000a00 */
[----:B------:R-:W-:Y:S02]  /*11970*/  ISETP.NE.AND P6, PT, R17, 0x1, PT ;  /* 0x000000011100780c */ /* 0x000fe40003fc5270 */
[----:B------:R-:W-:Y:S01]  /*11980*/  IADD3 R18, P0, R18, UR4, RZ ;  /* 0x0000000412127c10 */ /* 0x000fe2000ff1e0ff */
[----:B------:R-:W-:Y:S02]  /*11990*/  ULDC UR4, c[0x0][0x210] ;  /* 0x0000840000047ab9 */ /* 0x000fe40000000800 */
[----:B------:R-:W-:Y:S01]  /*119a0*/  FMUL.FTZ R22, R22, UR4 ;  /* 0x0000000416167c20 */ /* 0x000fe20008410000 */
[----:B------:R-:W-:Y:S01]  /*119b0*/  FMUL.FTZ R23, R23, UR4 ;  /* 0x0000000417177c20 */ /* 0x000fe20008410000 */
[----:B------:R-:W-:-:S05]  /*119c0*/  IMAD.X R19, RZ, RZ, UR5, P0 ;  /* 0x00000005ff137e24 */ /* 0x000fca00080e06ff */
[----:B------:R1:W-:Y:S01]  /*119d0*/  STG.E.64 desc[UR60][R18.64], R24 ;  /* 0x0000001812007986 */ /* 0x0003e2000c101b3c */
[----:B------:R-:W-:Y:S05]  /*119e0*/  @!P6 BRA `(.L_x_173) ;  /* 0x000000000040e947 */ /* 0x000fea0003800000 */
[----:B------:R-:W-:Y:S01]  /*119f0*/  MOV R0, 0x0 ;  /* 0x0000000000007802 */ /* 0x000fe20000000f00 */
[----:B------:R-:W-:Y:S01]  /*11a00*/  ULDC.64 UR4, c[0x4][0x590] ;  /* 0x0101640000047ab9 */ /* 0x000fe20000000a00 */
[----:B------:R-:W-:Y:S01]  /*11a10*/  ULDC.64 UR6, c[0x4][0x468] ;  /* 0x01011a0000067ab9 */ /* 0x000fe20000000a00 */
[----:B------:R-:W-:Y:S01]  /*11a20*/  MOV R4, UR4 ;  /* 0x0000000400047c02 */ /* 0x000fe20008000f00 */
[----:B------:R2:W3:Y:S01]  /*11a30*/  LDC.64 R2, c[0x4][R0] ;  /* 0x0100000000027b82 */ /* 0x0004e20000000a00 */
[----:B------:R-:W-:Y:S01]  /*11a40*/  MOV R5, UR5 ;  /* 0x0000000500057c02 */ /* 0x000fe20008000f00 */
[----:B------:R-:W-:Y:S01]  /*11a50*/  ULDC.64 UR4, c[0x4][0x578] ;  /* 0x01015e0000047ab9 */ /* 0x000fe20000000a00 */
[----:B------:R-:W-:Y:S01]  /*11a60*/  HFMA2.MMA R8, -RZ, RZ, 0, 4.4763088226318359375e-05 ;  /* 0x000002efff087435 */ /* 0x000fe200000001ff */
[----:B------:R-:W-:Y:S01]  /*11a70*/  IMAD.U32 R6, RZ, RZ, UR4 ;  /* 0x00000004ff067e24 */ /* 0x000fe2000f8e00ff */
[----:B------:R-:W-:Y:S01]  /*11a80*/  MOV R7, UR5 ;  /* 0x0000000500077c02 */ /* 0x000fe20008000f00 */
[----:B------:R-:W-:Y:S01]  /*11a90*/  IMAD.U32 R11, RZ, RZ, UR7 ;  /* 0x00000007ff0b7e24 */ /* 0x000fe2000f8e00ff */
[----:B------:R-:W-:Y:S01]  /*11aa0*/  MOV R10, UR6 ;  /* 0x00000006000a7c02 */ /* 0x000fe20008000f00 */
[----:B------:R-:W-:Y:S01]  /*11ab0*/  IMAD.MOV.U32 R13, RZ, RZ, RZ ;  /* 0x000000ffff0d7224 */ /* 0x000fe200078e00ff */
[----:B--2---:R-:W-:-:S07]  /*11ac0*/  MOV R12, 0x1 ;  /* 0x00000001000c7802 */ /* 0x004fce0000000f00 */
[----:B------:R-:W-:-:S07]  /*11ad0*/  LEPC R20, `(.L_x_173) ;  /* 0x000000001014794e */ /* 0x000fce0000000000 */
[----:B01-3--:R-:W-:Y:S05]  /*11ae0*/  CALL.ABS.NOINC R2 ;  /* 0x0000000002007343 */ /* 0x00bfea0003c00000 */
.L_x_173:
[----:B------:R-:W-:Y:S02]  /*11af0*/  ULDC.64 UR4, c[0x0][0x5f8] ;  /* 0x00017e0000047ab9 */ /* 0x000fe40000000a00 */
[----:B------:R-:W-:-:S04]  /*11b00*/  IADD3 R16, P0, R16, UR4, RZ ;  /* 0x0000000410107c10 */ /* 0x000fc8000ff1e0ff */
[----:B------:R-:W-:-:S05]  /*11b10*/  IADD3.X R17, RZ, UR5, RZ, P0, !PT ;  /* 0x00000005ff117c10 */ /* 0x000fca00087fe4ff */
[----:B------:R-:W-:Y:S01]  /*11b20*/  STG.E.64 desc[UR60][R16.64], R22 ;  /* 0x0000001610007986 */ /* 0x000fe2000c101b3c */
[----:B------:R-:W-:Y:S05]  /*11b30*/  EXIT ;  /* 0x000000000000794d */ /* 0x000fea0003800000 */
.L_x_171:
[----:B------:R-:W-:Y:S04]  /*11b40*/  STG.E.64 desc[UR60][R4.64], R20 ;  /* 0x0000001404007986 */ /* 0x000fe8000c101b3c */
[----:B------:R-:W-:Y:S01]  /*11b50*/  STG.E.64 desc[UR60][R4.64+0x8], R22 ;  /* 0x0000081604007986 */ /* 0x000fe2000c101b3c */
[----:B------:R-:W-:Y:S05]  /*11b60*/  EXIT ;  /* 0x000000000000794d */ /* 0x000fea0003800000 */
.L_x_169:
        /* <DEDUP_REMOVED lines=10> */
.L_x_174:
        /* <DEDUP_REMOVED lines=11> */
[----:B------:R-:W-:Y:S01]  /*11cc0*/  MOV R4, UR4 ;  /* 0x0000000400047c02 */ /* 0x000fe20008000f00 */
[----:B------:R1:W2:Y:S01]  /*11cd0*/  LDC.64 R2, c[0x4][R0] ;  /* 0x0100000000027b82 */ /* 0x0002a20000000a00 */
[----:B------:R-:W-:Y:S01]  /*11ce0*/  IMAD.U32 R5, RZ, RZ, UR5 ;  /* 0x00000005ff057e24 */ /* 0x000fe2000f8e00ff */
[----:B------:R-:W-:Y:S01]  /*11cf0*/  ULDC.64 UR4, c[0x4][0x578] ;  /* 0x01015e0000047ab9 */ /* 0x000fe20000000a00 */
[----:B------:R-:W-:Y:S01]  /*11d00*/  HFMA2.MMA R8, -RZ, RZ, 0, 4.4763088226318359375e-05 ;  /* 0x000002efff087435 */ /* 0x000fe200000001ff */
[----:B------:R-:W-:Y:S01]  /*11d10*/  MOV R6, UR4 ;  /* 0x0000000400067c02 */ /* 0x000fe20008000f00 */
[----:B------:R-:W-:Y:S01]  /*11d20*/  IMAD.U32 R10, RZ, RZ, UR6 ;  /* 0x00000006ff0a7e24 */ /* 0x000fe2000f8e00ff */
[----:B------:R-:W-:Y:S01]  /*11d30*/  MOV R7, UR5 ;  /* 0x0000000500077c02 */ /* 0x000fe20008000f00 */
[----:B------:R-:W-:Y:S01]  /*11d40*/  IMAD.MOV.U32 R13, RZ, RZ, RZ ;  /* 0x000000ffff0d7224 */ /* 0x000fe200078e00ff */
[----:B------:R-:W-:-:S02]  /*11d50*/  MOV R11, UR7 ;  /* 0x00000007000b7c02 */ /* 0x000fc40008000f00 */
[----:B-1----:R-:W-:-:S07]  /*11d60*/  MOV R12, 0x1 ;  /* 0x00000001000c7802 */ /* 0x002fce0000000f00 */
[----:B------:R-:W-:-:S07]  /*11d70*/  LEPC R20, `(.L_x_176) ;  /* 0x000000001014794e */ /* 0x000fce0000000000 */
[----:B0-2---:R-:W-:Y:S05]  /*11d80*/  CALL.ABS.NOINC R2 ;  /* 0x0000000002007343 */ /* 0x005fea0003c00000 */
.L_x_176:
[----:B------:R-:W-:Y:S01]  /*11d90*/  ULDC.64 UR4, c[0x0][0x5f8] ;  /* 0x00017e0000047ab9 */ /* 0x000fe20000000a00 */
[----:B------:R-:W-:Y:S02]  /*11da0*/  ISETP.NE.AND P6, PT, R17, 0x1, PT ;  /* 0x000000011100780c */ /* 0x000fe40003fc5270 */
[----:B------:R-:W-:Y:S01]  /*11db0*/  IADD3 R18, P0, R18, UR4, RZ ;  /* 0x0000000412127c10 */ /* 0x000fe2000ff1e0ff */
[----:B------:R-:W-:Y:S02]  /*11dc0*/  ULDC UR4, c[0x0][0x210] ;  /* 0x0000840000047ab9 */ /* 0x000fe40000000800 */
[----:B------:R-:W-:Y:S01]  /*11dd0*/  FMUL.FTZ R22, R22, UR4 ;  /* 0x0000000416167c20 */ /* 0x000fe20008410000 */
[----:B------:R-:W-:Y:S01]  /*11de0*/  IADD3.X R19, RZ, UR5, RZ, P0, !PT ;  /* 0x00000005ff137c10 */ /* 0x000fe200087fe4ff */
[----:B------:R-:W-:-:S04]  /*11df0*/  FMUL.FTZ R23, R23, UR4 ;  /* 0x0000000417177c20 */ /* 0x000fc80008410000 */
[----:B------:R1:W-:Y:S02]  /*11e00*/  STG.E.64 desc[UR60][R18.64], R24 ;  /* 0x0000001812007986 */ /* 0x0003e4000c101b3c */
        /* <DEDUP_REMOVED lines=8> */
[----:B------:R-:W-:Y:S01]  /*11e90*/  HFMA2.MMA R12, -RZ, RZ, 0, 5.9604644775390625e-08 ;  /* 0x00000001ff0c7435 */ /* 0x000fe200000001ff */
[----:B------:R-:W-:Y:S01]  /*11ea0*/  IMAD.U32 R6, RZ, RZ, UR4 ;  /* 0x00000004ff067e24 */ /* 0x000fe2000f8e00ff */
[----:B------:R-:W-:Y:S01]  /*11eb0*/  MOV R7, UR5 ;  /* 0x0000000500077c02 */ /* 0x000fe20008000f00 */
[----:B------:R-:W-:Y:S01]  /*11ec0*/  IMAD.MOV.U32 R8, RZ, RZ, 0x2ef ;  /* 0x000002efff087424 */ /* 0x000fe200078e00ff */
[----:B------:R-:W-:-:S02]  /*11ed0*/  MOV R10, UR6 ;  /* 0x00000006000a7c02 */ /* 0x000fc40008000f00 */
[----:B------:R-:W-:Y:S02]  /*11ee0*/  MOV R11, UR7 ;  /* 0x00000007000b7c02 */ /* 0x000fe40008000f00 */
[----:B--2---:R-:W-:-:S07]  /*11ef0*/  MOV R13, RZ ;  /* 0x000000ff000d7202 */ /* 0x004fce0000000f00 */
[----:B------:R-:W-:-:S07]  /*11f00*/  LEPC R20, `(.L_x_177) ;  /* 0x000000001014794e */ /* 0x000fce0000000000 */
[----:B01-3--:R-:W-:Y:S05]  /*11f10*/  CALL.ABS.NOINC R2 ;  /* 0x0000000002007343 */ /* 0x00bfea0003c00000 */
.L_x_177:
[----:B------:R-:W-:Y:S02]  /*11f20*/  ULDC.64 UR4, c[0x0][0x5f8] ;  /* 0x00017e0000047ab9 */ /* 0x000fe40000000a00 */
[----:B------:R-:W-:-:S04]  /*11f30*/  IADD3 R16, P0, R16, UR4, RZ ;  /* 0x0000000410107c10 */ /* 0x000fc8000ff1e0ff */
[----:B------:R-:W-:-:S05]  /*11f40*/  IADD3.X R17, RZ, UR5, RZ, P0, !PT ;  /* 0x00000005ff117c10 */ /* 0x000fca00087fe4ff */
[----:B------:R-:W-:Y:S01]  /*11f50*/  STG.E.64 desc[UR60][R16.64], R22 ;  /* 0x0000001610007986 */ /* 0x000fe2000c101b3c */
[----:B------:R-:W-:Y:S05]  /*11f60*/  EXIT ;  /* 0x000000000000794d */ /* 0x000fea0003800000 */
.L_x_175:
[----:B------:R-:W-:Y:S04]  /*11f70*/  STG.E.64 desc[UR60][R6.64], R20 ;  /* 0x0000001406007986 */ /* 0x000fe8000c101b3c */
[----:B------:R-:W-:Y:S01]  /*11f80*/  STG.E.64 desc[UR60][R8.64], R22 ;  /* 0x0000001608007986 */ /* 0x000fe2000c101b3c */
[----:B------:R-:W-:Y:S05]  /*11f90*/  EXIT ;  /* 0x000000000000794d */ /* 0x000fea0003800000 */
.L_x_148:
[----:B------:R-:W-:Y:S02]  /*11fa0*/  ULDC UR4, c[0x0][0x228] ;  /* 0x00008a0000047ab9 */ /* 0x000fe40000000800 */
[----:B------:R-:W-:-:S13]  /*11fb0*/  ISETP.GE.AND P0, PT, R19, UR4, PT ;  /* 0x0000000413007c0c */ /* 0x000fda000bf06270 */
[----:B------:R-:W-:Y:S05]  /*11fc0*/  @P0 EXIT ;  /* 0x000000000000094d */ /* 0x000fea0003800000 */
[----:B------:R-:W-:Y:S01]  /*11fd0*/  ULDC UR4, c[0x0][0x238] ;  /* 0x00008e0000047ab9 */ /* 0x000fe20000000800 */
[----:B------:R-:W-:Y:S02]  /*11fe0*/  ISETP.NE.AND P1, PT, R17, RZ, PT ;  /* 0x000000ff1100720c */ /* 0x000fe40003f25270 */
[----:B------:R-:W-:-:S13]  /*11ff0*/  ISETP.NE.AND P0, PT, RZ, UR4, PT ;  /* 0x00000004ff007c0c */ /* 0x000fda000bf05270 */
[----:B------:R-:W-:Y:S05]  /*12000*/  @P0 EXIT P1 ;  /* 0x000000000000094d */ /* 0x000fea0000800000 */
[----:B------:R-:W-:Y:S01]  /*12010*/  ULDC UR4, c[0x0][0x23c] ;  /* 0x00008f0000047ab9 */ /* 0x000fe20000000800 */
[----:B------:R-:W-:Y:S02]  /*12020*/  ISETP.NE.AND P1, PT, R2, RZ, PT ;  /* 0x000000ff0200720c */ /* 0x000fe40003f25270 */
[----:B------:R-:W-:-:S13]  /*12030*/  ISETP.NE.AND P0, PT, RZ, UR4, PT ;  /* 0x00000004ff007c0c */ /* 0x000fda000bf05270 */
[----:B------:R-:W-:Y:S05]  /*12040*/  @P0 EXIT P1 ;  /* 0x000000000000094d */ /* 0x000fea0000800000 */
[----:B--2---:R-:W1:Y:S01]  /*12050*/  LDC.U8 R0, c[0x0][0x628] ;  /* 0x00018a00ff007b82 */ /* 0x004e620000000000 */
[----:B------:R-:W-:-:S04]  /*12060*/  ISETP.NE.U32.AND P0, PT, R4, RZ, PT ;  /* 0x000000ff0400720c */ /* 0x000fc80003f05070 */
[----:B------:R-:W-:-:S13]  /*12070*/  ISETP.NE.AND.EX P0, PT, R3, RZ, PT, P0 ;  /* 0x000000ff0300720c */ /* 0x000fda0003f05300 */
[----:B------:R-:W-:Y:S05]  /*12080*/  @!P0 BRA `(.L_x_178) ;  /* 0x00000004000c8947 */ /* 0x000fea0003800000 */
[----:B-1----:R-:W-:Y:S01]  /*12090*/  ISETP.NE.AND P0, PT, R0, RZ, PT ;  /* 0x000000ff0000720c */ /* 0x002fe20003f05270 */
[----:B------:R-:W-:Y:S02]  /*120a0*/  ULDC.U8 UR4, c[0x0][0x629] ;  /* 0x00018a4000047ab9 */ /* 0x000fe40000000000 */
[----:B------:R-:W-:-:S10]  /*120b0*/  ISETP.NE.AND P1, PT, RZ, UR4, PT ;  /* 0x00000004ff007c0c */ /* 0x000fd4000bf25270 */
[----:B------:R-:W-:Y:S05]  /*120c0*/  @!P0 BRA `(.L_x_179) ;  /* 0x0000000000188947 */ /* 0x000fea0003800000 */
[----:B------:R-:W2:Y:S04]  /*120d0*/  LDG.E.64 R2, desc[UR60][R4.64] ;  /* 0x0000003c04027981 */ /* 0x000ea8000c1e1b00 */
[----:B------:R-:W3:Y:S01]  /*120e0*/  LDG.E.64 R6, desc[UR60][R4.64+0x8] ;  /* 0x0000083c04067981 */ /* 0x000ee2000c1e1b00 */
[----:B--2---:R-:W-:Y:S01]  /*120f0*/  FADD.FTZ R20, R20, R2 ;  /* 0x0000000214147221 */ /* 0x004fe20000010000 */
[----:B------:R-:W-:Y:S01]  /*12100*/  FADD.FTZ R21, R21, R3 ;  /* 0x0000000315157221 */ /* 0x000fe20000010000 */
[----:B---3--:R-:W-:Y:S01]  /*12110*/  FADD.FTZ R22, R22, R6 ;  /* 0x0000000616167221 */ /* 0x008fe20000010000 */
[----:B------:R-:W-:-:S07]  /*12120*/  FADD.FTZ R23, R23, R7 ;  /* 0x0000000717177221 */ /* 0x000fce0000010000 */
.L_x_179:
[----:B------:R-:W-:Y:S05]  /*12130*/  @!P1 BRA `(.L_x_180) ;  /* 0x0000000000d49947 */ /* 0x000fea0003800000 */
[----:B------:R-:W1:Y:S01]  /*12140*/  LDC R17, c[0x0][0x62c] ;  /* 0x00018b00ff117b82 */ /* 0x000e620000000800 */
[----:B------:R-:W-:Y:S02]  /*12150*/  ULDC UR4, c[0x0][0x210] ;  /* 0x0000840000047ab9 */ /* 0x000fe40000000800 */
[----:B------:R-:W-:Y:S01]  /*12160*/  FMUL.FTZ R18, R20, UR4 ;  /* 0x0000000414127c20 */ /* 0x000fe20008410000 */
[----:B------:R-:W-:Y:S01]  /*12170*/  FMUL.FTZ R19, R21, UR4 ;  /* 0x0000000415137c20 */ /* 0x000fe20008410000 */
[----:B-1----:R-:W-:-:S04]  /*12180*/  ISETP.NE.AND P0, PT, R17, 0x1, PT ;  /* 0x000000011100780c */ /* 0x002fc80003f05270 */
[----:B------:R-:W-:-:S09]  /*12190*/  P2R R0, PR, RZ, 0x1 ;  /* 0x00000001ff007803 */ /* 0x000fd20000000000 */
        /* <DEDUP_REMOVED lines=17> */
.L_x_181:
        /* <DEDUP_REMOVED lines=25> */
.L_x_182:
[----:B------:R-:W-:Y:S02]  /*12440*/  ULDC.64 UR4, c[0x0][0x5f8] ;  /* 0x00017e0000047ab9 */ /* 0x000fe40000000a00 */
[----:B------:R-:W-:-:S04]  /*12450*/  IADD3 R16, P0, R16, UR4, RZ ;  /* 0x0000000410107c10 */ /* 0x000fc8000ff1e0ff */
[----:B------:R-:W-:-:S05]  /*12460*/  IADD3.X R17, RZ, UR5, RZ, P0, !PT ;  /* 0x00000005ff117c10 */ /* 0x000fca00087fe4ff */
[----:B------:R-:W-:Y:S01]  /*12470*/  STG.E.64 desc[UR60][R16.64], R22 ;  /* 0x0000001610007986 */ /* 0x000fe2000c101b3c */
[----:B------:R-:W-:Y:S05]  /*12480*/  EXIT ;  /* 0x000000000000794d */ /* 0x000fea0003800000 */
.L_x_180:
[----:B------:R-:W-:Y:S04]  /*12490*/  STG.E.64 desc[UR60][R4.64], R20 ;  /* 0x0000001404007986 */ /* 0x000fe8000c101b3c */
[----:B------:R-:W-:Y:S01]  /*124a0*/  STG.E.64 desc[UR60][R4.64+0x8], R22 ;  /* 0x0000081604007986 */ /* 0x000fe2000c101b3c */
[----:B------:R-:W-:Y:S05]  /*124b0*/  EXIT ;  /* 0x000000000000794d */ /* 0x000fea0003800000 */
.L_x_178:
        /* <DEDUP_REMOVED lines=10> */
.L_x_183:
        /* <DEDUP_REMOVED lines=24> */
.L_x_185:
        /* <DEDUP_REMOVED lines=25> */
.L_x_186:
[----:B------:R-:W-:Y:S02]  /*12870*/  ULDC.64 UR4, c[0x0][0x5f8] ;  /* 0x00017e0000047ab9 */ /* 0x000fe40000000a00 */
[----:B------:R-:W-:-:S04]  /*12880*/  IADD3 R16, P0, R16, UR4, RZ ;  /* 0x0000000410107c10 */ /* 0x000fc8000ff1e0ff */
[----:B------:R-:W-:-:S05]  /*12890*/  IADD3.X R17, RZ, UR5, RZ, P0, !PT ;  /* 0x00000005ff117c10 */ /* 0x000fca00087fe4ff */
[----:B------:R-:W-:Y:S01]  /*128a0*/  STG.E.64 desc[UR60][R16.64], R22 ;  /* 0x0000001610007986 */ /* 0x000fe2000c101b3c */
[----:B------:R-:W-:Y:S05]  /*128b0*/  EXIT ;  /* 0x000000000000794d */ /* 0x000fea0003800000 */
.L_x_184:
[----:B------:R-:W-:Y:S04]  /*128c0*/  STG.E.64 desc[UR60][R6.64], R20 ;  /* 0x0000001406007986 */ /* 0x000fe8000c101b3c */
[----:B------:R-:W-:Y:S01]  /*128d0*/  STG.E.64 desc[UR60][R8.64], R22 ;  /* 0x0000001608007986 */ /* 0x000fe2000c101b3c */
[----:B------:R-:W-:Y:S05]  /*128e0*/  EXIT ;  /* 0x000000000000794d */ /* 0x000fea0003800000 */
.L_x_187:
        /* <DEDUP_REMOVED lines=9> */
.L_x_8238:


//--------------------- .text._ZN2at6native13reduce_kernelILi128ELi4ENS0_8ReduceOpIN3c107complexIfEENS0_7MeanOpsIS5_S5_fS5_EEjS5_Li4ELi4EEEEEvT1_ --------------------------
	.section	.text._ZN2at6native13reduce_kernelILi128ELi4ENS0_8ReduceOpIN3c107complexIfEENS0_7MeanOpsIS5_S5_fS5_EEjS5_Li4ELi4EEEEEvT1_,"ax",@progbits
	.align	128
        .global         _ZN2at6native13reduce_kernelILi128ELi4ENS0_8ReduceOpIN3c107complexIfEENS0_7MeanOpsIS5_S5_fS5_EEjS5_Li4ELi4EEEEEvT1_
        .type           _ZN2at6native13reduce_kernelILi128ELi4ENS0_8ReduceOpIN3c107complexIfEENS0_7MeanOpsIS5_S5_fS5_EEjS5_Li4ELi4EEEEEvT1_,@function
        .size           _ZN2at6native13reduce_kernelILi128ELi4ENS0_8ReduceOpIN3c107complexIfEENS0_7MeanOpsIS5_S5_fS5_EEjS5_Li4ELi4EEEEEvT1_,(.L_x_8239 - _ZN2at6native13reduce_kernelILi128ELi4ENS0_8ReduceOpIN3c107complexIfEENS0_7MeanOpsIS5_S5_fS5_EEjS5_Li4ELi4EEEEEvT1_)
        .other          _ZN2at6native13reduce_kernelILi128ELi4ENS0_8ReduceOpIN3c107complexIfEENS0_7MeanOpsIS5_S5_fS5_EEjS5_Li4ELi4EEEEEvT1_,@"STO_CUDA_ENTRY STV_DEFAULT"
_ZN2at6native13reduce_kernelILi128ELi4ENS0_8ReduceOpIN3c107complexIfEENS0_7MeanOpsIS5_S5_fS5_EEjS5_Li4ELi4EEEEEvT1_:
.text._ZN2at6native13reduce_kernelILi128ELi4ENS0_8ReduceOpIN3c107complexIfEENS0_7MeanOpsIS5_S5_fS5_EEjS5_Li4ELi4EEEEEvT1_:
        /* <DEDUP_REMOVED lines=288> */
.L_x_188:
        /* <DEDUP_REMOVED lines=12> */
[----:B------:R-:W-:Y:S02]  /*12c0*/  CS2R R24, SRZ ;  /* 0x0000000000187805 */ /* 0x000fe4000001ff00 */
[----:B------:R-:W-:Y:S02]  /*12d0*/  CS2R R22, SRZ ;  /* 0x0000000000167805 */ /* 0x000fe4000001ff00 */
[----:B------:R-:W-:Y:S01]  /*12e0*/  CS2R R20, SRZ ;  /* 0x0000000000147805 */ /* 0x000fe2000001ff00 */
[C---:B0-----:R-:W-:Y:S02]  /*12f0*/  IMAD R4, R2.reuse, UR5, R3 ;  /* 0x0000000502047c24 */ /* 0x041fe4000f8e0203 */
[----:B------:R-:W-:Y:S01]  /*1300*/  IMAD R5, R2, UR4, R5 ;  /* 0x0000000402057c24 */ /* 0x000fe2000f8e0205 */
[----:B------:R-:W-:Y:S01]  /*1310*/  ULDC UR4, c[0x0][0x224] ;  /* 0x0000890000047ab9 */ /* 0x000fe20000000800 */
[----:B--2---:R-:W-:Y:S01]  /*1320*/  IMAD R67, R17, UR6, R4 ;  /* 0x0000000611437c24 */ /* 0x004fe2000f8e0204 */
[----:B------:R-:W-:Y:S01]  /*1330*/  MOV R3, UR4 ;  /* 0x0000000400037c02 */ /* 0x000fe20008000f00 */
[----:B-1----:R-:W-:Y:S01]  /*1340*/  IMAD R5, R6, UR8, R5 ;  /* 0x0000000806057c24 */ /* 0x002fe2000f8e0205 */
[----:B------:R-:W-:-:S02]  /*1350*/  ULDC UR4, c[0x0][0x228] ;  /* 0x00008a0000047ab9 */ /* 0x000fc40000000800 */
        /* <DEDUP_REMOVED lines=26> */
.L_x_192:
[----:B------:R-:W0:Y:S01]  /*1500*/  LDC R21, c[0x0][0x218] ;  /* 0x00008600ff157b82 */ /* 0x000e220000000800 */
[----:B------:R-:W-:Y:S01]  /*1510*/  SHF.R.U64 R0, R74, 0x3, R75 ;  /* 0x000000034a007819 */ /* 0x000fe2000000124b */
[----:B------:R-:W-:Y:S01]  /*1520*/  ULDC UR4, c[0x0][0x224] ;  /* 0x0000890000047ab9 */ /* 0x000fe20000000800 */
[----:B------:R-:W-:Y:S02]  /*1530*/  BSSY B0, `(.L_x_193) ;  /* 0x000002b000007945 */ /* 0x000fe40003800000 */
[----:B------:R-:W-:Y:S02]  /*1540*/  LOP3.LUT R7, R0, 0x3, RZ, 0xc0, !PT ;  /* 0x0000000300077812 */ /* 0x000fe400078ec0ff */
[----:B------:R-:W-:Y:S01]  /*1550*/  MOV R0, UR4 ;  /* 0x0000000400007c02 */ /* 0x000fe20008000f00 */
[----:B------:R-:W1:Y:S01]  /*1560*/  LDC R20, c[0x0][0x21c] ;  /* 0x00008700ff147b82 */ /* 0x000e620000000800 */
        /* <DEDUP_REMOVED lines=20> */
.L_x_198:
[----:B------:R-:W-:Y:S05]  /*16b0*/  BSYNC B2 ;  /* 0x0000000000027941 */ /* 0x000fea0003800000 */
.L_x_197:
        /* <DEDUP_REMOVED lines=11> */
.L_x_196:
[----:B------:R-:W-:Y:S05]  /*1770*/  BSYNC B1 ;  /* 0x0000000000017941 */ /* 0x000fea0003800000 */
.L_x_195:
[----:B------:R-:W0:Y:S01]  /*1780*/  LDC R0, c[0x0][0x224] ;  /* 0x00008900ff007b82 */ /* 0x000e220000000800 */
[----:B------:R-:W-:-:S04]  /*1790*/  IADD3 R5, P0, -R7, 0x4, RZ ;  /* 0x0000000407057810 */ /* 0x000fc80007f1e1ff */
[----:B------:R-:W-:Y:S02]  /*17a0*/  LEA R74, P1, R5, R74, 0x3 ;  /* 0x0000004a054a7211 */ /* 0x000fe400078218ff */
[----:B------:R-:W-:-:S04]  /*17b0*/  IADD3.X R4, RZ, -0x1, RZ, P0, !PT ;  /* 0xffffffffff047810 */ /* 0x000fc800007fe4ff */
[----:B------:R-:W-:Y:S02]  /*17c0*/  LEA.HI.X R75, R5, R75, R4, 0x3, P1 ;  /* 0x0000004b054b7211 */ /* 0x000fe400008f1c04 */
[----:B0-----:R-:W-:-:S07]  /*17d0*/  IADD3 R0, R7, -0x4, R0 ;  /* 0xfffffffc07007810 */ /* 0x001fce0007ffe000 */
.L_x_194:
[----:B------:R-:W-:Y:S05]  /*17e0*/  BSYNC B0 ;  /* 0x0000000000007941 */ /* 0x000fea0003800000 */
.L_x_193:
        /* <DEDUP_REMOVED lines=17> */
.L_x_201:
        /* <DEDUP_REMOVED lines=16> */
.L_x_200:
[----:B------:R-:W-:Y:S05]  /*1a00*/  BSYNC B0 ;  /* 0x0000000000007941 */ /* 0x000fea0003800000 */
.L_x_199:
        /* <DEDUP_REMOVED lines=8> */
.L_x_203:
[----:B------:R-:W-:Y:S05]  /*1a90*/  BSYNC B0 ;  /* 0x0000000000007941 */ /* 0x000fea0003800000 */
.L_x_202:
        /* <DEDUP_REMOVED lines=12> */
.L_x_205:
[----:B------:R-:W-:Y:S05]  /*1b60*/  BSYNC B0 ;  /* 0x0000000000007941 */ /* 0x000fea0003800000 */
.L_x_204:
[----:B------:R-:W-:Y:S01]  /*1b70*/  FADD.FTZ R5, R22, R14 ;  /* 0x0000000e16057221 */ /* 0x000fe20000010000 */
[----:B------:R-:W-:Y:S01]  /*1b80*/  FADD.FTZ R0, R23, R3 ;  /* 0x0000000317007221 */ /* 0x000fe20000010000 */
[----:B------:R-:W-:Y:S02]  /*1b90*/  CS2R R22, SRZ ;  /* 0x0000000000167805 */ /* 0x000fe4000001ff00 */
[----:B------:R-:W-:Y:S01]  /*1ba0*/  CS2R R24, SRZ ;  /* 0x0000000000187805 */ /* 0x000fe2000001ff00 */
[----:B------:R-:W-:Y:S01]  /*1bb0*/  FADD.FTZ R5, R5, R20 ;  /* 0x0000001405057221 */ /* 0x000fe20000010000 */
[----:B------:R-:W-:Y:S01]  /*1bc0*/  FADD.FTZ R0, R0, R21 ;  /* 0x0000001500007221 */ /* 0x000fe20000010000 */
[----:B------:R-:W-:Y:S02]  /*1bd0*/  CS2R R26, SRZ ;  /* 0x00000000001a7805 */ /* 0x000fe4000001ff00 */
[----:B------:R-:W-:Y:S01]  /*1be0*/  FADD.FTZ R21, R5, R18 ;  /* 0x0000001205157221 */ /* 0x000fe20000010000 */
[----:B------:R-:W-:Y:S01]  /*1bf0*/  FADD.FTZ R20, R0, R15 ;  /* 0x0000000f00147221 */ /* 0x000fe20000010000 */
[----:B------:R-:W-:Y:S06]  /*1c00*/  BRA `(.L_x_190) ;  /* 0x000000b000787947 */ /* 0x000fec0003800000 */
.L_x_191:
        /* <DEDUP_REMOVED lines=8> */
[----:B------:R-:W-:Y:S02]  /*1c90*/  ULDC UR4, c[0x0][0x22c] ;  /* 0x00008b0000047ab9 */ /* 0x000fe40000000800 */
[----:B------:R-:W-:-:S05]  /*1ca0*/  MOV R0, UR4 ;  /* 0x0000000400007c02 */ /* 0x000fca0008000f00 */
[----:B------:R-:W1:Y:S01]  /*1cb0*/  LDC R5, c[0x0][0x21c] ;  /* 0x00008700ff057b82 */ /* 0x000e620000000800 */
[----:B------:R-:W-:Y:S02]  /*1cc0*/  IMAD R6, R0, 0x3, R67 ;  /* 0x0000000300067824 */ /* 0x000fe400078e0243 */
[----:B0-----:R-:W-:Y:S01]  /*1cd0*/  IMAD.MOV.U32 R69, RZ, RZ, R4 ;  /* 0x000000ffff457224 */ /* 0x001fe200078e0004 */
[----:B-1----:R-:W-:Y:S01]  /*1ce0*/  MOV R68, R5 ;  /* 0x0000000500447202 */ /* 0x002fe20000000f00 */
[----:B------:R-:W-:Y:S06]  /*1cf0*/  @!P1 BRA `(.L_x_207) ;  /* 0x0000009000dc9947 */ /* 0x000fec0003800000 */
[----:B------:R-:W-:Y:S01]  /*1d00*/  ISETP.GE.U32.AND P0, PT, R6, R3, PT ;  /* 0x000000030600720c */ /* 0x000fe20003f06070 */
[----:B------:R-:W-:Y:S01]  /*1d10*/  BSSY B0, `(.L_x_208) ;  /* 0x0000485000007945 */ /* 0x000fe20003800000 */
[-C--:B------:R-:W-:Y:S01]  /*1d20*/  MOV R18, R5.reuse ;  /* 0x0000000500127202 */ /* 0x080fe20000000f00 */
[--C-:B------:R-:W-:Y:S01]  /*1d30*/  IMAD.MOV.U32 R17, RZ, RZ, R4.reuse ;  /* 0x000000ffff117224 */ /* 0x100fe200078e0004 */
        /* <DEDUP_REMOVED lines=12> */
[----:B------:R-:W-:Y:S01]  /*1e00*/  MOV R61, R4 ;  /* 0x00000004003d7202 */ /* 0x000fe20000000f00 */
[----:B------:R-:W-:Y:S01]  /*1e10*/  IMAD.MOV.U32 R47, RZ, RZ, R5 ;  /* 0x000000ffff2f7224 */ /* 0x000fe200078e0005 */
[-C--:B------:R-:W-:Y:S01]  /*1e20*/  MOV R60, R5.reuse ;  /* 0x00000005003c7202 */ /* 0x080fe20000000f00 */
[----:B------:R-:W-:Y:S01]  /*1e30*/  IMAD.MOV.U32 R52, RZ, RZ, R4 ;  /* 0x000000ffff347224 */ /* 0x000fe200078e0004 */
[----:B------:R-:W-:-:S02]  /*1e40*/  MOV R58, R5 ;  /* 0x00000005003a7202 */ /* 0x000fc40000000f00 */
[----:B------:R-:W-:Y:S02]  /*1e50*/  CS2R R10, SRZ ;  /* 0x00000000000a7805 */ /* 0x000fe4000001ff00 */
[-C--:B------:R-:W-:Y:S02]  /*1e60*/  MOV R57, R4.reuse ;  /* 0x0000000400397202 */ /* 0x080fe40000000f00 */
[----:B------:R-:W-:Y:S02]  /*1e70*/  CS2R R8, SRZ ;  /* 0x0000000000087805 */ /* 0x000fe4000001ff00 */
[----:B------:R-:W-:Y:S02]  /*1e80*/  MOV R55, R4 ;  /* 0x0000000400377202 */ /* 0x000fe40000000f00 */
[----:B------:R-:W-:Y:S02]  /*1e90*/  CS2R R14, SRZ ;  /* 0x00000000000e7805 */ /* 0x000fe4000001ff00 */
        /* <DEDUP_REMOVED lines=14> */
[----:B------:R-:W-:Y:S02]  /*1f80*/  CS2R R34, SRZ ;  /* 0x0000000000227805 */ /* 0x000fe4000001ff00 */
[----:B------:R-:W-:Y:S02]  /*1f90*/  CS2R R32, SRZ ;  /* 0x0000000000207805 */ /* 0x000fe4000001ff00 */
[----:B------:R-:W-:Y:S02]  /*1fa0*/  CS2R R38, SRZ ;  /* 0x0000000000267805 */ /* 0x000fe4000001ff00 */
[----:B------:R-:W-:Y:S02]  /*1fb0*/  CS2R R36, SRZ ;  /* 0x0000000000247805 */ /* 0x000fe4000001ff00 */
[----:B------:R-:W-:-:S02]  /*1fc0*/  CS2R R42, SRZ ;  /* 0x00000000002a7805 */ /* 0x000fc4000001ff00 */
[----:B------:R-:W-:Y:S01]  /*1fd0*/  CS2R R40, SRZ ;  /* 0x0000000000287805 */ /* 0x000fe2000001ff00 */
[----:B------:R-:W-:Y:S06]  /*1fe0*/  @P0 BRA `(.L_x_209) ;  /* 0x00000044005c0947 */ /* 0x000fec0003800000 */
[----:B------:R-:W-:Y:S01]  /*1ff0*/  ISETP.NE.AND P0, PT, R48, RZ, PT ;  /* 0x000000ff3000720c */ /* 0x000fe20003f05270 */
[----:B------:R-:W-:Y:S01]  /*2000*/  BSSY B1, `(.L_x_209) ;  /* 0x0000455000017945 */ /* 0x000fe20003800000 */
[----:B------:R-:W0:Y:S01]  /*2010*/  LDC.64 R48, c[0x0][0x260] ;  /* 0x00009800ff307b82 */ /* 0x000e220000000a00 */
        /* <DEDUP_REMOVED lines=8> */
[----:B------:R-:W-:Y:S01]  /*20a0*/  IMAD.MOV.U32 R51, RZ, RZ, R5 ;  /* 0x000000ffff337224 */ /* 0x000fe200078e0005 */
        /* <DEDUP_REMOVED lines=10> */
[----:B------:R-:W-:-:S02]  /*2150*/  MOV R17, R4 ;  /* 0x0000000400117202 */ /* 0x000fc40000000f00 */
[-C--:B------:R-:W-:Y:S02]  /*2160*/  MOV R70, R4.reuse ;  /* 0x0000000400467202 */ /* 0x080fe40000000f00 */
[-C--:B------:R-:W-:Y:S02]  /*2170*/  MOV R65, R4.reuse ;  /* 0x0000000400417202 */ /* 0x080fe40000000f00 */
[-C--:B------:R-:W-:Y:S02]  /*2180*/  MOV R61, R4.reuse ;  /* 0x00000004003d7202 */ /* 0x080fe40000000f00 */
[-C--:B------:R-:W-:Y:S02]  /*2190*/  MOV R59, R4.reuse ;  /* 0x00000004003b7202 */ /* 0x080fe40000000f00 */
[-C--:B------:R-:W-:Y:S02]  /*21a0*/  MOV R55, R4.reuse ;  /* 0x0000000400377202 */ /* 0x080fe40000000f00 */
[----:B------:R-:W-:-:S02]  /*21b0*/  MOV R44, R4 ;  /* 0x00000004002c7202 */ /* 0x000fc40000000f00 */
[-C--:B------:R-:W-:Y:S02]  /*21c0*/  MOV R50, R4.reuse ;  /* 0x0000000400327202 */ /* 0x080fe40000000f00 */
[----:B------:R-:W-:-:S07]  /*21d0*/  MOV R52, R4 ;  /* 0x0000000400347202 */ /* 0x000fce0000000f00 */
.L_x_214:
        /* <DEDUP_REMOVED lines=52> */
[----:B------:R-:W-:Y:S09]  /*2520*/  @!P0 BRA `(.L_x_210) ;  /* 0x0000000c00d48947 */ /* 0x000ff20003800000 */
        /* <DEDUP_REMOVED lines=245> */
.L_x_210:
[----:B------:R-:W-:Y:S01]  /*3480*/  LOP3.LUT R37, R0, 0xffffffe0, RZ, 0xc0, !PT ;  /* 0xffffffe000257812 */ /* 0x000fe200078ec0ff */
[----:B------:R-:W-:-:S03]  /*3490*/  ULDC UR36, c[0x0][0x22c] ;  /* 0x00008b0000247ab9 */ /* 0x000fc60000000800 */
[----:B------:R-:W-:-:S04]  /*34a0*/  IADD3 R36, P1, R74, R37, RZ ;  /* 0x000000254a247210 */ /* 0x000fc80007f3e0ff */
[----:B------:R-:W-:-:S05]  /*34b0*/  IADD3.X R37, RZ, R75, RZ, P1, !PT ;  /* 0x0000004bff257210 */ /* 0x000fca0000ffe4ff */
[----:B------:R1:W5:Y:S04]  /*34c0*/  LDG.E.128 R40, desc[UR60][R36.64] ;  /* 0x0000003c24287981 */ /* 0x000368000c1e1d00 */
[----:B------:R-:W5:Y:S01]  /*34d0*/  LDG.E.128 R36, desc[UR60][R36.64+0x10] ;  /* 0x0000103c24247981 */ /* 0x000f62000c1e1d00 */
[----:B------:R-:W-:-:S05]  /*34e0*/  IMAD.U32 R0, RZ, RZ, UR36 ;  /* 0x00000024ff007e24 */ /* 0x000fca000f8e00ff */
[----:B------:R-:W-:Y:S01]  /*34f0*/  IADD3 R67, R67, R0, RZ ;  /* 0x0000000043437210 */ /* 0x000fe20007ffe0ff */
[----:B-1----:R-:W-:Y:S06]  /*3500*/  @!P0 BRA `(.L_x_211) ;  /* 0x0000000c00a88947 */ /* 0x002fec0003800000 */
[----:B------:R-:W-:Y:S01]  /*3510*/  HFMA2.MMA R8, -RZ, RZ, 0, 0 ;  /* 0x00000000ff087435 */ /* 0x000fe200000001ff */
[----:B------:R-:W-:Y:S01]  /*3520*/  IMAD.MOV.U32 R9, RZ, RZ, R67 ;  /* 0x000000ffff097224 */ /* 0x000fe200078e0043 */
[----:B0-----:R-:W-:-:S08]  /*3530*/  ISETP.NE.AND P1, PT, R48, 0x1, PT ;  /* 0x000000013000780c */ /* 0x001fd00003f25270 */
        /* <DEDUP_REMOVED lines=231> */
.L_x_211:
[----:B------:R-:W-:-:S04]  /*43b0*/  LOP3.LUT R3, R3, 0xffffffe0, RZ, 0xc0, !PT ;  /* 0xffffffe003037812 */ /* 0x000fc800078ec0ff */
[----:B------:R-:W-:-:S04]  /*43c0*/  IADD3 R28, P1, R74, R3, RZ ;  /* 0x000000034a1c7210 */ /* 0x000fc80007f3e0ff */
[----:B------:R-:W-:-:S05]  /*43d0*/  IADD3.X R29, RZ, R75, RZ, P1, !PT ;  /* 0x0000004bff1d7210 */ /* 0x000fca0000ffe4ff */
[----:B------:R1:W5:Y:S04]  /*43e0*/  LDG.E.128 R32, desc[UR60][R28.64] ;  /* 0x0000003c1c207981 */ /* 0x000368000c1e1d00 */
[----:B------:R-:W5:Y:S01]  /*43f0*/  LDG.E.128 R28, desc[UR60][R28.64+0x10] ;  /* 0x0000103c1c1c7981 */ /* 0x000f62000c1e1d00 */
[----:B------:R-:W-:Y:S01]  /*4400*/  IMAD.IADD R67, R67, 0x1, R0 ;  /* 0x0000000143437824 */ /* 0x000fe200078e0200 */
[----:B------:R-:W-:Y:S02]  /*4410*/  MOV R3, RZ ;  /* 0x000000ff00037202 */ /* 0x000fe40000000f00 */
[----:B------:R-:W-:Y:S01]  /*4420*/  MOV R12, RZ ;  /* 0x000000ff000c7202 */ /* 0x000fe20000000f00 */
[----:B-1----:R-:W-:Y:S06]  /*4430*/  @!P0 BRA `(.L_x_212) ;  /* 0x0000000c00d48947 */ /* 0x002fec0003800000 */
        /* <DEDUP_REMOVED lines=245> */
.L_x_212:
[----:B------:R-:W-:-:S04]  /*5390*/  LOP3.LUT R21, R12, 0xffffffe0, RZ, 0xc0, !PT ;  /* 0xffffffe00c157812 */ /* 0x000fc800078ec0ff */
[----:B------:R-:W-:-:S04]  /*53a0*/  IADD3 R20, P1, R74, R21, RZ ;  /* 0x000000154a147210 */ /* 0x000fc80007f3e0ff */
[----:B------:R-:W-:-:S05]  /*53b0*/  IADD3.X R21, RZ, R75, RZ, P1, !PT ;  /* 0x0000004bff157210 */ /* 0x000fca0000ffe4ff */
[----:B------:R1:W5:Y:S04]  /*53c0*/  LDG.E.128 R24, desc[UR60][R20.64] ;  /* 0x0000003c14187981 */ /* 0x000368000c1e1d00 */
[----:B------:R-:W5:Y:S01]  /*53d0*/  LDG.E.128 R20, desc[UR60][R20.64+0x10] ;  /* 0x0000103c14147981 */ /* 0x000f62000c1e1d00 */
[----:B------:R-:W-:Y:S01]  /*53e0*/  IMAD.IADD R67, R67, 0x1, R0 ;  /* 0x0000000143437824 */ /* 0x000fe200078e0200 */
[----:B-1----:R-:W-:Y:S06]  /*53f0*/  @!P0 BRA `(.L_x_213) ;  /* 0x0000000c00a88947 */ /* 0x002fec0003800000 */
        /* <DEDUP_REMOVED lines=223> */
[----:B------:R-:W-:-:S03]  /*61f0*/  @P1 MOV R10, RZ ;  /* 0x000000ff000a1202 */ /* 0x000fc60000000f00 */
[----:B------:R-:W1:Y:S08]  /*6200*/  @P1 LDC R15, c[0x0][0x384] ;  /* 0x0000e100ff0f1b82 */ /* 0x000e700000000800 */
[----:B------:R-:W2:Y:S01]  /*6210*/  @P1 LDC R12, c[0x0][0x3f0] ;  /* 0x0000fc00ff0c1b82 */ /* 0x000ea20000000800 */
[C---:B0-----:R-:W-:Y:S01]  /*6220*/  @P1 IMAD.HI.U32 R8, R11.reuse, R8, R10 ;  /* 0x000000080b081227 */ /* 0x041fe200078e000a */
[----:B------:R-:W-:-:S04]  /*6230*/  IADD3 R10, -R11, RZ, RZ ;  /* 0x000000ff0b0a7210 */ /* 0x000fc80007ffe1ff */
[----:B------:R-:W-:Y:S01]  /*6240*/  @P1 SHF.R.U32.HI R9, RZ, R9, R8 ;  /* 0x00000009ff091219 */ /* 0x000fe20000011608 */
[----:B------:R-:W-:-:S04]  /*6250*/  IMAD R8, R10, UR4, R13 ;  /* 0x000000040a087c24 */ /* 0x000fc8000f8e020d */
[----:B------:R-:W-:Y:S02]  /*6260*/  @P1 IMAD.MOV R10, RZ, RZ, -R9 ;  /* 0x000000ffff0a1224 */ /* 0x000fe400078e0a09 */
[----:B------:R-:W-:Y:S02]  /*6270*/  IMAD R3, R8, UR28, R3 ;  /* 0x0000001c08037c24 */ /* 0x000fe4000f8e0203 */
[----:B-1----:R-:W-:-:S04]  /*6280*/  @P1 IMAD R15, R15, R10, R11 ;  /* 0x0000000a0f0f1224 */ /* 0x002fc800078e020b */
[----:B--2---:R-:W-:-:S07]  /*6290*/  @P1 IMAD R3, R15, R12, R3 ;  /* 0x0000000c0f031224 */ /* 0x004fce00078e0203 */
.L_x_213:
[----:B------:R-:W-:Y:S01]  /*62a0*/  LOP3.LUT R3, R3, 0xffffffe0, RZ, 0xc0, !PT ;  /* 0xffffffe003037812 */ /* 0x000fe200078ec0ff */
[----:B------:R-:W-:-:S03]  /*62b0*/  ULDC UR4, c[0x0][0x224] ;  /* 0x0000890000047ab9 */ /* 0x000fc60000000800 */
[----:B------:R-:W-:-:S04]  /*62c0*/  IADD3 R8, P1, R74, R3, RZ ;  /* 0x000000034a087210 */ /* 0x000fc80007f3e0ff */
[----:B------:R-:W-:-:S05]  /*62d0*/  IADD3.X R9, RZ, R75, RZ, P1, !PT ;  /* 0x0000004bff097210 */ /* 0x000fca0000ffe4ff */
[----:B------:R-:W2:Y:S04]  /*62e0*/  LDG.E.128 R12, desc[UR60][R8.64] ;  /* 0x0000003c080c7981 */ /* 0x000ea8000c1e1d00 */
[----:B------:R-:W3:Y:S01]  /*62f0*/  LDG.E.128 R8, desc[UR60][R8.64+0x10] ;  /* 0x0000103c08087981 */ /* 0x000ee2000c1e1d00 */
[----:B------:R-:W-:Y:S01]  /*6300*/  IADD3 R67, R67, R0, RZ ;  /* 0x0000000043437210 */ /* 0x000fe20007ffe0ff */
[----:B------:R-:W-:Y:S02]  /*6310*/  IMAD.U32 R3, RZ, RZ, UR4 ;  /* 0x00000004ff037e24 */ /* 0x000fe4000f8e00ff */
[----:B-----5:R-:W-:Y:S01]  /*6320*/  FADD.FTZ R54, R40, R54 ;  /* 0x0000003628367221 */ /* 0x020fe20000010000 */
[----:B------:R-:W-:Y:S01]  /*6330*/  FADD.FTZ R53, R41, R53 ;  /* 0x0000003529357221 */ /* 0x000fe20000010000 */
[----:B------:R-:W-:Y:S01]  /*6340*/  FADD.FTZ R52, R42, R52 ;  /* 0x000000342a347221 */ /* 0x000fe20000010000 */
[----:B------:R-:W-:-:S02]  /*6350*/  IMAD R76, R0, 0x3, R67 ;  /* 0x00000003004c7824 */ /* 0x000fc400078e0243 */
        /* <DEDUP_REMOVED lines=30> */
[----:B------:R-:W-:Y:S06]  /*6540*/  @!P1 BRA `(.L_x_214) ;  /* 0xffffffbc00249947 */ /* 0x000fec000383ffff */
[----:B------:R-:W-:Y:S05]  /*6550*/  BSYNC B1 ;  /* 0x0000000000017941 */ /* 0x000fea0003800000 */
.L_x_209:
[----:B------:R-:W-:Y:S05]  /*6560*/  BSYNC B0 ;  /* 0x0000000000007941 */ /* 0x000fea0003800000 */
.L_x_208:
[----:B------:R-:W-:Y:S01]  /*6570*/  ISETP.GE.U32.AND P0, PT, R67, R3, PT ;  /* 0x000000034300720c */ /* 0x000fe20003f06070 */
[----:B------:R-:W-:-:S12]  /*6580*/  BSSY B0, `(.L_x_215) ;  /* 0x000046a000007945 */ /* 0x000fd80003800000 */
[----:B------:R-:W-:Y:S05]  /*6590*/  @P0 BRA `(.L_x_216) ;  /* 0x0000004400a00947 */ /* 0x000fea0003800000 */
[----:B0-----:R-:W0:Y:S01]  /*65a0*/  LDC R48, c[0x0][0x260] ;  /* 0x00009800ff307b82 */ /* 0x001e220000000800 */
[----:B------:R-:W-:Y:S01]  /*65b0*/  HFMA2.MMA R42, -RZ, RZ, 0, 0 ;  /* 0x00000000ff2a7435 */ /* 0x000fe200000001ff */
[----:B0-----:R-:W-:-:S13]  /*65c0*/  ISETP.NE.AND P1, PT, R48, RZ, PT ;  /* 0x000000ff3000720c */ /* 0x001fda0003f25270 */
[----:B------:R-:W-:Y:S05]  /*65d0*/  @!P1 BRA `(.L_x_217) ;  /* 0x0000001000449947 */ /* 0x000fea0003800000 */
[----:B------:R-:W-:Y:S01]  /*65e0*/  MOV R36, RZ ;  /* 0x000000ff00247202 */ /* 0x000fe20000000f00 */
[----:B------:R-:W-:Y:S01]  /*65f0*/  IMAD.MOV.U32 R37, RZ, RZ, R67 ;  /* 0x000000ffff257224 */ /* 0x000fe200078e0043 */
        /* <DEDUP_REMOVED lines=262> */
[----:B------:R-:W-:-:S04]  /*7660*/  IMAD.MOV R40, RZ, RZ, -R39 ;  /* 0x000000ffff287224 */ /* 0x000fc800078e0a27 */
[----:B------:R-:W-:-:S03]  /*7670*/  IMAD R41, R40, UR6, R41 ;  /* 0x0000000628297c24 */ /* 0x000fc6000f8e0229 */
[----:B------:R-:W2:Y:S01]  /*7680*/  @P2 LDC R43, c[0x0][0x3f0] ;  /* 0x0000fc00ff2b2b82 */ /* 0x000ea20000000800 */
[----:B------:R-:W-:Y:S02]  /*7690*/  IMAD R42, R41, UR4, R42 ;  /* 0x00000004292a7c24 */ /* 0x000fe4000f8e022a */
[----:B0-----:R-:W-:-:S05]  /*76a0*/  @P2 IMAD.HI.U32 R36, R39, R36, R38 ;  /* 0x0000002427242227 */ /* 0x001fca00078e0026 */
[----:B------:R-:W-:-:S04]  /*76b0*/  @P2 SHF.R.U32.HI R36, RZ, R37, R36 ;  /* 0x00000025ff242219 */ /* 0x000fc80000011624 */
[----:B------:R-:W-:-:S05]  /*76c0*/  @P2 IADD3 R38, -R36, RZ, RZ ;  /* 0x000000ff24262210 */ /* 0x000fca0007ffe1ff */
[----:B-1----:R-:W-:-:S04]  /*76d0*/  @P2 IMAD R49, R49, R38, R39 ;  /* 0x0000002631312224 */ /* 0x002fc800078e0227 */
[----:B--2---:R-:W-:-:S07]  /*76e0*/  @P2 IMAD R42, R49, R43, R42 ;  /* 0x0000002b312a2224 */ /* 0x004fce00078e022a */
.L_x_217:
[----:B------:R-:W-:-:S04]  /*76f0*/  LOP3.LUT R37, R42, 0xffffffe0, RZ, 0xc0, !PT ;  /* 0xffffffe02a257812 */ /* 0x000fc800078ec0ff */
[----:B------:R-:W-:-:S04]  /*7700*/  IADD3 R36, P2, R74, R37, RZ ;  /* 0x000000254a247210 */ /* 0x000fc80007f5e0ff */
[----:B------:R-:W-:-:S05]  /*7710*/  IADD3.X R37, RZ, R75, RZ, P2, !PT ;  /* 0x0000004bff257210 */ /* 0x000fca00017fe4ff */
[----:B------:R1:W5:Y:S04]  /*7720*/  LDG.E.128 R40, desc[UR60][R36.64] ;  /* 0x0000003c24287981 */ /* 0x000368000c1e1d00 */
[----:B------:R-:W5:Y:S01]  /*7730*/  LDG.E.128 R36, desc[UR60][R36.64+0x10] ;  /* 0x0000103c24247981 */ /* 0x000f62000c1e1d00 */
[----:B------:R-:W-:-:S05]  /*7740*/  IMAD.IADD R77, R67, 0x1, R0 ;  /* 0x00000001434d7824 */ /* 0x000fca00078e0200 */
[----:B------:R-:W-:-:S13]  /*7750*/  ISETP.GE.U32.AND P2, PT, R77, R3, PT ;  /* 0x000000034d00720c */ /* 0x000fda0003f46070 */
[----:B-1----:R-:W-:Y:S05]  /*7760*/  @P2 BRA `(.L_x_216) ;  /* 0x00000034002c2947 */ /* 0x002fea0003800000 */
        /* <DEDUP_REMOVED lines=263> */
[----:B------:R-:W-:-:S07]  /*87e0*/  @P2 MOV R30, RZ ;  /* 0x000000ff001e2202 */ /* 0x000fce0000000f00 */
        /* <DEDUP_REMOVED lines=10> */
.L_x_218:
[----:B------:R-:W-:-:S04]  /*8890*/  LOP3.LUT R29, R32, 0xffffffe0, RZ, 0xc0, !PT ;  /* 0xffffffe0201d7812 */ /* 0x000fc800078ec0ff */
[----:B------:R-:W-:-:S04]  /*88a0*/  IADD3 R28, P2, R74, R29, RZ ;  /* 0x0000001d4a1c7210 */ /* 0x000fc80007f5e0ff */
[----:B------:R-:W-:-:S05]  /*88b0*/  IADD3.X R29, RZ, R75, RZ, P2, !PT ;  /* 0x0000004bff1d7210 */ /* 0x000fca00017fe4ff */
[----:B------:R1:W5:Y:S04]  /*88c0*/  LDG.E.128 R32, desc[UR60][R28.64] ;  /* 0x0000003c1c207981 */ /* 0x000368000c1e1d00 */
[----:B------:R-:W5:Y:S01]  /*88d0*/  LDG.E.128 R28, desc[UR60][R28.64+0x10] ;  /* 0x0000103c1c1c7981 */ /* 0x000f62000c1e1d00 */
[----:B------:R-:W-:-:S04]  /*88e0*/  IADD3 R77, R77, R0, RZ ;  /* 0x000000004d4d7210 */ /* 0x000fc80007ffe0ff */
[----:B------:R-:W-:-:S13]  /*88f0*/  ISETP.GE.U32.AND P2, PT, R77, R3, PT ;  /* 0x000000034d00720c */ /* 0x000fda0003f46070 */
[----:B-1----:R-:W-:Y:S05]  /*8900*/  @P2 BRA `(.L_x_216) ;  /* 0x0000002000c42947 */ /* 0x002fea0003800000 */
        /* <DEDUP_REMOVED lines=263> */
[----:B------:R-:W-:-:S06]  /*9980*/  ULDC UR4, c[0x0][0x3ec] ;  /* 0x0000fb0000047ab9 */ /* 0x000fcc0000000800 */
        /* <DEDUP_REMOVED lines=10> */
.L_x_219:
[----:B------:R-:W-:-:S04]  /*9a30*/  LOP3.LUT R21, R24, 0xffffffe0, RZ, 0xc0, !PT ;  /* 0xffffffe018157812 */ /* 0x000fc800078ec0ff */
[----:B------:R-:W-:-:S05]  /*9a40*/  IADD3 R20, P2, R74, R21, RZ ;  /* 0x000000154a147210 */ /* 0x000fca0007f5e0ff */
[----:B------:R-:W-:-:S05]  /*9a50*/  IMAD.X R21, RZ, RZ, R75, P2 ;  /* 0x000000ffff157224 */ /* 0x000fca00010e064b */
[----:B------:R1:W5:Y:S04]  /*9a60*/  LDG.E.128 R24, desc[UR60][R20.64] ;  /* 0x0000003c14187981 */ /* 0x000368000c1e1d00 */
[----:B------:R-:W5:Y:S01]  /*9a70*/  LDG.E.128 R20, desc[UR60][R20.64+0x10] ;  /* 0x0000103c14147981 */ /* 0x000f62000c1e1d00 */
[----:B------:R-:W-:-:S04]  /*9a80*/  IADD3 R77, R77, R0, RZ ;  /* 0x000000004d4d7210 */ /* 0x000fc80007ffe0ff */
[----:B------:R-:W-:-:S13]  /*9a90*/  ISETP.GE.U32.AND P2, PT, R77, R3, PT ;  /* 0x000000034d00720c */ /* 0x000fda0003f46070 */
[----:B-1----:R-:W-:Y:S05]  /*9aa0*/  @P2 BRA `(.L_x_216) ;  /* 0x00000010005c2947 */ /* 0x002fea0003800000 */
        /* <DEDUP_REMOVED lines=274> */
.L_x_220:
[----:B------:R-:W-:-:S04]  /*abd0*/  LOP3.LUT R9, R12, 0xffffffe0, RZ, 0xc0, !PT ;  /* 0xffffffe00c097812 */ /* 0x000fc800078ec0ff */
[----:B------:R-:W-:-:S04]  /*abe0*/  IADD3 R8, P1, R74, R9, RZ ;  /* 0x000000094a087210 */ /* 0x000fc80007f3e0ff */
[----:B------:R-:W-:-:S05]  /*abf0*/  IADD3.X R9, RZ, R75, RZ, P1, !PT ;  /* 0x0000004bff097210 */ /* 0x000fca0000ffe4ff */
[----:B------:R1:W5:Y:S04]  /*ac00*/  LDG.E.128 R12, desc[UR60][R8.64] ;  /* 0x0000003c080c7981 */ /* 0x000368000c1e1d00 */
[----:B-1----:R-:W5:Y:S02]  /*ac10*/  LDG.E.128 R8, desc[UR60][R8.64+0x10] ;  /* 0x0000103c08087981 */ /* 0x002f64000c1e1d00 */
.L_x_216:
[----:B------:R-:W-:Y:S05]  /*ac20*/  BSYNC B0 ;  /* 0x0000000000007941 */ /* 0x000fea0003800000 */
.L_x_215:
[----:B------:R-:W-:Y:S04]  /*ac30*/  BSSY B0, `(.L_x_221) ;  /* 0x000002a000007945 */ /* 0x000fe80003800000 */
[----:B------:R-:W-:Y:S05]  /*ac40*/  @P0 BRA `(.L_x_222) ;  /* 0x0000000000a00947 */ /* 0x000fea0003800000 */
[----:B------:R-:W-:Y:S02]  /*ac50*/  IMAD.IADD R67, R67, 0x1, R0 ;  /* 0x0000000143437824 */ /* 0x000fe400078e0200 */
[----:B-----5:R-:W-:Y:S01]  /*ac60*/  FADD.FTZ R54, R54, R40 ;  /* 0x0000002836367221 */ /* 0x020fe20000010000 */
[----:B------:R-:W-:Y:S01]  /*ac70*/  FADD.FTZ R53, R53, R41 ;  /* 0x0000002935357221 */ /* 0x000fe20000010000 */
[----:B------:R-:W-:Y:S01]  /*ac80*/  FADD.FTZ R52, R52, R42 ;  /* 0x0000002a34347221 */ /* 0x000fe20000010000 */
[----:B------:R-:W-:Y:S01]  /*ac90*/  FADD.FTZ R51, R51, R43 ;  /* 0x0000002b33337221 */ /* 0x000fe20000010000 */
[----:B------:R-:W-:Y:S01]  /*aca0*/  ISETP.GE.U32.AND P0, PT, R67, R3, PT ;  /* 0x000000034300720c */ /* 0x000fe20003f06070 */
[----:B------:R-:W-:Y:S01]  /*acb0*/  FADD.FTZ R50, R50, R36 ;  /* 0x0000002432327221 */ /* 0x000fe20000010000 */
[----:B------:R-:W-:Y:S01]  /*acc0*/  FADD.FTZ R47, R47, R37 ;  /* 0x000000252f2f7221 */ /* 0x000fe20000010000 */
[----:B------:R-:W-:Y:S01]  /*acd0*/  FADD.FTZ R46, R46, R38 ;  /* 0x000000262e2e7221 */ /* 0x000fe20000010000 */
[----:B------:R-:W-:-:S09]  /*ace0*/  FADD.FTZ R45, R45, R39 ;  /* 0x000000272d2d7221 */ /* 0x000fd20000010000 */
[----:B------:R-:W-:Y:S05]  /*acf0*/  @P0 BRA `(.L_x_222) ;  /* 0x0000000000740947 */ /* 0x000fea0003800000 */
[----:B------:R-:W-:Y:S01]  /*ad00*/  IADD3 R36, R67, R0, RZ ;  /* 0x0000000043247210 */ /* 0x000fe20007ffe0ff */
        /* <DEDUP_REMOVED lines=8> */
[----:B------:R-:W-:-:S08]  /*ad90*/  FADD.FTZ R60, R60, R31 ;  /* 0x0000001f3c3c7221 */ /* 0x000fd00000010000 */
        /* <DEDUP_REMOVED lines=11> */
[----:B------:R-:W-:Y:S01]  /*ae50*/  @!P0 FADD.FTZ R4, R4, R12 ;  /* 0x0000000c04048221 */ /* 0x000fe20000010000 */
[----:B------:R-:W-:Y:S01]  /*ae60*/  @!P0 FADD.FTZ R5, R5, R13 ;  /* 0x0000000d05058221 */ /* 0x000fe20000010000 */
[----:B------:R-:W-:Y:S01]  /*ae70*/  @!P0 FADD.FTZ R6, R6, R14 ;  /* 0x0000000e06068221 */ /* 0x000fe20000010000 */
[----:B------:R-:W-:Y:S01]  /*ae80*/  @!P0 FADD.FTZ R7, R7, R15 ;  /* 0x0000000f07078221 */ /* 0x000fe20000010000 */
[----:B------:R-:W-:Y:S01]  /*ae90*/  @!P0 FADD.FTZ R17, R17, R8 ;  /* 0x0000000811118221 */ /* 0x000fe20000010000 */
[----:B------:R-:W-:Y:S01]  /*aea0*/  @!P0 FADD.FTZ R18, R18, R9 ;  /* 0x0000000912128221 */ /* 0x000fe20000010000 */
[----:B------:R-:W-:Y:S01]  /*aeb0*/  @!P0 FADD.FTZ R69, R69, R10 ;  /* 0x0000000a45458221 */ /* 0x000fe20000010000 */
[----:B------:R-:W-:-:S07]  /*aec0*/  @!P0 FADD.FTZ R68, R68, R11 ;  /* 0x0000000b44448221 */ /* 0x000fce0000010000 */
.L_x_222:
[----:B------:R-:W-:Y:S05]  /*aed0*/  BSYNC B0 ;  /* 0x0000000000007941 */ /* 0x000fea0003800000 */
.L_x_221:
        /* <DEDUP_REMOVED lines=25> */
.L_x_207:
[----:B------:R-:W-:Y:S01]  /*b070*/  ISETP.GE.U32.AND P0, PT, R6, R3, PT ;  /* 0x000000030600720c */ /* 0x000fe20003f06070 */
[----:B------:R-:W-:Y:S01]  /*b080*/  BSSY B0, `(.L_x_223) ;  /* 0x0000087000007945 */ /* 0x000fe20003800000 */
        /* <DEDUP_REMOVED lines=35> */
[----:B------:R-:W-:Y:S02]  /*b2c0*/  MOV R11, R5 ;  /* 0x00000005000b7202 */ /* 0x000fe40000000f00 */
[----:B------:R-:W-:Y:S02]  /*b2d0*/  CS2R R14, SRZ ;  /* 0x00000000000e7805 */ /* 0x000fe4000001ff00 */
[----:B------:R-:W-:-:S02]  /*b2e0*/  CS2R R12, SRZ ;  /* 0x00000000000c7805 */ /* 0x000fc4000001ff00 */
[----:B------:R-:W-:Y:S02]  /*b2f0*/  CS2R R22, SRZ ;  /* 0x0000000000167805 */ /* 0x000fe4000001ff00 */
        /* <DEDUP_REMOVED lines=33> */
[-C--:B------:R-:W-:Y:S02]  /*b510*/  MOV R8, R4.reuse ;  /* 0x0000000400087202 */ /* 0x080fe40000000f00 */
[----:B------:R-:W-:-:S07]  /*b520*/  MOV R17, R4 ;  /* 0x0000000400117202 */ /* 0x000fce0000000f00 */
.L_x_225:
[-C--:B------:R-:W-:Y:S01]  /*b530*/  IMAD R12, R70, R67.reuse, RZ ;  /* 0x00000043460c7224 */ /* 0x080fe200078e02ff */
[----:B------:R-:W-:-:S04]  /*b540*/  IADD3 R67, R0, R67, RZ ;  /* 0x0000004300437210 */ /* 0x000fc80007ffe0ff */
[----:B------:R-:W-:Y:S01]  /*b550*/  SHF.R.U32.HI R25, RZ, 0x2, R12 ;  /* 0x00000002ff197819 */ /* 0x000fe2000001160c */
[----:B------:R-:W-:Y:S02]  /*b560*/  IMAD R12, R70, R67, RZ ;  /* 0x00000043460c7224 */ /* 0x000fe400078e02ff */
[----:B------:R-:W-:Y:S02]  /*b570*/  IMAD.IADD R67, R67, 0x1, R0 ;  /* 0x0000000143437824 */ /* 0x000fe400078e0200 */
[----:B------:R-:W-:Y:S01]  /*b580*/  IMAD.WIDE.U32 R24, R25, 0x20, R74 ;  /* 0x0000002019187825 */ /* 0x000fe200078e004a */
[----:B------:R-:W-:-:S03]  /*b590*/  SHF.R.U32.HI R13, RZ, 0x2, R12 ;  /* 0x00000002ff0d7819 */ /* 0x000fc6000001160c */
[----:B------:R-:W-:Y:S01]  /*b5a0*/  IMAD R14, R70, R67, RZ ;  /* 0x00000043460e7224 */ /* 0x000fe200078e02ff */
[----:B------:R-:W-:Y:S01]  /*b5b0*/  IADD3 R67, R67, R0, RZ ;  /* 0x0000000043437210 */ /* 0x000fe20007ffe0ff */
[----:B------:R-:W2:Y:S01]  /*b5c0*/  LDG.E.128 R28, desc[UR60][R24.64] ;  /* 0x0000003c181c7981 */ /* 0x000ea2000c1e1d00 */
[----:B------:R-:W-:-:S04]  /*b5d0*/  IMAD.WIDE.U32 R12, R13, 0x20, R74 ;  /* 0x000000200d0c7825 */ /* 0x000fc800078e004a */
[----:B------:R-:W-:Y:S01]  /*b5e0*/  IMAD R34, R70, R67, RZ ;  /* 0x0000004346227224 */ /* 0x000fe200078e02ff */
[----:B------:R-:W-:Y:S01]  /*b5f0*/  SHF.R.U32.HI R33, RZ, 0x2, R14 ;  /* 0x00000002ff217819 */ /* 0x000fe2000001160e */
[----:B------:R-:W3:Y:S03]  /*b600*/  LDG.E.128 R20, desc[UR60][R12.64] ;  /* 0x0000003c0c147981 */ /* 0x000ee6000c1e1d00 */
[----:B------:R-:W-:Y:S01]  /*b610*/  SHF.R.U32.HI R41, RZ, 0x2, R34 ;  /* 0x00000002ff297819 */ /* 0x000fe20000011622 */
[--C-:B------:R-:W-:Y:S01]  /*b620*/  IMAD.WIDE.U32 R32, R33, 0x20, R74.reuse ;  /* 0x0000002021207825 */ /* 0x100fe200078e004a */
[----:B------:R-:W4:Y:S03]  /*b630*/  LDG.E.128 R24, desc[UR60][R24.64+0x10] ;  /* 0x0000103c18187981 */ /* 0x000f26000c1e1d00 */
[----:B------:R-:W-:Y:S01]  /*b640*/  IMAD.WIDE.U32 R40, R41, 0x20, R74 ;  /* 0x0000002029287825 */ /* 0x000fe200078e004a */
[----:B------:R-:W5:Y:S04]  /*b650*/  LDG.E.128 R44, desc[UR60][R32.64] ;  /* 0x0000003c202c7981 */ /* 0x000f68000c1e1d00 */
[----:B------:R-:W5:Y:S04]  /*b660*/  LDG.E.128 R36, desc[UR60][R40.64] ;  /* 0x0000003c28247981 */ /* 0x000f68000c1e1d00 */
[----:B------:R-:W5:Y:S04]  /*b670*/  LDG.E.128 R12, desc[UR60][R12.64+0x10] ;  /* 0x0000103c0c0c7981 */ /* 0x000f68000c1e1d00 */
[----:B------:R-:W5:Y:S04]  /*b680*/  LDG.E.128 R32, desc[UR60][R32.64+0x10] ;  /* 0x0000103c20207981 */ /* 0x000f68000c1e1d00 */
        /* <DEDUP_REMOVED lines=36> */
[----:B------:R-:W-:Y:S06]  /*b8d0*/  @!P0 BRA `(.L_x_225) ;  /* 0xfffffffc00148947 */ /* 0x000fec000383ffff */
[----:B------:R-:W-:Y:S05]  /*b8e0*/  BSYNC B1 ;  /* 0x0000000000017941 */ /* 0x000fea0003800000 */
.L_x_224:
[----:B------:R-:W-:Y:S05]  /*b8f0*/  BSYNC B0 ;  /* 0x0000000000007941 */ /* 0x000fea0003800000 */
.L_x_223:
[----:B------:R-:W-:Y:S01]  /*b900*/  ISETP.GE.U32.AND P1, PT, R67, R3, PT ;  /* 0x000000034300720c */ /* 0x000fe20003f26070 */
[----:B------:R-:W-:-:S12]  /*b910*/  BSSY B0, `(.L_x_226) ;  /* 0x000001e000007945 */ /* 0x000fd80003800000 */
[----:B------:R-:W-:Y:S05]  /*b920*/  @P1 BRA `(.L_x_227) ;  /* 0x0000000000701947 */ /* 0x000fea0003800000 */
[----:B------:R-:W-:-:S05]  /*b930*/  IMAD R24, R70, R67, RZ ;  /* 0x0000004346187224 */ /* 0x000fca00078e02ff */
[----:B------:R-:W-:-:S05]  /*b940*/  SHF.R.U32.HI R25, RZ, 0x2, R24 ;  /* 0x00000002ff197819 */ /* 0x000fca0000011618 */
[----:B------:R-:W-:-:S05]  /*b950*/  IMAD.WIDE.U32 R24, R25, 0x20, R74 ;  /* 0x0000002019187825 */ /* 0x000fca00078e004a */
[----:B------:R0:W5:Y:S04]  /*b960*/  LDG.E.128 R28, desc[UR60][R24.64] ;  /* 0x0000003c181c7981 */ /* 0x000168000c1e1d00 */
[----:B------:R-:W5:Y:S01]  /*b970*/  LDG.E.128 R24, desc[UR60][R24.64+0x10] ;  /* 0x0000103c18187981 */ /* 0x000f62000c1e1d00 */
[----:B------:R-:W-:-:S05]  /*b980*/  IMAD.IADD R71, R67, 0x1, R0 ;  /* 0x0000000143477824 */ /* 0x000fca00078e0200 */
[----:B------:R-:W-:-:S13]  /*b990*/  ISETP.GE.U32.AND P0, PT, R71, R3, PT ;  /* 0x000000034700720c */ /* 0x000fda0003f06070 */
[----:B0-----:R-:W-:Y:S05]  /*b9a0*/  @P0 BRA `(.L_x_227) ;  /* 0x0000000000500947 */ /* 0x001fea0003800000 */
[----:B------:R-:W-:-:S05]  /*b9b0*/  IMAD R12, R70, R71, RZ ;  /* 0x00000047460c7224 */ /* 0x000fca00078e02ff */
[----:B------:R-:W-:-:S05]  /*b9c0*/  SHF.R.U32.HI R13, RZ, 0x2, R12 ;  /* 0x00000002ff0d7819 */ /* 0x000fca000001160c */
[----:B------:R-:W-:-:S05]  /*b9d0*/  IMAD.WIDE.U32 R12, R13, 0x20, R74 ;  /* 0x000000200d0c7825 */ /* 0x000fca00078e004a */
[----:B------:R0:W5:Y:S04]  /*b9e0*/  LDG.E.128 R20, desc[UR60][R12.64] ;  /* 0x0000003c0c147981 */ /* 0x000168000c1e1d00 */
[----:B------:R-:W5:Y:S01]  /*b9f0*/  LDG.E.128 R12, desc[UR60][R12.64+0x10] ;  /* 0x0000103c0c0c7981 */ /* 0x000f62000c1e1d00 */
[----:B------:R-:W-:-:S04]  /*ba00*/  IADD3 R71, R71, R0, RZ ;  /* 0x0000000047477210 */ /* 0x000fc80007ffe0ff */
[----:B------:R-:W-:-:S13]  /*ba10*/  ISETP.GE.U32.AND P0, PT, R71, R3, PT ;  /* 0x000000034700720c */ /* 0x000fda0003f06070 */
[----:B0-----:R-:W-:Y:S05]  /*ba20*/  @P0 BRA `(.L_x_227) ;  /* 0x0000000000300947 */ /* 0x001fea0003800000 */
[----:B------:R-:W-:Y:S01]  /*ba30*/  IADD3 R33, R71, R0, RZ ;  /* 0x0000000047217210 */ /* 0x000fe20007ffe0ff */
[----:B------:R-:W-:-:S03]  /*ba40*/  IMAD R32, R70, R71, RZ ;  /* 0x0000004746207224 */ /* 0x000fc600078e02ff */
[----:B------:R-:W-:-:S13]  /*ba50*/  ISETP.GE.U32.AND P0, PT, R33, R3, PT ;  /* 0x000000032100720c */ /* 0x000fda0003f06070 */
[----:B------:R-:W-:Y:S01]  /*ba60*/  @!P0 IMAD R70, R70, R33, RZ ;  /* 0x0000002146468224 */ /* 0x000fe200078e02ff */
[----:B------:R-:W-:-:S04]  /*ba70*/  SHF.R.U32.HI R33, RZ, 0x2, R32 ;  /* 0x00000002ff217819 */ /* 0x000fc80000011620 */
[----:B------:R-:W-:Y:S01]  /*ba80*/  @!P0 SHF.R.U32.HI R35, RZ, 0x2, R70 ;  /* 0x00000002ff238819 */ /* 0x000fe20000011646 */
[----:B------:R-:W-:-:S04]  /*ba90*/  IMAD.WIDE.U32 R32, R33, 0x20, R74 ;  /* 0x0000002021207825 */ /* 0x000fc800078e004a */
[----:B------:R-:W-:Y:S01]  /*baa0*/  @!P0 IMAD.WIDE.U32 R74, R35, 0x20, R74 ;  /* 0x00000020234a8825 */ /* 0x000fe200078e004a */
[----:B------:R0:W5:Y:S04]  /*bab0*/  LDG.E.128 R44, desc[UR60][R32.64] ;  /* 0x0000003c202c7981 */ /* 0x000168000c1e1d00 */
[----:B------:R0:W5:Y:S04]  /*bac0*/  @!P0 LDG.E.128 R36, desc[UR60][R74.64] ;  /* 0x0000003c4a248981 */ /* 0x000168000c1e1d00 */
[----:B------:R0:W5:Y:S04]  /*bad0*/  @!P0 LDG.E.128 R40, desc[UR60][R74.64+0x10] ;  /* 0x0000103c4a288981 */ /* 0x000168000c1e1d00 */
[----:B------:R-:W5:Y:S02]  /*bae0*/  LDG.E.128 R32, desc[UR60][R32.64+0x10] ;  /* 0x0000103c20207981 */ /* 0x000f64000c1e1d00 */
.L_x_227:
[----:B------:R-:W-:Y:S05]  /*baf0*/  BSYNC B0 ;  /* 0x0000000000007941 */ /* 0x000fea0003800000 */
.L_x_226:
        /* <DEDUP_REMOVED lines=42> */
.L_x_229:
[----:B------:R-:W-:Y:S05]  /*bda0*/  BSYNC B0 ;  /* 0x0000000000007941 */ /* 0x000fea0003800000 */
.L_x_228:
        /* <DEDUP_REMOVED lines=25> */
.L_x_206:
[----:B------:R-:W0:Y:S01]  /*bf40*/  LDC R7, c[0x0][0x22c] ;  /* 0x00008b00ff077b82 */ /* 0x000e220000000800 */
[----:B------:R-:W-:Y:S01]  /*bf50*/  BSSY B0, `(.L_x_230) ;  /* 0x000008a000007945 */ /* 0x000fe20003800000 */
[----:B------:R-:W-:Y:S01]  /*bf60*/  IMAD.MOV.U32 R68, RZ, RZ, R67 ;  /* 0x000000ffff447224 */ /* 0x000fe200078e0043 */
[----:B------:R-:W-:Y:S02]  /*bf70*/  CS2R R42, SRZ ;  /* 0x00000000002a7805 */ /* 0x000fe4000001ff00 */
[----:B------:R-:W-:Y:S02]  /*bf80*/  CS2R R40, SRZ ;  /* 0x0000000000287805 */ /* 0x000fe4000001ff00 */
[----:B------:R-:W-:Y:S02]  /*bf90*/  CS2R R38, SRZ ;  /* 0x0000000000267805 */ /* 0x000fe4000001ff00 */
[----:B------:R-:W-:Y:S02]  /*bfa0*/  CS2R R36, SRZ ;  /* 0x0000000000247805 */ /* 0x000fe4000001ff00 */
[----:B------:R-:W-:Y:S01]  /*bfb0*/  CS2R R34, SRZ ;  /* 0x0000000000227805 */ /* 0x000fe2000001ff00 */
[----:B------:R-:W1:Y:S01]  /*bfc0*/  LDC R5, c[0x0][0x218] ;  /* 0x00008600ff057b82 */ /* 0x000e620000000800 */
[----:B------:R-:W-:-:S02]  /*bfd0*/  CS2R R32, SRZ ;  /* 0x0000000000207805 */ /* 0x000fc4000001ff00 */
[----:B------:R-:W-:Y:S02]  /*bfe0*/  CS2R R46, SRZ ;  /* 0x00000000002e7805 */ /* 0x000fe4000001ff00 */
[----:B------:R-:W-:Y:S02]  /*bff0*/  CS2R R44, SRZ ;  /* 0x00000000002c7805 */ /* 0x000fe4000001ff00 */
[----:B------:R-:W-:Y:S02]  /*c000*/  CS2R R10, SRZ ;  /* 0x00000000000a7805 */ /* 0x000fe4000001ff00 */
[----:B------:R-:W-:Y:S02]  /*c010*/  CS2R R8, SRZ ;  /* 0x0000000000087805 */ /* 0x000fe4000001ff00 */
[----:B------:R-:W-:Y:S02]  /*c020*/  CS2R R14, SRZ ;  /* 0x00000000000e7805 */ /* 0x000fe4000001ff00 */
[----:B------:R-:W-:-:S02]  /*c030*/  CS2R R12, SRZ ;  /* 0x00000000000c7805 */ /* 0x000fc4000001ff00 */
[----:B------:R-:W-:Y:S02]  /*c040*/  CS2R R22, SRZ ;  /* 0x0000000000167805 */ /* 0x000fe4000001ff00 */
[----:B------:R-:W-:Y:S02]  /*c050*/  CS2R R20, SRZ ;  /* 0x0000000000147805 */ /* 0x000fe4000001ff00 */
[----:B------:R-:W-:Y:S02]  /*c060*/  CS2R R30, SRZ ;  /* 0x00000000001e7805 */ /* 0x000fe4000001ff00 */
[----:B------:R-:W-:Y:S01]  /*c070*/  CS2R R28, SRZ ;  /* 0x00000000001c7805 */ /* 0x000fe2000001ff00 */
[----:B0-----:R-:W-:-:S05]  /*c080*/  IMAD R0, R7, 0x3, R67 ;  /* 0x0000000307007824 */ /* 0x001fca00078e0243 */
[----:B------:R-:W-:Y:S02]  /*c090*/  ISETP.GE.U32.AND P0, PT, R0, R3, PT ;  /* 0x000000030000720c */ /* 0x000fe40003f06070 */
[----:B------:R-:W0:Y:S01]  /*c0a0*/  LDC R0, c[0x0][0x21c] ;  /* 0x00008700ff007b82 */ /* 0x000e220000000800 */
[-C--:B-1----:R-:W-:Y:S01]  /*c0b0*/  MOV R26, R5.reuse ;  /* 0x00000005001a7202 */ /* 0x082fe20000000f00 */
[--C-:B------:R-:W-:Y:S01]  /*c0c0*/  IMAD.MOV.U32 R66, RZ, RZ, R5.reuse ;  /* 0x000000ffff427224 */ /* 0x100fe200078e0005 */
[-C--:B------:R-:W-:Y:S01]  /*c0d0*/  MOV R24, R5.reuse ;  /* 0x0000000500187202 */ /* 0x080fe20000000f00 */
[--C-:B------:R-:W-:Y:S01]  /*c0e0*/  IMAD.MOV.U32 R58, RZ, RZ, R5.reuse ;  /* 0x000000ffff3a7224 */ /* 0x100fe200078e0005 */
[-C--:B------:R-:W-:Y:S01]  /*c0f0*/  MOV R6, R5.reuse ;  /* 0x0000000500067202 */ /* 0x080fe20000000f00 */
[----:B------:R-:W-:Y:S01]  /*c100*/  IMAD.MOV.U32 R50, RZ, RZ, R5 ;  /* 0x000000ffff327224 */ /* 0x000fe200078e0005 */
[-C--:B------:R-:W-:Y:S02]  /*c110*/  MOV R64, R5.reuse ;  /* 0x0000000500407202 */ /* 0x080fe40000000f00 */
[----:B------:R-:W-:-:S02]  /*c120*/  MOV R62, R5 ;  /* 0x00000005003e7202 */ /* 0x000fc40000000f00 */
[-C--:B------:R-:W-:Y:S02]  /*c130*/  MOV R60, R5.reuse ;  /* 0x00000005003c7202 */ /* 0x080fe40000000f00 */
[-C--:B------:R-:W-:Y:S02]  /*c140*/  MOV R56, R5.reuse ;  /* 0x0000000500387202 */ /* 0x080fe40000000f00 */
[-C--:B------:R-:W-:Y:S02]  /*c150*/  MOV R54, R5.reuse ;  /* 0x0000000500367202 */ /* 0x080fe40000000f00 */
[-C--:B------:R-:W-:Y:S02]  /*c160*/  MOV R52, R5.reuse ;  /* 0x0000000500347202 */ /* 0x080fe40000000f00 */
[-C--:B------:R-:W-:Y:S02]  /*c170*/  MOV R48, R5.reuse ;  /* 0x0000000500307202 */ /* 0x080fe40000000f00 */
[----:B------:R-:W-:-:S02]  /*c180*/  MOV R19, R5 ;  /* 0x0000000500137202 */ /* 0x000fc40000000f00 */
[----:B------:R-:W-:Y:S01]  /*c190*/  MOV R17, R5 ;  /* 0x0000000500117202 */ /* 0x000fe20000000f00 */
[--C-:B0-----:R-:W-:Y:S01]  /*c1a0*/  IMAD.MOV.U32 R69, RZ, RZ, R0.reuse ;  /* 0x000000ffff457224 */ /* 0x101fe200078e0000 */
[-C--:B------:R-:W-:Y:S01]  /*c1b0*/  MOV R25, R0.reuse ;  /* 0x0000000000197202 */ /* 0x080fe20000000f00 */
        /* <DEDUP_REMOVED lines=31> */
[----:B------:R-:W-:Y:S02]  /*c3b0*/  MOV R27, R0 ;  /* 0x00000000001b7202 */ /* 0x000fe40000000f00 */
[-C--:B------:R-:W-:Y:S02]  /*c3c0*/  MOV R24, R5.reuse ;  /* 0x0000000500187202 */ /* 0x080fe40000000f00 */
[-C--:B------:R-:W-:Y:S02]  /*c3d0*/  MOV R6, R5.reuse ;  /* 0x0000000500067202 */ /* 0x080fe40000000f00 */
        /* <DEDUP_REMOVED lines=8> */
[----:B------:R-:W-:-:S07]  /*c460*/  MOV R17, R5 ;  /* 0x0000000500117202 */ /* 0x000fce0000000f00 */
.L_x_232:
[----:B------:R-:W-:Y:S02]  /*c470*/  SHF.R.U32.HI R21, RZ, 0x2, R68 ;  /* 0x00000002ff157819 */ /* 0x000fe40000011644 */
[----:B------:R-:W-:-:S03]  /*c480*/  IADD3 R68, R68, R7, RZ ;  /* 0x0000000744447210 */ /* 0x000fc60007ffe0ff */
[----:B------:R-:W-:Y:S01]  /*c490*/  IMAD.WIDE.U32 R20, R21, 0x20, R74 ;  /* 0x0000002015147825 */ /* 0x000fe200078e004a */
[----:B------:R-:W-:-:S03]  /*c4a0*/  SHF.R.U32.HI R9, RZ, 0x2, R68 ;  /* 0x00000002ff097819 */ /* 0x000fc60000011644 */
[----:B------:R-:W-:Y:S01]  /*c4b0*/  IMAD.IADD R68, R68, 0x1, R7 ;  /* 0x0000000144447824 */ /* 0x000fe200078e0207 */
[----:B------:R-:W2:Y:S01]  /*c4c0*/  LDG.E.128 R28, desc[UR60][R20.64] ;  /* 0x0000003c141c7981 */ /* 0x000ea2000c1e1d00 */
[----:B------:R-:W-:-:S03]  /*c4d0*/  IMAD.WIDE.U32 R8, R9, 0x20, R74 ;  /* 0x0000002009087825 */ /* 0x000fc600078e004a */
[----:B------:R-:W-:Y:S02]  /*c4e0*/  SHF.R.U32.HI R33, RZ, 0x2, R68 ;  /* 0x00000002ff217819 */ /* 0x000fe40000011644 */
[-C--:B------:R-:W-:Y:S01]  /*c4f0*/  IADD3 R68, R68, R7.reuse, RZ ;  /* 0x0000000744447210 */ /* 0x080fe20007ffe0ff */
        /* <DEDUP_REMOVED lines=47> */
.L_x_231:
[----:B------:R-:W-:Y:S05]  /*c7f0*/  BSYNC B0 ;  /* 0x0000000000007941 */ /* 0x000fea0003800000 */
.L_x_230:
[----:B------:R-:W-:Y:S01]  /*c800*/  ISETP.GE.U32.AND P1, PT, R68, R3, PT ;  /* 0x000000034400720c */ /* 0x000fe20003f26070 */
[----:B------:R-:W-:-:S12]  /*c810*/  BSSY B0, `(.L_x_233) ;  /* 0x000001a000007945 */ /* 0x000fd80003800000 */
[----:B------:R-:W-:Y:S05]  /*c820*/  @P1 BRA `(.L_x_234) ;  /* 0x0000000000601947 */ /* 0x000fea0003800000 */
[----:B------:R-:W-:-:S05]  /*c830*/  SHF.R.U32.HI R21, RZ, 0x2, R68 ;  /* 0x00000002ff157819 */ /* 0x000fca0000011644 */
[----:B------:R-:W-:-:S05]  /*c840*/  IMAD.WIDE.U32 R20, R21, 0x20, R74 ;  /* 0x0000002015147825 */ /* 0x000fca00078e004a */
[----:B------:R0:W5:Y:S04]  /*c850*/  LDG.E.128 R28, desc[UR60][R20.64] ;  /* 0x0000003c141c7981 */ /* 0x000168000c1e1d00 */
[----:B------:R-:W5:Y:S01]  /*c860*/  LDG.E.128 R20, desc[UR60][R20.64+0x10] ;  /* 0x0000103c14147981 */ /* 0x000f62000c1e1d00 */
[----:B------:R-:W-:-:S04]  /*c870*/  IADD3 R70, R68, R7, RZ ;  /* 0x0000000744467210 */ /* 0x000fc80007ffe0ff */
[----:B------:R-:W-:-:S13]  /*c880*/  ISETP.GE.U32.AND P0, PT, R70, R3, PT ;  /* 0x000000034600720c */ /* 0x000fda0003f06070 */
[----:B0-----:R-:W-:Y:S05]  /*c890*/  @P0 BRA `(.L_x_234) ;  /* 0x0000000000440947 */ /* 0x001fea0003800000 */
[----:B------:R-:W-:-:S05]  /*c8a0*/  SHF.R.U32.HI R9, RZ, 0x2, R70 ;  /* 0x00000002ff097819 */ /* 0x000fca0000011646 */
[----:B------:R-:W-:-:S05]  /*c8b0*/  IMAD.WIDE.U32 R8, R9, 0x20, R74 ;  /* 0x0000002009087825 */ /* 0x000fca00078e004a */
[----:B------:R0:W5:Y:S04]  /*c8c0*/  LDG.E.128 R12, desc[UR60][R8.64] ;  /* 0x0000003c080c7981 */ /* 0x000168000c1e1d00 */
[----:B------:R-:W5:Y:S01]  /*c8d0*/  LDG.E.128 R8, desc[UR60][R8.64+0x10] ;  /* 0x0000103c08087981 */ /* 0x000f62000c1e1d00 */
[----:B------:R-:W-:-:S05]  /*c8e0*/  IMAD.IADD R70, R70, 0x1, R7 ;  /* 0x0000000146467824 */ /* 0x000fca00078e0207 */
[----:B------:R-:W-:-:S13]  /*c8f0*/  ISETP.GE.U32.AND P0, PT, R70, R3, PT ;  /* 0x000000034600720c */ /* 0x000fda0003f06070 */
[----:B0-----:R-:W-:Y:S05]  /*c900*/  @P0 BRA `(.L_x_234) ;  /* 0x0000000000280947 */ /* 0x001fea0003800000 */
[----:B------:R-:W-:Y:S02]  /*c910*/  IADD3 R32, R70, R7, RZ ;  /* 0x0000000746207210 */ /* 0x000fe40007ffe0ff */
[----:B------:R-:W-:Y:S02]  /*c920*/  SHF.R.U32.HI R33, RZ, 0x2, R70 ;  /* 0x00000002ff217819 */ /* 0x000fe40000011646 */
[----:B------:R-:W-:-:S13]  /*c930*/  ISETP.GE.U32.AND P0, PT, R32, R3, PT ;  /* 0x000000032000720c */ /* 0x000fda0003f06070 */
[----:B------:R-:W-:Y:S01]  /*c940*/  @!P0 SHF.R.U32.HI R35, RZ, 0x2, R32 ;  /* 0x00000002ff238819 */ /* 0x000fe20000011620 */
[----:B------:R-:W-:-:S04]  /*c950*/  IMAD.WIDE.U32 R32, R33, 0x20, R74 ;  /* 0x0000002021207825 */ /* 0x000fc800078e004a */
[----:B------:R-:W-:Y:S01]  /*c960*/  @!P0 IMAD.WIDE.U32 R74, R35, 0x20, R74 ;  /* 0x00000020234a8825 */ /* 0x000fe200078e004a */
[----:B------:R0:W5:Y:S04]  /*c970*/  LDG.E.128 R44, desc[UR60][R32.64] ;  /* 0x0000003c202c7981 */ /* 0x000168000c1e1d00 */
[----:B------:R0:W5:Y:S04]  /*c980*/  @!P0 LDG.E.128 R36, desc[UR60][R74.64] ;  /* 0x0000003c4a248981 */ /* 0x000168000c1e1d00 */
[----:B------:R0:W5:Y:S04]  /*c990*/  @!P0 LDG.E.128 R40, desc[UR60][R74.64+0x10] ;  /* 0x0000103c4a288981 */ /* 0x000168000c1e1d00 */
[----:B------:R-:W5:Y:S02]  /*c9a0*/  LDG.E.128 R32, desc[UR60][R32.64+0x10] ;  /* 0x0000103c20207981 */ /* 0x000f64000c1e1d00 */
.L_x_234:
[----:B------:R-:W-:Y:S05]  /*c9b0*/  BSYNC B0 ;  /* 0x0000000000007941 */ /* 0x000fea0003800000 */
.L_x_233:
[----:B------:R-:W-:Y:S04]  /*c9c0*/  BSSY B0, `(.L_x_235) ;  /* 0x000002a000007945 */ /* 0x000fe80003800000 */
[----:B------:R-:W-:Y:S05]  /*c9d0*/  @P1 BRA `(.L_x_236) ;  /* 0x0000000000a01947 */ /* 0x000fea0003800000 */
[----:B------:R-:W-:Y:S01]  /*c9e0*/  IADD3 R68, R68, R7, RZ ;  /* 0x0000000744447210 */ /* 0x000fe20007ffe0ff */
[----:B-----5:R-:W-:Y:S01]  /*c9f0*/  FADD.FTZ R17, R17, R28 ;  /* 0x0000001c11117221 */ /* 0x020fe20000010000 */
        /* <DEDUP_REMOVED lines=20> */
[----:B------:R-:W-:Y:S02]  /*cb40*/  IMAD.IADD R8, R20, 0x1, R7 ;  /* 0x0000000114087824 */ /* 0x000fe400078e0207 */
        /* <DEDUP_REMOVED lines=17> */
.L_x_236:
[----:B------:R-:W-:Y:S05]  /*cc60*/  BSYNC B0 ;  /* 0x0000000000007941 */ /* 0x000fea0003800000 */
.L_x_235:
        /* <DEDUP_REMOVED lines=24> */
.L_x_190:
[----:B------:R-:W-:Y:S05]  /*cdf0*/  BSYNC B6 ;  /* 0x0000000000067941 */ /* 0x000fea0003800000 */
.L_x_189:
[----:B------:R-:W-:Y:S02]  /*ce00*/  ULDC UR4, c[0x0][0x23c] ;  /* 0x00008f0000047ab9 */ /* 0x000fe40000000800 */
[----:B------:R-:W-:-:S13]  /*ce10*/  ISETP.NE.AND P0, PT, RZ, UR4, PT ;  /* 0x00000004ff007c0c */ /* 0x000fda000bf05270 */
[----:B------:R-:W-:Y:S05]  /*ce20*/  @!P0 BRA `(.L_x_237) ;  /* 0x00000000009c8947 */ /* 0x000fea0003800000 */
[----:B------:R-:W1:Y:S01]  /*ce30*/  S2R R4, SR_CgaCtaId ;  /* 0x0000000000047919 */ /* 0x000e620000008800 */
[----:B------:R-:W2:Y:S01]  /*ce40*/  LDC R7, c[0x0][RZ] ;  /* 0x00000000ff077b82 */ /* 0x000ea20000000800 */
[----:B------:R-:W-:-:S04]  /*ce50*/  MOV R0, 0x400 ;  /* 0x0000040000007802 */ /* 0x000fc80000000f00 */
[----:B------:R-:W-:-:S03]  /*ce60*/  IADD3 R3, R0, 0x10, RZ ;  /* 0x0000001000037810 */ /* 0x000fc60007ffe0ff */
[----:B------:R-:W3:Y:S01]  /*ce70*/  LDC R6, c[0x0][0x4] ;  /* 0x00000100ff067b82 */ /* 0x000ee20000000800 */
[----:B--2---:R-:W-:Y:S01]  /*ce80*/  IMAD R0, R2, R7, R16 ;  /* 0x0000000702007224 */ /* 0x004fe200078e0210 */
[----:B-1----:R-:W-:Y:S02]  /*ce90*/  LEA R3, R4, R3, 0x18 ;  /* 0x0000000304037211 */ /* 0x002fe400078ec0ff */
[----:B---3--:R-:W-:Y:S02]  /*cea0*/  SHF.R.U32.HI R4, RZ, 0x1, R6 ;  /* 0x00000001ff047819 */ /* 0x008fe40000011606 */
[----:B------:R-:W-:Y:S02]  /*ceb0*/  LEA R0, R0, R3, 0x5 ;  /* 0x0000000300007211 */ /* 0x000fe400078e28ff */
[----:B------:R-:W-:-:S03]  /*cec0*/  ISETP.NE.AND P0, PT, R4, RZ, PT ;  /* 0x000000ff0400720c */ /* 0x000fc60003f05270 */
[----:B------:R1:W-:Y:S04]  /*ced0*/  STS.128 [R0], R20 ;  /* 0x0000001400007388 */ /* 0x0003e80000000c00 */
[----:B------:R1:W-:Y:S06]  /*cee0*/  STS.128 [R0+0x10], R24 ;  /* 0x0000101800007388 */ /* 0x0003ec0000000c00 */
[----:B------:R-:W-:Y:S05]  /*cef0*/  @!P0 BRA `(.L_x_237) ;  /* 0x0000000000688947 */ /* 0x000fea0003800000 */
.L_x_240:
[----:B------:R-:W-:Y:S01]  /*cf00*/  IADD3 R9, R2, R4, RZ ;  /* 0x0000000402097210 */ /* 0x000fe20007ffe0ff */
[----:B------:R-:W-:Y:S05]  /*cf10*/  WARPSYNC.ALL ;  /* 0x0000000000007948 */ /* 0x000fea0003800000 */
[----:B------:R-:W-:Y:S01]  /*cf20*/  BAR.SYNC.DEFER_BLOCKING 0x0 ;  /* 0x0000000000007b1d */ /* 0x000fe20000010000 */
[----:B------:R-:W-:Y:S02]  /*cf30*/  ISETP.GE.U32.AND P0, PT, R9, R6, PT ;  /* 0x000000060900720c */ /* 0x000fe40003f06070 */
[----:B------:R-:W-:Y:S02]  /*cf40*/  ISETP.GT.AND P1, PT, R4, 0x1, PT ;  /* 0x000000010400780c */ /* 0x000fe40003f24270 */
[----:B------:R-:W-:Y:S01]  /*cf50*/  ISETP.GE.U32.OR P0, PT, R2, R4, P0 ;  /* 0x000000040200720c */ /* 0x000fe20000706470 */
[----:B------:R-:W-:Y:S01]  /*cf60*/  BSSY B0, `(.L_x_238) ;  /* 0x0000011000007945 */ /* 0x000fe20003800000 */
[----:B------:R-:W-:-:S11]  /*cf70*/  SHF.R.S32.HI R5, RZ, 0x1, R4 ;  /* 0x00000001ff057819 */ /* 0x000fd60000011404 */
[----:B--2---:R-:W-:Y:S05]  /*cf80*/  @P0 BRA `(.L_x_239) ;  /* 0x0000000000380947 */ /* 0x004fea0003800000 */
[----:B------:R-:W-:-:S04]  /*cf90*/  IMAD R4, R9, R7, R16 ;  /* 0x0000000709047224 */ /* 0x000fc800078e0210 */
[----:B------:R-:W-:-:S05]  /*cfa0*/  IMAD R4, R4, 0x20, R3 ;  /* 0x0000002004047824 */ /* 0x000fca00078e0203 */
[----:B------:R-:W1:Y:S04]  /*cfb0*/  LDS.128 R8, [R4] ;  /* 0x0000000004087984 */ /* 0x000e680000000c00 */
[----:B------:R-:W2:Y:S01]  /*cfc0*/  LDS.128 R12, [R4+0x10] ;  /* 0x00001000040c7984 */ /* 0x000ea20000000c00 */
[----:B-1----:R-:W-:Y:S01]  /*cfd0*/  FADD.FTZ R20, R20, R8 ;  /* 0x0000000814147221 */ /* 0x002fe20000010000 */
[----:B------:R-:W-:Y:S01]  /*cfe0*/  FADD.FTZ R21, R21, R9 ;  /* 0x0000000915157221 */ /* 0x000fe20000010000 */
[----:B------:R-:W-:Y:S01]  /*cff0*/  FADD.FTZ R22, R22, R10 ;  /* 0x0000000a16167221 */ /* 0x000fe20000010000 */
[----:B------:R-:W-:Y:S01]  /*d000*/  FADD.FTZ R23, R23, R11 ;  /* 0x0000000b17177221 */ /* 0x000fe20000010000 */
[----:B--2---:R-:W-:Y:S01]  /*d010*/  FADD.FTZ R24, R24, R12 ;  /* 0x0000000c18187221 */ /* 0x004fe20000010000 */
[----:B------:R-:W-:Y:S01]  /*d020*/  FADD.FTZ R25, R25, R13 ;  /* 0x0000000d19197221 */ /* 0x000fe20000010000 */
[----:B------:R-:W-:Y:S01]  /*d030*/  FADD.FTZ R26, R26, R14 ;  /* 0x0000000e1a1a7221 */ /* 0x000fe20000010000 */
[----:B------:R-:W-:Y:S01]  /*d040*/  FADD.FTZ R27, R27, R15 ;  /* 0x0000000f1b1b7221 */ /* 0x000fe20000010000 */
[----:B------:R2:W-:Y:S04]  /*d050*/  STS.128 [R0], R20 ;  /* 0x0000001400007388 */ /* 0x0005e80000000c00 */
[----:B------:R2:W-:Y:S02]  /*d060*/  STS.128 [R0+0x10], R24 ;  /* 0x0000101800007388 */ /* 0x0005e40000000c00 */
.L_x_239:
[----:B------:R-:W-:Y:S05]  /*d070*/  BSYNC B0 ;  /* 0x0000000000007941 */ /* 0x000fea0003800000 */
.L_x_238:
[----:B------:R-:W-:Y:S01]  /*d080*/  MOV R4, R5 ;  /* 0x0000000500047202 */ /* 0x000fe20000000f00 */
[----:B------:R-:W-:Y:S06]  /*d090*/  @P1 BRA `(.L_x_240) ;  /* 0xfffffffc00981947 */ /* 0x000fec000383ffff */
.L_x_237:
        /* <DEDUP_REMOVED lines=16> */
[----:B------:R-:W-:Y:S02]  /*d1a0*/  HFMA2.MMA R0, -RZ, RZ, 0, 1.9073486328125e-06 ;  /* 0x00000020ff007435 */ /* 0x000fe400000001ff */
[----:B------:R1:W-:Y:S01]  /*d1b0*/  STS.128 [R3+0x10], R24 ;  /* 0x0000101803007388 */ /* 0x0003e20000000c00 */
[----:B------:R-:W-:-:S13]  /*d1c0*/  ISETP.GE.AND P0, PT, R4, 0x20, PT ;  /* 0x000000200400780c */ /* 0x000fda0003f06270 */
[----:B------:R-:W-:Y:S05]  /*d1d0*/  @!P0 BRA `(.L_x_242) ;  /* 0x0000000000648947 */ /* 0x000fea0003800000 */
.L_x_245:
[----:B------:R-:W-:Y:S01]  /*d1e0*/  IMAD.IADD R0, R16, 0x1, R4 ;  /* 0x0000000110007824 */ /* 0x000fe200078e0204 */
[----:B------:R-:W-:Y:S05]  /*d1f0*/  WARPSYNC.ALL ;  /* 0x0000000000007948 */ /* 0x000fea0003800000 */
[----:B------:R-:W-:Y:S01]  /*d200*/  BAR.SYNC.DEFER_BLOCKING 0x0 ;  /* 0x0000000000007b1d */ /* 0x000fe20000010000 */
[----:B------:R-:W-:-:S04]  /*d210*/  ISETP.GE.U32.AND P0, PT, R0, R5, PT ;  /* 0x000000050000720c */ /* 0x000fc80003f06070 */
[----:B------:R-:W-:Y:S01]  /*d220*/  ISETP.GE.U32.OR P0, PT, R16, R4, P0 ;  /* 0x000000041000720c */ /* 0x000fe20000706470 */
[----:B------:R-:W-:-:S12]  /*d230*/  BSSY B0, `(.L_x_243) ;  /* 0x000000f000007945 */ /* 0x000fd80003800000 */
[----:B--2---:R-:W-:Y:S05]  /*d240*/  @P0 BRA `(.L_x_244) ;  /* 0x0000000000340947 */ /* 0x004fea0003800000 */
[----:B------:R-:W-:-:S05]  /*d250*/  LEA R0, R4, R3, 0x5 ;  /* 0x0000000304007211 */ /* 0x000fca00078e28ff */
        /* <DEDUP_REMOVED lines=12> */
.L_x_244:
[----:B------:R-:W-:Y:S05]  /*d320*/  BSYNC B0 ;  /* 0x0000000000007941 */ /* 0x000fea0003800000 */
.L_x_243:
[----:B------:R-:W-:-:S04]  /*d330*/  SHF.R.S32.HI R4, RZ, 0x1, R4 ;  /* 0x00000001ff047819 */ /* 0x000fc80000011404 */
[----:B------:R-:W-:-:S13]  /*d340*/  ISETP.GE.AND P0, PT, R4, 0x20, PT ;  /* 0x000000200400780c */ /* 0x000fda0003f06270 */
[----:B------:R-:W-:Y:S05]  /*d350*/  @P0 BRA `(.L_x_245) ;  /* 0xfffffffc00a00947 */ /* 0x000fea000383ffff */
[----:B------:R-:W-:-:S07]  /*d360*/  MOV R0, 0x20 ;  /* 0x0000002000007802 */ /* 0x000fce0000000f00 */
.L_x_242:
[----:B------:R-:W-:Y:S01]  /*d370*/  ISETP.GE.AND P0, PT, R0, 0x2, PT ;  /* 0x000000020000780c */ /* 0x000fe20003f06270 */
[----:B------:R-:W-:Y:S05]  /*d380*/  WARPSYNC.ALL ;  /* 0x0000000000007948 */ /* 0x000fea0003800000 */
[----:B------:R-:W-:Y:S07]  /*d390*/  BAR.SYNC.DEFER_BLOCKING 0x0 ;  /* 0x0000000000007b1d */ /* 0x000fee0000010000 */
[----:B------:R-:W-:Y:S05]  /*d3a0*/  @!P0 BRA `(.L_x_241) ;  /* 0x0000000000508947 */ /* 0x000fea0003800000 */
[----:B-12---:R-:W-:-:S11]  /*d3b0*/  HFMA2.MMA R3, -RZ, RZ, 0, 5.9604644775390625e-08 ;  /* 0x00000001ff037435 */ /* 0x006fd600000001ff */
.L_x_246:
[----:B------:R-:W1:Y:S04]  /*d3c0*/  SHFL.DOWN PT, R5, R20, R3, 0x1f ;  /* 0x08001f0314057589 */ /* 0x000e6800000e0000 */
[----:B------:R-:W2:Y:S04]  /*d3d0*/  SHFL.DOWN PT, R4, R21, R3, 0x1f ;  /* 0x08001f0315047589 */ /* 0x000ea800000e0000 */
[----:B------:R-:W3:Y:S04]  /*d3e0*/  SHFL.DOWN PT, R7, R22, R3, 0x1f ;  /* 0x08001f0316077589 */ /* 0x000ee800000e0000 */
[----:B------:R-:W4:Y:S04]  /*d3f0*/  SHFL.DOWN PT, R6, R23, R3, 0x1f ;  /* 0x08001f0317067589 */ /* 0x000f2800000e0000 */
[----:B------:R-:W5:Y:S04]  /*d400*/  SHFL.DOWN PT, R9, R24, R3, 0x1f ;  /* 0x08001f0318097589 */ /* 0x000f6800000e0000 */
[----:B------:R-:W0:Y:S04]  /*d410*/  SHFL.DOWN PT, R8, R25, R3, 0x1f ;  /* 0x08001f0319087589 */ /* 0x000e2800000e0000 */
[----:B------:R-:W0:Y:S01]  /*d420*/  SHFL.DOWN PT, R11, R26, R3, 0x1f ;  /* 0x08001f031a0b7589 */ /* 0x000e2200000e0000 */
[----:B-1----:R-:W-:-:S03]  /*d430*/  FADD.FTZ R20, R5, R20 ;  /* 0x0000001405147221 */ /* 0x002fc60000010000 */
[----:B------:R1:W0:Y:S01]  /*d440*/  SHFL.DOWN PT, R10, R27, R3, 0x1f ;  /* 0x08001f031b0a7589 */ /* 0x00022200000e0000 */
[----:B--2---:R-:W-:Y:S01]  /*d450*/  FADD.FTZ R21, R4, R21 ;  /* 0x0000001504157221 */ /* 0x004fe20000010000 */
[----:B---3--:R-:W-:Y:S01]  /*d460*/  FADD.FTZ R22, R7, R22 ;  /* 0x0000001607167221 */ /* 0x008fe20000010000 */
[----:B----4-:R-:W-:Y:S01]  /*d470*/  FADD.FTZ R23, R6, R23 ;  /* 0x0000001706177221 */ /* 0x010fe20000010000 */
[----:B-1----:R-:W-:Y:S02]  /*d480*/  IMAD.SHL.U32 R3, R3, 0x2, RZ ;  /* 0x0000000203037824 */ /* 0x002fe400078e00ff */
[----:B-----5:R-:W-:-:S03]  /*d490*/  FADD.FTZ R24, R9, R24 ;  /* 0x0000001809187221 */ /* 0x020fc60000010000 */
[----:B------:R-:W-:Y:S01]  /*d4a0*/  ISETP.GE.AND P0, PT, R3, R0, PT ;  /* 0x000000000300720c */ /* 0x000fe20003f06270 */
[----:B0-----:R-:W-:Y:S01]  /*d4b0*/  FADD.FTZ R25, R8, R25 ;  /* 0x0000001908197221 */ /* 0x001fe20000010000 */
[----:B------:R-:W-:Y:S01]  /*d4c0*/  FADD.FTZ R26, R11, R26 ;  /* 0x0000001a0b1a7221 */ /* 0x000fe20000010000 */
[----:B------:R-:W-:-:S10]  /*d4d0*/  FADD.FTZ R27, R10, R27 ;  /* 0x0000001b0a1b7221 */ /* 0x000fd40000010000 */
[----:B------:R-:W-:Y:S05]  /*d4e0*/  @!P0 BRA `(.L_x_246) ;  /* 0xfffffffc00b48947 */ /* 0x000fea000383ffff */
.L_x_241:
[----:B------:R-:W3:Y:S01]  /*d4f0*/  LDC R14, c[0x0][0x3f4] ;  /* 0x0000fd00ff0e7b82 */ /* 0x000ee20000000800 */
[----:B------:R-:W-:Y:S02]  /*d500*/  CS2R R18, SRZ ;  /* 0x0000000000127805 */ /* 0x000fe4000001ff00 */
        /* <DEDUP_REMOVED lines=9> */
[----:B-12---:R-:W-:-:S05]  /*d5a0*/  IADD3 R3, -R5, RZ, RZ ;  /* 0x000000ff05037210 */ /* 0x006fca0007ffe1ff */
        /* <DEDUP_REMOVED lines=261> */
[----:B------:R-:W-:-:S03]  /*e600*/  ULDC UR4, c[0x0][0x5e4] ;  /* 0x0001790000047ab9 */ /* 0x000fc60000000800 */
[----:B------:R-:W-:-:S05]  /*e610*/  IADD3 R3, -R0, RZ, RZ ;  /* 0x000000ff00037210 */ /* 0x000fca0007ffe1ff */
[----:B------:R-:W-:-:S04]  /*e620*/  IMAD R6, R3, UR6, R7 ;  /* 0x0000000603067c24 */ /* 0x000fc8000f8e0207 */
[----:B------:R-:W-:-:S07]  /*e630*/  IMAD R19, R6, UR4, R19 ;  /* 0x0000000406137c24 */ /* 0x000fce000f8e0213 */
.L_x_247:
[----:B------:R-:W-:Y:S02]  /*e640*/  ULDC.64 UR4, c[0x0][0x5f8] ;  /* 0x00017e0000047ab9 */ /* 0x000fe40000000a00 */
[----:B------:R-:W-:-:S04]  /*e650*/  IADD3 R6, P0, R19, UR4, RZ ;  /* 0x0000000413067c10 */ /* 0x000fc8000ff1e0ff */
[----:B------:R-:W-:Y:S01]  /*e660*/  IADD3.X R7, RZ, UR5, RZ, P0, !PT ;  /* 0x00000005ff077c10 */ /* 0x000fe200087fe4ff */
[----:B------:R-:W-:Y:S08]  /*e670*/  @!P1 BRA `(.L_x_248) ;  /* 0x0000001000489947 */ /* 0x000ff00003800000 */
[----:B------:R-:W-:Y:S01]  /*e680*/  HFMA2.MMA R4, -RZ, RZ, 0, 0 ;  /* 0x00000000ff047435 */ /* 0x000fe200000001ff */
[----:B------:R-:W-:Y:S01]  /*e690*/  VIADD R5, R73, 0x1 ;  /* 0x0000000149057836 */ /* 0x000fe20000000000 */
[----:B------:R-:W-:Y:S01]  /*e6a0*/  ULDC.64 UR8, c[0x0][0x3f8] ;  /* 0x0000fe0000087ab9 */ /* 0x000fe20000000a00 */
[----:B------:R-:W-:Y:S01]  /*e6b0*/  ULDC UR6, c[0x0][0x400] ;  /* 0x0001000000067ab9 */ /* 0x000fe20000000800 */
[----:B------:R-:W-:-:S06]  /*e6c0*/  ISETP.NE.AND P0, PT, R14, 0x1, PT ;  /* 0x000000010e00780c */ /* 0x000fcc0003f05270 */
        /* <DEDUP_REMOVED lines=13> */
[----:B-12---:R-:W-:-:S04]  /*e7a0*/  IMAD.MOV R3, RZ, RZ, -R5 ;  /* 0x000000ffff037224 */ /* 0x006fc800078e0a05 */
        /* <DEDUP_REMOVED lines=255> */
.L_x_248:
[----:B------:R-:W-:Y:S01]  /*f7a0*/  IADD3 R8, P0, R18, UR4, RZ ;  /* 0x0000000412087c10 */ /* 0x000fe2000ff1e0ff */
[----:B------:R-:W-:Y:S01]  /*f7b0*/  IMAD.MOV.U32 R17, RZ, RZ, RZ ;  /* 0x000000ffff117224 */ /* 0x000fe200078e00ff */
[----:B------:R-:W-:Y:S02]  /*f7c0*/  MOV R28, RZ ;  /* 0x000000ff001c7202 */ /* 0x000fe40000000f00 */
[----:B------:R-:W-:Y:S01]  /*f7d0*/  IADD3.X R9, RZ, UR5, RZ, P0, !PT ;  /* 0x00000005ff097c10 */ /* 0x000fe200087fe4ff */
[----:B------:R-:W-:Y:S08]  /*f7e0*/  @!P1 BRA `(.L_x_249) ;  /* 0x0000001000489947 */ /* 0x000ff00003800000 */
        /* <DEDUP_REMOVED lines=18> */
[----:B-12---:R-:W-:-:S05]  /*f910*/  IADD3 R3, -R5, RZ, RZ ;  /* 0x000000ff05037210 */ /* 0x006fca0007ffe1ff */
        /* <DEDUP_REMOVED lines=255> */
.L_x_249:
[----:B------:R-:W-:-:S04]  /*10910*/  IADD3 R10, P0, R28, UR4, RZ ;  /* 0x000000041c0a7c10 */ /* 0x000fc8000ff1e0ff */
[----:B------:R-:W-:Y:S01]  /*10920*/  IADD3.X R11, RZ, UR5, RZ, P0, !PT ;  /* 0x00000005ff0b7c10 */ /* 0x000fe200087fe4ff */
[----:B------:R-:W-:Y:S08]  /*10930*/  @!P1 BRA `(.L_x_250) ;  /* 0x0000001000489947 */ /* 0x000ff00003800000 */
[----:B------:R-:W-:Y:S01]  /*10940*/  HFMA2.MMA R4, -RZ, RZ, 0, 0 ;  /* 0x00000000ff047435 */ /* 0x000fe200000001ff */
[----:B------:R-:W-:Y:S01]  /*10950*/  IADD3 R5, R73, 0x3, RZ ;  /* 0x0000000349057810 */ /* 0x000fe20007ffe0ff */
[----:B------:R-:W-:Y:S01]  /*10960*/  ULDC.64 UR8, c[0x0][0x3f8] ;  /* 0x0000fe0000087ab9 */ /* 0x000fe20000000a00 */
[----:B------:R-:W-:Y:S01]  /*10970*/  ULDC UR6, c[0x0][0x400] ;  /* 0x0001000000067ab9 */ /* 0x000fe20000000800 */
[----:B------:R-:W-:-:S06]  /*10980*/  ISETP.NE.AND P0, PT, R14, 0x1, PT ;  /* 0x000000010e00780c */ /* 0x000fcc0003f05270 */
        /* <DEDUP_REMOVED lines=262> */
[----:B------:R-:W-:-:S08]  /*119f0*/  ULDC UR6, c[0x0][0x520] ;  /* 0x0001480000067ab9 */ /* 0x000fd00000000800 */
[----:B-12---:R-:W-:-:S05]  /*11a00*/  IMAD.HI.U32 R0, R5, UR9, R4 ;  /* 0x0000000905007c27 */ /* 0x006fca000f8e0004 */
[----:B------:R-:W-:Y:S01]  /*11a10*/  SHF.R.U32.HI R0, RZ, UR6, R0 ;  /* 0x00000006ff007c19 */ /* 0x000fe20008011600 */
[----:B------:R-:W-:-:S04]  /*11a20*/  ULDC UR6, c[0x0][0x5e4] ;  /* 0x0001790000067ab9 */ /* 0x000fc80000000800 */
[----:B------:R-:W-:-:S04]  /*11a30*/  IMAD.MOV R4, RZ, RZ, -R0 ;  /* 0x000000ffff047224 */ /* 0x000fc800078e0a00 */
[----:B------:R-:W-:-:S04]  /*11a40*/  IMAD R4, R4, UR8, R5 ;  /* 0x0000000804047c24 */ /* 0x000fc8000f8e0205 */
[----:B------:R-:W-:-:S07]  /*11a50*/  IMAD R17, R4, UR6, R17 ;  /* 0x0000000604117c24 */ /* 0x000fce000f8e0211 */
.L_x_250:
[----:B------:R-:W-:Y:S01]  /*11a60*/  ULDC.64 UR6, c[0x0][0x608] ;  /* 0x0001820000067ab9 */ /* 0x000fe20000000a00 */
[----:B------:R-:W-:Y:S02]  /*11a70*/  CS2R R4, SRZ ;  /* 0x0000000000047805 */ /* 0x000fe4000001ff00 */
[----:B------:R-:W-:Y:S02]  /*11a80*/  ISETP.NE.U32.AND P0, PT, RZ, UR6, PT ;  /* 0x00000006ff007c0c */ /* 0x000fe4000bf05070 */
[----:B------:R-:W-:Y:S02]  /*11a90*/  IADD3 R12, P2, R17, UR4, RZ ;  /* 0x00000004110c7c10 */ /* 0x000fe4000ff5e0ff */
[----:B------:R-:W-:Y:S02]  /*11aa0*/  ISETP.NE.AND.EX P0, PT, RZ, UR7, PT, P0 ;  /* 0x00000007ff007c0c */ /* 0x000fe4000bf05300 */
[----:B------:R-:W-:Y:S02]  /*11ab0*/  IADD3.X R13, RZ, UR5, RZ, P2, !PT ;  /* 0x00000005ff0d7c10 */ /* 0x000fe400097fe4ff */
[----:B-12---:R-:W-:-:S09]  /*11ac0*/  MOV R3, RZ ;  /* 0x000000ff00037202 */ /* 0x006fd20000000f00 */
[----:B------:R-:W-:Y:S01]  /*11ad0*/  @P0 IADD3 R4, P3, R19, UR6, RZ ;  /* 0x0000000613040c10 */ /* 0x000fe2000ff7e0ff */
[----:B------:R-:W-:Y:S02]  /*11ae0*/  ULDC UR6, c[0x0][0x240] ;  /* 0x0000900000067ab9 */ /* 0x000fe40000000800 */
[----:B------:R-:W-:Y:S02]  /*11af0*/  ISETP.NE.AND P4, PT, RZ, UR6, PT ;  /* 0x00000006ff007c0c */ /* 0x000fe4000bf85270 */
[----:B------:R-:W-:-:S05]  /*11b00*/  @P0 IADD3.X R5, RZ, UR7, RZ, P3, !PT ;  /* 0x00000007ff050c10 */ /* 0x000fca0009ffe4ff */
[----:B------:R-:W-:-:S06]  /*11b10*/  @P0 IMAD.MOV.U32 R3, RZ, RZ, R5 ;  /* 0x000000ffff030224 */ /* 0x000fcc00078e0005 */
[----:B------:R-:W-:Y:S05]  /*11b20*/  @!P4 BRA `(.L_x_251) ;  /* 0x0000006400b0c947 */ /* 0x000fea0003800000 */
[----:B------:R-:W1:Y:S01]  /*11b30*/  S2R R0, SR_CTAID.X ;  /* 0x0000000000007919 */ /* 0x000e620000002500 */
[----:B------:R-:W-:Y:S01]  /*11b40*/  ULDC UR6, c[0x0][0x244] ;  /* 0x0000910000067ab9 */ /* 0x000fe20000000800 */
[----:B------:R-:W-:Y:S01]  /*11b50*/  HFMA2.MMA R28, -RZ, RZ, 0, 0 ;  /* 0x00000000ff1c7435 */ /* 0x000fe200000001ff */
[----:B------:R-:W-:Y:S01]  /*11b60*/  IMAD R7, R16, UR6, RZ ;  /* 0x0000000610077c24 */ /* 0x000fe2000f8e02ff */
[----:B------:R-:W-:Y:S01]  /*11b70*/  ULDC UR6, c[0x0][0x248] ;  /* 0x0000920000067ab9 */ /* 0x000fe20000000800 */
[----:B------:R-:W-:Y:S02]  /*11b80*/  MOV R19, RZ ;  /* 0x000000ff00137202 */ /* 0x000fe40000000f00 */
[----:B------:R-:W-:Y:S01]  /*11b90*/  IMAD R7, R2, UR6, R7 ;  /* 0x0000000602077c24 */ /* 0x000fe2000f8e0207 */
[----:B------:R-:W-:-:S03]  /*11ba0*/  ULDC UR6, c[0x0][0x230] ;  /* 0x00008c0000067ab9 */ /* 0x000fc60000000800 */
[----:B-1----:R-:W-:-:S05]  /*11bb0*/  IMAD R7, R0, UR6, R7 ;  /* 0x0000000600077c24 */ /* 0x002fca000f8e0207 */
[----:B------:R-:W-:Y:S01]  /*11bc0*/  SHF.L.U32 R13, R7, 0x2, RZ ;  /* 0x00000002070d7819 */ /* 0x000fe200000006ff */
        /* <DEDUP_REMOVED lines=274> */
.L_x_252:
        /* <DEDUP_REMOVED lines=277> */
.L_x_253:
        /* <DEDUP_REMOVED lines=279> */
.L_x_254:
[----:B------:R-:W-:-:S05]  /*14fb0*/  IADD3 R6, P0, R18, UR4, RZ ;  /* 0x0000000412067c10 */ /* 0x000fca000ff1e0ff */
[----:B------:R-:W-:Y:S01]  /*14fc0*/  IMAD.X R7, RZ, RZ, UR5, P0 ;  /* 0x00000005ff077e24 */ /* 0x000fe200080e06ff */
[----:B------:R-:W-:Y:S07]  /*14fd0*/  @!P1 BRA `(.L_x_255) ;  /* 0x0000001000489947 */ /* 0x000fee0003800000 */
[----:B------:R-:W-:Y:S01]  /*14fe0*/  HFMA2.MMA R30, -RZ, RZ, 0, 0 ;  /* 0x00000000ff1e7435 */ /* 0x000fe200000001ff */
[----:B------:R-:W-:Y:S01]  /*14ff0*/  IADD3 R31, R13, 0x3, RZ ;  /* 0x000000030d1f7810 */ /* 0x000fe20007ffe0ff */
[----:B------:R-:W-:Y:S01]  /*15000*/  ULDC.64 UR8, c[0x0][0x3f8] ;  /* 0x0000fe0000087ab9 */ /* 0x000fe20000000a00 */
[----:B------:R-:W-:Y:S01]  /*15010*/  ULDC UR6, c[0x0][0x400] ;  /* 0x0001000000067ab9 */ /* 0x000fe20000000800 */
[----:B------:R-:W-:-:S06]  /*15020*/  ISETP.NE.AND P0, PT, R14, 0x1, PT ;  /* 0x000000010e00780c */ /* 0x000fcc0003f05270 */
[----:B0-----:R-:W-:-:S05]  /*15030*/  IMAD.HI.U32 R32, R31, UR9, R30 ;  /* 0x000000091f207c27 */ /* 0x001fca000f8e001e */
        /* <DEDUP_REMOVED lines=268> */
.L_x_255:
[----:B------:R-:W1:Y:S01]  /*16100*/  LDC R30, c[0x0][0x238] ;  /* 0x00008e00ff1e7b82 */ /* 0x000e620000000800 */
[----:B------:R-:W-:Y:S01]  /*16110*/  ULDC UR6, c[0x0][0x228] ;  /* 0x00008a0000067ab9 */ /* 0x000fe20000000800 */
[----:B------:R-:W-:Y:S01]  /*16120*/  IADD3 R12, P1, R17, UR4, RZ ;  /* 0x00000004110c7c10 */ /* 0x000fe2000ff3e0ff */
[----:B------:R-:W-:Y:S01]  /*16130*/  BSSY B0, `(.L_x_256) ;  /* 0x000000d000007945 */ /* 0x000fe20003800000 */
[----:B------:R-:W-:Y:S02]  /*16140*/  PRMT R14, RZ, 0x7610, R14 ;  /* 0x00007610ff0e7816 */ /* 0x000fe4000000000e */
[----:B-1----:R-:W-:-:S04]  /*16150*/  ISETP.NE.AND P0, PT, R30, RZ, PT ;  /* 0x000000ff1e00720c */ /* 0x002fc80003f05270 */
[----:B------:R-:W-:-:S04]  /*16160*/  ISETP.NE.AND P0, PT, R16, RZ, P0 ;  /* 0x000000ff1000720c */ /* 0x000fc80000705270 */
        /* <DEDUP_REMOVED lines=9> */
.L_x_257:
[----:B------:R-:W-:Y:S05]  /*16200*/  BSYNC B0 ;  /* 0x0000000000007941 */ /* 0x000fea0003800000 */
.L_x_256:
        /* <DEDUP_REMOVED lines=14> */
[----:B------:R1:W-:Y:S04]  /*162f0*/  STG.E.64 desc[UR60][R14.64+0x8], R22 ;  /* 0x000008160e007986 */ /* 0x0003e8000c101b3c */
[----:B------:R1:W-:Y:S04]  /*16300*/  STG.E.64 desc[UR60][R14.64+0x10], R24 ;  /* 0x000010180e007986 */ /* 0x0003e8000c101b3c */
[----:B------:R1:W-:Y:S02]  /*16310*/  STG.E.64 desc[UR60][R14.64+0x18], R26 ;  /* 0x0000181a0e007986 */ /* 0x0003e4000c101b3c */
.L_x_259:
[----:B------:R-:W-:Y:S05]  /*16320*/  BSYNC B0 ;  /* 0x0000000000007941 */ /* 0x000fea0003800000 */
.L_x_258:
        /* <DEDUP_REMOVED lines=14> */
[----:B-1----:R-:W1:Y:S01]  /*16410*/  S2R R23, SR_LANEID ;  /* 0x0000000000177919 */ /* 0x002e620000000000 */
[----:B------:R-:W-:Y:S01]  /*16420*/  VOTEU.ANY UR4, UPT, PT ;  /* 0x0000000000047886 */ /* 0x000fe200038e0100 */
[----:B------:R-:W2:Y:S01]  /*16430*/  LDC.64 R14, c[0x0][0x618] ;  /* 0x00018600ff0e7b82 */ /* 0x000ea20000000a00 */
[----:B------:R-:W1:Y:S08]  /*16440*/  FLO.U32 R22, UR4 ;  /* 0x0000000400167d00 */ /* 0x000e7000080e0000 */
[----:B------:R-:W3:Y:S01]  /*16450*/  POPC R21, UR4 ;  /* 0x0000000400157d09 */ /* 0x000ee20008000000 */
[----:B--2---:R-:W-:Y:S01]  /*16460*/  IMAD.WIDE.U32 R14, R0, 0x4, R14 ;  /* 0x00000004000e7825 */ /* 0x004fe200078e000e */
[----:B-1----:R-:W-:-:S13]  /*16470*/  ISETP.EQ.U32.AND P0, PT, R22, R23, PT ;  /* 0x000000171600720c */ /* 0x002fda0003f02070 */
        /* <DEDUP_REMOVED lines=14> */
.L_x_261:
[----:B------:R-:W-:Y:S05]  /*16560*/  BSYNC B0 ;  /* 0x0000000000007941 */ /* 0x000fea0003800000 */
.L_x_260:
        /* <DEDUP_REMOVED lines=25> */
[----:B------:R-:W-:Y:S01]  /*16700*/  MOV R22, UR10 ;  /* 0x0000000a00167c02 */ /* 0x000fe20008000f00 */
[----:B------:R-:W-:Y:S01]  /*16710*/  IMAD.U32 R25, RZ, RZ, UR11 ;  /* 0x0000000bff197e24 */ /* 0x000fe2000f8e00ff */
[----:B------:R-:W-:Y:S02]  /*16720*/  MOV R23, UR11 ;  /* 0x0000000b00177c02 */ /* 0x000fe40008000f00 */
[----:B------:R-:W-:Y:S02]  /*16730*/  ISETP.GE.U32.AND P0, PT, R14, UR8, PT ;  /* 0x000000080e007c0c */ /* 0x000fe4000bf06070 */
[----:B------:R-:W-:Y:S02]  /*16740*/  MOV R24, UR10 ;  /* 0x0000000a00187c02 */ /* 0x000fe40008000f00 */
[----:B------:R-:W-:-:S02]  /*16750*/  MOV R26, UR10 ;  /* 0x0000000a001a7c02 */ /* 0x000fc40008000f00 */
[----:B------:R-:W-:-:S07]  /*16760*/  MOV R27, UR11 ;  /* 0x0000000b001b7c02 */ /* 0x000fce0008000f00 */
[----:B------:R-:W-:Y:S05]  /*16770*/  @P0 BRA `(.L_x_264) ;  /* 0x00000004001c0947 */ /* 0x000fea0003800000 */
[----:B------:R-:W-:Y:S01]  /*16780*/  ULDC UR7, c[0x0][0x10] ;  /* 0x0000040000077ab9 */ /* 0x000fe20000000800 */
[----:B0-----:R-:W0:Y:S01]  /*16790*/  LDC R32, c[0x0][0x4] ;  /* 0x00000100ff207b82 */ /* 0x001e220000000800 */
[----:B------:R-:W-:Y:S01]  /*167a0*/  BSSY B1, `(.L_x_265) ;  /* 0x000001c000017945 */ /* 0x000fe20003800000 */
[----:B------:R-:W-:Y:S01]  /*167b0*/  MOV R29, R14 ;  /* 0x0000000e001d7202 */ /* 0x000fe20000000f00 */
[----:B------:R-:W-:Y:S01]  /*167c0*/  IMAD.U32 R22, RZ, RZ, UR10 ;  /* 0x0000000aff167e24 */ /* 0x000fe2000f8e00ff */
[----:B------:R-:W-:Y:S01]  /*167d0*/  MOV R23, UR11 ;  /* 0x0000000b00177c02 */ /* 0x000fe20008000f00 */
[----:B------:R-:W-:Y:S01]  /*167e0*/  IMAD.U32 R26, RZ, RZ, UR10 ;  /* 0x0000000aff1a7e24 */ /* 0x000fe2000f8e00ff */
[----:B------:R-:W-:Y:S01]  /*167f0*/  MOV R24, UR10 ;  /* 0x0000000a00187c02 */ /* 0x000fe20008000f00 */
[----:B------:R-:W-:Y:S01]  /*16800*/  IMAD R0, R0, UR7, RZ ;  /* 0x0000000700007c24 */ /* 0x000fe2000f8e02ff */
[----:B------:R-:W1:Y:S01]  /*16810*/  LDC.64 R30, c[0x0][0x610] ;  /* 0x00018400ff1e7b82 */ /* 0x000e620000000a00 */
[----:B------:R-:W-:-:S02]  /*16820*/  MOV R25, UR11 ;  /* 0x0000000b00197c02 */ /* 0x000fc40008000f00 */
[----:B------:R-:W-:Y:S01]  /*16830*/  MOV R27, UR11 ;  /* 0x0000000b001b7c02 */ /* 0x000fe20008000f00 */
[----:B0-----:R-:W-:-:S07]  /*16840*/  IMAD R32, R32, UR6, RZ ;  /* 0x0000000620207c24 */ /* 0x001fce000f8e02ff */
.L_x_266:
[----:B------:R-:W-:-:S05]  /*16850*/  IADD3 R15, R0, R29, RZ ;  /* 0x0000001d000f7210 */ /* 0x000fca0007ffe0ff */
[----:B-1----:R-:W-:-:S05]  /*16860*/  IMAD.WIDE.U32 R14, R15, 0x20, R30 ;  /* 0x000000200f0e7825 */ /* 0x002fca00078e001e */
[----:B------:R-:W2:Y:S04]  /*16870*/  LDG.E.64 R34, desc[UR60][R14.64] ;  /* 0x0000003c0e227981 */ /* 0x000ea8000c1e1b00 */
[----:B------:R-:W3:Y:S04]  /*16880*/  LDG.E.64 R36, desc[UR60][R14.64+0x8] ;  /* 0x0000083c0e247981 */ /* 0x000ee8000c1e1b00 */
[----:B------:R-:W4:Y:S04]  /*16890*/  LDG.E.64 R38, desc[UR60][R14.64+0x10] ;  /* 0x0000103c0e267981 */ /* 0x000f28000c1e1b00 */
[----:B------:R-:W5:Y:S01]  /*168a0*/  LDG.E.64 R40, desc[UR60][R14.64+0x18] ;  /* 0x0000183c0e287981 */ /* 0x000f62000c1e1b00 */
[----:B------:R-:W-:-:S04]  /*168b0*/  IADD3 R29, R32, R29, RZ ;  /* 0x0000001d201d7210 */ /* 0x000fc80007ffe0ff */
[----:B------:R-:W-:Y:S01]  /*168c0*/  ISETP.GE.U32.AND P0, PT, R29, UR8, PT ;  /* 0x000000081d007c0c */ /* 0x000fe2000bf06070 */
        /* <DEDUP_REMOVED lines=10> */
.L_x_265:
[----:B------:R-:W-:Y:S05]  /*16970*/  BRA `(.L_x_264) ;  /* 0x00000000009c7947 */ /* 0x000fea0003800000 */
.L_x_263:
[----:B------:R-:W-:Y:S01]  /*16980*/  ULDC UR7, c[0x0][0x234] ;  /* 0x00008d0000077ab9 */ /* 0x000fe20000000800 */
[----:B------:R-:W-:Y:S01]  /*16990*/  IMAD.U32 R22, RZ, RZ, UR10 ;  /* 0x0000000aff167e24 */ /* 0x000fe2000f8e00ff */
[----:B------:R-:W-:Y:S01]  /*169a0*/  ISETP.GE.U32.AND P0, PT, R2, UR7, PT ;  /* 0x0000000702007c0c */ /* 0x000fe2000bf06070 */
[----:B------:R-:W-:Y:S01]  /*169b0*/  IMAD.U32 R26, RZ, RZ, UR10 ;  /* 0x0000000aff1a7e24 */ /* 0x000fe2000f8e00ff */
[----:B------:R-:W-:Y:S02]  /*169c0*/  MOV R23, UR11 ;  /* 0x0000000b00177c02 */ /* 0x000fe40008000f00 */
[----:B------:R-:W-:Y:S02]  /*169d0*/  MOV R24, UR10 ;  /* 0x0000000a00187c02 */ /* 0x000fe40008000f00 */
[----:B------:R-:W-:Y:S02]  /*169e0*/  MOV R25, UR11 ;  /* 0x0000000b00197c02 */ /* 0x000fe40008000f00 */
[----:B------:R-:W-:-:S05]  /*169f0*/  MOV R27, UR11 ;  /* 0x0000000b001b7c02 */ /* 0x000fca0008000f00 */
[----:B------:R-:W-:Y:S05]  /*16a00*/  @P0 BRA `(.L_x_264) ;  /* 0x0000000000780947 */ /* 0x000fea0003800000 */
[----:B------:R-:W-:Y:S01]  /*16a10*/  ULDC UR6, c[0x0][0x10] ;  /* 0x0000040000067ab9 */ /* 0x000fe20000000800 */
[----:B------:R-:W1:Y:S01]  /*16a20*/  LDC R40, c[0x0][RZ] ;  /* 0x00000000ff287b82 */ /* 0x000e620000000800 */
[----:B------:R-:W-:Y:S01]  /*16a30*/  MOV R29, R2 ;  /* 0x00000002001d7202 */ /* 0x000fe20000000f00 */
[----:B------:R-:W-:Y:S01]  /*16a40*/  IMAD.U32 R23, RZ, RZ, UR11 ;  /* 0x0000000bff177e24 */ /* 0x000fe2000f8e00ff */
[----:B------:R-:W-:Y:S01]  /*16a50*/  MOV R22, UR10 ;  /* 0x0000000a00167c02 */ /* 0x000fe20008000f00 */
[----:B------:R-:W-:Y:S01]  /*16a60*/  IMAD.U32 R27, RZ, RZ, UR11 ;  /* 0x0000000bff1b7e24 */ /* 0x000fe2000f8e00ff */
[----:B------:R-:W-:Y:S01]  /*16a70*/  MOV R24, UR10 ;  /* 0x0000000a00187c02 */ /* 0x000fe20008000f00 */
[----:B------:R-:W-:Y:S01]  /*16a80*/  IMAD R0, R0, UR6, RZ ;  /* 0x0000000600007c24 */ /* 0x000fe2000f8e02ff */
[----:B------:R-:W-:Y:S01]  /*16a90*/  MOV R25, UR11 ;  /* 0x0000000b00197c02 */ /* 0x000fe20008000f00 */
[----:B------:R-:W2:Y:S01]  /*16aa0*/  LDC.64 R30, c[0x0][0x610] ;  /* 0x00018400ff1e7b82 */ /* 0x000ea20000000a00 */
[----:B------:R-:W-:-:S07]  /*16ab0*/  MOV R26, UR10 ;  /* 0x0000000a001a7c02 */ /* 0x000fce0008000f00 */
[----:B------:R-:W3:Y:S02]  /*16ac0*/  LDC R42, c[0x0][0x4] ;  /* 0x00000100ff2a7b82 */ /* 0x000ee40000000800 */
.L_x_267:
[----:B------:R-:W-:-:S05]  /*16ad0*/  IADD3 R15, R0, R29, RZ ;  /* 0x0000001d000f7210 */ /* 0x000fca0007ffe0ff */
[----:B-1----:R-:W-:-:S04]  /*16ae0*/  IMAD R15, R15, R40, R16 ;  /* 0x000000280f0f7224 */ /* 0x002fc800078e0210 */
[----:B--2---:R-:W-:-:S05]  /*16af0*/  IMAD.WIDE.U32 R14, R15, 0x20, R30 ;  /* 0x000000200f0e7825 */ /* 0x004fca00078e001e */
[----:B0-----:R-:W2:Y:S04]  /*16b00*/  LDG.E.64 R32, desc[UR60][R14.64] ;  /* 0x0000003c0e207981 */ /* 0x001ea8000c1e1b00 */
[----:B------:R-:W4:Y:S04]  /*16b10*/  LDG.E.64 R34, desc[UR60][R14.64+0x8] ;  /* 0x0000083c0e227981 */ /* 0x000f28000c1e1b00 */
[----:B------:R-:W5:Y:S04]  /*16b20*/  LDG.E.64 R36, desc[UR60][R14.64+0x10] ;  /* 0x0000103c0e247981 */ /* 0x000f68000c1e1b00 */
[----:B------:R-:W5:Y:S01]  /*16b30*/  LDG.E.64 R38, desc[UR60][R14.64+0x18] ;  /* 0x0000183c0e267981 */ /* 0x000f62000c1e1b00 */
[----:B---3--:R-:W-:-:S04]  /*16b40*/  IADD3 R29, R42, R29, RZ ;  /* 0x0000001d2a1d7210 */ /* 0x008fc80007ffe0ff */
[----:B------:R-:W-:Y:S01]  /*16b50*/  ISETP.GE.U32.AND P0, PT, R29, UR7, PT ;  /* 0x000000071d007c0c */ /* 0x000fe2000bf06070 */
[----:B--2---:R-:W-:Y:S01]  /*16b60*/  FADD.FTZ R20, R32, R20 ;  /* 0x0000001420147221 */ /* 0x004fe20000010000 */
[----:B------:R-:W-:Y:S01]  /*16b70*/  FADD.FTZ R21, R33, R21 ;  /* 0x0000001521157221 */ /* 0x000fe20000010000 */
[----:B----4-:R-:W-:Y:S01]  /*16b80*/  FADD.FTZ R22, R34, R22 ;  /* 0x0000001622167221 */ /* 0x010fe20000010000 */
[----:B------:R-:W-:Y:S01]  /*16b90*/  FADD.FTZ R23, R35, R23 ;  /* 0x0000001723177221 */ /* 0x000fe20000010000 */
[----:B-----5:R-:W-:Y:S01]  /*16ba0*/  FADD.FTZ R24, R36, R24 ;  /* 0x0000001824187221 */ /* 0x020fe20000010000 */
[----:B------:R-:W-:Y:S01]  /*16bb0*/  FADD.FTZ R25, R37, R25 ;  /* 0x0000001925197221 */ /* 0x000fe20000010000 */
[----:B------:R-:W-:Y:S01]  /*16bc0*/  FADD.FTZ R26, R38, R26 ;  /* 0x0000001a261a7221 */ /* 0x000fe20000010000 */
[----:B------:R-:W-:-:S05]  /*16bd0*/  FADD.FTZ R27, R39, R27 ;  /* 0x0000001b271b7221 */ /* 0x000fca0000010000 */
[----:B------:R-:W-:Y:S05]  /*16be0*/  @!P0 BRA `(.L_x_267) ;  /* 0xfffffffc00b88947 */ /* 0x000fea000383ffff */
.L_x_264:
[----:B------:R-:W-:Y:S05]  /*16bf0*/  BSYNC B0 ;  /* 0x0000000000007941 */ /* 0x000fea0003800000 */
.L_x_262:
[----:B------:R-:W1:Y:S01]  /*16c00*/  LDC R29, c[0x0][RZ] ;  /* 0x00000000ff1d7b82 */ /* 0x000e620000000800 */
[----:B------:R-:W-:Y:S01]  /*16c10*/  UIADD3 UR4, UR4, 0x10, URZ ;  /* 0x0000001004047890 */ /* 0x000fe2000fffe03f */
[----:B------:R-:W-:-:S03]  /*16c20*/  ULDC UR6, c[0x0][0x4] ;  /* 0x0000010000067ab9 */ /* 0x000fc60000000800 */
[----:B------:R-:W-:Y:S02]  /*16c30*/  ULEA UR4, UR5, UR4, 0x18 ;  /* 0x0000000405047291 */ /* 0x000fe4000f8ec03f */
[----:B------:R-:W-:-:S06]  /*16c40*/  USHF.R.U32.HI UR5, URZ, 0x1, UR6 ;  /* 0x000000013f057899 */ /* 0x000fcc0008011606 */
[----:B------:R-:W-:Y:S01]  /*16c50*/  ISETP.NE.AND P0, PT, RZ, UR5, PT ;  /* 0x00000005ff007c0c */ /* 0x000fe2000bf05270 */
[----:B-1----:R-:W-:-:S05]  /*16c60*/  IMAD R0, R2, R29, R16 ;  /* 0x0000001d02007224 */ /* 0x002fca00078e0210 */
[----:B------:R-:W-:-:S05]  /*16c70*/  LEA R0, R0, UR4, 0x5 ;  /* 0x0000000400007c11 */ /* 0x000fca000f8e28ff */
[----:B------:R1:W-:Y:S04]  /*16c80*/  STS.128 [R0], R20 ;  /* 0x0000001400007388 */ /* 0x0003e80000000c00 */
[----:B------:R1:W-:Y:S01]  /*16c90*/  STS.128 [R0+0x10], R24 ;  /* 0x0000101800007388 */ /* 0x0003e20000000c00 */
[----:B------:R-:W-:Y:S05]  /*16ca0*/  @!P0 BRA `(.L_x_268) ;  /* 0x0000000000648947 */ /* 0x000fea0003800000 */
[----:B------:R-:W-:-:S07]  /*16cb0*/  MOV R15, UR5 ;  /* 0x00000005000f7c02 */ /* 0x000fce0008000f00 */
.L_x_271:
[----:B------:R-:W-:Y:S01]  /*16cc0*/  IMAD.IADD R14, R2, 0x1, R15 ;  /* 0x00000001020e7824 */ /* 0x000fe200078e020f */
[----:B------:R-:W-:Y:S01]  /*16cd0*/  BAR.SYNC.DEFER_BLOCKING 0x0 ;  /* 0x0000000000007b1d */ /* 0x000fe20000010000 */
[----:B------:R-:W-:-:S03]  /*16ce0*/  ISETP.GT.AND P2, PT, R15, 0x1, PT ;  /* 0x000000010f00780c */ /* 0x000fc60003f44270 */
[----:B------:R-:W-:Y:S02]  /*16cf0*/  ISETP.GE.U32.AND P0, PT, R14, UR6, PT ;  /* 0x000000060e007c0c */ /* 0x000fe4000bf06070 */
[----:B------:R-:W-:Y:S02]  /*16d00*/  BSSY B0, `(.L_x_269) ;  /* 0x0000012000007945 */ /* 0x000fe40003800000 */
[----:B------:R-:W-:Y:S02]  /*16d10*/  ISETP.GE.U32.OR P0, PT, R2, R15, P0 ;  /* 0x0000000f0200720c */ /* 0x000fe40000706470 */
[----:B------:R-:W-:-:S11]  /*16d20*/  SHF.R.S32.HI R15, RZ, 0x1, R15 ;  /* 0x00000001ff0f7819 */ /* 0x000fd6000001140f */
[----:B--2---:R-:W-:Y:S05]  /*16d30*/  @P0 BRA `(.L_x_270) ;  /* 0x0000000000380947 */ /* 0x004fea0003800000 */
[----:B------:R-:W-:-:S05]  /*16d40*/  IMAD R14, R14, R29, R16 ;  /* 0x0000001d0e0e7224 */ /* 0x000fca00078e0210 */
[----:B------:R-:W-:-:S05]  /*16d50*/  LEA R14, R14, UR4, 0x5 ;  /* 0x000000040e0e7c11 */ /* 0x000fca000f8e28ff */
[----:B0-----:R-:W1:Y:S04]  /*16d60*/  LDS.128 R32, [R14] ;  /* 0x000000000e207984 */ /* 0x001e680000000c00 */
[----:B------:R-:W0:Y:S01]  /*16d70*/  LDS.128 R36, [R14+0x10] ;  /* 0x000010000e247984 */ /* 0x000e220000000c00 */
[----:B-1----:R-:W-:Y:S01]  /*16d80*/  FADD.FTZ R20, R20, R32 ;  /* 0x0000002014147221 */ /* 0x002fe20000010000 */
[----:B------:R-:W-:Y:S01]  /*16d90*/  FADD.FTZ R21, R21, R33 ;  /* 0x0000002115157221 */ /* 0x000fe20000010000 */
[----:B------:R-:W-:Y:S01]  /*16da0*/  FADD.FTZ R22, R22, R34 ;  /* 0x0000002216167221 */ /* 0x000fe20000010000 */
[----:B------:R-:W-:Y:S01]  /*16db0*/  FADD.FTZ R23, R23, R35 ;  /* 0x0000002317177221 */ /* 0x000fe20000010000 */
[----:B0-----:R-:W-:Y:S01]  /*16dc0*/  FADD.FTZ R24, R24, R36 ;  /* 0x0000002418187221 */ /* 0x001fe20000010000 */
[----:B------:R-:W-:Y:S01]  /*16dd0*/  FADD.FTZ R25, R25, R37 ;  /* 0x0000002519197221 */ /* 0x000fe20000010000 */
[----:B------:R-:W-:Y:S01]  /*16de0*/  FADD.FTZ R26, R26, R38 ;  /* 0x000000261a1a7221 */ /* 0x000fe20000010000 */
[----:B------:R-:W-:Y:S01]  /*16df0*/  FADD.FTZ R27, R27, R39 ;  /* 0x000000271b1b7221 */ /* 0x000fe20000010000 */
[----:B------:R2:W-:Y:S04]  /*16e00*/  STS.128 [R0], R20 ;  /* 0x0000001400007388 */ /* 0x0005e80000000c00 */
[----:B------:R2:W-:Y:S02]  /*16e10*/  STS.128 [R0+0x10], R24 ;  /* 0x0000101800007388 */ /* 0x0005e40000000c00 */
.L_x_270:
[----:B------:R-:W-:Y:S05]  /*16e20*/  BSYNC B0 ;  /* 0x0000000000007941 */ /* 0x000fea0003800000 */
.L_x_269:
[----:B------:R-:W-:Y:S05]  /*16e30*/  @P2 BRA `(.L_x_271) ;  /* 0xfffffffc00a02947 */ /* 0x000fea000383ffff */
.L_x_268:
[----:B------:R-:W-:Y:S02]  /*16e40*/  ULDC UR4, c[0x0][0x238] ;  /* 0x00008e0000047ab9 */ /* 0x000fe40000000800 */
[----:B------:R-:W-:-:S13]  /*16e50*/  ISETP.NE.AND P0, PT, RZ, UR4, PT ;  /* 0x00000004ff007c0c */ /* 0x000fda000bf05270 */
[----:B------:R-:W-:Y:S05]  /*16e60*/  @!P0 BRA `(.L_x_272) ;  /* 0x0000000000e48947 */ /* 0x000fea0003800000 */
[----:B------:R-:W-:Y:S02]  /*16e70*/  ISETP.GT.AND P0, PT, R29, 0x20, PT ;  /* 0x000000201d00780c */ /* 0x000fe40003f04270 */
[----:B------:R-:W-:-:S11]  /*16e80*/  MOV R2, R29 ;  /* 0x0000001d00027202 */ /* 0x000fd60000000f00 */
[----:B------:R-:W-:Y:S05]  /*16e90*/  @!P0 BRA `(.L_x_273) ;  /* 0x00000000007c8947 */ /* 0x000fea0003800000 */
[----:B------:R-:W-:Y:S01]  /*16ea0*/  LEA.HI R2, R29, R29, RZ, 0x1 ;  /* 0x0000001d1d027211 */ /* 0x000fe200078f08ff */
[----:B------:R3:W-:Y:S03]  /*16eb0*/  STS.128 [R0], R20 ;  /* 0x0000001400007388 */ /* 0x0007e60000000c00 */
[----:B------:R-:W-:Y:S01]  /*16ec0*/  SHF.R.S32.HI R14, RZ, 0x1, R2 ;  /* 0x00000001ff0e7819 */ /* 0x000fe20000011402 */
[----:B------:R3:W-:Y:S01]  /*16ed0*/  STS.128 [R0+0x10], R24 ;  /* 0x0000101800007388 */ /* 0x0007e20000000c00 */
[----:B------:R-:W-:Y:S02]  /*16ee0*/  HFMA2.MMA R2, -RZ, RZ, 0, 1.9073486328125e-06 ;  /* 0x00000020ff027435 */ /* 0x000fe400000001ff */
[----:B------:R-:W-:-:S13]  /*16ef0*/  ISETP.GE.AND P0, PT, R14, 0x20, PT ;  /* 0x000000200e00780c */ /* 0x000fda0003f06270 */
[----:B---3--:R-:W-:Y:S05]  /*16f00*/  @!P0 BRA `(.L_x_273) ;  /* 0x0000000000608947 */ /* 0x008fea0003800000 */
.L_x_276:
[----:B------:R-:W-:Y:S01]  /*16f10*/  IADD3 R2, R16, R14, RZ ;  /* 0x0000000e10027210 */ /* 0x000fe20007ffe0ff */
[----:B------:R-:W-:Y:S03]  /*16f20*/  BAR.SYNC.DEFER_BLOCKING 0x0 ;  /* 0x0000000000007b1d */ /* 0x000fe60000010000 */
[----:B------:R-:W-:-:S03]  /*16f30*/  ISETP.GE.U32.AND P0, PT, R2, R29, PT ;  /* 0x0000001d0200720c */ /* 0x000fc60003f06070 */
[----:B------:R-:W-:Y:S01]  /*16f40*/  BSSY B0, `(.L_x_274) ;  /* 0x0000010000007945 */ /* 0x000fe20003800000 */
[----:B------:R-:W-:-:S13]  /*16f50*/  ISETP.GE.U32.OR P0, PT, R16, R14, P0 ;  /* 0x0000000e1000720c */ /* 0x000fda0000706470 */
[----:B---3--:R-:W-:Y:S05]  /*16f60*/  @P0 BRA `(.L_x_275) ;  /* 0x0000000000340947 */ /* 0x008fea0003800000 */
[----:B------:R-:W-:-:S05]  /*16f70*/  IMAD R2, R14, 0x20, R0 ;  /* 0x000000200e027824 */ /* 0x000fca00078e0200 */
[----:B0-----:R-:W1:Y:S04]  /*16f80*/  LDS.128 R32, [R2] ;  /* 0x0000000002207984 */ /* 0x001e680000000c00 */
[----:B------:R-:W0:Y:S01]  /*16f90*/  LDS.128 R36, [R2+0x10] ;  /* 0x0000100002247984 */ /* 0x000e220000000c00 */
[----:B-12---:R-:W-:Y:S01]  /*16fa0*/  FADD.FTZ R20, R20, R32 ;  /* 0x0000002014147221 */ /* 0x006fe20000010000 */
        /* <DEDUP_REMOVED lines=9> */
.L_x_275:
[----:B------:R-:W-:Y:S05]  /*17040*/  BSYNC B0 ;  /* 0x0000000000007941 */ /* 0x000fea0003800000 */
.L_x_274:
[----:B------:R-:W-:-:S04]  /*17050*/  SHF.R.S32.HI R14, RZ, 0x1, R14 ;  /* 0x00000001ff0e7819 */ /* 0x000fc8000001140e */
[----:B------:R-:W-:-:S13]  /*17060*/  ISETP.GE.AND P0, PT, R14, 0x20, PT ;  /* 0x000000200e00780c */ /* 0x000fda0003f06270 */
[----:B------:R-:W-:Y:S05]  /*17070*/  @P0 BRA `(.L_x_276) ;  /* 0xfffffffc00a40947 */ /* 0x000fea000383ffff */
[----:B------:R-:W-:-:S07]  /*17080*/  MOV R2, 0x20 ;  /* 0x0000002000027802 */ /* 0x000fce0000000f00 */
.L_x_273:
[----:B------:R-:W-:Y:S01]  /*17090*/  BAR.SYNC.DEFER_BLOCKING 0x0 ;  /* 0x0000000000007b1d */ /* 0x000fe20000010000 */
[----:B------:R-:W-:-:S13]  /*170a0*/  ISETP.GE.AND P0, PT, R2, 0x2, PT ;  /* 0x000000020200780c */ /* 0x000fda0003f06270 */
[----:B------:R-:W-:Y:S05]  /*170b0*/  @!P0 BRA `(.L_x_272) ;  /* 0x0000000000508947 */ /* 0x000fea0003800000 */
[----:B------:R-:W-:-:S11]  /*170c0*/  HFMA2.MMA R15, -RZ, RZ, 0, 5.9604644775390625e-08 ;  /* 0x00000001ff0f7435 */ /* 0x000fd600000001ff */
.L_x_277:
[----:B------:R-:W4:Y:S04]  /*170d0*/  SHFL.DOWN PT, R29, R20, R15, 0x1f ;  /* 0x08001f0f141d7589 */ /* 0x000f2800000e0000 */
[----:B-123--:R-:W1:Y:S04]  /*170e0*/  SHFL.DOWN PT, R0, R21, R15, 0x1f ;  /* 0x08001f0f15007589 */ /* 0x00ee6800000e0000 */
[----:B------:R-:W2:Y:S04]  /*170f0*/  SHFL.DOWN PT, R31, R22, R15, 0x1f ;  /* 0x08001f0f161f7589 */ /* 0x000ea800000e0000 */
[----:B------:R-:W3:Y:S04]  /*17100*/  SHFL.DOWN PT, R14, R23, R15, 0x1f ;  /* 0x08001f0f170e7589 */ /* 0x000ee800000e0000 */
[----:B0-----:R-:W0:Y:S04]  /*17110*/  SHFL.DOWN PT, R33, R24, R15, 0x1f ;  /* 0x08001f0f18217589 */ /* 0x001e2800000e0000 */
[----:B------:R-:W5:Y:S04]  /*17120*/  SHFL.DOWN PT, R16, R25, R15, 0x1f ;  /* 0x08001f0f19107589 */ /* 0x000f6800000e0000 */
[----:B------:R-:W5:Y:S01]  /*17130*/  SHFL.DOWN PT, R35, R26, R15, 0x1f ;  /* 0x08001f0f1a237589 */ /* 0x000f6200000e0000 */
[----:B----4-:R-:W-:-:S03]  /*17140*/  FADD.FTZ R20, R29, R20 ;  /* 0x000000141d147221 */ /* 0x010fc60000010000 */
[----:B------:R4:W5:Y:S01]  /*17150*/  SHFL.DOWN PT, R30, R27, R15, 0x1f ;  /* 0x08001f0f1b1e7589 */ /* 0x00096200000e0000 */
[----:B-1----:R-:W-:Y:S01]  /*17160*/  FADD.FTZ R21, R0, R21 ;  /* 0x0000001500157221 */ /* 0x002fe20000010000 */
[----:B--2---:R-:W-:Y:S01]  /*17170*/  FADD.FTZ R22, R31, R22 ;  /* 0x000000161f167221 */ /* 0x004fe20000010000 */
[----:B---3--:R-:W-:Y:S01]  /*17180*/  FADD.FTZ R23, R14, R23 ;  /* 0x000000170e177221 */ /* 0x008fe20000010000 */
[----:B----4-:R-:W-:Y:S01]  /*17190*/  SHF.L.U32 R15, R15, 0x1, RZ ;  /* 0x000000010f0f7819 */ /* 0x010fe200000006ff */
[----:B0-----:R-:W-:-:S03]  /*171a0*/  FADD.FTZ R24, R33, R24 ;  /* 0x0000001821187221 */ /* 0x001fc60000010000 */
[----:B------:R-:W-:Y:S01]  /*171b0*/  ISETP.GE.AND P0, PT, R15, R2, PT ;  /* 0x000000020f00720c */ /* 0x000fe20003f06270 */
[----:B-----5:R-:W-:Y:S01]  /*171c0*/  FADD.FTZ R25, R16, R25 ;  /* 0x0000001910197221 */ /* 0x020fe20000010000 */
[----:B------:R-:W-:Y:S01]  /*171d0*/  FADD.FTZ R26, R35, R26 ;  /* 0x0000001a231a7221 */ /* 0x000fe20000010000 */
[----:B------:R-:W-:-:S10]  /*171e0*/  FADD.FTZ R27, R30, R27 ;  /* 0x0000001b1e1b7221 */ /* 0x000fd40000010000 */
[----:B------:R-:W-:Y:S05]  /*171f0*/  @!P0 BRA `(.L_x_277) ;  /* 0xfffffffc00b48947 */ /* 0x000fea000383ffff */
.L_x_272:
        /* <DEDUP_REMOVED lines=10> */
[----:B------:R-:W4:Y:S04]  /*172a0*/  LDG.E.64 R6, desc[UR60][R4.64+0x8] ;  /* 0x0000083c04067981 */ /* 0x000f28000c1e1b00 */
[----:B------:R-:W5:Y:S04]  /*172b0*/  LDG.E.64 R8, desc[UR60][R4.64+0x10] ;  /* 0x0000103c04087981 */ /* 0x000f68000c1e1b00 */
[----:B------:R-:W5:Y:S01]  /*172c0*/  LDG.E.64 R10, desc[UR60][R4.64+0x18] ;  /* 0x0000183c040a7981 */ /* 0x000f62000c1e1b00 */
[----:B-123--:R-:W-:Y:S01]  /*172d0*/  FADD.FTZ R20, R20, R2 ;  /* 0x0000000214147221 */ /* 0x00efe20000010000 */
[----:B------:R-:W-:Y:S01]  /*172e0*/  FADD.FTZ R21, R21, R3 ;  /* 0x0000000315157221 */ /* 0x000fe20000010000 */
[----:B----4-:R-:W-:Y:S01]  /*172f0*/  FADD.FTZ R22, R22, R6 ;  /* 0x0000000616167221 */ /* 0x010fe20000010000 */
[----:B------:R-:W-:Y:S01]  /*17300*/  FADD.FTZ R23, R23, R7 ;  /* 0x0000000717177221 */ /* 0x000fe20000010000 */
[----:B-----5:R-:W-:Y:S01]  /*17310*/  FADD.FTZ R24, R24, R8 ;  /* 0x0000000818187221 */ /* 0x020fe20000010000 */
[----:B------:R-:W-:Y:S01]  /*17320*/  FADD.FTZ R25, R25, R9 ;  /* 0x0000000919197221 */ /* 0x000fe20000010000 */
[----:B------:R-:W-:Y:S01]  /*17330*/  FADD.FTZ R26, R26, R10 ;  /* 0x0000000a1a1a7221 */ /* 0x000fe20000010000 */
[----:B------:R-:W-:-:S07]  /*17340*/  FADD.FTZ R27, R27, R11 ;  /* 0x0000000b1b1b7221 */ /* 0x000fce0000010000 */
.L_x_279:
        /* <DEDUP_REMOVED lines=24> */
.L_x_281:
        /* <DEDUP_REMOVED lines=25> */
.L_x_282:
        /* <DEDUP_REMOVED lines=12> */
[----:B------:R-:W-:Y:S01]  /*17720*/  IMAD.U32 R4, RZ, RZ, UR4 ;  /* 0x00000004ff047e24 */ /* 0x000fe2000f8e00ff */
[----:B--2---:R2:W3:Y:S01]  /*17730*/  LDC.64 R2, c[0x4][R0] ;  /* 0x0100000000027b82 */ /* 0x0044e20000000a00 */
        /* <DEDUP_REMOVED lines=8> */
[----:B--2---:R-:W-:-:S07]  /*177c0*/  MOV R12, 0x1 ;  /* 0x00000001000c7802 */ /* 0x004fce0000000f00 */
[----:B------:R-:W-:-:S07]  /*177d0*/  LEPC R20, `(.L_x_283) ;  /* 0x000000001014794e */ /* 0x000fce0000000000 */
[----:B01-3--:R-:W-:Y:S05]  /*177e0*/  CALL.ABS.NOINC R2 ;  /* 0x0000000002007343 */ /* 0x00bfea0003c00000 */
.L_x_283:
        /* <DEDUP_REMOVED lines=13> */
[----:B--2---:R2:W4:Y:S01]  /*178c0*/  LDC.64 R2, c[0x4][R0] ;  /* 0x0100000000027b82 */ /* 0x0045220000000a00 */
        /* <DEDUP_REMOVED lines=10> */
[----:B01-34-:R-:W-:Y:S05]  /*17970*/  CALL.ABS.NOINC R2 ;  /* 0x0000000002007343 */ /* 0x01bfea0003c00000 */
.L_x_284:
[----:B------:R-:W-:Y:S02]  /*17980*/  ULDC.64 UR4, c[0x0][0x5f8] ;  /* 0x00017e0000047ab9 */ /* 0x000fe40000000a00 */
[----:B--2---:R-:W-:-:S04]  /*17990*/  IADD3 R2, P0, R17, UR4, RZ ;  /* 0x0000000411027c10 */ /* 0x004fc8000ff1e0ff */
[----:B------:R-:W-:-:S05]  /*179a0*/  IADD3.X R3, RZ, UR5, RZ, P0, !PT ;  /* 0x00000005ff037c10 */ /* 0x000fca00087fe4ff */
[----:B------:R-:W-:Y:S01]  /*179b0*/  STG.E.64 desc[UR60][R2.64], R26 ;  /* 0x0000001a02007986 */ /* 0x000fe2000c101b3c */
[----:B------:R-:W-:Y:S05]  /*179c0*/  EXIT ;  /* 0x000000000000794d */ /* 0x000fea0003800000 */
.L_x_280:
[----:B------:R-:W-:Y:S04]  /*179d0*/  STG.E.64 desc[UR60][R4.64], R20 ;  /* 0x0000001404007986 */ /* 0x000fe8000c101b3c */
[----:B------:R-:W-:Y:S04]  /*179e0*/  STG.E.64 desc[UR60][R4.64+0x8], R22 ;  /* 0x0000081604007986 */ /* 0x000fe8000c101b3c */
[----:B------:R-:W-:Y:S04]  /*179f0*/  STG.E.64 desc[UR60][R4.64+0x10], R24 ;  /* 0x0000101804007986 */ /* 0x000fe8000c101b3c */
[----:B------:R-:W-:Y:S01]  /*17a00*/  STG.E.64 desc[UR60][R4.64+0x18], R26 ;  /* 0x0000181a04007986 */ /* 0x000fe2000c101b3c */
[----:B------:R-:W-:Y:S05]  /*17a10*/  EXIT ;  /* 0x000000000000794d */ /* 0x000fea0003800000 */
.L_x_278:
        /* <DEDUP_REMOVED lines=16> */
.L_x_285:
        /* <DEDUP_REMOVED lines=24> */
.L_x_287:
        /* <DEDUP_REMOVED lines=25> */
.L_x_288:
        /* <DEDUP_REMOVED lines=25> */
.L_x_289:
        /* <DEDUP_REMOVED lines=25> */
.L_x_290:
[----:B------:R-:W-:Y:S02]  /*18150*/  ULDC.64 UR4, c[0x0][0x5f8] ;  /* 0x00017e0000047ab9 */ /* 0x000fe40000000a00 */
[----:B--2---:R-:W-:-:S04]  /*18160*/  IADD3 R2, P0, R17, UR4, RZ ;  /* 0x0000000411027c10 */ /* 0x004fc8000ff1e0ff */
[----:B------:R-:W-:-:S05]  /*18170*/  IADD3.X R3, RZ, UR5, RZ, P0, !PT ;  /* 0x00000005ff037c10 */ /* 0x000fca00087fe4ff */
[----:B------:R-:W-:Y:S01]  /*18180*/  STG.E.64 desc[UR60][R2.64], R26 ;  /* 0x0000001a02007986 */ /* 0x000fe2000c101b3c */
[----:B------:R-:W-:Y:S05]  /*18190*/  EXIT ;  /* 0x000000000000794d */ /* 0x000fea0003800000 */
.L_x_286:
[----:B------:R-:W-:Y:S04]  /*181a0*/  STG.E.64 desc[UR60][R10.64], R20 ;  /* 0x000000140a007986 */ /* 0x000fe8000c101b3c */
[----:B------:R-:W-:Y:S04]  /*181b0*/  STG.E.64 desc[UR60][R8.64], R22 ;  /* 0x0000001608007986 */ /* 0x000fe8000c101b3c */
[----:B------:R-:W-:Y:S04]  /*181c0*/  STG.E.64 desc[UR60][R6.64], R24 ;  /* 0x0000001806007986 */ /* 0x000fe8000c101b3c */
[----:B------:R-:W-:Y:S01]  /*181d0*/  STG.E.64 desc[UR60][R12.64], R26 ;  /* 0x0000001a0c007986 */ /* 0x000fe2000c101b3c */
[----:B------:R-:W-:Y:S05]  /*181e0*/  EXIT ;  /* 0x000000000000794d */ /* 0x000fea0003800000 */
.L_x_251:
        /* <DEDUP_REMOVED lines=11> */
[----:B------:R-:W1:Y:S01]  /*182a0*/  LDC.U8 R0, c[0x0][0x628] ;  /* 0x00018a00ff007b82 */ /* 0x000e620000000000 */
        /* <DEDUP_REMOVED lines=8> */
[----:B------:R-:W3:Y:S04]  /*18330*/  LDG.E.64 R6, desc[UR60][R4.64+0x8] ;  /* 0x0000083c04067981 */ /* 0x000ee8000c1e1b00 */
[----:B------:R-:W4:Y:S04]  /*18340*/  LDG.E.64 R8, desc[UR60][R4.64+0x10] ;  /* 0x0000103c04087981 */ /* 0x000f28000c1e1b00 */
[----:B------:R-:W5:Y:S01]  /*18350*/  LDG.E.64 R10, desc[UR60][R4.64+0x18] ;  /* 0x0000183c040a7981 */ /* 0x000f62000c1e1b00 */
[----:B--2---:R-:W-:Y:S01]  /*18360*/  FADD.FTZ R20, R20, R2 ;  /* 0x0000000214147221 */ /* 0x004fe20000010000 */
[----:B------:R-:W-:Y:S01]  /*18370*/  FADD.FTZ R21, R21, R3 ;  /* 0x0000000315157221 */ /* 0x000fe20000010000 */
[----:B---3--:R-:W-:Y:S01]  /*18380*/  FADD.FTZ R22, R22, R6 ;  /* 0x0000000616167221 */ /* 0x008fe20000010000 */
[----:B------:R-:W-:Y:S01]  /*18390*/  FADD.FTZ R23, R23, R7 ;  /* 0x0000000717177221 */ /* 0x000fe20000010000 */
[----:B----4-:R-:W-:Y:S01]  /*183a0*/  FADD.FTZ R24, R24, R8 ;  /* 0x0000000818187221 */ /* 0x010fe20000010000 */
[----:B------:R-:W-:Y:S01]  /*183b0*/  FADD.FTZ R25, R25, R9 ;  /* 0x0000000919197221 */ /* 0x000fe20000010000 */
[----:B-----5:R-:W-:Y:S01]  /*183c0*/  FADD.FTZ R26, R26, R10 ;  /* 0x0000000a1a1a7221 */ /* 0x020fe20000010000 */
[----:B------:R-:W-:-:S07]  /*183d0*/  FADD.FTZ R27, R27, R11 ;  /* 0x0000000b1b1b7221 */ /* 0x000fce0000010000 */
.L_x_292:
        /* <DEDUP_REMOVED lines=24> */
.L_x_294:
        /* <DEDUP_REMOVED lines=13> */
[----:B-1----:R1:W2:Y:S01]  /*18630*/  LDC.64 R2, c[0x4][R0] ;  /* 0x0100000000027b82 */ /* 0x0022a20000000a00 */
        /* <DEDUP_REMOVED lines=8> */
[----:B-1----:R-:W-:-:S07]  /*186c0*/  MOV R13, RZ ;  /* 0x000000ff000d7202 */ /* 0x002fce0000000f00 */
[----:B------:R-:W-:-:S07]  /*186d0*/  LEPC R20, `(.L_x_295) ;  /* 0x000000001014794e */ /* 0x000fce0000000000 */
[----:B0-2---:R-:W-:Y:S05]  /*186e0*/  CALL.ABS.NOINC R2 ;  /* 0x0000000002007343 */ /* 0x005fea0003c00000 */
.L_x_295:
        /* <DEDUP_REMOVED lines=13> */
[----:B-1----:R1:W3:Y:S01]  /*187c0*/  LDC.64 R2, c[0x4][R0] ;  /* 0x0100000000027b82 */ /* 0x0022e20000000a00 */
        /* <DEDUP_REMOVED lines=10> */
[----:B0-23--:R-:W-:Y:S05]  /*18870*/  CALL.ABS.NOINC R2 ;  /* 0x0000000002007343 */ /* 0x00dfea0003c00000 */
.L_x_296:
        /* <DEDUP_REMOVED lines=13> */
[----:B-1----:R1:W4:Y:S01]  /*18950*/  LDC.64 R2, c[0x4][R0] ;  /* 0x0100000000027b82 */ /* 0x0023220000000a00 */
        /* <DEDUP_REMOVED lines=10> */
[----:B0-234-:R-:W-:Y:S05]  /*18a00*/  CALL.ABS.NOINC R2 ;  /* 0x0000000002007343 */ /* 0x01dfea0003c00000 */
.L_x_297:
[----:B------:R-:W-:Y:S02]  /*18a10*/  ULDC.64 UR4, c[0x0][0x5f8] ;  /* 0x00017e0000047ab9 */ /* 0x000fe40000000a00 */
[----:B-1----:R-:W-:-:S04]  /*18a20*/  IADD3 R2, P0, R17, UR4, RZ ;  /* 0x0000000411027c10 */ /* 0x002fc8000ff1e0ff */
[----:B------:R-:W-:-:S05]  /*18a30*/  IADD3.X R3, RZ, UR5, RZ, P0, !PT ;  /* 0x00000005ff037c10 */ /* 0x000fca00087fe4ff */
[----:B------:R-:W-:Y:S01]  /*18a40*/  STG.E.64 desc[UR60][R2.64], R26 ;  /* 0x0000001a02007986 */ /* 0x000fe2000c101b3c */
[----:B------:R-:W-:Y:S05]  /*18a50*/  EXIT ;  /* 0x000000000000794d */ /* 0x000fea0003800000 */
.L_x_293:
[----:B------:R-:W-:Y:S04]  /*18a60*/  STG.E.64 desc[UR60][R4.64], R20 ;  /* 0x0000001404007986 */ /* 0x000fe8000c101b3c */
[----:B------:R-:W-:Y:S04]  /*18a70*/  STG.E.64 desc[UR60][R4.64+0x8], R22 ;  /* 0x0000081604007986 */ /* 0x000fe8000c101b3c */
[----:B------:R-:W-:Y:S04]  /*18a80*/  STG.E.64 desc[UR60][R4.64+0x10], R24 ;  /* 0x0000101804007986 */ /* 0x000fe8000c101b3c */
[----:B------:R-:W-:Y:S01]  /*18a90*/  STG.E.64 desc[UR60][R4.64+0x18], R26 ;  /* 0x0000181a04007986 */ /* 0x000fe2000c101b3c */
[----:B------:R-:W-:Y:S05]  /*18aa0*/  EXIT ;  /* 0x000000000000794d */ /* 0x000fea0003800000 */
.L_x_291:
        /* <DEDUP_REMOVED lines=16> */
.L_x_298:
        /* <DEDUP_REMOVED lines=24> */
.L_x_300:
        /* <DEDUP_REMOVED lines=25> */
.L_x_301:
        /* <DEDUP_REMOVED lines=25> */
.L_x_302:
        /* <DEDUP_REMOVED lines=25> */
.L_x_303:
[----:B------:R-:W-:Y:S02]  /*191e0*/  ULDC.64 UR4, c[0x0][0x5f8] ;  /* 0x00017e0000047ab9 */ /* 0x000fe40000000a00 */
[----:B-1----:R-:W-:-:S04]  /*191f0*/  IADD3 R2, P0, R17, UR4, RZ ;  /* 0x0000000411027c10 */ /* 0x002fc8000ff1e0ff */
[----:B------:R-:W-:-:S05]  /*19200*/  IADD3.X R3, RZ, UR5, RZ, P0, !PT ;  /* 0x00000005ff037c10 */ /* 0x000fca00087fe4ff */
[----:B------:R-:W-:Y:S01]  /*19210*/  STG.E.64 desc[UR60][R2.64], R26 ;  /* 0x0000001a02007986 */ /* 0x000fe2000c101b3c */
[----:B------:R-:W-:Y:S05]  /*19220*/  EXIT ;  /* 0x000000000000794d */ /* 0x000fea0003800000 */
.L_x_299:
[----:B------:R-:W-:Y:S04]  /*19230*/  STG.E.64 desc[UR60][R6.64], R20 ;  /* 0x0000001406007986 */ /* 0x000fe8000c101b3c */
[----:B------:R-:W-:Y:S04]  /*19240*/  STG.E.64 desc[UR60][R8.64], R22 ;  /* 0x0000001608007986 */ /* 0x000fe8000c101b3c */
[----:B------:R-:W-:Y:S04]  /*19250*/  STG.E.64 desc[UR60][R10.64], R24 ;  /* 0x000000180a007986 */ /* 0x000fe8000c101b3c */
[----:B------:R-:W-:Y:S01]  /*19260*/  STG.E.64 desc[UR60][R12.64], R26 ;  /* 0x0000001a0c007986 */ /* 0x000fe2000c101b3c */
[----:B------:R-:W-:Y:S05]  /*19270*/  EXIT ;  /* 0x000000000000794d */ /* 0x000fea0003800000 */
.L_x_304:
        /* <DEDUP_REMOVED lines=16> */
.L_x_8239:


//--------------------- .text._ZN2at6native13reduce_kernelILi256ELi1ENS0_8ReduceOpIN3c107complexIdEENS0_7MeanOpsIS5_S5_dS5_EEjS5_Li4ELi4EEEEEvT1_ --------------------------
	.section	.text._ZN2at6native13reduce_kernelILi256ELi1ENS0_8ReduceOpIN3c107complexIdEENS0_7MeanOpsIS5_S5_dS5_EEjS5_Li4ELi4EEEEEvT1_,"ax",@progbits
	.align	128
        .global         _ZN2at6native13reduce_kernelILi256ELi1ENS0_8ReduceOpIN3c107complexIdEENS0_7MeanOpsIS5_S5_dS5_EEjS5_Li4ELi4EEEEEvT1_
        .type           _ZN2at6native13reduce_kernelILi256ELi1ENS0_8ReduceOpIN3c107complexIdEENS0_7MeanOpsIS5_S5_dS5_EEjS5_Li4ELi4EEEEEvT1_,@function
        .size           _ZN2at6native13reduce_kernelILi256ELi1ENS0_8ReduceOpIN3c107complexIdEENS0_7MeanOpsIS5_S5_dS5_EEjS5_Li4ELi4EEEEEvT1_,(.L_x_8240 - _ZN2at6native13reduce_kernelILi256ELi1ENS0_8ReduceOpIN3c107complexIdEENS0_7MeanOpsIS5_S5_dS5_EEjS5_Li4ELi4EEEEEvT1_)
        .other          _ZN2at6native13reduce_kernelILi256ELi1ENS0_8ReduceOpIN3c107complexIdEENS0_7MeanOpsIS5_S5_dS5_EEjS5_Li4ELi4EEEEEvT1_,@"STO_CUDA_ENTRY STV_DEFAULT"
_ZN2at6native13reduce_kernelILi256ELi1ENS0_8ReduceOpIN3c107complexIdEENS0_7MeanOpsIS5_S5_dS5_EEjS5_Li4ELi4EEEEEvT1_:
.text._ZN2at6native13reduce_kernelILi256ELi1ENS0_8ReduceOpIN3c107complexIdEENS0_7MeanOpsIS5_S5_dS5_EEjS5_Li4ELi4EEEEEvT1_:
        /* <DEDUP_REMOVED lines=287> */
.L_x_305:
        /* <DEDUP_REMOVED lines=10> */
[----:B------:R-:W-:Y:S01]  /*1290*/  IMAD.U32 R2, RZ, RZ, UR6 ;  /* 0x00000006ff027e24 */ /* 0x000fe2000f8e00ff */
[----:B------:R-:W-:Y:S01]  /*12a0*/  ULDC.64 UR36, c[0x0][0x208] ;  /* 0x0000820000247ab9 */ /* 0x000fe20000000a00 */
[----:B------:R-:W-:Y:S01]  /*12b0*/  BSSY B0, `(.L_x_306) ;  /* 0x0000a28000007945 */ /* 0x000fe20003800000 */
[----:B------:R-:W-:-:S02]  /*12c0*/  CS2R R30, SRZ ;  /* 0x00000000001e7805 */ /* 0x000fc4000001ff00 */
[----:B------:R-:W-:Y:S01]  /*12d0*/  CS2R R28, SRZ ;  /* 0x00000000001c7805 */ /* 0x000fe2000001ff00 */
[C---:B0-----:R-:W-:Y:S02]  /*12e0*/  IMAD R7, R4.reuse, UR27, R7 ;  /* 0x0000001b04077c24 */ /* 0x041fe4000f8e0207 */
        /* <DEDUP_REMOVED lines=13> */
[----:B------:R-:W0:Y:S01]  /*13c0*/  LDC.64 R30, c[0x0][0x220] ;  /* 0x00008800ff1e7b82 */ /* 0x000e220000000a00 */
[----:B------:R-:W-:Y:S01]  /*13d0*/  SHF.R.U64 R3, R28, 0x4, R29 ;  /* 0x000000041c037819 */ /* 0x000fe2000000121d */
[----:B------:R-:W-:Y:S01]  /*13e0*/  ULDC UR4, c[0x0][0x234] ;  /* 0x00008d0000047ab9 */ /* 0x000fe20000000800 */
[----:B------:R-:W-:Y:S01]  /*13f0*/  BSSY B1, `(.L_x_309) ;  /* 0x000002b000017945 */ /* 0x000fe20003800000 */
[----:B------:R-:W-:Y:S01]  /*1400*/  IMAD.U32 R40, RZ, RZ, UR4 ;  /* 0x00000004ff287e24 */ /* 0x000fe2000f8e00ff */
[----:B------:R-:W-:-:S03]  /*1410*/  LOP3.LUT R14, R3, 0x3, RZ, 0xc0, !PT ;  /* 0x00000003030e7812 */ /* 0x000fc600078ec0ff */
[----:B------:R-:W1:Y:S01]  /*1420*/  LDC.64 R34, c[0x0][0x228] ;  /* 0x00008a00ff227b82 */ /* 0x000e620000000a00 */
[----:B------:R-:W-:Y:S02]  /*1430*/  ISETP.NE.AND P0, PT, R14, RZ, PT ;  /* 0x000000ff0e00720c */ /* 0x000fe40003f05270 */
[----:B0-----:R-:W-:Y:S01]  /*1440*/  MOV R8, R30 ;  /* 0x0000001e00087202 */ /* 0x001fe20000000f00 */
[----:B------:R-:W-:Y:S01]  /*1450*/  IMAD.MOV.U32 R9, RZ, RZ, R31 ;  /* 0x000000ffff097224 */ /* 0x000fe200078e001f */
[----:B-1----:R-:W-:Y:S01]  /*1460*/  MOV R6, R34 ;  /* 0x0000002200067202 */ /* 0x002fe20000000f00 */
[----:B------:R-:W-:-:S08]  /*1470*/  IMAD.MOV.U32 R7, RZ, RZ, R35 ;  /* 0x000000ffff077224 */ /* 0x000fd000078e0023 */
        /* <DEDUP_REMOVED lines=15> */
.L_x_314:
[----:B------:R-:W-:Y:S05]  /*1570*/  BSYNC B3 ;  /* 0x0000000000037941 */ /* 0x000fea0003800000 */
.L_x_313:
[----:B------:R-:W-:-:S04]  /*1580*/  PRMT R3, R3, 0x9910, RZ ;  /* 0x0000991003037816 */ /* 0x000fc800000000ff */
[----:B------:R-:W-:-:S13]  /*1590*/  ISETP.NE.AND P0, PT, R3, RZ, PT ;  /* 0x000000ff0300720c */ /* 0x000fda0003f05270 */
[----:B------:R-:W-:Y:S05]  /*15a0*/  @!P0 BRA `(.L_x_312) ;  /* 0x0000000000248947 */ /* 0x000fea0003800000 */
[----:B------:R-:W-:Y:S01]  /*15b0*/  IADD3 R3, P0, R5, -R14, RZ ;  /* 0x8000000e05037210 */ /* 0x000fe20007f1e0ff */
[----:B------:R-:W-:Y:S01]  /*15c0*/  ULDC.64 UR4, c[0x0][0x228] ;  /* 0x00008a0000047ab9 */ /* 0x000fe20000000a00 */
[----:B------:R-:W-:-:S03]  /*15d0*/  ULDC.64 UR6, c[0x0][0x220] ;  /* 0x0000880000067ab9 */ /* 0x000fc60000000a00 */
[----:B------:R-:W-:Y:S01]  /*15e0*/  IMAD.X R6, RZ, RZ, -0x1, P0 ;  /* 0xffffffffff067424 */ /* 0x000fe200000e06ff */
[----:B------:R-:W-:-:S04]  /*15f0*/  LEA R16, P0, R3, R28, 0x4 ;  /* 0x0000001c03107211 */ /* 0x000fc800078020ff */
[----:B------:R-:W-:-:S06]  /*1600*/  LEA.HI.X R17, R3, R29, R6, 0x4, P0 ;  /* 0x0000001d03117211 */ /* 0x000fcc00000f2406 */
[----:B------:R-:W2:Y:S02]  /*1610*/  LDG.E.128 R16, desc[UR36][R16.64] ;  /* 0x0000002410107981 */ /* 0x000ea4000c1e1d00 */
[----:B--2---:R-:W-:Y:S02]  /*1620*/  DADD R6, R18, UR4 ;  /* 0x0000000412067e29 */ /* 0x004fe40008000000 */
[----:B------:R-:W-:-:S11]  /*1630*/  DADD R8, R16, UR6 ;  /* 0x0000000610087e29 */ /* 0x000fd60008000000 */
.L_x_312:
[----:B------:R-:W-:Y:S05]  /*1640*/  BSYNC B2 ;  /* 0x0000000000027941 */ /* 0x000fea0003800000 */
.L_x_311:
[C---:B------:R-:W-:Y:S02]  /*1650*/  IADD3 R3, P0, -R14.reuse, 0x4, RZ ;  /* 0x000000040e037810 */ /* 0x040fe40007f1e1ff */
[----:B------:R-:W-:Y:S02]  /*1660*/  IADD3 R40, R14, -0x4, R2 ;  /* 0xfffffffc0e287810 */ /* 0x000fe40007ffe002 */
[----:B------:R-:W-:Y:S02]  /*1670*/  LEA R28, P1, R3, R28, 0x4 ;  /* 0x0000001c031c7211 */ /* 0x000fe400078220ff */
[----:B------:R-:W-:-:S04]  /*1680*/  IADD3.X R12, RZ, -0x1, RZ, P0, !PT ;  /* 0xffffffffff0c7810 */ /* 0x000fc800007fe4ff */
[----:B------:R-:W-:-:S07]  /*1690*/  LEA.HI.X R29, R3, R29, R12, 0x4, P1 ;  /* 0x0000001d031d7211 */ /* 0x000fce00008f240c */
.L_x_310:
[----:B------:R-:W-:Y:S05]  /*16a0*/  BSYNC B1 ;  /* 0x0000000000017941 */ /* 0x000fea0003800000 */
.L_x_309:
[----:B------:R-:W-:Y:S01]  /*16b0*/  LEA R3, R13, 0x3, 0x2 ;  /* 0x000000030d037811 */ /* 0x000fe200078e10ff */
[----:B------:R-:W-:Y:S01]  /*16c0*/  BSSY B1, `(.L_x_315) ;  /* 0x0000024000017945 */ /* 0x000fe20003800000 */
[----:B------:R-:W-:Y:S01]  /*16d0*/  ISETP.NE.AND P1, PT, RZ, UR27, PT ;  /* 0x0000001bff007c0c */ /* 0x000fe2000bf25270 */
[----:B------:R-:W-:Y:S01]  /*16e0*/  IMAD.MOV.U32 R2, RZ, RZ, R30 ;  /* 0x000000ffff027224 */ /* 0x000fe200078e001e */
[----:B------:R-:W-:Y:S01]  /*16f0*/  ISETP.GE.U32.AND P0, PT, R3, R40, PT ;  /* 0x000000280300720c */ /* 0x000fe20003f06070 */
[----:B------:R-:W-:Y:S01]  /*1700*/  IMAD.MOV.U32 R32, RZ, RZ, R34 ;  /* 0x000000ffff207224 */ /* 0x000fe200078e0022 */
[----:B------:R-:W-:Y:S01]  /*1710*/  ISETP.NE.AND P2, PT, R4, RZ, PT ;  /* 0x000000ff0400720c */ /* 0x000fe20003f45270 */
[----:B------:R-:W-:Y:S01]  /*1720*/  IMAD.MOV.U32 R36, RZ, RZ, R30 ;  /* 0x000000ffff247224 */ /* 0x000fe200078e001e */
[----:B------:R-:W-:Y:S01]  /*1730*/  MOV R3, R31 ;  /* 0x0000001f00037202 */ /* 0x000fe20000000f00 */
[----:B------:R-:W-:Y:S01]  /*1740*/  IMAD.MOV.U32 R38, RZ, RZ, R34 ;  /* 0x000000ffff267224 */ /* 0x000fe200078e0022 */
[----:B------:R-:W-:-:S02]  /*1750*/  MOV R33, R35 ;  /* 0x0000002300217202 */ /* 0x000fc40000000f00 */
[----:B------:R-:W-:Y:S02]  /*1760*/  MOV R37, R31 ;  /* 0x0000001f00257202 */ /* 0x000fe40000000f00 */
[----:B------:R-:W-:-:S03]  /*1770*/  MOV R39, R35 ;  /* 0x0000002300277202 */ /* 0x000fc60000000f00 */
[----:B------:R-:W-:Y:S05]  /*1780*/  @P0 BRA `(.L_x_316) ;  /* 0x00000000005c0947 */ /* 0x000fea0003800000 */
[----:B------:R-:W-:Y:S01]  /*1790*/  IMAD.MOV.U32 R41, RZ, RZ, R13 ;  /* 0x000000ffff297224 */ /* 0x000fe200078e000d */
[----:B------:R-:W-:Y:S01]  /*17a0*/  MOV R38, R34 ;  /* 0x0000002200267202 */ /* 0x000fe20000000f00 */
[----:B------:R-:W-:Y:S01]  /*17b0*/  IMAD.MOV.U32 R39, RZ, RZ, R35 ;  /* 0x000000ffff277224 */ /* 0x000fe200078e0023 */
[----:B------:R-:W-:Y:S01]  /*17c0*/  MOV R36, R30 ;  /* 0x0000001e00247202 */ /* 0x000fe20000000f00 */
[----:B------:R-:W-:-:S07]  /*17d0*/  IMAD.MOV.U32 R37, RZ, RZ, R31 ;  /* 0x000000ffff257224 */ /* 0x000fce00078e001f */
.L_x_317:
[----:B------:R-:W-:Y:S01]  /*17e0*/  IMAD.WIDE.U32 R42, R41, 0x40, R28 ;  /* 0x00000040292a7825 */ /* 0x000fe200078e001c */
[----:B------:R-:W-:-:S04]  /*17f0*/  ULDC UR4, c[0x0][0x23c] ;  /* 0x00008f0000047ab9 */ /* 0x000fc80000000800 */
[----:B------:R-:W2:Y:S04]  /*1800*/  LDG.E.128 R12, desc[UR36][R42.64] ;  /* 0x000000242a0c7981 */ /* 0x000ea8000c1e1d00 */
[----:B------:R-:W3:Y:S04]  /*1810*/  LDG.E.128 R16, desc[UR36][R42.64+0x10] ;  /* 0x000010242a107981 */ /* 0x000ee8000c1e1d00 */
[----:B------:R-:W4:Y:S04]  /*1820*/  LDG.E.128 R20, desc[UR36][R42.64+0x20] ;  /* 0x000020242a147981 */ /* 0x000f28000c1e1d00 */
[----:B------:R-:W5:Y:S01]  /*1830*/  LDG.E.128 R24, desc[UR36][R42.64+0x30] ;  /* 0x000030242a187981 */ /* 0x000f62000c1e1d00 */
[----:B------:R-:W-:Y:S01]  /*1840*/  IADD3 R41, R41, UR4, RZ ;  /* 0x0000000429297c10 */ /* 0x000fe2000fffe0ff */
[----:B--2---:R-:W-:-:S03]  /*1850*/  DADD R8, R12, R8 ;  /* 0x000000000c087229 */ /* 0x004fc60000000008 */
[----:B------:R-:W-:Y:S01]  /*1860*/  LEA R13, R41, 0x3, 0x2 ;  /* 0x00000003290d7811 */ /* 0x000fe200078e10ff */
[----:B------:R-:W-:Y:S02]  /*1870*/  DADD R6, R14, R6 ;  /* 0x000000000e067229 */ /* 0x000fe40000000006 */
[----:B---3--:R-:W-:Y:S01]  /*1880*/  DADD R30, R16, R30 ;  /* 0x00000000101e7229 */ /* 0x008fe2000000001e */
[----:B------:R-:W-:Y:S01]  /*1890*/  ISETP.GE.U32.AND P0, PT, R13, R40, PT ;  /* 0x000000280d00720c */ /* 0x000fe20003f06070 */
[----:B------:R-:W-:Y:S02]  /*18a0*/  DADD R38, R18, R38 ;  /* 0x0000000012267229 */ /* 0x000fe40000000026 */
[----:B----4-:R-:W-:Y:S02]  /*18b0*/  DADD R36, R20, R36 ;  /* 0x0000000014247229 */ /* 0x010fe40000000024 */
[----:B------:R-:W-:Y:S02]  /*18c0*/  DADD R34, R22, R34 ;  /* 0x0000000016227229 */ /* 0x000fe40000000022 */
[----:B-----5:R-:W-:-:S02]  /*18d0*/  DADD R2, R24, R2 ;  /* 0x0000000018027229 */ /* 0x020fc40000000002 */
[----:B------:R-:W-:-:S04]  /*18e0*/  DADD R32, R26, R32 ;  /* 0x000000001a207229 */ /* 0x000fc80000000020 */
[----:B------:R-:W-:Y:S07]  /*18f0*/  @!P0 BRA `(.L_x_317) ;  /* 0xfffffffc00b88947 */ /* 0x000fee000383ffff */
.L_x_316:
[----:B------:R-:W-:Y:S05]  /*1900*/  BSYNC B1 ;  /* 0x0000000000017941 */ /* 0x000fea0003800000 */
.L_x_315:
        /* <DEDUP_REMOVED lines=8> */
.L_x_319:
[----:B------:R-:W-:Y:S05]  /*1990*/  BSYNC B1 ;  /* 0x0000000000017941 */ /* 0x000fea0003800000 */
.L_x_318:
        /* <DEDUP_REMOVED lines=8> */
[----:B------:R-:W-:-:S05]  /*1a20*/  IMAD.WIDE R28, R13, 0x10, R28 ;  /* 0x000000100d1c7825 */ /* 0x000fca00078e021c */
[----:B------:R-:W2:Y:S02]  /*1a30*/  LDG.E.128 R12, desc[UR36][R28.64] ;  /* 0x000000241c0c7981 */ /* 0x000ea4000c1e1d00 */
[----:B--2---:R-:W-:Y:S02]  /*1a40*/  DADD R8, R8, R12 ;  /* 0x0000000008087229 */ /* 0x004fe4000000000c */
[----:B------:R-:W-:-:S11]  /*1a50*/  DADD R6, R6, R14 ;  /* 0x0000000006067229 */ /* 0x000fd6000000000e */
.L_x_321:
[----:B------:R-:W-:Y:S05]  /*1a60*/  BSYNC B1 ;  /* 0x0000000000017941 */ /* 0x000fea0003800000 */
.L_x_320:
[----:B------:R-:W-:Y:S02]  /*1a70*/  DADD R6, R38, R6 ;  /* 0x0000000026067229 */ /* 0x000fe40000000006 */
[----:B------:R-:W-:-:S06]  /*1a80*/  DADD R8, R30, R8 ;  /* 0x000000001e087229 */ /* 0x000fcc0000000008 */
[----:B------:R-:W-:Y:S02]  /*1a90*/  DADD R6, R6, R34 ;  /* 0x0000000006067229 */ /* 0x000fe40000000022 */
[----:B------:R-:W-:-:S06]  /*1aa0*/  DADD R8, R8, R36 ;  /* 0x0000000008087229 */ /* 0x000fcc0000000024 */
[----:B------:R-:W-:Y:S02]  /*1ab0*/  DADD R30, R6, R32 ;  /* 0x00000000061e7229 */ /* 0x000fe40000000020 */
[----:B------:R-:W-:Y:S01]  /*1ac0*/  DADD R28, R8, R2 ;  /* 0x00000000081c7229 */ /* 0x000fe20000000002 */
[----:B------:R-:W-:Y:S10]  /*1ad0*/  BRA `(.L_x_307) ;  /* 0x0000009800947947 */ /* 0x000ff40003800000 */
.L_x_308:
[----:B------:R-:W0:Y:S08]  /*1ae0*/  LDC R36, c[0x0][0x3a0] ;  /* 0x0000e800ff247b82 */ /* 0x000e300000000800 */
[----:B------:R-:W1:Y:S01]  /*1af0*/  LDC R44, c[0x0][0x270] ;  /* 0x00009c00ff2c7b82 */ /* 0x000e620000000800 */
[----:B0-----:R-:W-:-:S04]  /*1b00*/  SHF.R.U32.HI R36, RZ, 0x4, R36 ;  /* 0x00000004ff247819 */ /* 0x001fc80000011624 */
[----:B------:R-:W-:Y:S02]  /*1b10*/  ISETP.NE.AND P0, PT, R36, 0x1, PT ;  /* 0x000000012400780c */ /* 0x000fe40003f05270 */
[C---:B-1----:R-:W-:Y:S02]  /*1b20*/  ISETP.EQ.AND P2, PT, R44.reuse, 0x1, PT ;  /* 0x000000012c00780c */ /* 0x042fe40003f42270 */
[----:B------:R-:W-:-:S11]  /*1b30*/  ISETP.NE.AND P1, PT, R44, 0x1, PT ;  /* 0x000000012c00780c */ /* 0x000fd60003f25270 */
[----:B------:R-:W-:Y:S05]  /*1b40*/  @!P0 BRA P2, `(.L_x_322) ;  /* 0x0000009000cc8947 */ /* 0x000fea0001000000 */
[----:B------:R-:W0:Y:S01]  /*1b50*/  LDC.64 R32, c[0x0][0x220] ;  /* 0x00008800ff207b82 */ /* 0x000e220000000a00 */
[----:B------:R-:W-:Y:S01]  /*1b60*/  ULDC UR4, c[0x0][0x23c] ;  /* 0x00008f0000047ab9 */ /* 0x000fe20000000800 */
[----:B------:R-:W-:Y:S01]  /*1b70*/  MOV R3, R13 ;  /* 0x0000000d00037202 */ /* 0x000fe20000000f00 */
[----:B------:R-:W-:-:S04]  /*1b80*/  IMAD.U32 R0, RZ, RZ, UR4 ;  /* 0x00000004ff007e24 */ /* 0x000fc8000f8e00ff */
[----:B------:R-:W-:Y:S01]  /*1b90*/  IMAD R13, R0, 0x3, R13 ;  /* 0x00000003000d7824 */ /* 0x000fe200078e020d */
[----:B------:R-:W1:Y:S01]  /*1ba0*/  LDC.64 R30, c[0x0][0x228] ;  /* 0x00008a00ff1e7b82 */ /* 0x000e620000000a00 */
[----:B0-----:R-:W-:Y:S01]  /*1bb0*/  IMAD.MOV.U32 R8, RZ, RZ, R32 ;  /* 0x000000ffff087224 */ /* 0x001fe200078e0020 */
[----:B------:R-:W-:Y:S01]  /*1bc0*/  MOV R9, R33 ;  /* 0x0000002100097202 */ /* 0x000fe20000000f00 */
[----:B-1----:R-:W-:Y:S01]  /*1bd0*/  IMAD.MOV.U32 R6, RZ, RZ, R30 ;  /* 0x000000ffff067224 */ /* 0x002fe200078e001e */
[----:B------:R-:W-:Y:S01]  /*1be0*/  MOV R7, R31 ;  /* 0x0000001f00077202 */ /* 0x000fe20000000f00 */
[----:B------:R-:W-:Y:S06]  /*1bf0*/  @!P1 BRA `(.L_x_323) ;  /* 0x0000008800f49947 */ /* 0x000fec0003800000 */
[----:B------:R-:W-:Y:S01]  /*1c00*/  ISETP.GE.U32.AND P0, PT, R13, R2, PT ;  /* 0x000000020d00720c */ /* 0x000fe20003f06070 */
[----:B------:R-:W-:Y:S01]  /*1c10*/  BSSY B1, `(.L_x_324) ;  /* 0x0000439000017945 */ /* 0x000fe20003800000 */
[----:B------:R-:W-:Y:S01]  /*1c20*/  IMAD.MOV.U32 R40, RZ, RZ, R30 ;  /* 0x000000ffff287224 */ /* 0x000fe200078e001e */
[----:B------:R-:W-:Y:S01]  /*1c30*/  MOV R41, R31 ;  /* 0x0000001f00297202 */ /* 0x000fe20000000f00 */
[----:B------:R-:W-:Y:S01]  /*1c40*/  IMAD.MOV.U32 R38, RZ, RZ, R32 ;  /* 0x000000ffff267224 */ /* 0x000fe200078e0020 */
[----:B------:R-:W-:Y:S01]  /*1c50*/  MOV R39, R33 ;  /* 0x0000002100277202 */ /* 0x000fe20000000f00 */
[----:B------:R-:W-:Y:S01]  /*1c60*/  IMAD.MOV.U32 R36, RZ, RZ, R30 ;  /* 0x000000ffff247224 */ /* 0x000fe200078e001e */
[----:B------:R-:W-:Y:S01]  /*1c70*/  MOV R37, R31 ;  /* 0x0000001f00257202 */ /* 0x000fe20000000f00 */
[----:B------:R-:W-:Y:S01]  /*1c80*/  IMAD.MOV.U32 R34, RZ, RZ, R32 ;  /* 0x000000ffff227224 */ /* 0x000fe200078e0020 */
[----:B------:R-:W-:Y:S02]  /*1c90*/  MOV R35, R33 ;  /* 0x0000002100237202 */ /* 0x000fe40000000f00 */
[----:B------:R-:W-:-:S02]  /*1ca0*/  CS2R R26, SRZ ;  /* 0x00000000001a7805 */ /* 0x000fc4000001ff00 */
        /* <DEDUP_REMOVED lines=14> */
[----:B------:R-:W-:Y:S01]  /*1d90*/  MOV R37, R31 ;  /* 0x0000001f00257202 */ /* 0x000fe20000000f00 */
[--C-:B------:R-:W-:Y:S01]  /*1da0*/  IMAD.MOV.U32 R38, RZ, RZ, R32.reuse ;  /* 0x000000ffff267224 */ /* 0x100fe200078e0020 */
[-C--:B------:R-:W-:Y:S01]  /*1db0*/  MOV R39, R33.reuse ;  /* 0x0000002100277202 */ /* 0x080fe20000000f00 */
[----:B------:R-:W-:Y:S01]  /*1dc0*/  IMAD.MOV.U32 R34, RZ, RZ, R32 ;  /* 0x000000ffff227224 */ /* 0x000fe200078e0020 */
[----:B------:R-:W-:-:S07]  /*1dd0*/  MOV R35, R33 ;  /* 0x0000002100237202 */ /* 0x000fce0000000f00 */
.L_x_330:
        /* <DEDUP_REMOVED lines=52> */
[----:B------:R-:W-:Y:S01]  /*2120*/  MOV R13, R3 ;  /* 0x00000003000d7202 */ /* 0x000fe20000000f00 */
[----:B------:R-:W-:Y:S01]  /*2130*/  IMAD.MOV.U32 R12, RZ, RZ, RZ ;  /* 0x000000ffff0c7224 */ /* 0x000fe200078e00ff */
        /* <DEDUP_REMOVED lines=15> */
[----:B------:R-:W-:Y:S01]  /*2230*/  HFMA2.MMA R14, -RZ, RZ, 0, 0 ;  /* 0x00000000ff0e7435 */ /* 0x000fe200000001ff */
[----:B------:R-:W-:Y:S01]  /*2240*/  IMAD.MOV.U32 R15, RZ, RZ, R16 ;  /* 0x000000ffff0f7224 */ /* 0x000fe200078e0010 */
[----:B------:R-:W-:-:S08]  /*2250*/  ISETP.NE.AND P1, PT, R42, 0x3, PT ;  /* 0x000000032a00780c */ /* 0x000fd00003f25270 */
        /* <DEDUP_REMOVED lines=205> */
[----:B------:R-:W-:-:S06]  /*2f30*/  IMAD.MOV R13, RZ, RZ, -R15 ;  /* 0x000000ffff0d7224 */ /* 0x000fcc00078e0a0f */
        /* <DEDUP_REMOVED lines=9> */
.L_x_326:
[----:B------:R-:W-:Y:S01]  /*2fd0*/  LOP3.LUT R13, R12, 0xfffffff0, RZ, 0xc0, !PT ;  /* 0xfffffff00c0d7812 */ /* 0x000fe200078ec0ff */
[----:B------:R-:W-:Y:S02]  /*2fe0*/  ULDC UR38, c[0x0][0x23c] ;  /* 0x00008f0000267ab9 */ /* 0x000fe40000000800 */
[----:B------:R-:W-:Y:S02]  /*2ff0*/  MOV R0, UR38 ;  /* 0x0000002600007c02 */ /* 0x000fe40008000f00 */
[----:B------:R-:W-:-:S05]  /*3000*/  IADD3 R12, P1, R28, R13, RZ ;  /* 0x0000000d1c0c7210 */ /* 0x000fca0007f3e0ff */
[----:B------:R-:W-:-:S06]  /*3010*/  IMAD.X R13, RZ, RZ, R29, P1 ;  /* 0x000000ffff0d7224 */ /* 0x000fcc00008e061d */
[----:B------:R-:W5:Y:S01]  /*3020*/  LDG.E.128 R12, desc[UR36][R12.64] ;  /* 0x000000240c0c7981 */ /* 0x000f62000c1e1d00 */
[----:B------:R-:W-:Y:S01]  /*3030*/  IADD3 R3, R3, R0, RZ ;  /* 0x0000000003037210 */ /* 0x000fe20007ffe0ff */
[----:B------:R-:W-:Y:S06]  /*3040*/  @!P0 BRA `(.L_x_327) ;  /* 0x0000000c00d48947 */ /* 0x000fec0003800000 */
        /* <DEDUP_REMOVED lines=245> */
.L_x_327:
[----:B------:R-:W-:-:S04]  /*3fa0*/  LOP3.LUT R17, R2, 0xfffffff0, RZ, 0xc0, !PT ;  /* 0xfffffff002117812 */ /* 0x000fc800078ec0ff */
[----:B------:R-:W-:-:S04]  /*3fb0*/  IADD3 R16, P1, R28, R17, RZ ;  /* 0x000000111c107210 */ /* 0x000fc80007f3e0ff */
[----:B------:R-:W-:-:S06]  /*3fc0*/  IADD3.X R17, RZ, R29, RZ, P1, !PT ;  /* 0x0000001dff117210 */ /* 0x000fcc0000ffe4ff */
[----:B------:R-:W5:Y:S01]  /*3fd0*/  LDG.E.128 R16, desc[UR36][R16.64] ;  /* 0x0000002410107981 */ /* 0x000f62000c1e1d00 */
[----:B------:R-:W-:Y:S01]  /*3fe0*/  IMAD.IADD R3, R3, 0x1, R0 ;  /* 0x0000000103037824 */ /* 0x000fe200078e0200 */
[----:B------:R-:W-:Y:S01]  /*3ff0*/  MOV R2, RZ ;  /* 0x000000ff00027202 */ /* 0x000fe20000000f00 */
[----:B------:R-:W-:Y:S01]  /*4000*/  IMAD.MOV.U32 R20, RZ, RZ, RZ ;  /* 0x000000ffff147224 */ /* 0x000fe200078e00ff */
[----:B------:R-:W-:Y:S06]  /*4010*/  @!P0 BRA `(.L_x_328) ;  /* 0x0000000c00ac8947 */ /* 0x000fec0003800000 */
[----:B------:R-:W-:Y:S01]  /*4020*/  MOV R20, RZ ;  /* 0x000000ff00147202 */ /* 0x000fe20000000f00 */
[----:B------:R-:W-:Y:S01]  /*4030*/  IMAD.MOV.U32 R21, RZ, RZ, R3 ;  /* 0x000000ffff157224 */ /* 0x000fe200078e0003 */
[----:B0-----:R-:W-:-:S03]  /*4040*/  ISETP.NE.AND P1, PT, R42, 0x1, PT ;  /* 0x000000012a00780c */ /* 0x001fc60003f25270 */
[----:B------:R-:W-:-:S05]  /*4050*/  IMAD.HI.U32 R20, R3, UR30, R20 ;  /* 0x0000001e03147c27 */ /* 0x000fca000f8e0014 */
[----:B------:R-:W-:-:S04]  /*4060*/  SHF.R.U32.HI R23, RZ, UR31, R20 ;  /* 0x0000001fff177c19 */ /* 0x000fc80008011614 */
[----:B------:R-:W-:-:S05]  /*4070*/  IADD3 R20, -R23, RZ, RZ ;  /* 0x000000ff17147210 */ /* 0x000fca0007ffe1ff */
[----:B------:R-:W-:-:S04]  /*4080*/  IMAD R20, R43, R20, R3 ;  /* 0x000000142b147224 */ /* 0x000fc800078e0203 */
[----:B------:R-:W-:Y:S01]  /*4090*/  IMAD R20, R20, UR4, RZ ;  /* 0x0000000414147c24 */ /* 0x000fe2000f8e02ff */
[----:B------:R-:W-:Y:S06]  /*40a0*/  @!P1 BRA `(.L_x_328) ;  /* 0x0000000c00889947 */ /* 0x000fec0003800000 */
        /* <DEDUP_REMOVED lines=213> */
[----:B------:R-:W-:Y:S01]  /*4e00*/  SHF.R.U32.HI R23, RZ, UR24, R22 ;  /* 0x00000018ff177c19 */ /* 0x000fe20008011616 */
[----:B------:R-:W0:Y:S01]  /*4e10*/  @P1 LDC R27, c[0x0][0x394] ;  /* 0x0000e500ff1b1b82 */ /* 0x000e220000000800 */
[----:B------:R-:W-:Y:S02]  /*4e20*/  @P1 IMAD.MOV.U32 R22, RZ, RZ, RZ ;  /* 0x000000ffff161224 */ /* 0x000fe400078e00ff */
[----:B------:R-:W-:-:S05]  /*4e30*/  IADD3 R21, -R23, RZ, RZ ;  /* 0x000000ff17157210 */ /* 0x000fca0007ffe1ff */
[----:B------:R-:W-:Y:S01]  /*4e40*/  IMAD R21, R21, UR38, R25 ;  /* 0x0000002615157c24 */ /* 0x000fe2000f8e0219 */
[----:B------:R-:W1:Y:S03]  /*4e50*/  @P1 LDC R26, c[0x0][0x400] ;  /* 0x00010000ff1a1b82 */ /* 0x000e660000000800 */
[----:B------:R-:W-:-:S05]  /*4e60*/  IMAD R20, R21, UR25, R20 ;  /* 0x0000001915147c24 */ /* 0x000fca000f8e0214 */
[----:B------:R-:W2:Y:S02]  /*4e70*/  @P1 LDC.64 R24, c[0x0][0x398] ;  /* 0x0000e600ff181b82 */ /* 0x000ea40000000a00 */
[----:B--2---:R-:W-:-:S05]  /*4e80*/  @P1 IMAD.HI.U32 R24, R23, R24, R22 ;  /* 0x0000001817181227 */ /* 0x004fca00078e0016 */
[----:B------:R-:W-:-:S04]  /*4e90*/  @P1 SHF.R.U32.HI R24, RZ, R25, R24 ;  /* 0x00000019ff181219 */ /* 0x000fc80000011618 */
[----:B------:R-:W-:-:S05]  /*4ea0*/  @P1 IADD3 R22, -R24, RZ, RZ ;  /* 0x000000ff18161210 */ /* 0x000fca0007ffe1ff */
[----:B0-----:R-:W-:-:S04]  /*4eb0*/  @P1 IMAD R23, R27, R22, R23 ;  /* 0x000000161b171224 */ /* 0x001fc800078e0217 */
[----:B-1----:R-:W-:-:S07]  /*4ec0*/  @P1 IMAD R20, R23, R26, R20 ;  /* 0x0000001a17141224 */ /* 0x002fce00078e0214 */
.L_x_328:
[----:B------:R-:W-:-:S04]  /*4ed0*/  LOP3.LUT R21, R20, 0xfffffff0, RZ, 0xc0, !PT ;  /* 0xfffffff014157812 */ /* 0x000fc800078ec0ff */
        /* <DEDUP_REMOVED lines=114> */
[----:B------:R-:W-:Y:S01]  /*5600*/  ULDC UR4, c[0x0][0x300] ;  /* 0x0000c00000047ab9 */ /* 0x000fe20000000800 */
        /* <DEDUP_REMOVED lines=119> */
[----:B------:R-:W-:-:S03]  /*5d80*/  ULDC.64 UR4, c[0x0][0x388] ;  /* 0x0000e20000047ab9 */ /* 0x000fc60000000a00 */
        /* <DEDUP_REMOVED lines=14> */
.L_x_329:
[----:B------:R-:W-:Y:S01]  /*5e70*/  LOP3.LUT R25, R2, 0xfffffff0, RZ, 0xc0, !PT ;  /* 0xfffffff002197812 */ /* 0x000fe200078ec0ff */
[----:B------:R-:W-:-:S03]  /*5e80*/  ULDC UR4, c[0x0][0x234] ;  /* 0x00008d0000047ab9 */ /* 0x000fc60000000800 */
[----:B------:R-:W-:-:S05]  /*5e90*/  IADD3 R24, P1, R28, R25, RZ ;  /* 0x000000191c187210 */ /* 0x000fca0007f3e0ff */
[----:B------:R-:W-:-:S06]  /*5ea0*/  IMAD.X R25, RZ, RZ, R29, P1 ;  /* 0x000000ffff197224 */ /* 0x000fcc00008e061d */
[----:B------:R-:W2:Y:S01]  /*5eb0*/  LDG.E.128 R24, desc[UR36][R24.64] ;  /* 0x0000002418187981 */ /* 0x000ea2000c1e1d00 */
[----:B------:R-:W-:Y:S01]  /*5ec0*/  IADD3 R3, R3, R0, RZ ;  /* 0x0000000003037210 */ /* 0x000fe20007ffe0ff */
[----:B------:R-:W-:Y:S01]  /*5ed0*/  IMAD.U32 R2, RZ, RZ, UR4 ;  /* 0x00000004ff027e24 */ /* 0x000fe2000f8e00ff */
[----:B-----5:R-:W-:Y:S02]  /*5ee0*/  DADD R34, R12, R34 ;  /* 0x000000000c227229 */ /* 0x020fe40000000022 */
[----:B------:R-:W-:Y:S01]  /*5ef0*/  DADD R36, R14, R36 ;  /* 0x000000000e247229 */ /* 0x000fe20000000024 */
[----:B------:R-:W-:Y:S01]  /*5f00*/  IMAD R45, R0, 0x3, R3 ;  /* 0x00000003002d7824 */ /* 0x000fe200078e0203 */
[----:B------:R-:W-:Y:S02]  /*5f10*/  DADD R38, R16, R38 ;  /* 0x0000000010267229 */ /* 0x000fe40000000026 */
[----:B------:R-:W-:Y:S02]  /*5f20*/  DADD R40, R18, R40 ;  /* 0x0000000012287229 */ /* 0x000fe40000000028 */
[----:B------:R-:W-:Y:S01]  /*5f30*/  ISETP.GE.U32.AND P1, PT, R45, R2, PT ;  /* 0x000000022d00720c */ /* 0x000fe20003f26070 */
[----:B------:R-:W-:-:S02]  /*5f40*/  DADD R8, R20, R8 ;  /* 0x0000000014087229 */ /* 0x000fc40000000008 */
[----:B------:R-:W-:Y:S02]  /*5f50*/  DADD R6, R22, R6 ;  /* 0x0000000016067229 */ /* 0x000fe40000000006 */
[----:B--2---:R-:W-:Y:S02]  /*5f60*/  DADD R32, R24, R32 ;  /* 0x0000000018207229 */ /* 0x004fe40000000020 */
[----:B------:R-:W-:-:S06]  /*5f70*/  DADD R30, R26, R30 ;  /* 0x000000001a1e7229 */ /* 0x000fcc000000001e */
[----:B------:R-:W-:Y:S05]  /*5f80*/  @!P1 BRA `(.L_x_330) ;  /* 0xffffffbc00949947 */ /* 0x000fea000383ffff */
[----:B------:R-:W-:Y:S05]  /*5f90*/  BSYNC B2 ;  /* 0x0000000000027941 */ /* 0x000fea0003800000 */
.L_x_325:
[----:B------:R-:W-:Y:S05]  /*5fa0*/  BSYNC B1 ;  /* 0x0000000000017941 */ /* 0x000fea0003800000 */
.L_x_324:
[----:B------:R-:W-:Y:S01]  /*5fb0*/  ISETP.GE.U32.AND P0, PT, R3, R2, PT ;  /* 0x000000020300720c */ /* 0x000fe20003f06070 */
[----:B------:R-:W-:-:S12]  /*5fc0*/  BSSY B1, `(.L_x_331) ;  /* 0x0000466000017945 */ /* 0x000fd80003800000 */
[----:B------:R-:W-:Y:S05]  /*5fd0*/  @P0 BRA `(.L_x_332) ;  /* 0x0000004400900947 */ /* 0x000fea0003800000 */
[----:B------:R-:W1:Y:S01]  /*5fe0*/  LDC R44, c[0x0][0x270] ;  /* 0x00009c00ff2c7b82 */ /* 0x000e620000000800 */
[----:B------:R-:W-:Y:S02]  /*5ff0*/  MOV R12, RZ ;  /* 0x000000ff000c7202 */ /* 0x000fe40000000f00 */
[----:B-1----:R-:W-:-:S13]  /*6000*/  ISETP.NE.AND P1, PT, R44, RZ, PT ;  /* 0x000000ff2c00720c */ /* 0x002fda0003f25270 */
[----:B------:R-:W-:Y:S05]  /*6010*/  @!P1 BRA `(.L_x_333) ;  /* 0x0000001000449947 */ /* 0x000fea0003800000 */
        /* <DEDUP_REMOVED lines=12> */
[----:B------:R-:W-:Y:S01]  /*60e0*/  HFMA2.MMA R14, -RZ, RZ, 0, 0 ;  /* 0x00000000ff0e7435 */ /* 0x000fe200000001ff */
[----:B------:R-:W-:Y:S01]  /*60f0*/  ULDC.64 UR6, c[0x0][0x280] ;  /* 0x0000a00000067ab9 */ /* 0x000fe20000000a00 */
[----:B------:R-:W-:Y:S01]  /*6100*/  ULDC UR4, c[0x0][0x288] ;  /* 0x0000a20000047ab9 */ /* 0x000fe20000000800 */
[----:B------:R-:W-:-:S07]  /*6110*/  ISETP.NE.AND P2, PT, R44, 0x2, PT ;  /* 0x000000022c00780c */ /* 0x000fce0003f45270 */
[----:B0-----:R-:W-:-:S05]  /*6120*/  IMAD.HI.U32 R42, R15, UR7, R14 ;  /* 0x000000070f2a7c27 */ /* 0x001fca000f8e000e */
        /* <DEDUP_REMOVED lines=256> */
.L_x_333:
[----:B------:R-:W-:-:S04]  /*7130*/  LOP3.LUT R13, R12, 0xfffffff0, RZ, 0xc0, !PT ;  /* 0xfffffff00c0d7812 */ /* 0x000fc800078ec0ff */
[----:B------:R-:W-:-:S04]  /*7140*/  IADD3 R12, P2, R28, R13, RZ ;  /* 0x0000000d1c0c7210 */ /* 0x000fc80007f5e0ff */
[----:B------:R-:W-:-:S06]  /*7150*/  IADD3.X R13, RZ, R29, RZ, P2, !PT ;  /* 0x0000001dff0d7210 */ /* 0x000fcc00017fe4ff */
[----:B------:R-:W5:Y:S01]  /*7160*/  LDG.E.128 R12, desc[UR36][R12.64] ;  /* 0x000000240c0c7981 */ /* 0x000f62000c1e1d00 */
[----:B0-----:R-:W-:-:S05]  /*7170*/  IMAD.IADD R43, R3, 0x1, R0 ;  /* 0x00000001032b7824 */ /* 0x001fca00078e0200 */
[----:B------:R-:W-:-:S13]  /*7180*/  ISETP.GE.U32.AND P2, PT, R43, R2, PT ;  /* 0x000000022b00720c */ /* 0x000fda0003f46070 */
[----:B------:R-:W-:Y:S05]  /*7190*/  @P2 BRA `(.L_x_332) ;  /* 0x0000003400202947 */ /* 0x000fea0003800000 */
[----:B------:R-:W-:Y:S01]  /*71a0*/  MOV R45, RZ ;  /* 0x000000ff002d7202 */ /* 0x000fe20000000f00 */
        /* <DEDUP_REMOVED lines=273> */
.L_x_334:
[----:B------:R-:W-:-:S04]  /*82c0*/  LOP3.LUT R17, R45, 0xfffffff0, RZ, 0xc0, !PT ;  /* 0xfffffff02d117812 */ /* 0x000fc800078ec0ff */
[----:B------:R-:W-:-:S04]  /*82d0*/  IADD3 R16, P2, R28, R17, RZ ;  /* 0x000000111c107210 */ /* 0x000fc80007f5e0ff */
[----:B------:R-:W-:-:S06]  /*82e0*/  IADD3.X R17, RZ, R29, RZ, P2, !PT ;  /* 0x0000001dff117210 */ /* 0x000fcc00017fe4ff */
[----:B------:R-:W5:Y:S01]  /*82f0*/  LDG.E.128 R16, desc[UR36][R16.64] ;  /* 0x0000002410107981 */ /* 0x000f62000c1e1d00 */
        /* <DEDUP_REMOVED lines=277> */
.L_x_335:
        /* <DEDUP_REMOVED lines=281> */
.L_x_336:
[----:B------:R-:W-:-:S04]  /*a5e0*/  LOP3.LUT R25, R24, 0xfffffff0, RZ, 0xc0, !PT ;  /* 0xfffffff018197812 */ /* 0x000fc800078ec0ff */
[----:B------:R-:W-:-:S04]  /*a5f0*/  IADD3 R24, P1, R28, R25, RZ ;  /* 0x000000191c187210 */ /* 0x000fc80007f3e0ff */
[----:B------:R-:W-:-:S06]  /*a600*/  IADD3.X R25, RZ, R29, RZ, P1, !PT ;  /* 0x0000001dff197210 */ /* 0x000fcc0000ffe4ff */
[----:B------:R-:W5:Y:S03]  /*a610*/  LDG.E.128 R24, desc[UR36][R24.64] ;  /* 0x0000002418187981 */ /* 0x000f66000c1e1d00 */
.L_x_332:
[----:B------:R-:W-:Y:S05]  /*a620*/  BSYNC B1 ;  /* 0x0000000000017941 */ /* 0x000fea0003800000 */
.L_x_331:
[----:B------:R-:W-:Y:S04]  /*a630*/  BSSY B1, `(.L_x_337) ;  /* 0x0000012000017945 */ /* 0x000fe80003800000 */
[----:B------:R-:W-:Y:S05]  /*a640*/  @P0 BRA `(.L_x_338) ;  /* 0x0000000000400947 */ /* 0x000fea0003800000 */
[----:B------:R-:W-:Y:S01]  /*a650*/  IMAD.IADD R3, R3, 0x1, R0 ;  /* 0x0000000103037824 */ /* 0x000fe200078e0200 */
[----:B-----5:R-:W-:Y:S02]  /*a660*/  DADD R34, R34, R12 ;  /* 0x0000000022227229 */ /* 0x020fe4000000000c */
[----:B------:R-:W-:Y:S02]  /*a670*/  DADD R36, R36, R14 ;  /* 0x0000000024247229 */ /* 0x000fe4000000000e */
[----:B------:R-:W-:-:S13]  /*a680*/  ISETP.GE.U32.AND P0, PT, R3, R2, PT ;  /* 0x000000020300720c */ /* 0x000fda0003f06070 */
[----:B------:R-:W-:Y:S05]  /*a690*/  @P0 BRA `(.L_x_338) ;  /* 0x00000000002c0947 */ /* 0x000fea0003800000 */
[----:B------:R-:W-:Y:S01]  /*a6a0*/  IADD3 R3, R3, R0, RZ ;  /* 0x0000000003037210 */ /* 0x000fe20007ffe0ff */
[----:B------:R-:W-:Y:S02]  /*a6b0*/  DADD R38, R38, R16 ;  /* 0x0000000026267229 */ /* 0x000fe40000000010 */
[----:B------:R-:W-:Y:S01]  /*a6c0*/  DADD R40, R40, R18 ;  /* 0x0000000028287229 */ /* 0x000fe20000000012 */
[----:B------:R-:W-:-:S13]  /*a6d0*/  ISETP.GE.U32.AND P0, PT, R3, R2, PT ;  /* 0x000000020300720c */ /* 0x000fda0003f06070 */
[----:B------:R-:W-:Y:S05]  /*a6e0*/  @P0 BRA `(.L_x_338) ;  /* 0x0000000000180947 */ /* 0x000fea0003800000 */
[----:B------:R-:W-:Y:S01]  /*a6f0*/  IADD3 R3, R3, R0, RZ ;  /* 0x0000000003037210 */ /* 0x000fe20007ffe0ff */
[----:B------:R-:W-:Y:S02]  /*a700*/  DADD R8, R8, R20 ;  /* 0x0000000008087229 */ /* 0x000fe40000000014 */
[----:B------:R-:W-:Y:S01]  /*a710*/  DADD R6, R6, R22 ;  /* 0x0000000006067229 */ /* 0x000fe20000000016 */
[----:B------:R-:W-:-:S13]  /*a720*/  ISETP.GE.U32.AND P0, PT, R3, R2, PT ;  /* 0x000000020300720c */ /* 0x000fda0003f06070 */
[----:B------:R-:W-:Y:S02]  /*a730*/  @!P0 DADD R32, R32, R24 ;  /* 0x0000000020208229 */ /* 0x000fe40000000018 */
[----:B------:R-:W-:-:S11]  /*a740*/  @!P0 DADD R30, R30, R26 ;  /* 0x000000001e1e8229 */ /* 0x000fd6000000001a */
.L_x_338:
[----:B------:R-:W-:Y:S05]  /*a750*/  BSYNC B1 ;  /* 0x0000000000017941 */ /* 0x000fea0003800000 */
.L_x_337:
[----:B------:R-:W-:Y:S02]  /*a760*/  DADD R36, R40, R36 ;  /* 0x0000000028247229 */ /* 0x000fe40000000024 */
[----:B------:R-:W-:-:S06]  /*a770*/  DADD R34, R38, R34 ;  /* 0x0000000026227229 */ /* 0x000fcc0000000022 */
[----:B------:R-:W-:Y:S02]  /*a780*/  DADD R36, R36, R6 ;  /* 0x0000000024247229 */ /* 0x000fe40000000006 */
[----:B------:R-:W-:-:S06]  /*a790*/  DADD R34, R34, R8 ;  /* 0x0000000022227229 */ /* 0x000fcc0000000008 */
[----:B------:R-:W-:Y:S02]  /*a7a0*/  DADD R30, R36, R30 ;  /* 0x00000000241e7229 */ /* 0x000fe4000000001e */
[----:B------:R-:W-:Y:S01]  /*a7b0*/  DADD R28, R34, R32 ;  /* 0x00000000221c7229 */ /* 0x000fe20000000020 */
[----:B------:R-:W-:Y:S10]  /*a7c0*/  BRA `(.L_x_307) ;  /* 0x0000000c00587947 */ /* 0x000ff40003800000 */
.L_x_323:
[----:B------:R-:W-:Y:S01]  /*a7d0*/  ISETP.GE.U32.AND P0, PT, R13, R2, PT ;  /* 0x000000020d00720c */ /* 0x000fe20003f06070 */
[----:B------:R-:W-:Y:S01]  /*a7e0*/  BSSY B1, `(.L_x_339) ;  /* 0x0000037000017945 */ /* 0x000fe20003800000 */
[----:B------:R-:W-:Y:S01]  /*a7f0*/  IMAD.MOV.U32 R42, RZ, RZ, R30 ;  /* 0x000000ffff2a7224 */ /* 0x000fe200078e001e */
[-C--:B------:R-:W-:Y:S01]  /*a800*/  MOV R43, R31.reuse ;  /* 0x0000001f002b7202 */ /* 0x080fe20000000f00 */
[----:B------:R-:W-:Y:S01]  /*a810*/  IMAD.MOV.U32 R41, RZ, RZ, R33 ;  /* 0x000000ffff297224 */ /* 0x000fe200078e0021 */
[----:B------:R-:W-:Y:S01]  /*a820*/  MOV R40, R32 ;  /* 0x0000002000287202 */ /* 0x000fe20000000f00 */
[----:B------:R-:W-:Y:S01]  /*a830*/  IMAD.MOV.U32 R34, RZ, RZ, R32 ;  /* 0x000000ffff227224 */ /* 0x000fe200078e0020 */
[----:B------:R-:W-:Y:S02]  /*a840*/  MOV R38, R30 ;  /* 0x0000001e00267202 */ /* 0x000fe40000000f00 */
[----:B------:R-:W-:Y:S02]  /*a850*/  CS2R R22, SRZ ;  /* 0x0000000000167805 */ /* 0x000fe4000001ff00 */
[----:B------:R-:W-:-:S02]  /*a860*/  MOV R39, R31 ;  /* 0x0000001f00277202 */ /* 0x000fc40000000f00 */
[----:B------:R-:W-:Y:S02]  /*a870*/  CS2R R20, SRZ ;  /* 0x0000000000147805 */ /* 0x000fe4000001ff00 */
[----:B------:R-:W-:Y:S02]  /*a880*/  MOV R35, R33 ;  /* 0x0000002100237202 */ /* 0x000fe40000000f00 */
[----:B------:R-:W-:Y:S02]  /*a890*/  CS2R R26, SRZ ;  /* 0x00000000001a7805 */ /* 0x000fe4000001ff00 */
[----:B------:R-:W-:Y:S02]  /*a8a0*/  CS2R R24, SRZ ;  /* 0x0000000000187805 */ /* 0x000fe4000001ff00 */
[----:B------:R-:W-:Y:S02]  /*a8b0*/  CS2R R14, SRZ ;  /* 0x00000000000e7805 */ /* 0x000fe4000001ff00 */
[----:B------:R-:W-:-:S02]  /*a8c0*/  CS2R R12, SRZ ;  /* 0x00000000000c7805 */ /* 0x000fc4000001ff00 */
[----:B------:R-:W-:Y:S02]  /*a8d0*/  CS2R R18, SRZ ;  /* 0x0000000000127805 */ /* 0x000fe4000001ff00 */
[----:B------:R-:W-:Y:S01]  /*a8e0*/  CS2R R16, SRZ ;  /* 0x0000000000107805 */ /* 0x000fe2000001ff00 */
[----:B------:R-:W-:Y:S06]  /*a8f0*/  @P0 BRA `(.L_x_340) ;  /* 0x0000000000940947 */ /* 0x000fec0003800000 */
[----:B------:R-:W-:Y:S01]  /*a900*/  BSSY B2, `(.L_x_340) ;  /* 0x0000024000027945 */ /* 0x000fe20003800000 */
[-C--:B------:R-:W-:Y:S01]  /*a910*/  MOV R42, R30.reuse ;  /* 0x0000001e002a7202 */ /* 0x080fe20000000f00 */
[----:B------:R-:W-:Y:S01]  /*a920*/  IMAD.MOV.U32 R43, RZ, RZ, R31 ;  /* 0x000000ffff2b7224 */ /* 0x000fe200078e001f */
[----:B------:R-:W-:Y:S01]  /*a930*/  MOV R38, R30 ;  /* 0x0000001e00267202 */ /* 0x000fe20000000f00 */
[----:B------:R-:W-:Y:S01]  /*a940*/  IMAD.MOV.U32 R40, RZ, RZ, R32 ;  /* 0x000000ffff287224 */ /* 0x000fe200078e0020 */
[----:B------:R-:W-:Y:S01]  /*a950*/  MOV R39, R31 ;  /* 0x0000001f00277202 */ /* 0x000fe20000000f00 */
[----:B------:R-:W-:Y:S01]  /*a960*/  IMAD.MOV.U32 R35, RZ, RZ, R33 ;  /* 0x000000ffff237224 */ /* 0x000fe200078e0021 */
[----:B------:R-:W-:Y:S02]  /*a970*/  MOV R41, R33 ;  /* 0x0000002100297202 */ /* 0x000fe40000000f00 */
[----:B------:R-:W-:-:S07]  /*a980*/  MOV R34, R32 ;  /* 0x0000002000227202 */ /* 0x000fce0000000f00 */
.L_x_341:
[-C--:B------:R-:W-:Y:S01]  /*a990*/  IADD3 R13, R0, R3.reuse, RZ ;  /* 0x00000003000d7210 */ /* 0x080fe20007ffe0ff */
[----:B------:R-:W-:-:S03]  /*a9a0*/  IMAD R17, R36, R3, RZ ;  /* 0x0000000324117224 */ /* 0x000fc600078e02ff */
[----:B------:R-:W-:Y:S01]  /*a9b0*/  IADD3 R15, R13, R0, RZ ;  /* 0x000000000d0f7210 */ /* 0x000fe20007ffe0ff */
[----:B------:R-:W-:Y:S02]  /*a9c0*/  IMAD R13, R36, R13, RZ ;  /* 0x0000000d240d7224 */ /* 0x000fe400078e02ff */
[----:B------:R-:W-:-:S04]  /*a9d0*/  IMAD.WIDE.U32 R16, R17, 0x10, R28 ;  /* 0x0000001011107825 */ /* 0x000fc800078e001c */
[----:B------:R-:W-:Y:S02]  /*a9e0*/  IMAD.IADD R3, R15, 0x1, R0 ;  /* 0x000000010f037824 */ /* 0x000fe400078e0200 */
[C---:B------:R-:W-:Y:S01]  /*a9f0*/  IMAD R25, R36.reuse, R15, RZ ;  /* 0x0000000f24197224 */ /* 0x040fe200078e02ff */
[----:B------:R-:W2:Y:S01]  /*aa00*/  LDG.E.128 R16, desc[UR36][R16.64] ;  /* 0x0000002410107981 */ /* 0x000ea2000c1e1d00 */
[----:B------:R-:W-:Y:S02]  /*aa10*/  IMAD R21, R36, R3, RZ ;  /* 0x0000000324157224 */ /* 0x000fe400078e02ff */
[----:B------:R-:W-:-:S04]  /*aa20*/  IMAD.WIDE.U32 R12, R13, 0x10, R28 ;  /* 0x000000100d0c7825 */ /* 0x000fc800078e001c */
[--C-:B------:R-:W-:Y:S02]  /*aa30*/  IMAD.WIDE.U32 R24, R25, 0x10, R28.reuse ;  /* 0x0000001019187825 */ /* 0x100fe400078e001c */
[----:B------:R-:W3:Y:S02]  /*aa40*/  LDG.E.128 R12, desc[UR36][R12.64] ;  /* 0x000000240c0c7981 */ /* 0x000ee4000c1e1d00 */
[----:B------:R-:W-:Y:S02]  /*aa50*/  IMAD.WIDE.U32 R20, R21, 0x10, R28 ;  /* 0x0000001015147825 */ /* 0x000fe400078e001c */
[----:B------:R-:W4:Y:S04]  /*aa60*/  LDG.E.128 R24, desc[UR36][R24.64] ;  /* 0x0000002418187981 */ /* 0x000f28000c1e1d00 */
[----:B------:R-:W5:Y:S01]  /*aa70*/  LDG.E.128 R20, desc[UR36][R20.64] ;  /* 0x0000002414147981 */ /* 0x000f62000c1e1d00 */
[----:B------:R-:W-:-:S05]  /*aa80*/  IADD3 R3, R3, R0, RZ ;  /* 0x0000000003037210 */ /* 0x000fca0007ffe0ff */
[----:B------:R-:W-:-:S05]  /*aa90*/  IMAD R37, R0, 0x3, R3 ;  /* 0x0000000300257824 */ /* 0x000fca00078e0203 */
[----:B------:R-:W-:Y:S01]  /*aaa0*/  ISETP.GE.U32.AND P0, PT, R37, R2, PT ;  /* 0x000000022500720c */ /* 0x000fe20003f06070 */
[----:B--2---:R-:W-:Y:S02]  /*aab0*/  DADD R34, R16, R34 ;  /* 0x0000000010227229 */ /* 0x004fe40000000022 */
[----:B------:R-:W-:Y:S02]  /*aac0*/  DADD R38, R18, R38 ;  /* 0x0000000012267229 */ /* 0x000fe40000000026 */
[----:B---3--:R-:W-:Y:S02]  /*aad0*/  DADD R40, R12, R40 ;  /* 0x000000000c287229 */ /* 0x008fe40000000028 */
[----:B------:R-:W-:Y:S02]  /*aae0*/  DADD R42, R14, R42 ;  /* 0x000000000e2a7229 */ /* 0x000fe4000000002a */
[----:B----4-:R-:W-:Y:S02]  /*aaf0*/  DADD R8, R24, R8 ;  /* 0x0000000018087229 */ /* 0x010fe40000000008 */
[----:B------:R-:W-:-:S02]  /*ab00*/  DADD R6, R26, R6 ;  /* 0x000000001a067229 */ /* 0x000fc40000000006 */
[----:B-----5:R-:W-:Y:S02]  /*ab10*/  DADD R32, R20, R32 ;  /* 0x0000000014207229 */ /* 0x020fe40000000020 */
[----:B------:R-:W-:Y:S01]  /*ab20*/  DADD R30, R22, R30 ;  /* 0x00000000161e7229 */ /* 0x000fe2000000001e */
[----:B------:R-:W-:Y:S10]  /*ab30*/  @!P0 BRA `(.L_x_341) ;  /* 0xfffffffc00948947 */ /* 0x000ff4000383ffff */
[----:B------:R-:W-:Y:S05]  /*ab40*/  BSYNC B2 ;  /* 0x0000000000027941 */ /* 0x000fea0003800000 */
.L_x_340:
[----:B------:R-:W-:Y:S05]  /*ab50*/  BSYNC B1 ;  /* 0x0000000000017941 */ /* 0x000fea0003800000 */
.L_x_339:
[----:B------:R-:W-:Y:S01]  /*ab60*/  ISETP.GE.U32.AND P1, PT, R3, R2, PT ;  /* 0x000000020300720c */ /* 0x000fe20003f26070 */
[----:B------:R-:W-:-:S12]  /*ab70*/  BSSY B1, `(.L_x_342) ;  /* 0x0000016000017945 */ /* 0x000fd80003800000 */
[----:B------:R-:W-:Y:S05]  /*ab80*/  @P1 BRA `(.L_x_343) ;  /* 0x0000000000501947 */ /* 0x000fea0003800000 */
[----:B------:R-:W-:-:S04]  /*ab90*/  IMAD R17, R36, R3, RZ ;  /* 0x0000000324117224 */ /* 0x000fc800078e02ff */
[----:B------:R-:W-:-:S06]  /*aba0*/  IMAD.WIDE.U32 R16, R17, 0x10, R28 ;  /* 0x0000001011107825 */ /* 0x000fcc00078e001c */
[----:B------:R-:W5:Y:S01]  /*abb0*/  LDG.E.128 R16, desc[UR36][R16.64] ;  /* 0x0000002410107981 */ /* 0x000f62000c1e1d00 */
[----:B------:R-:W-:-:S04]  /*abc0*/  IADD3 R37, R3, R0, RZ ;  /* 0x0000000003257210 */ /* 0x000fc80007ffe0ff */
[----:B------:R-:W-:-:S13]  /*abd0*/  ISETP.GE.U32.AND P0, PT, R37, R2, PT ;  /* 0x000000022500720c */ /* 0x000fda0003f06070 */
[----:B------:R-:W-:Y:S05]  /*abe0*/  @P0 BRA `(.L_x_343) ;  /* 0x0000000000380947 */ /* 0x000fea0003800000 */
[----:B------:R-:W-:-:S04]  /*abf0*/  IMAD R13, R36, R37, RZ ;  /* 0x00000025240d7224 */ /* 0x000fc800078e02ff */
[----:B------:R-:W-:-:S06]  /*ac00*/  IMAD.WIDE.U32 R12, R13, 0x10, R28 ;  /* 0x000000100d0c7825 */ /* 0x000fcc00078e001c */
[----:B------:R-:W5:Y:S01]  /*ac10*/  LDG.E.128 R12, desc[UR36][R12.64] ;  /* 0x000000240c0c7981 */ /* 0x000f62000c1e1d00 */
[----:B------:R-:W-:-:S05]  /*ac20*/  IMAD.IADD R37, R37, 0x1, R0 ;  /* 0x0000000125257824 */ /* 0x000fca00078e0200 */
[----:B------:R-:W-:-:S13]  /*ac30*/  ISETP.GE.U32.AND P0, PT, R37, R2, PT ;  /* 0x000000022500720c */ /* 0x000fda0003f06070 */
[----:B------:R-:W-:Y:S05]  /*ac40*/  @P0 BRA `(.L_x_343) ;  /* 0x0000000000200947 */ /* 0x000fea0003800000 */
[----:B------:R-:W-:Y:S01]  /*ac50*/  IADD3 R27, R37, R0, RZ ;  /* 0x00000000251b7210 */ /* 0x000fe20007ffe0ff */
[----:B------:R-:W-:-:S03]  /*ac60*/  IMAD R25, R36, R37, RZ ;  /* 0x0000002524197224 */ /* 0x000fc600078e02ff */
[----:B------:R-:W-:Y:S01]  /*ac70*/  ISETP.GE.U32.AND P0, PT, R27, R2, PT ;  /* 0x000000021b00720c */ /* 0x000fe20003f06070 */
[----:B------:R-:W-:-:S12]  /*ac80*/  IMAD.WIDE.U32 R24, R25, 0x10, R28 ;  /* 0x0000001019187825 */ /* 0x000fd800078e001c */
[----:B------:R-:W-:-:S04]  /*ac90*/  @!P0 IMAD R27, R36, R27, RZ ;  /* 0x0000001b241b8224 */ /* 0x000fc800078e02ff */
[----:B------:R-:W-:Y:S02]  /*aca0*/  @!P0 IMAD.WIDE.U32 R28, R27, 0x10, R28 ;  /* 0x000000101b1c8825 */ /* 0x000fe400078e001c */
[----:B------:R-:W5:Y:S04]  /*acb0*/  LDG.E.128 R24, desc[UR36][R24.64] ;  /* 0x0000002418187981 */ /* 0x000f68000c1e1d00 */
[----:B------:R0:W5:Y:S02]  /*acc0*/  @!P0 LDG.E.128 R20, desc[UR36][R28.64] ;  /* 0x000000241c148981 */ /* 0x000164000c1e1d00 */
.L_x_343:
[----:B------:R-:W-:Y:S05]  /*acd0*/  BSYNC B1 ;  /* 0x0000000000017941 */ /* 0x000fea0003800000 */
.L_x_342:
[----:B------:R-:W-:Y:S04]  /*ace0*/  BSSY B1, `(.L_x_344) ;  /* 0x0000012000017945 */ /* 0x000fe80003800000 */
[----:B------:R-:W-:Y:S05]  /*acf0*/  @P1 BRA `(.L_x_345) ;  /* 0x0000000000401947 */ /* 0x000fea0003800000 */
[----:B------:R-:W-:Y:S01]  /*ad00*/  IADD3 R3, R3, R0, RZ ;  /* 0x0000000003037210 */ /* 0x000fe20007ffe0ff */
[----:B-----5:R-:W-:Y:S02]  /*ad10*/  DADD R34, R34, R16 ;  /* 0x0000000022227229 */ /* 0x020fe40000000010 */
[----:B------:R-:W-:Y:S01]  /*ad20*/  DADD R38, R38, R18 ;  /* 0x0000000026267229 */ /* 0x000fe20000000012 */
[----:B------:R-:W-:-:S13]  /*ad30*/  ISETP.GE.U32.AND P0, PT, R3, R2, PT ;  /* 0x000000020300720c */ /* 0x000fda0003f06070 */
[----:B------:R-:W-:Y:S05]  /*ad40*/  @P0 BRA `(.L_x_345) ;  /* 0x00000000002c0947 */ /* 0x000fea0003800000 */
[----:B------:R-:W-:Y:S01]  /*ad50*/  IMAD.IADD R3, R3, 0x1, R0 ;  /* 0x0000000103037824 */ /* 0x000fe200078e0200 */
[----:B------:R-:W-:Y:S02]  /*ad60*/  DADD R40, R40, R12 ;  /* 0x0000000028287229 */ /* 0x000fe4000000000c */
[----:B------:R-:W-:Y:S02]  /*ad70*/  DADD R42, R42, R14 ;  /* 0x000000002a2a7229 */ /* 0x000fe4000000000e */
        /* <DEDUP_REMOVED lines=8> */
.L_x_345:
[----:B------:R-:W-:Y:S05]  /*ae00*/  BSYNC B1 ;  /* 0x0000000000017941 */ /* 0x000fea0003800000 */
.L_x_344:
[----:B------:R-:W-:Y:S02]  /*ae10*/  DADD R38, R38, R42 ;  /* 0x0000000026267229 */ /* 0x000fe4000000002a */
[----:B------:R-:W-:-:S06]  /*ae20*/  DADD R34, R34, R40 ;  /* 0x0000000022227229 */ /* 0x000fcc0000000028 */
[----:B------:R-:W-:Y:S02]  /*ae30*/  DADD R38, R38, R6 ;  /* 0x0000000026267229 */ /* 0x000fe40000000006 */
[----:B------:R-:W-:-:S06]  /*ae40*/  DADD R34, R34, R8 ;  /* 0x0000000022227229 */ /* 0x000fcc0000000008 */
[----:B------:R-:W-:Y:S02]  /*ae50*/  DADD R30, R38, R30 ;  /* 0x00000000261e7229 */ /* 0x000fe4000000001e */
[----:B0-----:R-:W-:Y:S01]  /*ae60*/  DADD R28, R34, R32 ;  /* 0x00000000221c7229 */ /* 0x001fe20000000020 */
[----:B------:R-:W-:Y:S10]  /*ae70*/  BRA `(.L_x_307) ;  /* 0x0000000400ac7947 */ /* 0x000ff40003800000 */
.L_x_322:
        /* <DEDUP_REMOVED lines=8> */
[----:B------:R-:W1:Y:S01]  /*af00*/  LDC.64 R6, c[0x0][0x220] ;  /* 0x00008800ff067b82 */ /* 0x000e620000000a00 */
[----:B------:R-:W-:Y:S02]  /*af10*/  CS2R R22, SRZ ;  /* 0x0000000000167805 */ /* 0x000fe4000001ff00 */
[----:B------:R-:W-:-:S05]  /*af20*/  CS2R R20, SRZ ;  /* 0x0000000000147805 */ /* 0x000fca000001ff00 */
[----:B------:R-:W2:Y:S01]  /*af30*/  LDC.64 R14, c[0x0][0x228] ;  /* 0x00008a00ff0e7b82 */ /* 0x000ea20000000a00 */
[----:B0-----:R-:W-:-:S05]  /*af40*/  IMAD R3, R0, 0x3, R13 ;  /* 0x0000000300037824 */ /* 0x001fca00078e020d */
[----:B------:R-:W-:Y:S02]  /*af50*/  ISETP.GE.U32.AND P0, PT, R3, R2, PT ;  /* 0x000000020300720c */ /* 0x000fe40003f06070 */
[----:B------:R-:W-:Y:S01]  /*af60*/  MOV R3, R13 ;  /* 0x0000000d00037202 */ /* 0x000fe20000000f00 */
[----:B-1----:R-:W-:Y:S01]  /*af70*/  IMAD.MOV.U32 R40, RZ, RZ, R6 ;  /* 0x000000ffff287224 */ /* 0x002fe200078e0006 */
[-C--:B------:R-:W-:Y:S01]  /*af80*/  MOV R41, R7.reuse ;  /* 0x0000000700297202 */ /* 0x080fe20000000f00 */
[----:B------:R-:W-:Y:S01]  /*af90*/  IMAD.MOV.U32 R13, RZ, RZ, R7 ;  /* 0x000000ffff0d7224 */ /* 0x000fe200078e0007 */
[-C--:B------:R-:W-:Y:S02]  /*afa0*/  MOV R12, R6.reuse ;  /* 0x00000006000c7202 */ /* 0x080fe40000000f00 */
[----:B------:R-:W-:Y:S02]  /*afb0*/  MOV R8, R6 ;  /* 0x0000000600087202 */ /* 0x000fe40000000f00 */
[----:B------:R-:W-:Y:S01]  /*afc0*/  MOV R9, R7 ;  /* 0x0000000700097202 */ /* 0x000fe20000000f00 */
[----:B--2---:R-:W-:Y:S01]  /*afd0*/  IMAD.MOV.U32 R38, RZ, RZ, R14 ;  /* 0x000000ffff267224 */ /* 0x004fe200078e000e */
[----:B------:R-:W-:Y:S01]  /*afe0*/  MOV R39, R15 ;  /* 0x0000000f00277202 */ /* 0x000fe20000000f00 */
[----:B------:R-:W-:Y:S01]  /*aff0*/  IMAD.MOV.U32 R37, RZ, RZ, R15 ;  /* 0x000000ffff257224 */ /* 0x000fe200078e000f */
[----:B------:R-:W-:-:S02]  /*b000*/  MOV R36, R14 ;  /* 0x0000000e00247202 */ /* 0x000fc40000000f00 */
[----:B------:R-:W-:Y:S02]  /*b010*/  MOV R30, R14 ;  /* 0x0000000e001e7202 */ /* 0x000fe40000000f00 */
[----:B------:R-:W-:Y:S01]  /*b020*/  MOV R31, R15 ;  /* 0x0000000f001f7202 */ /* 0x000fe20000000f00 */
[----:B------:R-:W-:Y:S06]  /*b030*/  @P0 BRA `(.L_x_347) ;  /* 0x0000000000840947 */ /* 0x000fec0003800000 */
[----:B------:R-:W-:Y:S01]  /*b040*/  BSSY B2, `(.L_x_347) ;  /* 0x0000020000027945 */ /* 0x000fe20003800000 */
[----:B------:R-:W-:Y:S01]  /*b050*/  IMAD.MOV.U32 R36, RZ, RZ, R14 ;  /* 0x000000ffff247224 */ /* 0x000fe200078e000e */
[----:B------:R-:W-:Y:S01]  /*b060*/  MOV R37, R15 ;  /* 0x0000000f00257202 */ /* 0x000fe20000000f00 */
[----:B------:R-:W-:Y:S01]  /*b070*/  IMAD.MOV.U32 R31, RZ, RZ, R15 ;  /* 0x000000ffff1f7224 */ /* 0x000fe200078e000f */
[----:B------:R-:W-:Y:S01]  /*b080*/  MOV R30, R14 ;  /* 0x0000000e001e7202 */ /* 0x000fe20000000f00 */
[----:B------:R-:W-:Y:S01]  /*b090*/  IMAD.MOV.U32 R8, RZ, RZ, R6 ;  /* 0x000000ffff087224 */ /* 0x000fe200078e0006 */
[----:B------:R-:W-:Y:S02]  /*b0a0*/  MOV R12, R6 ;  /* 0x00000006000c7202 */ /* 0x000fe40000000f00 */
[-C--:B------:R-:W-:Y:S02]  /*b0b0*/  MOV R13, R7.reuse ;  /* 0x00000007000d7202 */ /* 0x080fe40000000f00 */
[----:B------:R-:W-:-:S07]  /*b0c0*/  MOV R9, R7 ;  /* 0x0000000700097202 */ /* 0x000fce0000000f00 */
.L_x_348:
[C---:B------:R-:W-:Y:S01]  /*b0d0*/  IADD3 R17, R3.reuse, R0, RZ ;  /* 0x0000000003117210 */ /* 0x040fe20007ffe0ff */
[----:B------:R-:W-:-:S04]  /*b0e0*/  IMAD.WIDE.U32 R20, R3, 0x10, R28 ;  /* 0x0000001003147825 */ /* 0x000fc800078e001c */
[C---:B------:R-:W-:Y:S02]  /*b0f0*/  IMAD.IADD R33, R17.reuse, 0x1, R0 ;  /* 0x0000000111217824 */ /* 0x040fe400078e0200 */
[--C-:B------:R-:W-:Y:S01]  /*b100*/  IMAD.WIDE.U32 R16, R17, 0x10, R28.reuse ;  /* 0x0000001011107825 */ /* 0x100fe200078e001c */
[----:B------:R-:W2:Y:S02]  /*b110*/  LDG.E.128 R20, desc[UR36][R20.64] ;  /* 0x0000002414147981 */ /* 0x000ea4000c1e1d00 */
[C---:B------:R-:W-:Y:S01]  /*b120*/  IADD3 R3, R33.reuse, R0, RZ ;  /* 0x0000000021037210 */ /* 0x040fe20007ffe0ff */
        /* <DEDUP_REMOVED lines=18> */
.L_x_347:
[----:B------:R-:W-:Y:S05]  /*b250*/  BSYNC B1 ;  /* 0x0000000000017941 */ /* 0x000fea0003800000 */
.L_x_346:
[----:B------:R-:W-:Y:S01]  /*b260*/  ISETP.GE.U32.AND P1, PT, R3, R2, PT ;  /* 0x000000020300720c */ /* 0x000fe20003f26070 */
[----:B------:R-:W-:-:S12]  /*b270*/  BSSY B1, `(.L_x_349) ;  /* 0x0000012000017945 */ /* 0x000fd80003800000 */
[----:B------:R-:W-:Y:S05]  /*b280*/  @P1 BRA `(.L_x_350) ;  /* 0x0000000000401947 */ /* 0x000fea0003800000 */
[----:B------:R-:W-:-:S06]  /*b290*/  IMAD.WIDE.U32 R20, R3, 0x10, R28 ;  /* 0x0000001003147825 */ /* 0x000fcc00078e001c */
[----:B------:R-:W5:Y:S01]  /*b2a0*/  LDG.E.128 R20, desc[UR36][R20.64] ;  /* 0x0000002414147981 */ /* 0x000f62000c1e1d00 */
[----:B------:R-:W-:-:S05]  /*b2b0*/  IMAD.IADD R43, R3, 0x1, R0 ;  /* 0x00000001032b7824 */ /* 0x000fca00078e0200 */
[----:B------:R-:W-:-:S13]  /*b2c0*/  ISETP.GE.U32.AND P0, PT, R43, R2, PT ;  /* 0x000000022b00720c */ /* 0x000fda0003f06070 */
[----:B------:R-:W-:Y:S05]  /*b2d0*/  @P0 BRA `(.L_x_350) ;  /* 0x00000000002c0947 */ /* 0x000fea0003800000 */
[----:B------:R-:W-:-:S06]  /*b2e0*/  IMAD.WIDE.U32 R16, R43, 0x10, R28 ;  /* 0x000000102b107825 */ /* 0x000fcc00078e001c */
[----:B------:R-:W5:Y:S01]  /*b2f0*/  LDG.E.128 R16, desc[UR36][R16.64] ;  /* 0x0000002410107981 */ /* 0x000f62000c1e1d00 */
[----:B------:R-:W-:-:S04]  /*b300*/  IADD3 R43, R43, R0, RZ ;  /* 0x000000002b2b7210 */ /* 0x000fc80007ffe0ff */
[----:B------:R-:W-:-:S13]  /*b310*/  ISETP.GE.U32.AND P0, PT, R43, R2, PT ;  /* 0x000000022b00720c */ /* 0x000fda0003f06070 */
[----:B------:R-:W-:Y:S05]  /*b320*/  @P0 BRA `(.L_x_350) ;  /* 0x0000000000180947 */ /* 0x000fea0003800000 */
[C---:B------:R-:W-:Y:S01]  /*b330*/  IADD3 R35, R43.reuse, R0, RZ ;  /* 0x000000002b237210 */ /* 0x040fe20007ffe0ff */
[----:B------:R-:W-:-:S03]  /*b340*/  IMAD.WIDE.U32 R32, R43, 0x10, R28 ;  /* 0x000000102b207825 */ /* 0x000fc600078e001c */
[----:B------:R-:W-:-:S13]  /*b350*/  ISETP.GE.U32.AND P0, PT, R35, R2, PT ;  /* 0x000000022300720c */ /* 0x000fda0003f06070 */
[----:B------:R-:W-:Y:S02]  /*b360*/  @!P0 IMAD.WIDE.U32 R28, R35, 0x10, R28 ;  /* 0x00000010231c8825 */ /* 0x000fe400078e001c */
[----:B------:R-:W5:Y:S04]  /*b370*/  LDG.E.128 R32, desc[UR36][R32.64] ;  /* 0x0000002420207981 */ /* 0x000f68000c1e1d00 */
[----:B------:R0:W5:Y:S02]  /*b380*/  @!P0 LDG.E.128 R24, desc[UR36][R28.64] ;  /* 0x000000241c188981 */ /* 0x000164000c1e1d00 */
.L_x_350:
[----:B------:R-:W-:Y:S05]  /*b390*/  BSYNC B1 ;  /* 0x0000000000017941 */ /* 0x000fea0003800000 */
.L_x_349:
        /* <DEDUP_REMOVED lines=18> */
.L_x_352:
[----:B------:R-:W-:Y:S05]  /*b4c0*/  BSYNC B1 ;  /* 0x0000000000017941 */ /* 0x000fea0003800000 */
.L_x_351:
[----:B------:R-:W-:Y:S02]  /*b4d0*/  DADD R14, R14, R36 ;  /* 0x000000000e0e7229 */ /* 0x000fe40000000024 */
[----:B------:R-:W-:-:S06]  /*b4e0*/  DADD R8, R8, R12 ;  /* 0x0000000008087229 */ /* 0x000fcc000000000c */
[----:B------:R-:W-:Y:S02]  /*b4f0*/  DADD R14, R14, R38 ;  /* 0x000000000e0e7229 */ /* 0x000fe40000000026 */
[----:B------:R-:W-:-:S06]  /*b500*/  DADD R8, R8, R40 ;  /* 0x0000000008087229 */ /* 0x000fcc0000000028 */
[----:B------:R-:W-:Y:S02]  /*b510*/  DADD R30, R14, R30 ;  /* 0x000000000e1e7229 */ /* 0x000fe4000000001e */
[----:B0-----:R-:W-:-:S11]  /*b520*/  DADD R28, R8, R6 ;  /* 0x00000000081c7229 */ /* 0x001fd60000000006 */
.L_x_307:
[----:B------:R-:W-:Y:S05]  /*b530*/  BSYNC B0 ;  /* 0x0000000000007941 */ /* 0x000fea0003800000 */
.L_x_306:
[----:B------:R-:W-:Y:S02]  /*b540*/  ULDC UR4, c[0x0][0x24c] ;  /* 0x0000930000047ab9 */ /* 0x000fe40000000800 */
[----:B------:R-:W-:-:S13]  /*b550*/  ISETP.NE.AND P0, PT, RZ, UR4, PT ;  /* 0x00000004ff007c0c */ /* 0x000fda000bf05270 */
[----:B------:R-:W-:Y:S05]  /*b560*/  @!P0 BRA `(.L_x_353) ;  /* 0x0000000000688947 */ /* 0x000fea0003800000 */
[----:B------:R-:W1:Y:S01]  /*b570*/  S2UR UR5, SR_CgaCtaId ;  /* 0x00000000000579c3 */ /* 0x000e620000008800 */
[----:B------:R-:W-:Y:S01]  /*b580*/  UMOV UR4, 0x400 ;  /* 0x0000040000047882 */ /* 0x000fe20000000000 */
[----:B------:R-:W-:Y:S01]  /*b590*/  ULDC UR6, c[0x0][0x0] ;  /* 0x0000000000067ab9 */ /* 0x000fe20000000800 */
[----:B------:R-:W-:Y:S01]  /*b5a0*/  UIADD3 UR4, UR4, 0x10, URZ ;  /* 0x0000001004047890 */ /* 0x000fe2000fffe03f */
[----:B------:R-:W-:Y:S01]  /*b5b0*/  IMAD R0, R4, UR6, R5 ;  /* 0x0000000604007c24 */ /* 0x000fe2000f8e0205 */
[----:B------:R-:W-:Y:S02]  /*b5c0*/  ULDC UR7, c[0x0][0x4] ;  /* 0x0000010000077ab9 */ /* 0x000fe40000000800 */
[----:B-1----:R-:W-:Y:S02]  /*b5d0*/  ULEA UR4, UR5, UR4, 0x18 ;  /* 0x0000000405047291 */ /* 0x002fe4000f8ec03f */
[----:B------:R-:W-:-:S04]  /*b5e0*/  USHF.R.U32.HI UR5, URZ, 0x1, UR7 ;  /* 0x000000013f057899 */ /* 0x000fc80008011607 */
[----:B------:R-:W-:Y:S02]  /*b5f0*/  LEA R3, R0, UR4, 0x4 ;  /* 0x0000000400037c11 */ /* 0x000fe4000f8e20ff */
[----:B------:R-:W-:-:S03]  /*b600*/  ISETP.NE.AND P0, PT, RZ, UR5, PT ;  /* 0x00000005ff007c0c */ /* 0x000fc6000bf05270 */
[----:B------:R1:W-:Y:S10]  /*b610*/  STS.128 [R3], R28 ;  /* 0x0000001c03007388 */ /* 0x0003f40000000c00 */
[----:B------:R-:W-:Y:S05]  /*b620*/  @!P0 BRA `(.L_x_353) ;  /* 0x0000000000388947 */ /* 0x000fea0003800000 */
[----:B------:R-:W-:-:S07]  /*b630*/  IMAD.U32 R7, RZ, RZ, UR5 ;  /* 0x00000005ff077e24 */ /* 0x000fce000f8e00ff */
.L_x_354:
[----:B------:R-:W-:Y:S01]  /*b640*/  IADD3 R0, R4, R7, RZ ;  /* 0x0000000704007210 */ /* 0x000fe20007ffe0ff */
[----:B------:R-:W-:Y:S03]  /*b650*/  BAR.SYNC.DEFER_BLOCKING 0x0 ;  /* 0x0000000000007b1d */ /* 0x000fe60000010000 */
[----:B------:R-:W-:-:S04]  /*b660*/  ISETP.GE.U32.AND P0, PT, R0, UR7, PT ;  /* 0x0000000700007c0c */ /* 0x000fc8000bf06070 */
[----:B------:R-:W-:-:S13]  /*b670*/  ISETP.GE.U32.OR P0, PT, R4, R7, P0 ;  /* 0x000000070400720c */ /* 0x000fda0000706470 */
[----:B------:R-:W-:-:S05]  /*b680*/  @!P0 IMAD R0, R0, UR6, R5 ;  /* 0x0000000600008c24 */ /* 0x000fca000f8e0205 */
[----:B------:R-:W-:-:S05]  /*b690*/  @!P0 LEA R0, R0, UR4, 0x4 ;  /* 0x0000000400008c11 */ /* 0x000fca000f8e20ff */
[----:B-----5:R-:W1:Y:S02]  /*b6a0*/  @!P0 LDS.128 R12, [R0] ;  /* 0x00000000000c8984 */ /* 0x020e640000000c00 */
[----:B-12---:R-:W-:Y:S02]  /*b6b0*/  @!P0 DADD R28, R28, R12 ;  /* 0x000000001c1c8229 */ /* 0x006fe4000000000c */
[----:B------:R-:W-:-:S07]  /*b6c0*/  @!P0 DADD R30, R30, R14 ;  /* 0x000000001e1e8229 */ /* 0x000fce000000000e */
[----:B------:R2:W-:Y:S01]  /*b6d0*/  @!P0 STS.128 [R3], R28 ;  /* 0x0000001c03008388 */ /* 0x0005e20000000c00 */
[----:B------:R-:W-:Y:S02]  /*b6e0*/  ISETP.GT.AND P0, PT, R7, 0x1, PT ;  /* 0x000000010700780c */ /* 0x000fe40003f04270 */
[----:B------:R-:W-:-:S11]  /*b6f0*/  SHF.R.S32.HI R7, RZ, 0x1, R7 ;  /* 0x00000001ff077819 */ /* 0x000fd60000011407 */
[----:B------:R-:W-:Y:S05]  /*b700*/  @P0 BRA `(.L_x_354) ;  /* 0xfffffffc00cc0947 */ /* 0x000fea000383ffff */
.L_x_353:
[----:B------:R-:W-:Y:S02]  /*b710*/  ULDC UR4, c[0x0][0x248] ;  /* 0x0000920000047ab9 */ /* 0x000fe40000000800 */
[----:B------:R-:W-:-:S13]  /*b720*/  ISETP.NE.AND P0, PT, RZ, UR4, PT ;  /* 0x00000004ff007c0c */ /* 0x000fda000bf05270 */
[----:B------:R-:W-:Y:S05]  /*b730*/  @!P0 BRA `(.L_x_355) ;  /* 0x0000000000a88947 */ /* 0x000fea0003800000 */
[----:B------:R-:W3:Y:S02]  /*b740*/  LDC R7, c[0x0][RZ] ;  /* 0x00000000ff077b82 */ /* 0x000ee40000000800 */
[----:B---3--:R-:W-:Y:S02]  /*b750*/  ISETP.GT.AND P0, PT, R7, 0x20, PT ;  /* 0x000000200700780c */ /* 0x008fe40003f04270 */
[----:B------:R-:W-:-:S11]  /*b760*/  MOV R0, R7 ;  /* 0x0000000700007202 */ /* 0x000fd60000000f00 */
[----:B------:R-:W-:Y:S05]  /*b770*/  @!P0 BRA `(.L_x_356) ;  /* 0x0000000000648947 */ /* 0x000fea0003800000 */
[----:B------:R-:W3:Y:S01]  /*b780*/  S2UR UR5, SR_CgaCtaId ;  /* 0x00000000000579c3 */ /* 0x000ee20000008800 */
[----:B------:R-:W-:Y:S01]  /*b790*/  UMOV UR4, 0x400 ;  /* 0x0000040000047882 */ /* 0x000fe20000000000 */
[----:B------:R-:W-:Y:S01]  /*b7a0*/  IMAD R0, R4, R7, R5 ;  /* 0x0000000704007224 */ /* 0x000fe200078e0205 */
[----:B------:R-:W-:-:S04]  /*b7b0*/  UIADD3 UR4, UR4, 0x10, URZ ;  /* 0x0000001004047890 */ /* 0x000fc8000fffe03f */
[----:B---3--:R-:W-:-:S06]  /*b7c0*/  ULEA UR4, UR5, UR4, 0x18 ;  /* 0x0000000405047291 */ /* 0x008fcc000f8ec03f */
[----:B-12---:R-:W-:Y:S02]  /*b7d0*/  LEA R3, R0, UR4, 0x4 ;  /* 0x0000000400037c11 */ /* 0x006fe4000f8e20ff */
[----:B------:R-:W-:-:S03]  /*b7e0*/  LEA.HI R0, R7, R7, RZ, 0x1 ;  /* 0x0000000707007211 */ /* 0x000fc600078f08ff */
[----:B------:R3:W-:Y:S01]  /*b7f0*/  STS.128 [R3], R28 ;  /* 0x0000001c03007388 */ /* 0x0007e20000000c00 */
[----:B------:R-:W-:Y:S01]  /*b800*/  SHF.R.S32.HI R2, RZ, 0x1, R0 ;  /* 0x00000001ff027819 */ /* 0x000fe20000011400 */
[----:B------:R-:W-:-:S03]  /*b810*/  IMAD.MOV.U32 R0, RZ, RZ, 0x20 ;  /* 0x00000020ff007424 */ /* 0x000fc600078e00ff */
[----:B------:R-:W-:-:S13]  /*b820*/  ISETP.GE.AND P0, PT, R2, 0x20, PT ;  /* 0x000000200200780c */ /* 0x000fda0003f06270 */
[----:B---3--:R-:W-:Y:S05]  /*b830*/  @!P0 BRA `(.L_x_356) ;  /* 0x0000000000348947 */ /* 0x008fea0003800000 */
.L_x_357:
[----:B------:R-:W-:Y:S01]  /*b840*/  IADD3 R0, R5, R2, RZ ;  /* 0x0000000205007210 */ /* 0x000fe20007ffe0ff */
[----:B------:R-:W-:Y:S03]  /*b850*/  BAR.SYNC.DEFER_BLOCKING 0x0 ;  /* 0x0000000000007b1d */ /* 0x000fe60000010000 */
[----:B------:R-:W-:-:S04]  /*b860*/  ISETP.GE.U32.AND P0, PT, R0, R7, PT ;  /* 0x000000070000720c */ /* 0x000fc80003f06070 */
[----:B------:R-:W-:-:S13]  /*b870*/  ISETP.GE.U32.OR P0, PT, R5, R2, P0 ;  /* 0x000000020500720c */ /* 0x000fda0000706470 */
[----:B-----5:R-:W-:Y:S02]  /*b880*/  @!P0 LEA R12, R2, R3, 0x4 ;  /* 0x00000003020c8211 */ /* 0x020fe400078e20ff */
[----:B------:R-:W-:-:S04]  /*b890*/  SHF.R.S32.HI R2, RZ, 0x1, R2 ;  /* 0x00000001ff027819 */ /* 0x000fc80000011402 */
[----:B-1----:R-:W1:Y:S02]  /*b8a0*/  @!P0 LDS.128 R12, [R12] ;  /* 0x000000000c0c8984 */ /* 0x002e640000000c00 */
[----:B-1----:R-:W-:Y:S02]  /*b8b0*/  @!P0 DADD R28, R28, R12 ;  /* 0x000000001c1c8229 */ /* 0x002fe4000000000c */
[----:B------:R-:W-:-:S07]  /*b8c0*/  @!P0 DADD R30, R30, R14 ;  /* 0x000000001e1e8229 */ /* 0x000fce000000000e */
[----:B------:R1:W-:Y:S01]  /*b8d0*/  @!P0 STS.128 [R3], R28 ;  /* 0x0000001c03008388 */ /* 0x0003e20000000c00 */
[----:B------:R-:W-:-:S13]  /*b8e0*/  ISETP.GE.AND P0, PT, R2, 0x20, PT ;  /* 0x000000200200780c */ /* 0x000fda0003f06270 */
[----:B------:R-:W-:Y:S05]  /*b8f0*/  @P0 BRA `(.L_x_357) ;  /* 0xfffffffc00d00947 */ /* 0x000fea000383ffff */
[----:B------:R-:W-:-:S07]  /*b900*/  IMAD.MOV.U32 R0, RZ, RZ, 0x20 ;  /* 0x00000020ff007424 */ /* 0x000fce00078e00ff */
.L_x_356:
[----:B------:R-:W-:Y:S01]  /*b910*/  BAR.SYNC.DEFER_BLOCKING 0x0 ;  /* 0x0000000000007b1d */ /* 0x000fe20000010000 */
[----:B------:R-:W-:-:S13]  /*b920*/  ISETP.GE.AND P0, PT, R0, 0x2, PT ;  /* 0x000000020000780c */ /* 0x000fda0003f06270 */
[----:B------:R-:W-:Y:S05]  /*b930*/  @!P0 BRA `(.L_x_355) ;  /* 0x0000000000288947 */ /* 0x000fea0003800000 */
[----:B------:R-:W-:-:S07]  /*b940*/  MOV R9, 0x1 ;  /* 0x0000000100097802 */ /* 0x000fce0000000f00 */
.L_x_358:
[----:B-12---:R-:W-:Y:S04]  /*b950*/  SHFL.DOWN PT, R3, R29, R9, 0x1f ;  /* 0x08001f091d037589 */ /* 0x006fe800000e0000 */
[----:B------:R-:W1:Y:S04]  /*b960*/  SHFL.DOWN PT, R2, R28, R9, 0x1f ;  /* 0x08001f091c027589 */ /* 0x000e6800000e0000 */
[----:B------:R-:W-:Y:S04]  /*b970*/  SHFL.DOWN PT, R7, R31, R9, 0x1f ;  /* 0x08001f091f077589 */ /* 0x000fe800000e0000 */
[----:B------:R2:W3:Y:S02]  /*b980*/  SHFL.DOWN PT, R6, R30, R9, 0x1f ;  /* 0x08001f091e067589 */ /* 0x0004e400000e0000 */
[----:B--2---:R-:W-:-:S04]  /*b990*/  SHF.L.U32 R9, R9, 0x1, RZ ;  /* 0x0000000109097819 */ /* 0x004fc800000006ff */
[----:B------:R-:W-:Y:S01]  /*b9a0*/  ISETP.GE.AND P0, PT, R9, R0, PT ;  /* 0x000000000900720c */ /* 0x000fe20003f06270 */
[----:B-1----:R-:W-:Y:S02]  /*b9b0*/  DADD R28, R2, R28 ;  /* 0x00000000021c7229 */ /* 0x002fe4000000001c */
[----:B---3--:R-:W-:-:S10]  /*b9c0*/  DADD R30, R6, R30 ;  /* 0x00000000061e7229 */ /* 0x008fd4000000001e */
[----:B------:R-:W-:Y:S05]  /*b9d0*/  @!P0 BRA `(.L_x_358) ;  /* 0xfffffffc00dc8947 */ /* 0x000fea000383ffff */
.L_x_355:
[----:B-----5:R-:W3:Y:S01]  /*b9e0*/  LDC R13, c[0x0][0x404] ;  /* 0x00010100ff0d7b82 */ /* 0x020ee20000000800 */
        /* <DEDUP_REMOVED lines=8> */
[----:B-12---:R-:W-:Y:S01]  /*ba70*/  SHF.R.U32.HI R3, RZ, UR4, R2 ;  /* 0x00000004ff037c19 */ /* 0x006fe20008011602 */
        /* <DEDUP_REMOVED lines=267> */
.L_x_359:
[----:B------:R-:W-:Y:S01]  /*cb30*/  ULDC.64 UR6, c[0x0][0x618] ;  /* 0x0001860000067ab9 */ /* 0x000fe20000000a00 */
[----:B-12---:R-:W-:Y:S02]  /*cb40*/  CS2R R2, SRZ ;  /* 0x0000000000027805 */ /* 0x006fe4000001ff00 */
[----:B------:R-:W-:Y:S01]  /*cb50*/  ISETP.NE.U32.AND P0, PT, RZ, UR6, PT ;  /* 0x00000006ff007c0c */ /* 0x000fe2000bf05070 */
[----:B------:R-:W-:Y:S01]  /*cb60*/  ULDC.64 UR4, c[0x0][0x608] ;  /* 0x0001820000047ab9 */ /* 0x000fe20000000a00 */
[----:B------:R-:W-:Y:S02]  /*cb70*/  MOV R12, RZ ;  /* 0x000000ff000c7202 */ /* 0x000fe40000000f00 */
[----:B------:R-:W-:Y:S02]  /*cb80*/  ISETP.NE.AND.EX P0, PT, RZ, UR7, PT, P0 ;  /* 0x00000007ff007c0c */ /* 0x000fe4000bf05300 */
[----:B------:R-:W-:-:S04]  /*cb90*/  IADD3 R8, P2, R16, UR4, RZ ;  /* 0x0000000410087c10 */ /* 0x000fc8000ff5e0ff */
[----:B------:R-:W-:-:S07]  /*cba0*/  IADD3.X R9, RZ, UR5, RZ, P2, !PT ;  /* 0x00000005ff097c10 */ /* 0x000fce00097fe4ff */
[----:B------:R-:W-:Y:S01]  /*cbb0*/  @P0 IADD3 R2, P3, R16, UR6, RZ ;  /* 0x0000000610020c10 */ /* 0x000fe2000ff7e0ff */
[----:B------:R-:W-:Y:S02]  /*cbc0*/  ULDC UR6, c[0x0][0x250] ;  /* 0x0000940000067ab9 */ /* 0x000fe40000000800 */
[----:B------:R-:W-:Y:S02]  /*cbd0*/  ISETP.NE.AND P4, PT, RZ, UR6, PT ;  /* 0x00000006ff007c0c */ /* 0x000fe4000bf85270 */
[----:B------:R-:W-:-:S04]  /*cbe0*/  @P0 IMAD.X R3, RZ, RZ, UR7, P3 ;  /* 0x00000007ff030e24 */ /* 0x000fc800098e06ff */
[----:B------:R-:W-:-:S07]  /*cbf0*/  @P0 IMAD.MOV.U32 R12, RZ, RZ, R3 ;  /* 0x000000ffff0c0224 */ /* 0x000fce00078e0003 */
[----:B------:R-:W-:Y:S05]  /*cc00*/  @!P4 BRA `(.L_x_360) ;  /* 0x0000002000b0c947 */ /* 0x000fea0003800000 */
[----:B------:R-:W1:Y:S01]  /*cc10*/  S2R R0, SR_CTAID.X ;  /* 0x0000000000007919 */ /* 0x000e620000002500 */
[----:B------:R-:W-:Y:S01]  /*cc20*/  ULDC UR6, c[0x0][0x254] ;  /* 0x0000950000067ab9 */ /* 0x000fe20000000800 */
[----:B------:R-:W-:Y:S01]  /*cc30*/  MOV R22, RZ ;  /* 0x000000ff00167202 */ /* 0x000fe20000000f00 */
[----:B------:R-:W-:Y:S01]  /*cc40*/  IMAD R7, R5, UR6, RZ ;  /* 0x0000000605077c24 */ /* 0x000fe2000f8e02ff */
[----:B------:R-:W-:-:S03]  /*cc50*/  ULDC UR6, c[0x0][0x258] ;  /* 0x0000960000067ab9 */ /* 0x000fc60000000800 */
[----:B------:R-:W-:Y:S01]  /*cc60*/  IMAD R7, R4, UR6, R7 ;  /* 0x0000000604077c24 */ /* 0x000fe2000f8e0207 */
[----:B------:R-:W-:-:S03]  /*cc70*/  ULDC UR6, c[0x0][0x240] ;  /* 0x0000900000067ab9 */ /* 0x000fc60000000800 */
[----:B-1----:R-:W-:Y:S01]  /*cc80*/  IMAD R7, R0, UR6, R7 ;  /* 0x0000000600077c24 */ /* 0x002fe2000f8e0207 */
        /* <DEDUP_REMOVED lines=274> */
.L_x_361:
        /* <DEDUP_REMOVED lines=8> */
[----:B------:R-:W-:-:S02]  /*de30*/  ISETP.GE.OR P0, PT, R7, UR6, P0 ;  /* 0x0000000607007c0c */ /* 0x000fc40008706670 */
[----:B------:R-:W-:-:S11]  /*de40*/  IADD3.X R7, RZ, UR5, RZ, P1, !PT ;  /* 0x00000005ff077c10 */ /* 0x000fd60008ffe4ff */
[----:B------:R-:W-:Y:S05]  /*de50*/  @P0 BRA `(.L_x_363) ;  /* 0x0000000000180947 */ /* 0x000fea0003800000 */
[----:B------:R-:W-:Y:S01]  /*de60*/  ULDC UR4, c[0x0][0x24c] ;  /* 0x0000930000047ab9 */ /* 0x000fe20000000800 */
[----:B------:R-:W-:Y:S01]  /*de70*/  HFMA2.MMA R8, -RZ, RZ, 0, 5.9604644775390625e-08 ;  /* 0x00000001ff087435 */ /* 0x000fe200000001ff */
[----:B------:R-:W-:-:S13]  /*de80*/  ISETP.NE.AND P1, PT, RZ, UR4, PT ;  /* 0x00000004ff007c0c */ /* 0x000fda000bf25270 */
[----:B------:R-:W-:-:S04]  /*de90*/  @P1 ISETP.NE.AND P0, PT, R4, RZ, PT ;  /* 0x000000ff0400120c */ /* 0x000fc80003f05270 */
[----:B------:R-:W-:-:S04]  /*dea0*/  @P1 SEL R9, RZ, 0x1, P0 ;  /* 0x00000001ff091807 */ /* 0x000fc80000000000 */
[----:B------:R-:W-:-:S07]  /*deb0*/  @P1 PRMT R8, R9, 0x7610, R8 ;  /* 0x0000761009081816 */ /* 0x000fce0000000008 */
.L_x_363:
[----:B-1----:R-:W-:Y:S05]  /*dec0*/  BSYNC B0 ;  /* 0x0000000000007941 */ /* 0x002fea0003800000 */
.L_x_362:
[----:B------:R-:W-:Y:S01]  /*ded0*/  PRMT R8, R8, 0x9910, RZ ;  /* 0x0000991008087816 */ /* 0x000fe200000000ff */
[----:B------:R-:W-:Y:S01]  /*dee0*/  BSSY B0, `(.L_x_364) ;  /* 0x000000d000007945 */ /* 0x000fe20003800000 */
[----:B------:R-:W-:Y:S02]  /*def0*/  LOP3.LUT P0, RZ, R5, R4, RZ, 0xfc, !PT ;  /* 0x0000000405ff7212 */ /* 0x000fe4000780fcff */
[----:B------:R-:W-:-:S13]  /*df00*/  ISETP.NE.AND P1, PT, R8, RZ, PT ;  /* 0x000000ff0800720c */ /* 0x000fda0003f25270 */
[----:B------:R-:W-:Y:S05]  /*df10*/  @!P1 BRA `(.L_x_365) ;  /* 0x0000000000249947 */ /* 0x000fea0003800000 */
[----:B------:R-:W1:Y:S01]  /*df20*/  S2UR UR4, SR_CTAID.Y ;  /* 0x00000000000479c3 */ /* 0x000e620000002600 */
[----:B------:R-:W-:-:S07]  /*df30*/  ISETP.NE.AND P2, PT, RZ, UR9, PT ;  /* 0x00000009ff007c0c */ /* 0x000fce000bf45270 */
[----:B------:R-:W1:Y:S08]  /*df40*/  LDC R11, c[0x0][0x10] ;  /* 0x00000400ff0b7b82 */ /* 0x000e700000000800 */
[----:B------:R-:W2:Y:S01]  /*df50*/  LDC.64 R8, c[0x0][0x620] ;  /* 0x00018800ff087b82 */ /* 0x000ea20000000a00 */
[----:B-1----:R-:W-:Y:S01]  /*df60*/  IMAD R10, R0, R11, UR4 ;  /* 0x00000004000a7e24 */ /* 0x002fe2000f8e020b */
[----:B------:R-:W-:-:S03]  /*df70*/  ULDC UR4, c[0x0][0x0] ;  /* 0x0000000000047ab9 */ /* 0x000fc60000000800 */
[----:B------:R-:W-:-:S04]  /*df80*/  @!P2 IMAD R10, R10, UR4, R5 ;  /* 0x000000040a0aac24 */ /* 0x000fc8000f8e0205 */
[----:B--2---:R-:W-:-:S05]  /*df90*/  IMAD.WIDE.U32 R8, R10, 0x10, R8 ;  /* 0x000000100a087825 */ /* 0x004fca00078e0008 */
[----:B------:R1:W-:Y:S02]  /*dfa0*/  STG.E.128 desc[UR36][R8.64], R28 ;  /* 0x0000001c08007986 */ /* 0x0003e4000c101d24 */
.L_x_365:
[----:B------:R-:W-:Y:S05]  /*dfb0*/  BSYNC B0 ;  /* 0x0000000000007941 */ /* 0x000fea0003800000 */
.L_x_364:
        /* <DEDUP_REMOVED lines=31> */
[----:B-1----:R-:W-:-:S05]  /*e1b0*/  IMAD.IADD R10, R10, 0x1, R15 ;  /* 0x000000010a0a7824 */ /* 0x002fca00078e020f */
[----:B------:R-:W-:-:S04]  /*e1c0*/  ISETP.NE.AND P0, PT, R10, UR4, PT ;  /* 0x000000040a007c0c */ /* 0x000fc8000bf05270 */
[----:B------:R-:W-:-:S05]  /*e1d0*/  SEL R8, RZ, 0x1, P0 ;  /* 0x00000001ff087807 */ /* 0x000fca0000000000 */
[----:B------:R2:W-:Y:S04]  /*e1e0*/  STS.U8 [UR5], R8 ;  /* 0x00000008ff007988 */ /* 0x0005e80008000005 */
.L_x_367:
[----:B------:R-:W-:Y:S05]  /*e1f0*/  BSYNC B0 ;  /* 0x0000000000007941 */ /* 0x000fea0003800000 */
.L_x_366:
        /* <DEDUP_REMOVED lines=16> */
[----:B------:R-:W-:Y:S01]  /*e300*/  ULDC.64 UR10, c[0x0][0x228] ;  /* 0x00008a00000a7ab9 */ /* 0x000fe20000000a00 */
[----:B------:R-:W-:Y:S01]  /*e310*/  MOV R16, UR4 ;  /* 0x0000000400107c02 */ /* 0x000fe20008000f00 */
[----:B------:R-:W-:Y:S01]  /*e320*/  IMAD.U32 R18, RZ, RZ, UR10 ;  /* 0x0000000aff127e24 */ /* 0x000fe2000f8e00ff */
[----:B------:R-:W-:Y:S01]  /*e330*/  MOV R17, UR5 ;  /* 0x0000000500117c02 */ /* 0x000fe20008000f00 */
[----:B------:R-:W-:Y:S01]  /*e340*/  BSSY B0, `(.L_x_368) ;  /* 0x000002b000007945 */ /* 0x000fe20003800000 */
[----:B------:R-:W-:-:S03]  /*e350*/  MOV R19, UR11 ;  /* 0x0000000b00137c02 */ /* 0x000fc60008000f00 */
[----:B------:R-:W-:Y:S05]  /*e360*/  @!P0 BRA `(.L_x_369) ;  /* 0x0000000000588947 */ /* 0x000fea0003800000 */
[----:B------:R-:W-:Y:S01]  /*e370*/  ULDC UR4, c[0x0][0x0] ;  /* 0x0000000000047ab9 */ /* 0x000fe20000000800 */
[----:B------:R-:W-:Y:S01]  /*e380*/  ULDC UR6, c[0x0][0x244] ;  /* 0x0000910000067ab9 */ /* 0x000fe20000000800 */
[----:B------:R-:W-:-:S05]  /*e390*/  IMAD R8, R4, UR4, R5 ;  /* 0x0000000404087c24 */ /* 0x000fca000f8e0205 */
[----:B------:R-:W-:-:S13]  /*e3a0*/  ISETP.GE.U32.AND P0, PT, R8, UR6, PT ;  /* 0x0000000608007c0c */ /* 0x000fda000bf06070 */
[----:B------:R-:W-:Y:S05]  /*e3b0*/  @P0 BRA `(.L_x_370) ;  /* 0x00000000008c0947 */ /* 0x000fea0003800000 */
[----:B------:R-:W-:Y:S01]  /*e3c0*/  ULDC UR5, c[0x0][0x10] ;  /* 0x0000040000057ab9 */ /* 0x000fe20000000800 */
[----:B------:R-:W1:Y:S01]  /*e3d0*/  LDC R20, c[0x0][0x4] ;  /* 0x00000100ff147b82 */ /* 0x000e620000000800 */
[----:B------:R-:W-:Y:S01]  /*e3e0*/  BSSY B1, `(.L_x_371) ;  /* 0x000000d000017945 */ /* 0x000fe20003800000 */
[----:B------:R-:W-:Y:S01]  /*e3f0*/  MOV R13, R8 ;  /* 0x00000008000d7202 */ /* 0x000fe20000000f00 */
[----:B------:R-:W-:-:S05]  /*e400*/  IMAD R0, R0, UR5, RZ ;  /* 0x0000000500007c24 */ /* 0x000fca000f8e02ff */
[----:B------:R-:W2:Y:S01]  /*e410*/  LDC.64 R14, c[0x0][0x620] ;  /* 0x00018800ff0e7b82 */ /* 0x000ea20000000a00 */
[----:B-1----:R-:W-:-:S07]  /*e420*/  IMAD R20, R20, UR4, RZ ;  /* 0x0000000414147c24 */ /* 0x002fce000f8e02ff */
.L_x_372:
[----:B------:R-:W-:-:S04]  /*e430*/  IMAD.IADD R9, R0, 0x1, R13 ;  /* 0x0000000100097824 */ /* 0x000fc800078e020d */
[----:B--2---:R-:W-:-:S06]  /*e440*/  IMAD.WIDE.U32 R8, R9, 0x10, R14 ;  /* 0x0000001009087825 */ /* 0x004fcc00078e000e */
[----:B------:R-:W2:Y:S01]  /*e450*/  LDG.E.128 R8, desc[UR36][R8.64] ;  /* 0x0000002408087981 */ /* 0x000ea2000c1e1d00 */
[----:B------:R-:W-:-:S04]  /*e460*/  IADD3 R13, R20, R13, RZ ;  /* 0x0000000d140d7210 */ /* 0x000fc80007ffe0ff */
[----:B------:R-:W-:Y:S01]  /*e470*/  ISETP.GE.U32.AND P0, PT, R13, UR6, PT ;  /* 0x000000060d007c0c */ /* 0x000fe2000bf06070 */
[----:B--2---:R-:W-:Y:S02]  /*e480*/  DADD R16, R8, R16 ;  /* 0x0000000008107229 */ /* 0x004fe40000000010 */
[----:B------:R-:W-:-:S10]  /*e490*/  DADD R18, R10, R18 ;  /* 0x000000000a127229 */ /* 0x000fd40000000012 */
[----:B------:R-:W-:Y:S05]  /*e4a0*/  @!P0 BRA `(.L_x_372) ;  /* 0xfffffffc00e08947 */ /* 0x000fea000383ffff */
[----:B------:R-:W-:Y:S05]  /*e4b0*/  BSYNC B1 ;  /* 0x0000000000017941 */ /* 0x000fea0003800000 */
.L_x_371:
[----:B------:R-:W-:Y:S05]  /*e4c0*/  BRA `(.L_x_370) ;  /* 0x0000000000487947 */ /* 0x000fea0003800000 */
.L_x_369:
[----:B------:R-:W-:Y:S02]  /*e4d0*/  ULDC UR5, c[0x0][0x244] ;  /* 0x0000910000057ab9 */ /* 0x000fe40000000800 */
[----:B------:R-:W-:-:S13]  /*e4e0*/  ISETP.GE.U32.AND P0, PT, R4, UR5, PT ;  /* 0x0000000504007c0c */ /* 0x000fda000bf06070 */
[----:B------:R-:W-:Y:S05]  /*e4f0*/  @P0 BRA `(.L_x_370) ;  /* 0x00000000003c0947 */ /* 0x000fea0003800000 */
[----:B------:R-:W-:Y:S01]  /*e500*/  ULDC UR4, c[0x0][0x10] ;  /* 0x0000040000047ab9 */ /* 0x000fe20000000800 */
[----:B------:R-:W1:Y:S01]  /*e510*/  LDC R20, c[0x0][RZ] ;  /* 0x00000000ff147b82 */ /* 0x000e620000000800 */
[----:B------:R-:W-:Y:S01]  /*e520*/  MOV R13, R4 ;  /* 0x00000004000d7202 */ /* 0x000fe20000000f00 */
[----:B------:R-:W-:-:S06]  /*e530*/  IMAD R0, R0, UR4, RZ ;  /* 0x0000000400007c24 */ /* 0x000fcc000f8e02ff */
[----:B------:R-:W2:Y:S08]  /*e540*/  LDC.64 R14, c[0x0][0x620] ;  /* 0x00018800ff0e7b82 */ /* 0x000eb00000000a00 */
[----:B------:R-:W3:Y:S02]  /*e550*/  LDC R24, c[0x0][0x4] ;  /* 0x00000100ff187b82 */ /* 0x000ee40000000800 */
.L_x_373:
[----:B------:R-:W-:-:S04]  /*e560*/  IMAD.IADD R8, R0, 0x1, R13 ;  /* 0x0000000100087824 */ /* 0x000fc800078e020d */
[----:B-1----:R-:W-:-:S04]  /*e570*/  IMAD R9, R8, R20, R5 ;  /* 0x0000001408097224 */ /* 0x002fc800078e0205 */
[----:B--2---:R-:W-:-:S06]  /*e580*/  IMAD.WIDE.U32 R8, R9, 0x10, R14 ;  /* 0x0000001009087825 */ /* 0x004fcc00078e000e */
[----:B------:R-:W2:Y:S01]  /*e590*/  LDG.E.128 R8, desc[UR36][R8.64] ;  /* 0x0000002408087981 */ /* 0x000ea2000c1e1d00 */
[----:B---3--:R-:W-:-:S04]  /*e5a0*/  IADD3 R13, R24, R13, RZ ;  /* 0x0000000d180d7210 */ /* 0x008fc80007ffe0ff */
[----:B------:R-:W-:Y:S01]  /*e5b0*/  ISETP.GE.U32.AND P0, PT, R13, UR5, PT ;  /* 0x000000050d007c0c */ /* 0x000fe2000bf06070 */
[----:B--2---:R-:W-:Y:S02]  /*e5c0*/  DADD R16, R8, R16 ;  /* 0x0000000008107229 */ /* 0x004fe40000000010 */
[----:B------:R-:W-:-:S10]  /*e5d0*/  DADD R18, R10, R18 ;  /* 0x000000000a127229 */ /* 0x000fd40000000012 */
[----:B------:R-:W-:Y:S05]  /*e5e0*/  @!P0 BRA `(.L_x_373) ;  /* 0xfffffffc00dc8947 */ /* 0x000fea000383ffff */
.L_x_370:
[----:B------:R-:W-:Y:S05]  /*e5f0*/  BSYNC B0 ;  /* 0x0000000000007941 */ /* 0x000fea0003800000 */
.L_x_368:
        /* <DEDUP_REMOVED lines=12> */
[----:B------:R-:W-:-:S07]  /*e6c0*/  MOV R15, UR4 ;  /* 0x00000004000f7c02 */ /* 0x000fce0008000f00 */
.L_x_375:
[----:B------:R-:W-:Y:S01]  /*e6d0*/  IMAD.IADD R0, R4, 0x1, R15 ;  /* 0x0000000104007824 */ /* 0x000fe200078e020f */
[----:B------:R-:W-:Y:S04]  /*e6e0*/  BAR.SYNC.DEFER_BLOCKING 0x0 ;  /* 0x0000000000007b1d */ /* 0x000fe80000010000 */
[----:B------:R-:W-:-:S04]  /*e6f0*/  ISETP.GE.U32.AND P0, PT, R0, UR5, PT ;  /* 0x0000000500007c0c */ /* 0x000fc8000bf06070 */
[----:B------:R-:W-:-:S13]  /*e700*/  ISETP.GE.U32.OR P0, PT, R4, R15, P0 ;  /* 0x0000000f0400720c */ /* 0x000fda0000706470 */
[----:B------:R-:W-:-:S05]  /*e710*/  @!P0 IMAD R0, R0, R14, R5 ;  /* 0x0000000e00008224 */ /* 0x000fca00078e0205 */
[----:B------:R-:W-:-:S05]  /*e720*/  @!P0 LEA R0, R0, UR7, 0x4 ;  /* 0x0000000700008c11 */ /* 0x000fca000f8e20ff */
[----:B------:R-:W1:Y:S02]  /*e730*/  @!P0 LDS.128 R8, [R0] ;  /* 0x0000000000088984 */ /* 0x000e640000000c00 */
[----:B-12---:R-:W-:Y:S02]  /*e740*/  @!P0 DADD R16, R16, R8 ;  /* 0x0000000010108229 */ /* 0x006fe40000000008 */
[----:B------:R-:W-:-:S07]  /*e750*/  @!P0 DADD R18, R18, R10 ;  /* 0x0000000012128229 */ /* 0x000fce000000000a */
[----:B------:R2:W-:Y:S01]  /*e760*/  @!P0 STS.128 [R13], R16 ;  /* 0x000000100d008388 */ /* 0x0005e20000000c00 */
[----:B------:R-:W-:Y:S02]  /*e770*/  ISETP.GT.AND P0, PT, R15, 0x1, PT ;  /* 0x000000010f00780c */ /* 0x000fe40003f04270 */
[----:B------:R-:W-:-:S11]  /*e780*/  SHF.R.S32.HI R15, RZ, 0x1, R15 ;  /* 0x00000001ff0f7819 */ /* 0x000fd6000001140f */
[----:B------:R-:W-:Y:S05]  /*e790*/  @P0 BRA `(.L_x_375) ;  /* 0xfffffffc00cc0947 */ /* 0x000fea000383ffff */
.L_x_374:
[----:B------:R-:W-:Y:S05]  /*e7a0*/  @!P2 BRA `(.L_x_376) ;  /* 0x00000000008ca947 */ /* 0x000fea0003800000 */
[----:B------:R-:W-:Y:S02]  /*e7b0*/  ISETP.GT.AND P0, PT, R14, 0x20, PT ;  /* 0x000000200e00780c */ /* 0x000fe40003f04270 */
[----:B------:R-:W-:-:S11]  /*e7c0*/  MOV R0, R14 ;  /* 0x0000000e00007202 */ /* 0x000fd60000000f00 */
[----:B------:R-:W-:Y:S05]  /*e7d0*/  @!P0 BRA `(.L_x_377) ;  /* 0x00000000004c8947 */ /* 0x000fea0003800000 */
[----:B------:R-:W-:Y:S01]  /*e7e0*/  LEA.HI R0, R14, R14, RZ, 0x1 ;  /* 0x0000000e0e007211 */ /* 0x000fe200078f08ff */
[----:B------:R3:W-:Y:S03]  /*e7f0*/  STS.128 [R13], R16 ;  /* 0x000000100d007388 */ /* 0x0007e60000000c00 */
[----:B------:R-:W-:Y:S01]  /*e800*/  SHF.R.S32.HI R4, RZ, 0x1, R0 ;  /* 0x00000001ff047819 */ /* 0x000fe20000011400 */
[----:B------:R-:W-:-:S03]  /*e810*/  HFMA2.MMA R0, -RZ, RZ, 0, 1.9073486328125e-06 ;  /* 0x00000020ff007435 */ /* 0x000fc600000001ff */
[----:B------:R-:W-:-:S13]  /*e820*/  ISETP.GE.AND P0, PT, R4, 0x20, PT ;  /* 0x000000200400780c */ /* 0x000fda0003f06270 */
[----:B---3--:R-:W-:Y:S05]  /*e830*/  @!P0 BRA `(.L_x_377) ;  /* 0x0000000000348947 */ /* 0x008fea0003800000 */
.L_x_378:
[----:B------:R-:W-:Y:S01]  /*e840*/  IMAD.IADD R0, R5, 0x1, R4 ;  /* 0x0000000105007824 */ /* 0x000fe200078e0204 */
[----:B------:R-:W-:Y:S04]  /*e850*/  BAR.SYNC.DEFER_BLOCKING 0x0 ;  /* 0x0000000000007b1d */ /* 0x000fe80000010000 */
[----:B------:R-:W-:-:S04]  /*e860*/  ISETP.GE.U32.AND P0, PT, R0, R14, PT ;  /* 0x0000000e0000720c */ /* 0x000fc80003f06070 */
[----:B------:R-:W-:-:S13]  /*e870*/  ISETP.GE.U32.OR P0, PT, R5, R4, P0 ;  /* 0x000000040500720c */ /* 0x000fda0000706470 */
[----:B------:R-:W-:Y:S02]  /*e880*/  @!P0 LEA R8, R4, R13, 0x4 ;  /* 0x0000000d04088211 */ /* 0x000fe400078e20ff */
[----:B------:R-:W-:-:S04]  /*e890*/  SHF.R.S32.HI R4, RZ, 0x1, R4 ;  /* 0x00000001ff047819 */ /* 0x000fc80000011404 */
[----:B------:R-:W1:Y:S02]  /*e8a0*/  @!P0 LDS.128 R8, [R8] ;  /* 0x0000000008088984 */ /* 0x000e640000000c00 */
[----:B-123--:R-:W-:Y:S02]  /*e8b0*/  @!P0 DADD R16, R16, R8 ;  /* 0x0000000010108229 */ /* 0x00efe40000000008 */
[----:B------:R-:W-:-:S07]  /*e8c0*/  @!P0 DADD R18, R18, R10 ;  /* 0x0000000012128229 */ /* 0x000fce000000000a */
[----:B------:R3:W-:Y:S01]  /*e8d0*/  @!P0 STS.128 [R13], R16 ;  /* 0x000000100d008388 */ /* 0x0007e20000000c00 */
[----:B------:R-:W-:-:S13]  /*e8e0*/  ISETP.GE.AND P0, PT, R4, 0x20, PT ;  /* 0x000000200400780c */ /* 0x000fda0003f06270 */
[----:B------:R-:W-:Y:S05]  /*e8f0*/  @P0 BRA `(.L_x_378) ;  /* 0xfffffffc00d00947 */ /* 0x000fea000383ffff */
[----:B------:R-:W-:-:S07]  /*e900*/  MOV R0, 0x20 ;  /* 0x0000002000007802 */ /* 0x000fce0000000f00 */
.L_x_377:
[----:B------:R-:W-:Y:S01]  /*e910*/  BAR.SYNC.DEFER_BLOCKING 0x0 ;  /* 0x0000000000007b1d */ /* 0x000fe20000010000 */
[----:B------:R-:W-:-:S13]  /*e920*/  ISETP.GE.AND P0, PT, R0, 0x2, PT ;  /* 0x000000020000780c */ /* 0x000fda0003f06270 */
[----:B------:R-:W-:Y:S05]  /*e930*/  @!P0 BRA `(.L_x_376) ;  /* 0x0000000000288947 */ /* 0x000fea0003800000 */
[----:B------:R-:W-:-:S07]  /*e940*/  IMAD.MOV.U32 R11, RZ, RZ, 0x1 ;  /* 0x00000001ff0b7424 */ /* 0x000fce00078e00ff */
.L_x_379:
[----:B------:R-:W-:Y:S04]  /*e950*/  SHFL.DOWN PT, R5, R17, R11, 0x1f ;  /* 0x08001f0b11057589 */ /* 0x000fe800000e0000 */
[----:B------:R-:W1:Y:S04]  /*e960*/  SHFL.DOWN PT, R4, R16, R11, 0x1f ;  /* 0x08001f0b10047589 */ /* 0x000e6800000e0000 */
[----:B------:R-:W-:Y:S04]  /*e970*/  SHFL.DOWN PT, R9, R19, R11, 0x1f ;  /* 0x08001f0b13097589 */ /* 0x000fe800000e0000 */
[----:B------:R4:W5:Y:S02]  /*e980*/  SHFL.DOWN PT, R8, R18, R11, 0x1f ;  /* 0x08001f0b12087589 */ /* 0x00096400000e0000 */
[----:B----4-:R-:W-:-:S04]  /*e990*/  SHF.L.U32 R11, R11, 0x1, RZ ;  /* 0x000000010b0b7819 */ /* 0x010fc800000006ff */
[----:B------:R-:W-:Y:S01]  /*e9a0*/  ISETP.GE.AND P0, PT, R11, R0, PT ;  /* 0x000000000b00720c */ /* 0x000fe20003f06270 */
[----:B-123--:R-:W-:Y:S02]  /*e9b0*/  DADD R16, R4, R16 ;  /* 0x0000000004107229 */ /* 0x00efe40000000010 */
[----:B-----5:R-:W-:-:S10]  /*e9c0*/  DADD R18, R8, R18 ;  /* 0x0000000008127229 */ /* 0x020fd40000000012 */
[----:B------:R-:W-:Y:S05]  /*e9d0*/  @!P0 BRA `(.L_x_379) ;  /* 0xfffffffc00dc8947 */ /* 0x000fea000383ffff */
.L_x_376:
        /* <DEDUP_REMOVED lines=9> */
[----:B------:R-:W1:Y:S02]  /*ea70*/  LDG.E.128 R4, desc[UR36][R2.64] ;  /* 0x0000002402047981 */ /* 0x000e64000c1e1d00 */
[----:B-123--:R-:W-:Y:S02]  /*ea80*/  DADD R16, R16, R4 ;  /* 0x0000000010107229 */ /* 0x00efe40000000004 */
[----:B------:R-:W-:-:S11]  /*ea90*/  DADD R18, R18, R6 ;  /* 0x0000000012127229 */ /* 0x000fd60000000006 */
.L_x_381:
[----:B------:R-:W-:Y:S05]  /*eaa0*/  @!P1 BRA `(.L_x_382) ;  /* 0x00000000006c9947 */ /* 0x000fea0003800000 */
[----:B------:R-:W4:Y:S01]  /*eab0*/  LDC R0, c[0x0][0x63c] ;  /* 0x00018f00ff007b82 */ /* 0x000f220000000800 */
[----:B------:R-:W-:Y:S02]  /*eac0*/  ULDC.64 UR4, c[0x0][0x210] ;  /* 0x0000840000047ab9 */ /* 0x000fe40000000a00 */
[----:B-123--:R-:W-:Y:S02]  /*ead0*/  DMUL R16, R16, UR4 ;  /* 0x0000000410107c28 */ /* 0x00efe40008000000 */
[----:B------:R-:W-:Y:S01]  /*eae0*/  DMUL R18, R18, UR4 ;  /* 0x0000000412127c28 */ /* 0x000fe20008000000 */
[----:B----4-:R-:W-:-:S13]  /*eaf0*/  ISETP.NE.AND P0, PT, R0, 0x1, PT ;  /* 0x000000010000780c */ /* 0x010fda0003f05270 */
        /* <DEDUP_REMOVED lines=8> */
[----:B------:R-:W-:Y:S01]  /*eb80*/  IMAD.U32 R10, RZ, RZ, UR6 ;  /* 0x00000006ff0a7e24 */ /* 0x000fe2000f8e00ff */
[----:B------:R-:W-:Y:S01]  /*eb90*/  MOV R6, UR4 ;  /* 0x0000000400067c02 */ /* 0x000fe20008000f00 */
[----:B------:R-:W-:Y:S01]  /*eba0*/  IMAD.MOV.U32 R12, RZ, RZ, 0x1 ;  /* 0x00000001ff0c7424 */ /* 0x000fe200078e00ff */
[----:B------:R-:W-:-:S02]  /*ebb0*/  MOV R7, UR5 ;  /* 0x0000000500077c02 */ /* 0x000fc40008000f00 */
[----:B------:R-:W-:Y:S02]  /*ebc0*/  MOV R11, UR7 ;  /* 0x00000007000b7c02 */ /* 0x000fe40008000f00 */
[----:B------:R-:W-:Y:S02]  /*ebd0*/  MOV R8, 0x2ef ;  /* 0x000002ef00087802 */ /* 0x000fe40000000f00 */
[----:B-1----:R-:W-:-:S07]  /*ebe0*/  MOV R13, RZ ;  /* 0x000000ff000d7202 */ /* 0x002fce0000000f00 */
[----:B------:R-:W-:-:S07]  /*ebf0*/  LEPC R20, `(.L_x_383) ;  /* 0x000000001014794e */ /* 0x000fce0000000000 */
[----:B0-2---:R-:W-:Y:S05]  /*ec00*/  CALL.ABS.NOINC R2 ;  /* 0x0000000002007343 */ /* 0x005fea0003c00000 */
.L_x_383:
[----:B------:R-:W-:Y:S02]  /*ec10*/  ULDC.64 UR4, c[0x0][0x608] ;  /* 0x0001820000047ab9 */ /* 0x000fe40000000a00 */
[----:B------:R-:W-:-:S04]  /*ec20*/  IADD3 R22, P0, R22, UR4, RZ ;  /* 0x0000000416167c10 */ /* 0x000fc8000ff1e0ff */
[----:B------:R-:W-:-:S05]  /*ec30*/  IADD3.X R23, RZ, UR5, RZ, P0, !PT ;  /* 0x00000005ff177c10 */ /* 0x000fca00087fe4ff */
[----:B------:R-:W-:Y:S01]  /*ec40*/  STG.E.128 desc[UR36][R22.64], R16 ;  /* 0x0000001016007986 */ /* 0x000fe2000c101d24 */
[----:B------:R-:W-:Y:S05]  /*ec50*/  EXIT ;  /* 0x000000000000794d */ /* 0x000fea0003800000 */
.L_x_382:
[----:B------:R-:W-:Y:S01]  /*ec60*/  STG.E.128 desc[UR36][R2.64], R16 ;  /* 0x0000001002007986 */ /* 0x000fe2000c101d24 */
[----:B------:R-:W-:Y:S05]  /*ec70*/  EXIT ;  /* 0x000000000000794d */ /* 0x000fea0003800000 */
.L_x_380:
[----:B------:R-:W-:Y:S01]  /*ec80*/  ISETP.NE.AND P0, PT, RZ, UR38, PT ;  /* 0x00000026ff007c0c */ /* 0x000fe2000bf05270 */
[----:B------:R-:W-:Y:S02]  /*ec90*/  ULDC.U8 UR4, c[0x0][0x639] ;  /* 0x00018e4000047ab9 */ /* 0x000fe40000000000 */
[----:B------:R-:W-:-:S10]  /*eca0*/  ISETP.NE.AND P1, PT, RZ, UR4, PT ;  /* 0x00000004ff007c0c */ /* 0x000fd4000bf25270 */
[----:B------:R-:W-:Y:S05]  /*ecb0*/  @!P0 BRA `(.L_x_384) ;  /* 0x00000000000c8947 */ /* 0x000fea0003800000 */
[----:B------:R-:W1:Y:S02]  /*ecc0*/  LDG.E.128 R8, desc[UR36][R6.64] ;  /* 0x0000002406087981 */ /* 0x000e64000c1e1d00 */
[----:B-123--:R-:W-:Y:S02]  /*ecd0*/  DADD R16, R16, R8 ;  /* 0x0000000010107229 */ /* 0x00efe40000000008 */
[----:B------:R-:W-:-:S11]  /*ece0*/  DADD R18, R18, R10 ;  /* 0x0000000012127229 */ /* 0x000fd6000000000a */
.L_x_384:
        /* <DEDUP_REMOVED lines=14> */
[----:B------:R-:W-:Y:S01]  /*edd0*/  MOV R10, UR6 ;  /* 0x00000006000a7c02 */ /* 0x000fe20008000f00 */
[----:B------:R-:W-:Y:S01]  /*ede0*/  IMAD.U32 R7, RZ, RZ, UR5 ;  /* 0x00000005ff077e24 */ /* 0x000fe2000f8e00ff */
[----:B------:R-:W-:Y:S01]  /*edf0*/  MOV R6, UR4 ;  /* 0x0000000400067c02 */ /* 0x000fe20008000f00 */
[----:B------:R-:W-:Y:S01]  /*ee00*/  IMAD.MOV.U32 R8, RZ, RZ, 0x2ef ;  /* 0x000002efff087424 */ /* 0x000fe200078e00ff */
[----:B------:R-:W-:-:S02]  /*ee10*/  MOV R11, UR7 ;  /* 0x00000007000b7c02 */ /* 0x000fc40008000f00 */
[----:B------:R-:W-:Y:S02]  /*ee20*/  MOV R12, 0x1 ;  /* 0x00000001000c7802 */ /* 0x000fe40000000f00 */
[----:B-1----:R-:W-:-:S07]  /*ee30*/  MOV R13, RZ ;  /* 0x000000ff000d7202 */ /* 0x002fce0000000f00 */
[----:B------:R-:W-:-:S07]  /*ee40*/  LEPC R20, `(.L_x_386) ;  /* 0x000000001014794e */ /* 0x000fce0000000000 */
[----:B0-2---:R-:W-:Y:S05]  /*ee50*/  CALL.ABS.NOINC R2 ;  /* 0x0000000002007343 */ /* 0x005fea0003c00000 */
.L_x_386:
[----:B------:R-:W-:Y:S02]  /*ee60*/  ULDC.64 UR4, c[0x0][0x608] ;  /* 0x0001820000047ab9 */ /* 0x000fe40000000a00 */
[----:B------:R-:W-:-:S05]  /*ee70*/  IADD3 R22, P0, R22, UR4, RZ ;  /* 0x0000000416167c10 */ /* 0x000fca000ff1e0ff */
[----:B------:R-:W-:-:S05]  /*ee80*/  IMAD.X R23, RZ, RZ, UR5, P0 ;  /* 0x00000005ff177e24 */ /* 0x000fca00080e06ff */
[----:B------:R-:W-:Y:S01]  /*ee90*/  STG.E.128 desc[UR36][R22.64], R16 ;  /* 0x0000001016007986 */ /* 0x000fe2000c101d24 */
[----:B------:R-:W-:Y:S05]  /*eea0*/  EXIT ;  /* 0x000000000000794d */ /* 0x000fea0003800000 */
.L_x_385:
[----:B------:R-:W-:Y:S01]  /*eeb0*/  STG.E.128 desc[UR36][R6.64], R16 ;  /* 0x0000001006007986 */ /* 0x000fe2000c101d24 */
[----:B------:R-:W-:Y:S05]  /*eec0*/  EXIT ;  /* 0x000000000000794d */ /* 0x000fea0003800000 */
.L_x_360:
        /* <DEDUP_REMOVED lines=19> */
[----:B------:R-:W2:Y:S02]  /*f000*/  LDG.E.128 R4, desc[UR36][R2.64] ;  /* 0x0000002402047981 */ /* 0x000ea4000c1e1d00 */
[----:B--2---:R-:W-:Y:S02]  /*f010*/  DADD R28, R28, R4 ;  /* 0x000000001c1c7229 */ /* 0x004fe40000000004 */
[----:B------:R-:W-:-:S11]  /*f020*/  DADD R30, R30, R6 ;  /* 0x000000001e1e7229 */ /* 0x000fd60000000006 */
.L_x_388:
[----:B------:R-:W-:Y:S05]  /*f030*/  @!P1 BRA `(.L_x_389) ;  /* 0x00000000006c9947 */ /* 0x000fea0003800000 */
[----:B------:R-:W1:Y:S01]  /*f040*/  LDC R0, c[0x0][0x63c] ;  /* 0x00018f00ff007b82 */ /* 0x000e620000000800 */
[----:B------:R-:W-:Y:S02]  /*f050*/  ULDC.64 UR4, c[0x0][0x210] ;  /* 0x0000840000047ab9 */ /* 0x000fe40000000a00 */
[----:B------:R-:W-:Y:S02]  /*f060*/  DMUL R28, R28, UR4 ;  /* 0x000000041c1c7c28 */ /* 0x000fe40008000000 */
[----:B------:R-:W-:Y:S01]  /*f070*/  DMUL R30, R30, UR4 ;  /* 0x000000041e1e7c28 */ /* 0x000fe20008000000 */
[----:B-1----:R-:W-:-:S13]  /*f080*/  ISETP.NE.AND P0, PT, R0, 0x1, PT ;  /* 0x000000010000780c */ /* 0x002fda0003f05270 */
[----:B------:R-:W-:Y:S05]  /*f090*/  @!P0 BRA `(.L_x_390) ;  /* 0x0000000000408947 */ /* 0x000fea0003800000 */
[----:B------:R-:W-:Y:S01]  /*f0a0*/  MOV R0, 0x0 ;  /* 0x0000000000007802 */ /* 0x000fe20000000f00 */
[----:B------:R-:W-:Y:S01]  /*f0b0*/  ULDC.64 UR4, c[0x4][0x590] ;  /* 0x0101640000047ab9 */ /* 0x000fe20000000a00 */
[----:B------:R-:W-:Y:S01]  /*f0c0*/  ULDC.64 UR6, c[0x4][0x430] ;  /* 0x01010c0000067ab9 */ /* 0x000fe20000000a00 */
[----:B------:R-:W-:Y:S01]  /*f0d0*/  MOV R4, UR4 ;  /* 0x0000000400047c02 */ /* 0x000fe20008000f00 */
[----:B------:R1:W2:Y:S01]  /*f0e0*/  LDC.64 R2, c[0x4][R0] ;  /* 0x0100000000027b82 */ /* 0x0002a20000000a00 */
[----:B------:R-:W-:Y:S01]  /*f0f0*/  MOV R5, UR5 ;  /* 0x0000000500057c02 */ /* 0x000fe20008000f00 */
[----:B------:R-:W-:Y:S01]  /*f100*/  ULDC.64 UR4, c[0x4][0x578] ;  /* 0x01015e0000047ab9 */ /* 0x000fe20000000a00 */
[----:B------:R-:W-:Y:S01]  /*f110*/  MOV R10, UR6 ;  /* 0x00000006000a7c02 */ /* 0x000fe20008000f00 */
[----:B------:R-:W-:Y:S01]  /*f120*/  IMAD.U32 R6, RZ, RZ, UR4 ;  /* 0x00000004ff067e24 */ /* 0x000fe2000f8e00ff */
[----:B------:R-:W-:Y:S01]  /*f130*/  MOV R7, UR5 ;  /* 0x0000000500077c02 */ /* 0x000fe20008000f00 */
[----:B------:R-:W-:Y:S01]  /*f140*/  IMAD.U32 R11, RZ, RZ, UR7 ;  /* 0x00000007ff0b7e24 */ /* 0x000fe2000f8e00ff */
[----:B------:R-:W-:Y:S01]  /*f150*/  MOV R8, 0x2ef ;  /* 0x000002ef00087802 */ /* 0x000fe20000000f00 */
[----:B------:R-:W-:Y:S01]  /*f160*/  IMAD.MOV.U32 R13, RZ, RZ, RZ ;  /* 0x000000ffff0d7224 */ /* 0x000fe200078e00ff */
[----:B-1----:R-:W-:-:S07]  /*f170*/  MOV R12, 0x1 ;  /* 0x00000001000c7802 */ /* 0x002fce0000000f00 */
[----:B------:R-:W-:-:S07]  /*f180*/  LEPC R20, `(.L_x_390) ;  /* 0x000000001014794e */ /* 0x000fce0000000000 */
[----:B0-2---:R-:W-:Y:S05]  /*f190*/  CALL.ABS.NOINC R2 ;  /* 0x0000000002007343 */ /* 0x005fea0003c00000 */
.L_x_390:
[----:B------:R-:W-:Y:S02]  /*f1a0*/  ULDC.64 UR4, c[0x0][0x608] ;  /* 0x0001820000047ab9 */ /* 0x000fe40000000a00 */
[----:B------:R-:W-:-:S04]  /*f1b0*/  IADD3 R16, P0, R16, UR4, RZ ;  /* 0x0000000410107c10 */ /* 0x000fc8000ff1e0ff */
[----:B------:R-:W-:-:S05]  /*f1c0*/  IADD3.X R17, RZ, UR5, RZ, P0, !PT ;  /* 0x00000005ff117c10 */ /* 0x000fca00087fe4ff */
[----:B------:R-:W-:Y:S01]  /*f1d0*/  STG.E.128 desc[UR36][R16.64], R28 ;  /* 0x0000001c10007986 */ /* 0x000fe2000c101d24 */
[----:B------:R-:W-:Y:S05]  /*f1e0*/  EXIT ;  /* 0x000000000000794d */ /* 0x000fea0003800000 */
.L_x_389:
[----:B------:R-:W-:Y:S01]  /*f1f0*/  STG.E.128 desc[UR36][R2.64], R28 ;  /* 0x0000001c02007986 */ /* 0x000fe2000c101d24 */
[----:B------:R-:W-:Y:S05]  /*f200*/  EXIT ;  /* 0x000000000000794d */ /* 0x000fea0003800000 */
.L_x_387:
[----:B------:R-:W-:Y:S01]  /*f210*/  ISETP.NE.AND P0, PT, RZ, UR38, PT ;  /* 0x00000026ff007c0c */ /* 0x000fe2000bf05270 */
[----:B------:R-:W-:Y:S02]  /*f220*/  ULDC.U8 UR4, c[0x0][0x639] ;  /* 0x00018e4000047ab9 */ /* 0x000fe40000000000 */
[----:B------:R-:W-:-:S10]  /*f230*/  ISETP.NE.AND P1, PT, RZ, UR4, PT ;  /* 0x00000004ff007c0c */ /* 0x000fd4000bf25270 */
[----:B------:R-:W-:Y:S05]  /*f240*/  @!P0 BRA `(.L_x_391) ;  /* 0x00000000000c8947 */ /* 0x000fea0003800000 */
[----:B------:R-:W2:Y:S02]  /*f250*/  LDG.E.128 R4, desc[UR36][R8.64] ;  /* 0x0000002408047981 */ /* 0x000ea4000c1e1d00 */
[----:B--2---:R-:W-:Y:S02]  /*f260*/  DADD R28, R28, R4 ;  /* 0x000000001c1c7229 */ /* 0x004fe40000000004 */
[----:B------:R-:W-:-:S11]  /*f270*/  DADD R30, R30, R6 ;  /* 0x000000001e1e7229 */ /* 0x000fd60000000006 */
.L_x_391:
        /* <DEDUP_REMOVED lines=23> */
.L_x_393:
[----:B------:R-:W-:Y:S02]  /*f3f0*/  ULDC.64 UR4, c[0x0][0x608] ;  /* 0x0001820000047ab9 */ /* 0x000fe40000000a00 */
[----:B------:R-:W-:-:S04]  /*f400*/  IADD3 R16, P0, R16, UR4, RZ ;  /* 0x0000000410107c10 */ /* 0x000fc8000ff1e0ff */
[----:B------:R-:W-:-:S05]  /*f410*/  IADD3.X R17, RZ, UR5, RZ, P0, !PT ;  /* 0x00000005ff117c10 */ /* 0x000fca00087fe4ff */
[----:B------:R-:W-:Y:S01]  /*f420*/  STG.E.128 desc[UR36][R16.64], R28 ;  /* 0x0000001c10007986 */ /* 0x000fe2000c101d24 */
[----:B------:R-:W-:Y:S05]  /*f430*/  EXIT ;  /* 0x000000000000794d */ /* 0x000fea0003800000 */
.L_x_392:
[----:B------:R-:W-:Y:S01]  /*f440*/  STG.E.128 desc[UR36][R8.64], R28 ;  /* 0x0000001c08007986 */ /* 0x000fe2000c101d24 */
[----:B------:R-:W-:Y:S05]  /*f450*/  EXIT ;  /* 0x000000000000794d */ /* 0x000fea0003800000 */
.L_x_394:
        /* <DEDUP_REMOVED lines=10> */
.L_x_8240:


//--------------------- .text._ZN2at6native13reduce_kernelILi128ELi2ENS0_8ReduceOpIN3c107complexIdEENS0_7MeanOpsIS5_S5_dS5_EEjS5_Li4ELi4EEEEEvT1_ --------------------------
	.section	.text._ZN2at6native13reduce_kernelILi128ELi2ENS0_8ReduceOpIN3c107complexIdEENS0_7MeanOpsIS5_S5_dS5_EEjS5_Li4ELi4EEEEEvT1_,"ax",@progbits
	.align	128
        .global         _ZN2at6native13reduce_kernelILi128ELi2ENS0_8ReduceOpIN3c107complexIdEENS0_7MeanOpsIS5_S5_dS5_EEjS5_Li4ELi4EEEEEvT1_
        .type           _ZN2at6native13reduce_kernelILi128ELi2ENS0_8ReduceOpIN3c107complexIdEENS0_7MeanOpsIS5_S5_dS5_EEjS5_Li4ELi4EEEEEvT1_,@function
        .size           _ZN2at6native13reduce_kernelILi128ELi2ENS0_8ReduceOpIN3c107complexIdEENS0_7MeanOpsIS5_S5_dS5_EEjS5_Li4ELi4EEEEEvT1_,(.L_x_8241 - _ZN2at6native13reduce_kernelILi128ELi2ENS0_8ReduceOpIN3c107complexIdEENS0_7MeanOpsIS5_S5_dS5_EEjS5_Li4ELi4EEEEEvT1_)
        .other          _ZN2at6native13reduce_kernelILi128ELi2ENS0_8ReduceOpIN3c107complexIdEENS0_7MeanOpsIS5_S5_dS5_EEjS5_Li4ELi4EEEEEvT1_,@"STO_CUDA_ENTRY STV_DEFAULT"
_ZN2at6native13reduce_kernelILi128ELi2ENS0_8ReduceOpIN3c107complexIdEENS0_7MeanOpsIS5_S5_dS5_EEjS5_Li4ELi4EEEEEvT1_:
.text._ZN2at6native13reduce_kernelILi128ELi2ENS0_8ReduceOpIN3c107complexIdEENS0_7MeanOpsIS5_S5_dS5_EEjS5_Li4ELi4EEEEEvT1_:
[----:B------:R-:W0:Y:S01]  /*0000*/  LDC R1, c[0x0][0x28] ;  /* 0x00000a00ff017b82 */ /* 0x000e220000000800 */
[----:B------:R-:W1:Y:S07]  /*0010*/  S2R R17, SR_TID.X ;  /* 0x0000000000117919 */ /* 0x000e6e0000002100 */
[----:B------:R-:W2:Y:S01]  /*0020*/  LDC R8, c[0x0][0x404] ;  /* 0x00010100ff087b82 */ /* 0x000ea20000000800 */
[----:B------:R-:W-:Y:S01]  /*0030*/  ULDC.64 UR8, c[0x0][0x250] ;  /* 0x0000940000087ab9 */ /* 0x000fe20000000a00 */
[----:B------:R-:W-:Y:S01]  /*0040*/  ULDC.64 UR6, c[0x0][0x248] ;  /* 0x0000920000067ab9 */ /* 0x000fe20000000a00 */
[----:B------:R-:W3:Y:S01]  /*0050*/  S2R R2, SR_TID.Y ;  /* 0x0000000000027919 */ /* 0x000ee20000002200 */
[----:B------:R-:W-:Y:S01]  /*0060*/  ULDC UR5, c[0x0][0x258] ;  /* 0x0000960000057ab9 */ /* 0x000fe20000000800 */
[----:B------:R-:W-:Y:S01]  /*0070*/  HFMA2.MMA R0, -RZ, RZ, 0, 0 ;  /* 0x00000000ff007435 */ /* 0x000fe200000001ff */
[----:B------:R-:W4:Y:S02]  /*0080*/  S2R R16, SR_CTAID.Y ;  /* 0x0000000000107919 */ /* 0x000f240000002600 */
[----:B------:R-:W5:Y:S08]  /*0090*/  S2UR UR4, SR_CTAID.X ;  /* 0x00000000000479c3 */ /* 0x000f700000002500 */
[----:B------:R-:W5:Y:S01]  /*00a0*/  LDC R22, c[0x0][0x240] ;  /* 0x00009000ff167b82 */ /* 0x000f620000000800 */
[----:B--2---:R-:W-:Y:S01]  /*00b0*/  ISETP.NE.AND P0, PT, R8, RZ, PT ;  /* 0x000000ff0800720c */ /* 0x004fe20003f05270 */
[----:B-1----:R-:W-:-:S02]  /*00c0*/  IMAD R3, R17, UR9, RZ ;  /* 0x0000000911037c24 */ /* 0x002fc4000f8e02ff */
[----:B------:R-:W-:Y:S02]  /*00d0*/  IMAD R5, R17, UR6, RZ ;  /* 0x0000000611057c24 */ /* 0x000fe4000f8e02ff */
[C---:B---3--:R-:W-:Y:S02]  /*00e0*/  IMAD R3, R2.reuse, UR5, R3 ;  /* 0x0000000502037c24 */ /* 0x048fe4000f8e0203 */
[----:B------:R-:W-:Y:S02]  /*00f0*/  IMAD R5, R2, UR7, R5 ;  /* 0x0000000702057c24 */ /* 0x000fe4000f8e0205 */
[----:B-----5:R-:W-:Y:S02]  /*0100*/  IMAD R22, R22, UR4, R3 ;  /* 0x0000000416167c24 */ /* 0x020fe4000f8e0203 */
[----:B----4-:R-:W-:Y:S02]  /*0110*/  IMAD R3, R16, UR8, R5 ;  /* 0x0000000810037c24 */ /* 0x010fe4000f8e0205 */
[----:B------:R-:W-:Y:S01]  /*0120*/  IMAD.SHL.U32 R23, R22, 0x2, RZ ;  /* 0x0000000216177824 */ /* 0x000fe200078e00ff */
[----:B0-----:R-:W-:Y:S06]  /*0130*/  @!P0 BRA `(.L_x_395) ;  /* 0x0000001000448947 */ /* 0x001fec0003800000 */
        /* <DEDUP_REMOVED lines=273> */
.L_x_395:
[----:B------:R-:W-:Y:S01]  /*1250*/  ULDC UR4, c[0x0][0x234] ;  /* 0x00008d0000047ab9 */ /* 0x000fe20000000800 */
[----:B------:R-:W-:Y:S01]  /*1260*/  ULDC.64 UR60, c[0x0][0x208] ;  /* 0x00008200003c7ab9 */ /* 0x000fe20000000a00 */
[----:B------:R-:W-:Y:S01]  /*1270*/  MOV R60, UR4 ;  /* 0x00000004003c7c02 */ /* 0x000fe20008000f00 */
[----:B------:R-:W-:Y:S01]  /*1280*/  ULDC UR4, c[0x0][0x238] ;  /* 0x00008e0000047ab9 */ /* 0x000fe20000000800 */
[----:B------:R-:W-:Y:S01]  /*1290*/  BSSY B6, `(.L_x_396) ;  /* 0x0000b14000067945 */ /* 0x000fe20003800000 */
[----:B------:R-:W-:Y:S02]  /*12a0*/  CS2R R26, SRZ ;  /* 0x00000000001a7805 */ /* 0x000fe4000001ff00 */
[----:B------:R-:W-:Y:S02]  /*12b0*/  ISETP.GE.U32.AND P0, PT, R3, R60, PT ;  /* 0x0000003c0300720c */ /* 0x000fe40003f06070 */
[----:B------:R-:W-:Y:S02]  /*12c0*/  CS2R R24, SRZ ;  /* 0x0000000000187805 */ /* 0x000fe4000001ff00 */
[----:B------:R-:W-:-:S02]  /*12d0*/  CS2R R70, SRZ ;  /* 0x0000000000467805 */ /* 0x000fc4000001ff00 */
[----:B------:R-:W-:Y:S02]  /*12e0*/  CS2R R68, SRZ ;  /* 0x0000000000447805 */ /* 0x000fe4000001ff00 */
        /* <DEDUP_REMOVED lines=19> */
[----:B------:R-:W-:Y:S01]  /*1420*/  IMAD.U32 R11, RZ, RZ, UR7 ;  /* 0x00000007ff0b7e24 */ /* 0x000fe2000f8e00ff */
[----:B------:R-:W-:Y:S01]  /*1430*/  MOV R13, RZ ;  /* 0x000000ff000d7202 */ /* 0x000fe20000000f00 */
[----:B0-----:R-:W-:-:S07]  /*1440*/  IMAD.MOV.U32 R12, RZ, RZ, 0x1 ;  /* 0x00000001ff0c7424 */ /* 0x001fce00078e00ff */
[----:B------:R-:W-:-:S07]  /*1450*/  LEPC R20, `(.L_x_399) ;  /* 0x000000001014794e */ /* 0x000fce0000000000 */
[----:B-1----:R-:W-:Y:S05]  /*1460*/  CALL.ABS.NOINC R14 ;  /* 0x000000000e007343 */ /* 0x002fea0003c00000 */
.L_x_399:
[----:B------:R-:W0:Y:S01]  /*1470*/  LDC.64 R10, c[0x0][0x220] ;  /* 0x00008800ff0a7b82 */ /* 0x000e220000000a00 */
[----:B------:R-:W-:Y:S01]  /*1480*/  SHF.R.U64 R0, R18, 0x4, R19 ;  /* 0x0000000412007819 */ /* 0x000fe20000001213 */
[----:B------:R-:W-:Y:S01]  /*1490*/  ULDC UR4, c[0x0][0x234] ;  /* 0x00008d0000047ab9 */ /* 0x000fe20000000800 */
[----:B------:R-:W-:Y:S02]  /*14a0*/  BSSY B0, `(.L_x_400) ;  /* 0x000002e000007945 */ /* 0x000fe40003800000 */
[----:B------:R-:W-:Y:S01]  /*14b0*/  LOP3.LUT R14, R0, 0x3, RZ, 0xc0, !PT ;  /* 0x00000003000e7812 */ /* 0x000fe200078ec0ff */
[----:B------:R-:W-:Y:S02]  /*14c0*/  IMAD.U32 R0, RZ, RZ, UR4 ;  /* 0x00000004ff007e24 */ /* 0x000fe4000f8e00ff */
        /* <DEDUP_REMOVED lines=23> */
.L_x_405:
[----:B------:R-:W-:Y:S05]  /*1640*/  BSYNC B2 ;  /* 0x0000000000027941 */ /* 0x000fea0003800000 */
.L_x_404:
        /* <DEDUP_REMOVED lines=8> */
[----:B------:R-:W-:-:S05]  /*16d0*/  LEA.HI.X R9, R3, R19, R0, 0x4, P0 ;  /* 0x0000001303097211 */ /* 0x000fca00000f2400 */
[----:B------:R-:W2:Y:S02]  /*16e0*/  LDG.E.128 R4, desc[UR60][R8.64] ;  /* 0x0000003c08047981 */ /* 0x000ea4000c1e1d00 */
[----:B--2---:R-:W-:Y:S02]  /*16f0*/  DADD R6, R6, UR4 ;  /* 0x0000000406067e29 */ /* 0x004fe40008000000 */
[----:B------:R-:W-:-:S11]  /*1700*/  DADD R4, R4, UR6 ;  /* 0x0000000604047e29 */ /* 0x000fd60008000000 */
.L_x_403:
[----:B------:R-:W-:Y:S05]  /*1710*/  BSYNC B1 ;  /* 0x0000000000017941 */ /* 0x000fea0003800000 */
.L_x_402:
[----:B------:R-:W0:Y:S01]  /*1720*/  LDC R9, c[0x0][0x234] ;  /* 0x00008d00ff097b82 */ /* 0x000e220000000800 */
[----:B------:R-:W-:-:S04]  /*1730*/  IADD3 R3, P0, -R14, 0x4, RZ ;  /* 0x000000040e037810 */ /* 0x000fc80007f1e1ff */
[----:B------:R-:W-:Y:S02]  /*1740*/  LEA R18, P1, R3, R18, 0x4 ;  /* 0x0000001203127211 */ /* 0x000fe400078220ff */
[----:B------:R-:W-:-:S04]  /*1750*/  IADD3.X R8, RZ, -0x1, RZ, P0, !PT ;  /* 0xffffffffff087810 */ /* 0x000fc800007fe4ff */
[----:B------:R-:W-:Y:S02]  /*1760*/  LEA.HI.X R19, R3, R19, R8, 0x4, P1 ;  /* 0x0000001303137211 */ /* 0x000fe400008f2408 */
[----:B0-----:R-:W-:-:S07]  /*1770*/  IADD3 R0, R14, -0x4, R9 ;  /* 0xfffffffc0e007810 */ /* 0x001fce0007ffe009 */
.L_x_401:
[----:B------:R-:W-:Y:S05]  /*1780*/  BSYNC B0 ;  /* 0x0000000000007941 */ /* 0x000fea0003800000 */
.L_x_400:
[----:B------:R-:W0:Y:S01]  /*1790*/  LDC.64 R8, c[0x0][0x248] ;  /* 0x00009200ff087b82 */ /* 0x000e220000000a00 */
[----:B------:R-:W-:Y:S01]  /*17a0*/  BSSY B0, `(.L_x_406) ;  /* 0x0000029000007945 */ /* 0x000fe20003800000 */
[----:B------:R-:W-:Y:S01]  /*17b0*/  ISETP.NE.AND P2, PT, R2, RZ, PT ;  /* 0x000000ff0200720c */ /* 0x000fe20003f45270 */
[----:B------:R-:W-:Y:S01]  /*17c0*/  IMAD.MOV.U32 R68, RZ, RZ, R10 ;  /* 0x000000ffff447224 */ /* 0x000fe200078e000a */
[----:B------:R-:W-:Y:S01]  /*17d0*/  MOV R69, R11 ;  /* 0x0000000b00457202 */ /* 0x000fe20000000f00 */
[----:B------:R-:W-:Y:S01]  /*17e0*/  IMAD.MOV.U32 R70, RZ, RZ, R12 ;  /* 0x000000ffff467224 */ /* 0x000fe200078e000c */
[----:B------:R-:W-:Y:S01]  /*17f0*/  MOV R71, R13 ;  /* 0x0000000d00477202 */ /* 0x000fe20000000f00 */
[----:B------:R-:W-:Y:S01]  /*1800*/  IMAD.MOV.U32 R14, RZ, RZ, R10 ;  /* 0x000000ffff0e7224 */ /* 0x000fe200078e000a */
[----:B------:R-:W1:Y:S01]  /*1810*/  LDC R40, c[0x0][0x250] ;  /* 0x00009400ff287b82 */ /* 0x000e620000000800 */
[----:B------:R-:W-:Y:S01]  /*1820*/  MOV R15, R11 ;  /* 0x0000000b000f7202 */ /* 0x000fe20000000f00 */
[----:B0-----:R-:W-:Y:S01]  /*1830*/  IMAD R8, R17, R8, RZ ;  /* 0x0000000811087224 */ /* 0x001fe200078e02ff */
[----:B------:R-:W-:-:S03]  /*1840*/  ISETP.NE.AND P1, PT, R9, RZ, PT ;  /* 0x000000ff0900720c */ /* 0x000fc60003f25270 */
[----:B------:R-:W-:Y:S01]  /*1850*/  IMAD R3, R2, R9, R8 ;  /* 0x0000000902037224 */ /* 0x000fe200078e0208 */
[----:B------:R-:W-:Y:S01]  /*1860*/  MOV R9, R13 ;  /* 0x0000000d00097202 */ /* 0x000fe20000000f00 */
[----:B------:R-:W-:Y:S02]  /*1870*/  IMAD.MOV.U32 R8, RZ, RZ, R12 ;  /* 0x000000ffff087224 */ /* 0x000fe400078e000c */
[----:B-1----:R-:W-:-:S05]  /*1880*/  IMAD R20, R16, R40, R3 ;  /* 0x0000002810147224 */ /* 0x002fca00078e0203 */
[----:B------:R-:W-:-:S04]  /*1890*/  LEA R3, R20, 0x3, 0x2 ;  /* 0x0000000314037811 */ /* 0x000fc800078e10ff */
[----:B------:R-:W-:-:S13]  /*18a0*/  ISETP.GE.U32.AND P0, PT, R3, R0, PT ;  /* 0x000000000300720c */ /* 0x000fda0003f06070 */
[----:B------:R-:W-:Y:S05]  /*18b0*/  @P0 BRA `(.L_x_407) ;  /* 0x00000000005c0947 */ /* 0x000fea0003800000 */
[----:B------:R-:W-:Y:S01]  /*18c0*/  IMAD.MOV.U32 R3, RZ, RZ, R20 ;  /* 0x000000ffff037224 */ /* 0x000fe200078e0014 */
[----:B------:R-:W-:Y:S01]  /*18d0*/  MOV R8, R12 ;  /* 0x0000000c00087202 */ /* 0x000fe20000000f00 */
[----:B------:R-:W-:Y:S01]  /*18e0*/  IMAD.MOV.U32 R9, RZ, RZ, R13 ;  /* 0x000000ffff097224 */ /* 0x000fe200078e000d */
[----:B------:R-:W-:Y:S01]  /*18f0*/  MOV R14, R10 ;  /* 0x0000000a000e7202 */ /* 0x000fe20000000f00 */
[----:B------:R-:W-:-:S07]  /*1900*/  IMAD.MOV.U32 R15, RZ, RZ, R11 ;  /* 0x000000ffff0f7224 */ /* 0x000fce00078e000b */
.L_x_408:
        /* <DEDUP_REMOVED lines=18> */
.L_x_407:
[----:B------:R-:W-:Y:S05]  /*1a30*/  BSYNC B0 ;  /* 0x0000000000007941 */ /* 0x000fea0003800000 */
.L_x_406:
        /* <DEDUP_REMOVED lines=8> */
.L_x_410:
[----:B------:R-:W-:Y:S05]  /*1ac0*/  BSYNC B0 ;  /* 0x0000000000007941 */ /* 0x000fea0003800000 */
.L_x_409:
        /* <DEDUP_REMOVED lines=12> */
.L_x_412:
[----:B------:R-:W-:Y:S05]  /*1b90*/  BSYNC B0 ;  /* 0x0000000000007941 */ /* 0x000fea0003800000 */
.L_x_411:
[----:B------:R-:W-:Y:S01]  /*1ba0*/  DADD R6, R12, R6 ;  /* 0x000000000c067229 */ /* 0x000fe20000000006 */
[----:B------:R-:W-:Y:S01]  /*1bb0*/  CS2R R24, SRZ ;  /* 0x0000000000187805 */ /* 0x000fe2000001ff00 */
[----:B------:R-:W-:Y:S01]  /*1bc0*/  DADD R4, R14, R4 ;  /* 0x000000000e047229 */ /* 0x000fe20000000004 */
[----:B------:R-:W-:-:S05]  /*1bd0*/  CS2R R26, SRZ ;  /* 0x00000000001a7805 */ /* 0x000fca000001ff00 */
[----:B------:R-:W-:Y:S02]  /*1be0*/  DADD R6, R6, R8 ;  /* 0x0000000006067229 */ /* 0x000fe40000000008 */
[----:B------:R-:W-:-:S06]  /*1bf0*/  DADD R4, R4, R10 ;  /* 0x0000000004047229 */ /* 0x000fcc000000000a */
[----:B------:R-:W-:Y:S02]  /*1c00*/  DADD R70, R6, R70 ;  /* 0x0000000006467229 */ /* 0x000fe40000000046 */
[----:B------:R-:W-:Y:S01]  /*1c10*/  DADD R68, R4, R68 ;  /* 0x0000000004447229 */ /* 0x000fe20000000044 */
[----:B------:R-:W-:Y:S10]  /*1c20*/  BRA `(.L_x_397) ;  /* 0x000000a400e87947 */ /* 0x000ff40003800000 */
.L_x_398:
        /* <DEDUP_REMOVED lines=8> */
[----:B------:R-:W-:Y:S02]  /*1cb0*/  ULDC UR4, c[0x0][0x23c] ;  /* 0x00008f0000047ab9 */ /* 0x000fe40000000800 */
[----:B------:R-:W-:-:S04]  /*1cc0*/  IMAD.U32 R0, RZ, RZ, UR4 ;  /* 0x00000004ff007e24 */ /* 0x000fc8000f8e00ff */
[----:B------:R-:W-:Y:S01]  /*1cd0*/  IMAD R9, R0, 0x3, R3 ;  /* 0x0000000300097824 */ /* 0x000fe200078e0203 */
[----:B------:R-:W1:Y:S01]  /*1ce0*/  LDC.64 R6, c[0x0][0x228] ;  /* 0x00008a00ff067b82 */ /* 0x000e620000000a00 */
[----:B0-----:R-:W-:Y:S01]  /*1cf0*/  MOV R74, R4 ;  /* 0x00000004004a7202 */ /* 0x001fe20000000f00 */
[----:B------:R-:W-:Y:S01]  /*1d00*/  IMAD.MOV.U32 R75, RZ, RZ, R5 ;  /* 0x000000ffff4b7224 */ /* 0x000fe200078e0005 */
[----:B-1----:R-:W-:Y:S01]  /*1d10*/  MOV R72, R6 ;  /* 0x0000000600487202 */ /* 0x002fe20000000f00 */
[----:B------:R-:W-:Y:S01]  /*1d20*/  IMAD.MOV.U32 R73, RZ, RZ, R7 ;  /* 0x000000ffff497224 */ /* 0x000fe200078e0007 */
[----:B------:R-:W-:Y:S06]  /*1d30*/  @!P1 BRA `(.L_x_414) ;  /* 0x0000008c00e09947 */ /* 0x000fec0003800000 */
[----:B------:R-:W-:Y:S01]  /*1d40*/  ISETP.GE.U32.AND P0, PT, R9, R60, PT ;  /* 0x0000003c0900720c */ /* 0x000fe20003f06070 */
[----:B------:R-:W-:Y:S01]  /*1d50*/  BSSY B0, `(.L_x_415) ;  /* 0x0000462000007945 */ /* 0x000fe20003800000 */
[----:B------:R-:W-:Y:S01]  /*1d60*/  MOV R70, R6 ;  /* 0x0000000600467202 */ /* 0x000fe20000000f00 */
[----:B------:R-:W-:Y:S01]  /*1d70*/  IMAD.MOV.U32 R71, RZ, RZ, R7 ;  /* 0x000000ffff477224 */ /* 0x000fe200078e0007 */
        /* <DEDUP_REMOVED lines=65> */
[----:B------:R-:W-:-:S07]  /*2190*/  MOV R20, R4 ;  /* 0x0000000400147202 */ /* 0x000fce0000000f00 */
.L_x_421:
        /* <DEDUP_REMOVED lines=287> */
.L_x_417:
[----:B------:R-:W-:Y:S01]  /*3390*/  LOP3.LUT R11, R0, 0xffffffe0, RZ, 0xc0, !PT ;  /* 0xffffffe0000b7812 */ /* 0x000fe200078ec0ff */
[----:B------:R-:W-:-:S03]  /*33a0*/  ULDC UR36, c[0x0][0x23c] ;  /* 0x00008f0000247ab9 */ /* 0x000fc60000000800 */
[----:B------:R-:W-:-:S05]  /*33b0*/  IADD3 R10, P1, R18, R11, RZ ;  /* 0x0000000b120a7210 */ /* 0x000fca0007f3e0ff */
[----:B------:R-:W-:-:S05]  /*33c0*/  IMAD.X R11, RZ, RZ, R19, P1 ;  /* 0x000000ffff0b7224 */ /* 0x000fca00008e0613 */
[----:B------:R1:W5:Y:S04]  /*33d0*/  LDG.E.128 R36, desc[UR60][R10.64] ;  /* 0x0000003c0a247981 */ /* 0x000368000c1e1d00 */
[----:B------:R1:W5:Y:S01]  /*33e0*/  LDG.E.128 R32, desc[UR60][R10.64+0x10] ;  /* 0x0000103c0a207981 */ /* 0x000362000c1e1d00 */
[----:B------:R-:W-:-:S05]  /*33f0*/  MOV R0, UR36 ;  /* 0x0000002400007c02 */ /* 0x000fca0008000f00 */
[----:B------:R-:W-:Y:S01]  /*3400*/  IMAD.IADD R3, R3, 0x1, R0 ;  /* 0x0000000103037824 */ /* 0x000fe200078e0200 */
[----:B------:R-:W-:Y:S06]  /*3410*/  @!P0 BRA `(.L_x_418) ;  /* 0x0000000c00a88947 */ /* 0x000fec0003800000 */
[----:B------:R-:W-:Y:S01]  /*3420*/  HFMA2.MMA R8, -RZ, RZ, 0, 0 ;  /* 0x00000000ff087435 */ /* 0x000fe200000001ff */
[----:B------:R-:W-:Y:S01]  /*3430*/  IMAD.MOV.U32 R9, RZ, RZ, R3 ;  /* 0x000000ffff097224 */ /* 0x000fe200078e0003 */
[----:B0-----:R-:W-:-:S08]  /*3440*/  ISETP.NE.AND P1, PT, R76, 0x1, PT ;  /* 0x000000014c00780c */ /* 0x001fd00003f25270 */
[----:B------:R-:W-:-:S05]  /*3450*/  IMAD.HI.U32 R8, R3, UR30, R8 ;  /* 0x0000001e03087c27 */ /* 0x000fca000f8e0008 */
[----:B-1----:R-:W-:-:S04]  /*3460*/  SHF.R.U32.HI R11, RZ, UR31, R8 ;  /* 0x0000001fff0b7c19 */ /* 0x002fc80008011608 */
        /* <DEDUP_REMOVED lines=229> */
.L_x_418:
[----:B-1----:R-:W-:-:S04]  /*42c0*/  LOP3.LUT R11, R8, 0xffffffe0, RZ, 0xc0, !PT ;  /* 0xffffffe0080b7812 */ /* 0x002fc800078ec0ff */
[----:B------:R-:W-:-:S05]  /*42d0*/  IADD3 R10, P1, R18, R11, RZ ;  /* 0x0000000b120a7210 */ /* 0x000fca0007f3e0ff */
[----:B------:R-:W-:-:S05]  /*42e0*/  IMAD.X R11, RZ, RZ, R19, P1 ;  /* 0x000000ffff0b7224 */ /* 0x000fca00008e0613 */
[----:B------:R1:W5:Y:S04]  /*42f0*/  LDG.E.128 R28, desc[UR60][R10.64] ;  /* 0x0000003c0a1c7981 */ /* 0x000368000c1e1d00 */
[----:B------:R1:W5:Y:S01]  /*4300*/  LDG.E.128 R24, desc[UR60][R10.64+0x10] ;  /* 0x0000103c0a187981 */ /* 0x000362000c1e1d00 */
[----:B------:R-:W-:Y:S01]  /*4310*/  IADD3 R3, R3, R0, RZ ;  /* 0x0000000003037210 */ /* 0x000fe20007ffe0ff */
[----:B------:R-:W-:Y:S01]  /*4320*/  IMAD.MOV.U32 R16, RZ, RZ, RZ ;  /* 0x000000ffff107224 */ /* 0x000fe200078e00ff */
[----:B------:R-:W-:Y:S01]  /*4330*/  MOV R8, RZ ;  /* 0x000000ff00087202 */ /* 0x000fe20000000f00 */
[----:B------:R-:W-:Y:S06]  /*4340*/  @!P0 BRA `(.L_x_419) ;  /* 0x0000000c00a88947 */ /* 0x000fec0003800000 */
[----:B------:R-:W-:Y:S01]  /*4350*/  MOV R9, R3 ;  /* 0x0000000300097202 */ /* 0x000fe20000000f00 */
[----:B------:R-:W-:Y:S01]  /*4360*/  IMAD.MOV.U32 R8, RZ, RZ, RZ ;  /* 0x000000ffff087224 */ /* 0x000fe200078e00ff */
[----:B0-----:R-:W-:-:S03]  /*4370*/  ISETP.NE.AND P1, PT, R76, 0x1, PT ;  /* 0x000000014c00780c */ /* 0x001fc60003f25270 */
[----:B------:R-:W-:-:S05]  /*4380*/  IMAD.HI.U32 R8, R3, UR30, R8 ;  /* 0x0000001e03087c27 */ /* 0x000fca000f8e0008 */
[----:B-1----:R-:W-:-:S05]  /*4390*/  SHF.R.U32.HI R11, RZ, UR31, R8 ;  /* 0x0000001fff0b7c19 */ /* 0x002fca0008011608 */
[----:B------:R-:W-:-:S04]  /*43a0*/  IMAD.MOV R8, RZ, RZ, -R11 ;  /* 0x000000ffff087224 */ /* 0x000fc800078e0a0b */
[----:B------:R-:W-:-:S04]  /*43b0*/  IMAD R8, R77, R8, R3 ;  /* 0x000000084d087224 */ /* 0x000fc800078e0203 */
[----:B------:R-:W-:Y:S01]  /*43c0*/  IMAD R8, R8, UR54, RZ ;  /* 0x0000003608087c24 */ /* 0x000fe2000f8e02ff */
[----:B------:R-:W-:Y:S06]  /*43d0*/  @!P1 BRA `(.L_x_419) ;  /* 0x0000000c00849947 */ /* 0x000fec0003800000 */
[----:B------:R-:W-:Y:S01]  /*43e0*/  HFMA2.MMA R10, -RZ, RZ, 0, 0 ;  /* 0x00000000ff0a7435 */ /* 0x000fe200000001ff */
[----:B------:R-:W-:-:S09]  /*43f0*/  ISETP.NE.AND P1, PT, R76, 0x2, PT ;  /* 0x000000024c00780c */ /* 0x000fd20003f25270 */
        /* <DEDUP_REMOVED lines=212> */
[----:B------:R-:W-:Y:S01]  /*5140*/  @P1 IMAD.MOV.U32 R10, RZ, RZ, RZ ;  /* 0x000000ffff0a1224 */ /* 0x000fe200078e00ff */
[----:B------:R-:W-:-:S06]  /*5150*/  IADD3 R9, -R11, RZ, RZ ;  /* 0x000000ff0b097210 */ /* 0x000fcc0007ffe1ff */
        /* <DEDUP_REMOVED lines=9> */
.L_x_419:
[----:B------:R-:W-:-:S04]  /*51f0*/  LOP3.LUT R41, R8, 0xffffffe0, RZ, 0xc0, !PT ;  /* 0xffffffe008297812 */ /* 0x000fc800078ec0ff */
[----:B------:R-:W-:-:S04]  /*5200*/  IADD3 R40, P1, R18, R41, RZ ;  /* 0x0000002912287210 */ /* 0x000fc80007f3e0ff */
[----:B------:R-:W-:-:S05]  /*5210*/  IADD3.X R41, RZ, R19, RZ, P1, !PT ;  /* 0x00000013ff297210 */ /* 0x000fca0000ffe4ff */
[----:B------:R2:W5:Y:S04]  /*5220*/  LDG.E.128 R12, desc[UR60][R40.64] ;  /* 0x0000003c280c7981 */ /* 0x000568000c1e1d00 */
[----:B-1----:R2:W5:Y:S01]  /*5230*/  LDG.E.128 R8, desc[UR60][R40.64+0x10] ;  /* 0x0000103c28087981 */ /* 0x002562000c1e1d00 */
[----:B------:R-:W-:Y:S01]  /*5240*/  IMAD.IADD R3, R3, 0x1, R0 ;  /* 0x0000000103037824 */ /* 0x000fe200078e0200 */
[----:B------:R-:W-:Y:S06]  /*5250*/  @!P0 BRA `(.L_x_420) ;  /* 0x0000000c00d48947 */ /* 0x000fec0003800000 */
[----:B--2---:R-:W-:Y:S01]  /*5260*/  HFMA2.MMA R40, -RZ, RZ, 0, 0 ;  /* 0x00000000ff287435 */ /* 0x004fe200000001ff */
        /* <DEDUP_REMOVED lines=244> */
.L_x_420:
[----:B------:R-:W-:Y:S01]  /*61b0*/  LOP3.LUT R61, R16, 0xffffffe0, RZ, 0xc0, !PT ;  /* 0xffffffe0103d7812 */ /* 0x000fe200078ec0ff */
[----:B------:R-:W-:Y:S01]  /*61c0*/  IMAD.IADD R3, R3, 0x1, R0 ;  /* 0x0000000103037824 */ /* 0x000fe200078e0200 */
[----:B------:R-:W-:Y:S02]  /*61d0*/  ULDC UR4, c[0x0][0x234] ;  /* 0x00008d0000047ab9 */ /* 0x000fe40000000800 */
[----:B------:R-:W-:-:S04]  /*61e0*/  IADD3 R60, P1, R18, R61, RZ ;  /* 0x0000003d123c7210 */ /* 0x000fc80007f3e0ff */
[----:B------:R-:W-:-:S05]  /*61f0*/  IADD3.X R61, RZ, R19, RZ, P1, !PT ;  /* 0x00000013ff3d7210 */ /* 0x000fca0000ffe4ff */
[----:B--2---:R-:W2:Y:S04]  /*6200*/  LDG.E.128 R40, desc[UR60][R60.64] ;  /* 0x0000003c3c287981 */ /* 0x004ea8000c1e1d00 */
[----:B------:R1:W3:Y:S01]  /*6210*/  LDG.E.128 R44, desc[UR60][R60.64+0x10] ;  /* 0x0000103c3c2c7981 */ /* 0x0002e2000c1e1d00 */
[----:B-----5:R-:W-:Y:S02]  /*6220*/  DADD R20, R36, R20 ;  /* 0x0000000024147229 */ /* 0x020fe40000000014 */
[----:B------:R-:W-:Y:S02]  /*6230*/  DADD R48, R38, R48 ;  /* 0x0000000026307229 */ /* 0x000fe40000000030 */
[----:B------:R-:W-:Y:S02]  /*6240*/  DADD R50, R32, R50 ;  /* 0x0000000020327229 */ /* 0x000fe40000000032 */
[----:B------:R-:W-:-:S02]  /*6250*/  DADD R52, R34, R52 ;  /* 0x0000000022347229 */ /* 0x000fc40000000034 */
[----:B------:R-:W-:Y:S01]  /*6260*/  DADD R54, R28, R54 ;  /* 0x000000001c367229 */ /* 0x000fe20000000036 */
[----:B-1----:R-:W-:Y:S01]  /*6270*/  IMAD R61, R0, 0x3, R3 ;  /* 0x00000003003d7824 */ /* 0x002fe200078e0203 */
[----:B------:R-:W-:Y:S01]  /*6280*/  MOV R60, UR4 ;  /* 0x00000004003c7c02 */ /* 0x000fe20008000f00 */
[----:B------:R-:W-:Y:S02]  /*6290*/  DADD R56, R30, R56 ;  /* 0x000000001e387229 */ /* 0x000fe40000000038 */
[----:B------:R-:W-:Y:S01]  /*62a0*/  DADD R58, R24, R58 ;  /* 0x00000000183a7229 */ /* 0x000fe2000000003a */
[----:B------:R-:W-:Y:S01]  /*62b0*/  ISETP.GE.U32.AND P1, PT, R61, R60, PT ;  /* 0x0000003c3d00720c */ /* 0x000fe20003f26070 */
[----:B------:R-:W-:Y:S02]  /*62c0*/  DADD R62, R26, R62 ;  /* 0x000000001a3e7229 */ /* 0x000fe4000000003e */
[----:B------:R-:W-:Y:S02]  /*62d0*/  DADD R64, R12, R64 ;  /* 0x000000000c407229 */ /* 0x000fe40000000040 */
[----:B------:R-:W-:-:S02]  /*62e0*/  DADD R66, R14, R66 ;  /* 0x000000000e427229 */ /* 0x000fc40000000042 */
[----:B------:R-:W-:Y:S02]  /*62f0*/  DADD R68, R8, R68 ;  /* 0x0000000008447229 */ /* 0x000fe40000000044 */
[----:B------:R-:W-:Y:S02]  /*6300*/  DADD R70, R10, R70 ;  /* 0x000000000a467229 */ /* 0x000fe40000000046 */
[----:B--2---:R-:W-:Y:S02]  /*6310*/  DADD R4, R40, R4 ;  /* 0x0000000028047229 */ /* 0x004fe40000000004 */
[----:B------:R-:W-:Y:S02]  /*6320*/  DADD R6, R42, R6 ;  /* 0x000000002a067229 */ /* 0x000fe40000000006 */
[----:B---3--:R-:W-:Y:S02]  /*6330*/  DADD R74, R44, R74 ;  /* 0x000000002c4a7229 */ /* 0x008fe4000000004a */
[----:B------:R-:W-:Y:S01]  /*6340*/  DADD R72, R46, R72 ;  /* 0x000000002e487229 */ /* 0x000fe20000000048 */
[----:B------:R-:W-:Y:S10]  /*6350*/  @!P1 BRA `(.L_x_421) ;  /* 0xffffffbc00909947 */ /* 0x000ff4000383ffff */
[----:B------:R-:W-:Y:S05]  /*6360*/  BSYNC B1 ;  /* 0x0000000000017941 */ /* 0x000fea0003800000 */
.L_x_416:
[----:B------:R-:W-:Y:S05]  /*6370*/  BSYNC B0 ;  /* 0x0000000000007941 */ /* 0x000fea0003800000 */
.L_x_415:
[----:B------:R-:W-:Y:S01]  /*6380*/  ISETP.GE.U32.AND P0, PT, R3, R60, PT ;  /* 0x0000003c0300720c */ /* 0x000fe20003f06070 */
[----:B------:R-:W-:-:S12]  /*6390*/  BSSY B0, `(.L_x_422) ;  /* 0x000046a000007945 */ /* 0x000fd80003800000 */
[----:B------:R-:W-:Y:S05]  /*63a0*/  @P0 BRA `(.L_x_423) ;  /* 0x0000004400a00947 */ /* 0x000fea0003800000 */
[----:B------:R-:W1:Y:S01]  /*63b0*/  LDC R61, c[0x0][0x270] ;  /* 0x00009c00ff3d7b82 */ /* 0x000e620000000800 */
[----:B------:R-:W-:Y:S01]  /*63c0*/  IMAD.MOV.U32 R16, RZ, RZ, RZ ;  /* 0x000000ffff107224 */ /* 0x000fe200078e00ff */
[----:B-1----:R-:W-:-:S13]  /*63d0*/  ISETP.NE.AND P1, PT, R61, RZ, PT ;  /* 0x000000ff3d00720c */ /* 0x002fda0003f25270 */
        /* <DEDUP_REMOVED lines=262> */
[----:B------:R-:W1:Y:S01]  /*7440*/  @P2 LDC.64 R38, c[0x0][0x398] ;  /* 0x0000e600ff262b82 */ /* 0x000e620000000a00 */
[----:B------:R-:W-:Y:S01]  /*7450*/  @P2 MOV R34, RZ ;  /* 0x000000ff00222202 */ /* 0x000fe20000000f00 */
[----:B------:R-:W-:-:S04]  /*7460*/  IMAD.MOV R37, RZ, RZ, -R35 ;  /* 0x000000ffff257224 */ /* 0x000fc800078e0a23 */
[----:B------:R-:W-:Y:S02]  /*7470*/  IMAD R33, R37, UR6, R33 ;  /* 0x0000000625217c24 */ /* 0x000fe4000f8e0221 */
[----:B0-----:R-:W0:Y:S02]  /*7480*/  @P2 LDC R77, c[0x0][0x394] ;  /* 0x0000e500ff4d2b82 */ /* 0x001e240000000800 */
[----:B------:R-:W-:-:S06]  /*7490*/  IMAD R16, R33, UR4, R16 ;  /* 0x0000000421107c24 */ /* 0x000fcc000f8e0210 */
[----:B------:R-:W2:Y:S01]  /*74a0*/  @P2 LDC R36, c[0x0][0x400] ;  /* 0x00010000ff242b82 */ /* 0x000ea20000000800 */
[----:B-1----:R-:W-:-:S05]  /*74b0*/  @P2 IMAD.HI.U32 R32, R35, R38, R34 ;  /* 0x0000002623202227 */ /* 0x002fca00078e0022 */
[----:B------:R-:W-:-:S04]  /*74c0*/  @P2 SHF.R.U32.HI R32, RZ, R39, R32 ;  /* 0x00000027ff202219 */ /* 0x000fc80000011620 */
[----:B------:R-:W-:-:S05]  /*74d0*/  @P2 IADD3 R34, -R32, RZ, RZ ;  /* 0x000000ff20222210 */ /* 0x000fca0007ffe1ff */
[----:B0-----:R-:W-:-:S04]  /*74e0*/  @P2 IMAD R35, R77, R34, R35 ;  /* 0x000000224d232224 */ /* 0x001fc800078e0223 */
[----:B--2---:R-:W-:-:S07]  /*74f0*/  @P2 IMAD R16, R35, R36, R16 ;  /* 0x0000002423102224 */ /* 0x004fce00078e0210 */
.L_x_424:
[----:B------:R-:W-:-:S04]  /*7500*/  LOP3.LUT R79, R16, 0xffffffe0, RZ, 0xc0, !PT ;  /* 0xffffffe0104f7812 */ /* 0x000fc800078ec0ff */
[----:B------:R-:W-:-:S05]  /*7510*/  IADD3 R78, P2, R18, R79, RZ ;  /* 0x0000004f124e7210 */ /* 0x000fca0007f5e0ff */
[----:B------:R-:W-:-:S05]  /*7520*/  IMAD.X R79, RZ, RZ, R19, P2 ;  /* 0x000000ffff4f7224 */ /* 0x000fca00010e0613 */
[----:B------:R1:W5:Y:S04]  /*7530*/  LDG.E.128 R36, desc[UR60][R78.64] ;  /* 0x0000003c4e247981 */ /* 0x000368000c1e1d00 */
[----:B------:R1:W5:Y:S01]  /*7540*/  LDG.E.128 R32, desc[UR60][R78.64+0x10] ;  /* 0x0000103c4e207981 */ /* 0x000362000c1e1d00 */
[----:B0-----:R-:W-:-:S04]  /*7550*/  IADD3 R77, R3, R0, RZ ;  /* 0x00000000034d7210 */ /* 0x001fc80007ffe0ff */
[----:B------:R-:W-:-:S13]  /*7560*/  ISETP.GE.U32.AND P2, PT, R77, R60, PT ;  /* 0x0000003c4d00720c */ /* 0x000fda0003f46070 */
[----:B-1----:R-:W-:Y:S05]  /*7570*/  @P2 BRA `(.L_x_423) ;  /* 0x00000034002c2947 */ /* 0x002fea0003800000 */
[----:B------:R-:W-:Y:S01]  /*7580*/  IMAD.MOV.U32 R16, RZ, RZ, RZ ;  /* 0x000000ffff107224 */ /* 0x000fe200078e00ff */
        /* <DEDUP_REMOVED lines=273> */
.L_x_425:
[----:B------:R-:W-:-:S04]  /*86a0*/  LOP3.LUT R79, R16, 0xffffffe0, RZ, 0xc0, !PT ;  /* 0xffffffe0104f7812 */ /* 0x000fc800078ec0ff */
[----:B------:R-:W-:-:S04]  /*86b0*/  IADD3 R78, P2, R18, R79, RZ ;  /* 0x0000004f124e7210 */ /* 0x000fc80007f5e0ff */
[----:B------:R-:W-:-:S05]  /*86c0*/  IADD3.X R79, RZ, R19, RZ, P2, !PT ;  /* 0x00000013ff4f7210 */ /* 0x000fca00017fe4ff */
[----:B------:R1:W5:Y:S04]  /*86d0*/  LDG.E.128 R28, desc[UR60][R78.64] ;  /* 0x0000003c4e1c7981 */ /* 0x000368000c1e1d00 */
[----:B------:R1:W5:Y:S01]  /*86e0*/  LDG.E.128 R24, desc[UR60][R78.64+0x10] ;  /* 0x0000103c4e187981 */ /* 0x000362000c1e1d00 */
[----:B------:R-:W-:-:S05]  /*86f0*/  IMAD.IADD R77, R77, 0x1, R0 ;  /* 0x000000014d4d7824 */ /* 0x000fca00078e0200 */
        /* <DEDUP_REMOVED lines=265> */
[----:B------:R-:W-:Y:S01]  /*9790*/  @P2 MOV R12, RZ ;  /* 0x000000ff000c2202 */ /* 0x000fe20000000f00 */
[----:B------:R-:W-:-:S04]  /*97a0*/  IMAD.MOV R9, RZ, RZ, -R13 ;  /* 0x000000ffff097224 */ /* 0x000fc800078e0a0d */
[----:B------:R-:W-:Y:S02]  /*97b0*/  IMAD R11, R9, UR6, R11 ;  /* 0x00000006090b7c24 */ /* 0x000fe4000f8e020b */
[----:B------:R-:W1:Y:S02]  /*97c0*/  @P2 LDC R16, c[0x0][0x394] ;  /* 0x0000e500ff102b82 */ /* 0x000e640000000800 */
[----:B------:R-:W-:-:S06]  /*97d0*/  IMAD R8, R11, UR4, R8 ;  /* 0x000000040b087c24 */ /* 0x000fcc000f8e0208 */
[----:B------:R-:W2:Y:S01]  /*97e0*/  @P2 LDC R78, c[0x0][0x400] ;  /* 0x00010000ff4e2b82 */ /* 0x000ea20000000800 */
[----:B0-----:R-:W-:-:S05]  /*97f0*/  @P2 IMAD.HI.U32 R10, R13, R14, R12 ;  /* 0x0000000e0d0a2227 */ /* 0x001fca00078e000c */
[----:B------:R-:W-:-:S04]  /*9800*/  @P2 SHF.R.U32.HI R10, RZ, R15, R10 ;  /* 0x0000000fff0a2219 */ /* 0x000fc8000001160a */
[----:B------:R-:W-:-:S05]  /*9810*/  @P2 IADD3 R9, -R10, RZ, RZ ;  /* 0x000000ff0a092210 */ /* 0x000fca0007ffe1ff */
[----:B-1----:R-:W-:-:S04]  /*9820*/  @P2 IMAD R13, R16, R9, R13 ;  /* 0x00000009100d2224 */ /* 0x002fc800078e020d */
[----:B--2---:R-:W-:-:S07]  /*9830*/  @P2 IMAD R8, R13, R78, R8 ;  /* 0x0000004e0d082224 */ /* 0x004fce00078e0208 */
.L_x_426:
[----:B------:R-:W-:-:S04]  /*9840*/  LOP3.LUT R79, R8, 0xffffffe0, RZ, 0xc0, !PT ;  /* 0xffffffe0084f7812 */ /* 0x000fc800078ec0ff */
[----:B------:R-:W-:-:S05]  /*9850*/  IADD3 R78, P2, R18, R79, RZ ;  /* 0x0000004f124e7210 */ /* 0x000fca0007f5e0ff */
[----:B------:R-:W-:-:S05]  /*9860*/  IMAD.X R79, RZ, RZ, R19, P2 ;  /* 0x000000ffff4f7224 */ /* 0x000fca00010e0613 */
[----:B------:R1:W5:Y:S04]  /*9870*/  LDG.E.128 R12, desc[UR60][R78.64] ;  /* 0x0000003c4e0c7981 */ /* 0x000368000c1e1d00 */
[----:B------:R1:W5:Y:S01]  /*9880*/  LDG.E.128 R8, desc[UR60][R78.64+0x10] ;  /* 0x0000103c4e087981 */ /* 0x000362000c1e1d00 */
[----:B------:R-:W-:-:S04]  /*9890*/  IADD3 R77, R77, R0, RZ ;  /* 0x000000004d4d7210 */ /* 0x000fc80007ffe0ff */
        /* <DEDUP_REMOVED lines=276> */
.L_x_427:
[----:B------:R-:W-:-:S04]  /*a9e0*/  LOP3.LUT R41, R16, 0xffffffe0, RZ, 0xc0, !PT ;  /* 0xffffffe010297812 */ /* 0x000fc800078ec0ff */
[----:B------:R-:W-:-:S04]  /*a9f0*/  IADD3 R18, P1, R18, R41, RZ ;  /* 0x0000002912127210 */ /* 0x000fc80007f3e0ff */
[----:B------:R-:W-:-:S05]  /*aa00*/  IADD3.X R19, RZ, R19, RZ, P1, !PT ;  /* 0x00000013ff137210 */ /* 0x000fca0000ffe4ff */
[----:B------:R1:W5:Y:S04]  /*aa10*/  LDG.E.128 R40, desc[UR60][R18.64] ;  /* 0x0000003c12287981 */ /* 0x000368000c1e1d00 */
[----:B------:R1:W5:Y:S02]  /*aa20*/  LDG.E.128 R44, desc[UR60][R18.64+0x10] ;  /* 0x0000103c122c7981 */ /* 0x000364000c1e1d00 */
.L_x_423:
[----:B------:R-:W-:Y:S05]  /*aa30*/  BSYNC B0 ;  /* 0x0000000000007941 */ /* 0x000fea0003800000 */
.L_x_422:
[----:B------:R-:W-:Y:S04]  /*aa40*/  BSSY B0, `(.L_x_428) ;  /* 0x000001a000007945 */ /* 0x000fe80003800000 */
[----:B------:R-:W-:Y:S05]  /*aa50*/  @P0 BRA `(.L_x_429) ;  /* 0x0000000000600947 */ /* 0x000fea0003800000 */
[----:B------:R-:W-:Y:S01]  /*aa60*/  IMAD.IADD R3, R3, 0x1, R0 ;  /* 0x0000000103037824 */ /* 0x000fe200078e0200 */
[----:B-----5:R-:W-:Y:S02]  /*aa70*/  DADD R20, R20, R36 ;  /* 0x0000000014147229 */ /* 0x020fe40000000024 */
[----:B------:R-:W-:Y:S02]  /*aa80*/  DADD R48, R48, R38 ;  /* 0x0000000030307229 */ /* 0x000fe40000000026 */
[----:B------:R-:W-:Y:S01]  /*aa90*/  ISETP.GE.U32.AND P0, PT, R3, R60, PT ;  /* 0x0000003c0300720c */ /* 0x000fe20003f06070 */
[----:B------:R-:W-:Y:S02]  /*aaa0*/  DADD R50, R50, R32 ;  /* 0x0000000032327229 */ /* 0x000fe40000000020 */
[----:B------:R-:W-:-:S10]  /*aab0*/  DADD R52, R52, R34 ;  /* 0x0000000034347229 */ /* 0x000fd40000000022 */
[----:B------:R-:W-:Y:S05]  /*aac0*/  @P0 BRA `(.L_x_429) ;  /* 0x0000000000440947 */ /* 0x000fea0003800000 */
[----:B------:R-:W-:Y:S01]  /*aad0*/  IADD3 R3, R3, R0, RZ ;  /* 0x0000000003037210 */ /* 0x000fe20007ffe0ff */
[----:B------:R-:W-:Y:S02]  /*aae0*/  DADD R54, R54, R28 ;  /* 0x0000000036367229 */ /* 0x000fe4000000001c */
[----:B------:R-:W-:Y:S01]  /*aaf0*/  DADD R56, R56, R30 ;  /* 0x0000000038387229 */ /* 0x000fe2000000001e */
[----:B------:R-:W-:Y:S01]  /*ab00*/  ISETP.GE.U32.AND P0, PT, R3, R60, PT ;  /* 0x0000003c0300720c */ /* 0x000fe20003f06070 */
[----:B------:R-:W-:Y:S02]  /*ab10*/  DADD R58, R58, R24 ;  /* 0x000000003a3a7229 */ /* 0x000fe40000000018 */
[----:B------:R-:W-:-:S10]  /*ab20*/  DADD R62, R62, R26 ;  /* 0x000000003e3e7229 */ /* 0x000fd4000000001a */
[----:B------:R-:W-:Y:S05]  /*ab30*/  @P0 BRA `(.L_x_429) ;  /* 0x0000000000280947 */ /* 0x000fea0003800000 */
[----:B------:R-:W-:Y:S01]  /*ab40*/  IMAD.IADD R3, R3, 0x1, R0 ;  /* 0x0000000103037824 */ /* 0x000fe200078e0200 */
[----:B------:R-:W-:Y:S02]  /*ab50*/  DADD R64, R64, R12 ;  /* 0x0000000040407229 */ /* 0x000fe4000000000c */
[----:B------:R-:W-:Y:S02]  /*ab60*/  DADD R66, R66, R14 ;  /* 0x0000000042427229 */ /* 0x000fe4000000000e */
[----:B------:R-:W-:Y:S01]  /*ab70*/  ISETP.GE.U32.AND P0, PT, R3, R60, PT ;  /* 0x0000003c0300720c */ /* 0x000fe20003f06070 */
[----:B------:R-:W-:Y:S02]  /*ab80*/  DADD R68, R68, R8 ;  /* 0x0000000044447229 */ /* 0x000fe40000000008 */
[----:B------:R-:W-:-:S10]  /*ab90*/  DADD R70, R70, R10 ;  /* 0x0000000046467229 */ /* 0x000fd4000000000a */
[----:B------:R-:W-:Y:S02]  /*aba0*/  @!P0 DADD R4, R4, R40 ;  /* 0x0000000004048229 */ /* 0x000fe40000000028 */
[----:B------:R-:W-:Y:S02]  /*abb0*/  @!P0 DADD R6, R6, R42 ;  /* 0x0000000006068229 */ /* 0x000fe4000000002a */
[----:B------:R-:W-:Y:S02]  /*abc0*/  @!P0 DADD R74, R74, R44 ;  /* 0x000000004a4a8229 */ /* 0x000fe4000000002c */
[----:B------:R-:W-:-:S11]  /*abd0*/  @!P0 DADD R72, R72, R46 ;  /* 0x0000000048488229 */ /* 0x000fd6000000002e */
.L_x_429:
[----:B------:R-:W-:Y:S05]  /*abe0*/  BSYNC B0 ;  /* 0x0000000000007941 */ /* 0x000fea0003800000 */
.L_x_428:
[----:B------:R-:W-:Y:S02]  /*abf0*/  DADD R48, R56, R48 ;  /* 0x0000000038307229 */ /* 0x000fe40000000030 */
[----:B------:R-:W-:Y:S02]  /*ac00*/  DADD R52, R62, R52 ;  /* 0x000000003e347229 */ /* 0x000fe40000000034 */
[----:B------:R-:W-:Y:S02]  /*ac10*/  DADD R50, R58, R50 ;  /* 0x000000003a327229 */ /* 0x000fe40000000032 */
[----:B------:R-:W-:Y:S02]  /*ac20*/  DADD R20, R54, R20 ;  /* 0x0000000036147229 */ /* 0x000fe40000000014 */
[----:B------:R-:W-:Y:S02]  /*ac30*/  DADD R48, R48, R66 ;  /* 0x0000000030307229 */ /* 0x000fe40000000042 */
[----:B------:R-:W-:-:S02]  /*ac40*/  DADD R52, R52, R70 ;  /* 0x0000000034347229 */ /* 0x000fc40000000046 */
[----:B------:R-:W-:Y:S02]  /*ac50*/  DADD R50, R50, R68 ;  /* 0x0000000032327229 */ /* 0x000fe40000000044 */
[----:B------:R-:W-:Y:S02]  /*ac60*/  DADD R20, R20, R64 ;  /* 0x0000000014147229 */ /* 0x000fe40000000040 */
[----:B------:R-:W-:Y:S02]  /*ac70*/  DADD R70, R48, R6 ;  /* 0x0000000030467229 */ /* 0x000fe40000000006 */
[----:B-----5:R-:W-:Y:S02]  /*ac80*/  DADD R26, R52, R72 ;  /* 0x00000000341a7229 */ /* 0x020fe40000000048 */
[----:B------:R-:W-:Y:S02]  /*ac90*/  DADD R24, R50, R74 ;  /* 0x0000000032187229 */ /* 0x000fe4000000004a */
[----:B------:R-:W-:Y:S01]  /*aca0*/  DADD R68, R20, R4 ;  /* 0x0000000014447229 */ /* 0x000fe20000000004 */
[----:B------:R-:W-:Y:S10]  /*acb0*/  BRA `(.L_x_397) ;  /* 0x0000001400c47947 */ /* 0x000ff40003800000 */
.L_x_414:
        /* <DEDUP_REMOVED lines=67> */
[----:B------:R-:W-:-:S07]  /*b0f0*/  IMAD.MOV.U32 R27, RZ, RZ, R5 ;  /* 0x000000ffff1b7224 */ /* 0x000fce00078e0005 */
.L_x_432:
[-C--:B------:R-:W-:Y:S01]  /*b100*/  IADD3 R29, R0, R3.reuse, RZ ;  /* 0x00000003001d7210 */ /* 0x080fe20007ffe0ff */
[----:B------:R-:W-:-:S04]  /*b110*/  IMAD R3, R16, R3, RZ ;  /* 0x0000000310037224 */ /* 0x000fc800078e02ff */
[----:B------:R-:W-:Y:S01]  /*b120*/  IMAD.IADD R31, R29, 0x1, R0 ;  /* 0x000000011d1f7824 */ /* 0x000fe200078e0200 */
[----:B------:R-:W-:Y:S01]  /*b130*/  SHF.R.U32.HI R3, RZ, 0x1, R3 ;  /* 0x00000001ff037819 */ /* 0x000fe20000011603 */
[----:B------:R-:W-:-:S03]  /*b140*/  IMAD R29, R16, R29, RZ ;  /* 0x0000001d101d7224 */ /* 0x000fc600078e02ff */
[----:B------:R-:W-:Y:S01]  /*b150*/  IADD3 R61, R31, R0, RZ ;  /* 0x000000001f3d7210 */ /* 0x000fe20007ffe0ff */
[----:B------:R-:W-:Y:S01]  /*b160*/  IMAD.WIDE.U32 R76, R3, 0x20, R18 ;  /* 0x00000020034c7825 */ /* 0x000fe200078e0012 */
[----:B------:R-:W-:-:S03]  /*b170*/  SHF.R.U32.HI R29, RZ, 0x1, R29 ;  /* 0x00000001ff1d7819 */ /* 0x000fc6000001161d */
[C---:B------:R-:W-:Y:S01]  /*b180*/  IMAD R31, R16.reuse, R31, RZ ;  /* 0x0000001f101f7224 */ /* 0x040fe200078e02ff */
[----:B------:R-:W2:Y:S01]  /*b190*/  LDG.E.128 R40, desc[UR60][R76.64] ;  /* 0x0000003c4c287981 */ /* 0x000ea2000c1e1d00 */
[----:B------:R-:W-:Y:S02]  /*b1a0*/  IMAD R3, R16, R61, RZ ;  /* 0x0000003d10037224 */ /* 0x000fe400078e02ff */
[----:B------:R-:W-:Y:S01]  /*b1b0*/  IMAD.WIDE.U32 R78, R29, 0x20, R18 ;  /* 0x000000201d4e7825 */ /* 0x000fe200078e0012 */
[----:B------:R-:W-:Y:S01]  /*b1c0*/  SHF.R.U32.HI R31, RZ, 0x1, R31 ;  /* 0x00000001ff1f7819 */ /* 0x000fe2000001161f */
[----:B------:R-:W3:Y:S01]  /*b1d0*/  LDG.E.128 R36, desc[UR60][R76.64+0x10] ;  /* 0x0000103c4c247981 */ /* 0x000ee2000c1e1d00 */
[----:B------:R-:W-:-:S03]  /*b1e0*/  SHF.R.U32.HI R3, RZ, 0x1, R3 ;  /* 0x00000001ff037819 */ /* 0x000fc60000011603 */
        /* <DEDUP_REMOVED lines=8> */
[----:B------:R-:W-:-:S04]  /*b270*/  IMAD.IADD R3, R61, 0x1, R0 ;  /* 0x000000013d037824 */ /* 0x000fc800078e0200 */
        /* <DEDUP_REMOVED lines=17> */
[----:B------:R-:W-:Y:S01]  /*b390*/  DADD R72, R54, R72 ;  /* 0x0000000036487229 */ /* 0x000fe20000000048 */
[----:B------:R-:W-:Y:S10]  /*b3a0*/  @!P0 BRA `(.L_x_432) ;  /* 0xfffffffc00548947 */ /* 0x000ff4000383ffff */
[----:B------:R-:W-:Y:S05]  /*b3b0*/  BSYNC B1 ;  /* 0x0000000000017941 */ /* 0x000fea0003800000 */
.L_x_431:
[----:B------:R-:W-:Y:S05]  /*b3c0*/  BSYNC B0 ;  /* 0x0000000000007941 */ /* 0x000fea0003800000 */
.L_x_430:
[----:B------:R-:W-:Y:S01]  /*b3d0*/  ISETP.GE.U32.AND P1, PT, R3, R60, PT ;  /* 0x0000003c0300720c */ /* 0x000fe20003f26070 */
[----:B------:R-:W-:-:S12]  /*b3e0*/  BSSY B0, `(.L_x_433) ;  /* 0x000001e000007945 */ /* 0x000fd80003800000 */
[----:B------:R-:W-:Y:S05]  /*b3f0*/  @P1 BRA `(.L_x_434) ;  /* 0x0000000000701947 */ /* 0x000fea0003800000 */
[----:B------:R-:W-:-:S05]  /*b400*/  IMAD R36, R16, R3, RZ ;  /* 0x0000000310247224 */ /* 0x000fca00078e02ff */
[----:B------:R-:W-:-:S05]  /*b410*/  SHF.R.U32.HI R77, RZ, 0x1, R36 ;  /* 0x00000001ff4d7819 */ /* 0x000fca0000011624 */
[----:B------:R-:W-:-:S05]  /*b420*/  IMAD.WIDE.U32 R76, R77, 0x20, R18 ;  /* 0x000000204d4c7825 */ /* 0x000fca00078e0012 */
[----:B------:R0:W5:Y:S04]  /*b430*/  LDG.E.128 R40, desc[UR60][R76.64] ;  /* 0x0000003c4c287981 */ /* 0x000168000c1e1d00 */
[----:B------:R0:W5:Y:S01]  /*b440*/  LDG.E.128 R36, desc[UR60][R76.64+0x10] ;  /* 0x0000103c4c247981 */ /* 0x000162000c1e1d00 */
[----:B------:R-:W-:-:S04]  /*b450*/  IADD3 R61, R3, R0, RZ ;  /* 0x00000000033d7210 */ /* 0x000fc80007ffe0ff */
[----:B------:R-:W-:-:S13]  /*b460*/  ISETP.GE.U32.AND P0, PT, R61, R60, PT ;  /* 0x0000003c3d00720c */ /* 0x000fda0003f06070 */
[----:B0-----:R-:W-:Y:S05]  /*b470*/  @P0 BRA `(.L_x_434) ;  /* 0x0000000000500947 */ /* 0x001fea0003800000 */
[----:B------:R-:W-:-:S05]  /*b480*/  IMAD R28, R16, R61, RZ ;  /* 0x0000003d101c7224 */ /* 0x000fca00078e02ff */
[----:B------:R-:W-:-:S05]  /*b490*/  SHF.R.U32.HI R77, RZ, 0x1, R28 ;  /* 0x00000001ff4d7819 */ /* 0x000fca000001161c */
[----:B------:R-:W-:-:S05]  /*b4a0*/  IMAD.WIDE.U32 R76, R77, 0x20, R18 ;  /* 0x000000204d4c7825 */ /* 0x000fca00078e0012 */
[----:B------:R0:W5:Y:S04]  /*b4b0*/  LDG.E.128 R32, desc[UR60][R76.64] ;  /* 0x0000003c4c207981 */ /* 0x000168000c1e1d00 */
[----:B------:R0:W5:Y:S01]  /*b4c0*/  LDG.E.128 R28, desc[UR60][R76.64+0x10] ;  /* 0x0000103c4c1c7981 */ /* 0x000162000c1e1d00 */
[----:B------:R-:W-:-:S05]  /*b4d0*/  IMAD.IADD R61, R61, 0x1, R0 ;  /* 0x000000013d3d7824 */ /* 0x000fca00078e0200 */
[----:B------:R-:W-:-:S13]  /*b4e0*/  ISETP.GE.U32.AND P0, PT, R61, R60, PT ;  /* 0x0000003c3d00720c */ /* 0x000fda0003f06070 */
[----:B0-----:R-:W-:Y:S05]  /*b4f0*/  @P0 BRA `(.L_x_434) ;  /* 0x0000000000300947 */ /* 0x001fea0003800000 */
[----:B------:R-:W-:Y:S01]  /*b500*/  IADD3 R45, R61, R0, RZ ;  /* 0x000000003d2d7210 */ /* 0x000fe20007ffe0ff */
[----:B------:R-:W-:-:S03]  /*b510*/  IMAD R44, R16, R61, RZ ;  /* 0x0000003d102c7224 */ /* 0x000fc600078e02ff */
[----:B------:R-:W-:Y:S02]  /*b520*/  ISETP.GE.U32.AND P0, PT, R45, R60, PT ;  /* 0x0000003c2d00720c */ /* 0x000fe40003f06070 */
[----:B------:R-:W-:-:S05]  /*b530*/  SHF.R.U32.HI R77, RZ, 0x1, R44 ;  /* 0x00000001ff4d7819 */ /* 0x000fca000001162c */
[----:B------:R-:W-:-:S05]  /*b540*/  IMAD.WIDE.U32 R76, R77, 0x20, R18 ;  /* 0x000000204d4c7825 */ /* 0x000fca00078e0012 */
[----:B------:R0:W5:Y:S01]  /*b550*/  LDG.E.128 R56, desc[UR60][R76.64] ;  /* 0x0000003c4c387981 */ /* 0x000162000c1e1d00 */
[----:B------:R-:W-:-:S05]  /*b560*/  @!P0 IMAD R16, R16, R45, RZ ;  /* 0x0000002d10108224 */ /* 0x000fca00078e02ff */
[----:B------:R-:W-:-:S05]  /*b570*/  @!P0 SHF.R.U32.HI R45, RZ, 0x1, R16 ;  /* 0x00000001ff2d8819 */ /* 0x000fca0000011610 */
[----:B------:R-:W-:Y:S02]  /*b580*/  @!P0 IMAD.WIDE.U32 R18, R45, 0x20, R18 ;  /* 0x000000202d128825 */ /* 0x000fe400078e0012 */
[----:B------:R0:W5:Y:S04]  /*b590*/  LDG.E.128 R44, desc[UR60][R76.64+0x10] ;  /* 0x0000103c4c2c7981 */ /* 0x000168000c1e1d00 */
[----:B------:R0:W5:Y:S04]  /*b5a0*/  @!P0 LDG.E.128 R48, desc[UR60][R18.64] ;  /* 0x0000003c12308981 */ /* 0x000168000c1e1d00 */
[----:B------:R0:W5:Y:S02]  /*b5b0*/  @!P0 LDG.E.128 R52, desc[UR60][R18.64+0x10] ;  /* 0x0000103c12348981 */ /* 0x000164000c1e1d00 */
.L_x_434:
[----:B------:R-:W-:Y:S05]  /*b5c0*/  BSYNC B0 ;  /* 0x0000000000007941 */ /* 0x000fea0003800000 */
.L_x_433:
        /* <DEDUP_REMOVED lines=26> */
.L_x_436:
[----:B------:R-:W-:Y:S05]  /*b770*/  BSYNC B0 ;  /* 0x0000000000007941 */ /* 0x000fea0003800000 */
.L_x_435:
        /* <DEDUP_REMOVED lines=9> */
[----:B------:R-:W-:Y:S02]  /*b810*/  DADD R26, R6, R72 ;  /* 0x00000000061a7229 */ /* 0x000fe40000000048 */
[----:B------:R-:W-:Y:S02]  /*b820*/  DADD R24, R8, R74 ;  /* 0x0000000008187229 */ /* 0x000fe4000000004a */
[----:B------:R-:W-:Y:S01]  /*b830*/  DADD R68, R12, R68 ;  /* 0x000000000c447229 */ /* 0x000fe20000000044 */
[----:B------:R-:W-:Y:S10]  /*b840*/  BRA `(.L_x_397) ;  /* 0x0000000800e07947 */ /* 0x000ff40003800000 */
.L_x_413:
        /* <DEDUP_REMOVED lines=10> */
[----:B------:R-:W-:Y:S02]  /*b8f0*/  CS2R R56, SRZ ;  /* 0x0000000000387805 */ /* 0x000fe4000001ff00 */
[----:B------:R-:W-:Y:S02]  /*b900*/  CS2R R30, SRZ ;  /* 0x00000000001e7805 */ /* 0x000fe4000001ff00 */
[----:B------:R-:W-:Y:S02]  /*b910*/  CS2R R28, SRZ ;  /* 0x00000000001c7805 */ /* 0x000fe4000001ff00 */
[----:B------:R-:W-:-:S02]  /*b920*/  CS2R R34, SRZ ;  /* 0x0000000000227805 */ /* 0x000fc4000001ff00 */
[----:B------:R-:W-:Y:S02]  /*b930*/  CS2R R32, SRZ ;  /* 0x0000000000207805 */ /* 0x000fe4000001ff00 */
[----:B------:R-:W-:Y:S01]  /*b940*/  CS2R R38, SRZ ;  /* 0x0000000000267805 */ /* 0x000fe2000001ff00 */
[----:B------:R-:W2:Y:S01]  /*b950*/  LDC.64 R14, c[0x0][0x228] ;  /* 0x00008a00ff0e7b82 */ /* 0x000ea20000000a00 */
[----:B------:R-:W-:Y:S02]  /*b960*/  CS2R R36, SRZ ;  /* 0x0000000000247805 */ /* 0x000fe4000001ff00 */
[----:B------:R-:W-:Y:S02]  /*b970*/  CS2R R42, SRZ ;  /* 0x00000000002a7805 */ /* 0x000fe4000001ff00 */
[----:B------:R-:W-:Y:S01]  /*b980*/  CS2R R40, SRZ ;  /* 0x0000000000287805 */ /* 0x000fe2000001ff00 */
[----:B0-----:R-:W-:-:S05]  /*b990*/  IMAD R7, R0, 0x3, R3 ;  /* 0x0000000300077824 */ /* 0x001fca00078e0203 */
[----:B------:R-:W-:Y:S02]  /*b9a0*/  ISETP.GE.U32.AND P0, PT, R7, R60, PT ;  /* 0x0000003c0700720c */ /* 0x000fe40003f06070 */
[-C--:B-1----:R-:W-:Y:S01]  /*b9b0*/  MOV R74, R4.reuse ;  /* 0x00000004004a7202 */ /* 0x082fe20000000f00 */
        /* <DEDUP_REMOVED lines=13> */
[-C--:B--2---:R-:W-:Y:S01]  /*ba90*/  MOV R72, R14.reuse ;  /* 0x0000000e00487202 */ /* 0x084fe20000000f00 */
        /* <DEDUP_REMOVED lines=39> */
.L_x_439:
[----:B------:R-:W-:Y:S02]  /*bd10*/  IADD3 R29, R3, R0, RZ ;  /* 0x00000000031d7210 */ /* 0x000fe40007ffe0ff */
[----:B------:R-:W-:Y:S02]  /*bd20*/  SHF.R.U32.HI R77, RZ, 0x1, R3 ;  /* 0x00000001ff4d7819 */ /* 0x000fe40000011603 */
[----:B------:R-:W-:Y:S01]  /*bd30*/  SHF.R.U32.HI R79, RZ, 0x1, R29 ;  /* 0x00000001ff4f7819 */ /* 0x000fe2000001161d */
[----:B------:R-:W-:Y:S02]  /*bd40*/  IMAD.IADD R3, R29, 0x1, R0 ;  /* 0x000000011d037824 */ /* 0x000fe400078e0200 */
[----:B------:R-:W-:-:S03]  /*bd50*/  IMAD.WIDE.U32 R76, R77, 0x20, R18 ;  /* 0x000000204d4c7825 */ /* 0x000fc600078e0012 */
[----:B------:R-:W-:Y:S01]  /*bd60*/  SHF.R.U32.HI R81, RZ, 0x1, R3 ;  /* 0x00000001ff517819 */ /* 0x000fe20000011603 */
[----:B------:R-:W-:Y:S01]  /*bd70*/  IMAD.WIDE.U32 R78, R79, 0x20, R18 ;  /* 0x000000204f4e7825 */ /* 0x000fe200078e0012 */
[----:B------:R-:W-:Y:S01]  /*bd80*/  IADD3 R3, R3, R0, RZ ;  /* 0x0000000003037210 */ /* 0x000fe20007ffe0ff */
[----:B------:R-:W2:Y:S03]  /*bd90*/  LDG.E.128 R40, desc[UR60][R76.64] ;  /* 0x0000003c4c287981 */ /* 0x000ea6000c1e1d00 */
[----:B------:R-:W-:Y:S01]  /*bda0*/  SHF.R.U32.HI R83, RZ, 0x1, R3 ;  /* 0x00000001ff537819 */ /* 0x000fe20000011603 */
[--C-:B------:R-:W-:Y:S01]  /*bdb0*/  IMAD.WIDE.U32 R80, R81, 0x20, R18.reuse ;  /* 0x0000002051507825 */ /* 0x100fe200078e0012 */
[----:B------:R-:W3:Y:S03]  /*bdc0*/  LDG.E.128 R36, desc[UR60][R76.64+0x10] ;  /* 0x0000103c4c247981 */ /* 0x000ee6000c1e1d00 */
[----:B------:R-:W-:Y:S01]  /*bdd0*/  IMAD.WIDE.U32 R82, R83, 0x20, R18 ;  /* 0x0000002053527825 */ /* 0x000fe200078e0012 */
[----:B------:R-:W4:Y:S04]  /*bde0*/  LDG.E.128 R32, desc[UR60][R78.64] ;  /* 0x0000003c4e207981 */ /* 0x000f28000c1e1d00 */
        /* <DEDUP_REMOVED lines=26> */
.L_x_438:
[----:B------:R-:W-:Y:S05]  /*bf90*/  BSYNC B0 ;  /* 0x0000000000007941 */ /* 0x000fea0003800000 */
.L_x_437:
[----:B------:R-:W-:Y:S01]  /*bfa0*/  ISETP.GE.U32.AND P1, PT, R3, R60, PT ;  /* 0x0000003c0300720c */ /* 0x000fe20003f26070 */
[----:B------:R-:W-:-:S12]  /*bfb0*/  BSSY B0, `(.L_x_440) ;  /* 0x000001a000007945 */ /* 0x000fd80003800000 */
[----:B------:R-:W-:Y:S05]  /*bfc0*/  @P1 BRA `(.L_x_441) ;  /* 0x0000000000601947 */ /* 0x000fea0003800000 */
[----:B------:R-:W-:-:S05]  /*bfd0*/  SHF.R.U32.HI R77, RZ, 0x1, R3 ;  /* 0x00000001ff4d7819 */ /* 0x000fca0000011603 */
[----:B------:R-:W-:-:S05]  /*bfe0*/  IMAD.WIDE.U32 R76, R77, 0x20, R18 ;  /* 0x000000204d4c7825 */ /* 0x000fca00078e0012 */
[----:B------:R0:W5:Y:S04]  /*bff0*/  LDG.E.128 R40, desc[UR60][R76.64] ;  /* 0x0000003c4c287981 */ /* 0x000168000c1e1d00 */
[----:B------:R0:W5:Y:S01]  /*c000*/  LDG.E.128 R36, desc[UR60][R76.64+0x10] ;  /* 0x0000103c4c247981 */ /* 0x000162000c1e1d00 */
[----:B------:R-:W-:-:S04]  /*c010*/  IADD3 R61, R3, R0, RZ ;  /* 0x00000000033d7210 */ /* 0x000fc80007ffe0ff */
[----:B------:R-:W-:-:S13]  /*c020*/  ISETP.GE.U32.AND P0, PT, R61, R60, PT ;  /* 0x0000003c3d00720c */ /* 0x000fda0003f06070 */
[----:B0-----:R-:W-:Y:S05]  /*c030*/  @P0 BRA `(.L_x_441) ;  /* 0x0000000000440947 */ /* 0x001fea0003800000 */
[----:B------:R-:W-:-:S05]  /*c040*/  SHF.R.U32.HI R77, RZ, 0x1, R61 ;  /* 0x00000001ff4d7819 */ /* 0x000fca000001163d */
[----:B------:R-:W-:-:S05]  /*c050*/  IMAD.WIDE.U32 R76, R77, 0x20, R18 ;  /* 0x000000204d4c7825 */ /* 0x000fca00078e0012 */
[----:B------:R0:W5:Y:S04]  /*c060*/  LDG.E.128 R32, desc[UR60][R76.64] ;  /* 0x0000003c4c207981 */ /* 0x000168000c1e1d00 */
[----:B------:R0:W5:Y:S01]  /*c070*/  LDG.E.128 R28, desc[UR60][R76.64+0x10] ;  /* 0x0000103c4c1c7981 */ /* 0x000162000c1e1d00 */
[----:B------:R-:W-:-:S05]  /*c080*/  IMAD.IADD R61, R61, 0x1, R0 ;  /* 0x000000013d3d7824 */ /* 0x000fca00078e0200 */
[----:B------:R-:W-:-:S13]  /*c090*/  ISETP.GE.U32.AND P0, PT, R61, R60, PT ;  /* 0x0000003c3d00720c */ /* 0x000fda0003f06070 */
[----:B0-----:R-:W-:Y:S05]  /*c0a0*/  @P0 BRA `(.L_x_441) ;  /* 0x0000000000280947 */ /* 0x001fea0003800000 */
[----:B------:R-:W-:Y:S02]  /*c0b0*/  IADD3 R45, R61, R0, RZ ;  /* 0x000000003d2d7210 */ /* 0x000fe40007ffe0ff */
[----:B------:R-:W-:Y:S02]  /*c0c0*/  SHF.R.U32.HI R77, RZ, 0x1, R61 ;  /* 0x00000001ff4d7819 */ /* 0x000fe4000001163d */
[----:B------:R-:W-:-:S03]  /*c0d0*/  ISETP.GE.U32.AND P0, PT, R45, R60, PT ;  /* 0x0000003c2d00720c */ /* 0x000fc60003f06070 */
[----:B------:R-:W-:-:S05]  /*c0e0*/  IMAD.WIDE.U32 R76, R77, 0x20, R18 ;  /* 0x000000204d4c7825 */ /* 0x000fca00078e0012 */
[----:B------:R0:W5:Y:S05]  /*c0f0*/  LDG.E.128 R56, desc[UR60][R76.64] ;  /* 0x0000003c4c387981 */ /* 0x00016a000c1e1d00 */
[----:B------:R-:W-:-:S05]  /*c100*/  @!P0 SHF.R.U32.HI R45, RZ, 0x1, R45 ;  /* 0x00000001ff2d8819 */ /* 0x000fca000001162d */
[----:B------:R-:W-:Y:S02]  /*c110*/  @!P0 IMAD.WIDE.U32 R18, R45, 0x20, R18 ;  /* 0x000000202d128825 */ /* 0x000fe400078e0012 */
[----:B------:R0:W5:Y:S04]  /*c120*/  LDG.E.128 R44, desc[UR60][R76.64+0x10] ;  /* 0x0000103c4c2c7981 */ /* 0x000168000c1e1d00 */
[----:B------:R0:W5:Y:S04]  /*c130*/  @!P0 LDG.E.128 R48, desc[UR60][R18.64] ;  /* 0x0000003c12308981 */ /* 0x000168000c1e1d00 */
[----:B------:R0:W5:Y:S02]  /*c140*/  @!P0 LDG.E.128 R52, desc[UR60][R18.64+0x10] ;  /* 0x0000103c12348981 */ /* 0x000164000c1e1d00 */
.L_x_441:
[----:B------:R-:W-:Y:S05]  /*c150*/  BSYNC B0 ;  /* 0x0000000000007941 */ /* 0x000fea0003800000 */
.L_x_440:
        /* <DEDUP_REMOVED lines=26> */
.L_x_443:
[----:B------:R-:W-:Y:S05]  /*c300*/  BSYNC B0 ;  /* 0x0000000000007941 */ /* 0x000fea0003800000 */
.L_x_442:
        /* <DEDUP_REMOVED lines=11> */
[----:B------:R-:W-:-:S11]  /*c3c0*/  DADD R68, R4, R68 ;  /* 0x0000000004447229 */ /* 0x000fd60000000044 */
.L_x_397:
[----:B------:R-:W-:Y:S05]  /*c3d0*/  BSYNC B6 ;  /* 0x0000000000067941 */ /* 0x000fea0003800000 */
.L_x_396:
[----:B------:R-:W-:Y:S02]  /*c3e0*/  ULDC UR4, c[0x0][0x24c] ;  /* 0x0000930000047ab9 */ /* 0x000fe40000000800 */
[----:B------:R-:W-:-:S13]  /*c3f0*/  ISETP.NE.AND P0, PT, RZ, UR4, PT ;  /* 0x00000004ff007c0c */ /* 0x000fda000bf05270 */
[----:B------:R-:W-:Y:S05]  /*c400*/  @!P0 BRA `(.L_x_444) ;  /* 0x00000000008c8947 */ /* 0x000fea0003800000 */
[----:B------:R-:W2:Y:S01]  /*c410*/  S2R R4, SR_CgaCtaId ;  /* 0x0000000000047919 */ /* 0x000ea20000008800 */
[----:B------:R-:W3:Y:S01]  /*c420*/  LDC R14, c[0x0][RZ] ;  /* 0x00000000ff0e7b82 */ /* 0x000ee20000000800 */
[----:B------:R-:W-:-:S04]  /*c430*/  MOV R0, 0x400 ;  /* 0x0000040000007802 */ /* 0x000fc80000000f00 */
[----:B------:R-:W-:-:S03]  /*c440*/  IADD3 R3, R0, 0x10, RZ ;  /* 0x0000001000037810 */ /* 0x000fc60007ffe0ff */
[----:B------:R-:W4:Y:S01]  /*c450*/  LDC R15, c[0x0][0x4] ;  /* 0x00000100ff0f7b82 */ /* 0x000f220000000800 */
[----:B---3--:R-:W-:Y:S01]  /*c460*/  IMAD R0, R2, R14, R17 ;  /* 0x0000000e02007224 */ /* 0x008fe200078e0211 */
[----:B--2---:R-:W-:-:S05]  /*c470*/  LEA R3, R4, R3, 0x18 ;  /* 0x0000000304037211 */ /* 0x004fca00078ec0ff */
[----:B------:R-:W-:Y:S01]  /*c480*/  IMAD R13, R0, 0x20, R3 ;  /* 0x00000020000d7824 */ /* 0x000fe200078e0203 */
[----:B----4-:R-:W-:-:S04]  /*c490*/  SHF.R.U32.HI R0, RZ, 0x1, R15 ;  /* 0x00000001ff007819 */ /* 0x010fc8000001160f */
[----:B------:R2:W-:Y:S01]  /*c4a0*/  STS.128 [R13], R68 ;  /* 0x000000440d007388 */ /* 0x0005e20000000c00 */
[----:B------:R-:W-:-:S03]  /*c4b0*/  ISETP.NE.AND P0, PT, R0, RZ, PT ;  /* 0x000000ff0000720c */ /* 0x000fc60003f05270 */
[----:B------:R2:W-:Y:S10]  /*c4c0*/  STS.128 [R13+0x10], R24 ;  /* 0x000010180d007388 */ /* 0x0005f40000000c00 */
[----:B------:R-:W-:Y:S05]  /*c4d0*/  @!P0 BRA `(.L_x_444) ;  /* 0x0000000000588947 */ /* 0x000fea0003800000 */
.L_x_447:
[-C--:B------:R-:W-:Y:S01]  /*c4e0*/  IADD3 R4, R2, R0.reuse, RZ ;  /* 0x0000000002047210 */ /* 0x080fe20007ffe0ff */
[----:B------:R-:W-:Y:S05]  /*c4f0*/  WARPSYNC.ALL ;  /* 0x0000000000007948 */ /* 0x000fea0003800000 */
[----:B------:R-:W-:Y:S01]  /*c500*/  BAR.SYNC.DEFER_BLOCKING 0x0 ;  /* 0x0000000000007b1d */ /* 0x000fe20000010000 */
[----:B------:R-:W-:Y:S02]  /*c510*/  ISETP.GE.U32.AND P0, PT, R4, R15, PT ;  /* 0x0000000f0400720c */ /* 0x000fe40003f06070 */
[----:B------:R-:W-:Y:S02]  /*c520*/  ISETP.GT.AND P1, PT, R0, 0x1, PT ;  /* 0x000000010000780c */ /* 0x000fe40003f24270 */
[----:B------:R-:W-:Y:S01]  /*c530*/  ISETP.GE.U32.OR P0, PT, R2, R0, P0 ;  /* 0x000000000200720c */ /* 0x000fe20000706470 */
[----:B------:R-:W-:Y:S01]  /*c540*/  BSSY B0, `(.L_x_445) ;  /* 0x000000d000007945 */ /* 0x000fe20003800000 */
[----:B------:R-:W-:-:S11]  /*c550*/  SHF.R.S32.HI R12, RZ, 0x1, R0 ;  /* 0x00000001ff0c7819 */ /* 0x000fd60000011400 */
[----:B---3--:R-:W-:Y:S05]  /*c560*/  @P0 BRA `(.L_x_446) ;  /* 0x0000000000280947 */ /* 0x008fea0003800000 */
[----:B------:R-:W-:-:S04]  /*c570*/  IMAD R0, R4, R14, R17 ;  /* 0x0000000e04007224 */ /* 0x000fc800078e0211 */
[----:B------:R-:W-:-:S05]  /*c580*/  IMAD R0, R0, 0x20, R3 ;  /* 0x0000002000007824 */ /* 0x000fca00078e0203 */
[----:B------:R-:W2:Y:S04]  /*c590*/  LDS.128 R4, [R0] ;  /* 0x0000000000047984 */ /* 0x000ea80000000c00 */
[----:B------:R-:W3:Y:S01]  /*c5a0*/  LDS.128 R8, [R0+0x10] ;  /* 0x0000100000087984 */ /* 0x000ee20000000c00 */
[----:B--2---:R-:W-:Y:S02]  /*c5b0*/  DADD R68, R68, R4 ;  /* 0x0000000044447229 */ /* 0x004fe40000000004 */
[----:B------:R-:W-:Y:S02]  /*c5c0*/  DADD R70, R70, R6 ;  /* 0x0000000046467229 */ /* 0x000fe40000000006 */
[----:B---3--:R-:W-:Y:S02]  /*c5d0*/  DADD R24, R24, R8 ;  /* 0x0000000018187229 */ /* 0x008fe40000000008 */
[----:B------:R-:W-:-:S03]  /*c5e0*/  DADD R26, R26, R10 ;  /* 0x000000001a1a7229 */ /* 0x000fc6000000000a */
[----:B------:R3:W-:Y:S04]  /*c5f0*/  STS.128 [R13], R68 ;  /* 0x000000440d007388 */ /* 0x0007e80000000c00 */
[----:B------:R3:W-:Y:S04]  /*c600*/  STS.128 [R13+0x10], R24 ;  /* 0x000010180d007388 */ /* 0x0007e80000000c00 */
.L_x_446:
[----:B------:R-:W-:Y:S05]  /*c610*/  BSYNC B0 ;  /* 0x0000000000007941 */ /* 0x000fea0003800000 */
.L_x_445:
[----:B------:R-:W-:Y:S01]  /*c620*/  MOV R0, R12 ;  /* 0x0000000c00007202 */ /* 0x000fe20000000f00 */
[----:B------:R-:W-:Y:S06]  /*c630*/  @P1 BRA `(.L_x_447) ;  /* 0xfffffffc00a81947 */ /* 0x000fec000383ffff */
.L_x_444:
[----:B------:R-:W-:Y:S02]  /*c640*/  ULDC UR4, c[0x0][0x248] ;  /* 0x0000920000047ab9 */ /* 0x000fe40000000800 */
[----:B------:R-:W-:-:S13]  /*c650*/  ISETP.NE.AND P0, PT, RZ, UR4, PT ;  /* 0x00000004ff007c0c */ /* 0x000fda000bf05270 */
[----:B------:R-:W-:Y:S05]  /*c660*/  @!P0 BRA `(.L_x_448) ;  /* 0x0000000000ec8947 */ /* 0x000fea0003800000 */
[----:B--23--:R-:W2:Y:S02]  /*c670*/  LDC R13, c[0x0][RZ] ;  /* 0x00000000ff0d7b82 */ /* 0x00cea40000000800 */
[----:B--2---:R-:W-:Y:S01]  /*c680*/  ISETP.GT.AND P0, PT, R13, 0x20, PT ;  /* 0x000000200d00780c */ /* 0x004fe20003f04270 */
[----:B------:R-:W-:-:S12]  /*c690*/  IMAD.MOV.U32 R0, RZ, RZ, R13 ;  /* 0x000000ffff007224 */ /* 0x000fd800078e000d */
[----:B------:R-:W-:Y:S05]  /*c6a0*/  @!P0 BRA `(.L_x_449) ;  /* 0x00000000008c8947 */ /* 0x000fea0003800000 */
[----:B------:R-:W2:Y:S01]  /*c6b0*/  S2UR UR5, SR_CgaCtaId ;  /* 0x00000000000579c3 */ /* 0x000ea20000008800 */
[----:B------:R-:W-:Y:S01]  /*c6c0*/  UMOV UR4, 0x400 ;  /* 0x0000040000047882 */ /* 0x000fe20000000000 */
[----:B------:R-:W-:Y:S01]  /*c6d0*/  IMAD R0, R2, R13, R17 ;  /* 0x0000000d02007224 */ /* 0x000fe200078e0211 */
[----:B------:R-:W-:-:S04]  /*c6e0*/  UIADD3 UR4, UR4, 0x10, URZ ;  /* 0x0000001004047890 */ /* 0x000fc8000fffe03f */
[----:B--2---:R-:W-:-:S06]  /*c6f0*/  ULEA UR4, UR5, UR4, 0x18 ;  /* 0x0000000405047291 */ /* 0x004fcc000f8ec03f */
        /* <DEDUP_REMOVED lines=8> */
[----:B------:R-:W-:-:S07]  /*c780*/  IMAD.MOV.U32 R0, RZ, RZ, R4 ;  /* 0x000000ffff007224 */ /* 0x000fce00078e0004 */
.L_x_452:
[----:B------:R-:W-:Y:S01]  /*c790*/  IADD3 R4, R17, R0, RZ ;  /* 0x0000000011047210 */ /* 0x000fe20007ffe0ff */
[----:B------:R-:W-:Y:S05]  /*c7a0*/  WARPSYNC.ALL ;  /* 0x0000000000007948 */ /* 0x000fea0003800000 */
[----:B------:R-:W-:Y:S01]  /*c7b0*/  BAR.SYNC.DEFER_BLOCKING 0x0 ;  /* 0x0000000000007b1d */ /* 0x000fe20000010000 */
[----:B------:R-:W-:-:S04]  /*c7c0*/  ISETP.GE.U32.AND P0, PT, R4, R13, PT ;  /* 0x0000000d0400720c */ /* 0x000fc80003f06070 */
[----:B------:R-:W-:Y:S01]  /*c7d0*/  ISETP.GE.U32.OR P0, PT, R17, R0, P0 ;  /* 0x000000001100720c */ /* 0x000fe20000706470 */
[----:B------:R-:W-:-:S12]  /*c7e0*/  BSSY B0, `(.L_x_450) ;  /* 0x000000b000007945 */ /* 0x000fd80003800000 */
[----:B---3--:R-:W-:Y:S05]  /*c7f0*/  @P0 BRA `(.L_x_451) ;  /* 0x0000000000240947 */ /* 0x008fea0003800000 */
        /* <DEDUP_REMOVED lines=9> */
.L_x_451:
[----:B------:R-:W-:Y:S05]  /*c890*/  BSYNC B0 ;  /* 0x0000000000007941 */ /* 0x000fea0003800000 */
.L_x_450:
[----:B------:R-:W-:-:S04]  /*c8a0*/  SHF.R.S32.HI R0, RZ, 0x1, R0 ;  /* 0x00000001ff007819 */ /* 0x000fc80000011400 */
[----:B------:R-:W-:-:S13]  /*c8b0*/  ISETP.GE.AND P0, PT, R0, 0x20, PT ;  /* 0x000000200000780c */ /* 0x000fda0003f06270 */
[----:B------:R-:W-:Y:S05]  /*c8c0*/  @P0 BRA `(.L_x_452) ;  /* 0xfffffffc00b00947 */ /* 0x000fea000383ffff */
[----:B------:R-:W-:-:S07]  /*c8d0*/  MOV R0, 0x20 ;  /* 0x0000002000007802 */ /* 0x000fce0000000f00 */
.L_x_449:
[----:B------:R-:W-:Y:S01]  /*c8e0*/  ISETP.GE.AND P0, PT, R0, 0x2, PT ;  /* 0x000000020000780c */ /* 0x000fe20003f06270 */
[----:B------:R-:W-:Y:S05]  /*c8f0*/  WARPSYNC.ALL ;  /* 0x0000000000007948 */ /* 0x000fea0003800000 */
[----:B------:R-:W-:Y:S07]  /*c900*/  BAR.SYNC.DEFER_BLOCKING 0x0 ;  /* 0x0000000000007b1d */ /* 0x000fee0000010000 */
[----:B------:R-:W-:Y:S05]  /*c910*/  @!P0 BRA `(.L_x_448) ;  /* 0x0000000000408947 */ /* 0x000fea0003800000 */
[----:B--23--:R-:W-:-:S07]  /*c920*/  IMAD.MOV.U32 R3, RZ, RZ, 0x1 ;  /* 0x00000001ff037424 */ /* 0x00cfce00078e00ff */
.L_x_453:
[----:B------:R-:W-:Y:S04]  /*c930*/  SHFL.DOWN PT, R5, R69, R3, 0x1f ;  /* 0x08001f0345057589 */ /* 0x000fe800000e0000 */
[----:B------:R-:W2:Y:S04]  /*c940*/  SHFL.DOWN PT, R4, R68, R3, 0x1f ;  /* 0x08001f0344047589 */ /* 0x000ea800000e0000 */
[----:B------:R-:W-:Y:S04]  /*c950*/  SHFL.DOWN PT, R7, R71, R3, 0x1f ;  /* 0x08001f0347077589 */ /* 0x000fe800000e0000 */
[----:B------:R-:W3:Y:S04]  /*c960*/  SHFL.DOWN PT, R6, R70, R3, 0x1f ;  /* 0x08001f0346067589 */ /* 0x000ee800000e0000 */
[----:B------:R-:W-:Y:S04]  /*c970*/  SHFL.DOWN PT, R9, R25, R3, 0x1f ;  /* 0x08001f0319097589 */ /* 0x000fe800000e0000 */
[----:B------:R-:W4:Y:S04]  /*c980*/  SHFL.DOWN PT, R8, R24, R3, 0x1f ;  /* 0x08001f0318087589 */ /* 0x000f2800000e0000 */
[----:B------:R-:W-:Y:S04]  /*c990*/  SHFL.DOWN PT, R11, R27, R3, 0x1f ;  /* 0x08001f031b0b7589 */ /* 0x000fe800000e0000 */
[----:B------:R0:W1:Y:S01]  /*c9a0*/  SHFL.DOWN PT, R10, R26, R3, 0x1f ;  /* 0x08001f031a0a7589 */ /* 0x00006200000e0000 */
[----:B--2---:R-:W-:-:S02]  /*c9b0*/  DADD R68, R4, R68 ;  /* 0x0000000004447229 */ /* 0x004fc40000000044 */
[----:B---3--:R-:W-:Y:S01]  /*c9c0*/  DADD R70, R6, R70 ;  /* 0x0000000006467229 */ /* 0x008fe20000000046 */
[----:B0-----:R-:W-:-:S04]  /*c9d0*/  SHF.L.U32 R3, R3, 0x1, RZ ;  /* 0x0000000103037819 */ /* 0x001fc800000006ff */
[----:B------:R-:W-:Y:S01]  /*c9e0*/  ISETP.GE.AND P0, PT, R3, R0, PT ;  /* 0x000000000300720c */ /* 0x000fe20003f06270 */
[----:B----4-:R-:W-:Y:S02]  /*c9f0*/  DADD R24, R8, R24 ;  /* 0x0000000008187229 */ /* 0x010fe40000000018 */
[----:B-1----:R-:W-:-:S10]  /*ca00*/  DADD R26, R10, R26 ;  /* 0x000000000a1a7229 */ /* 0x002fd4000000001a */
[----:B------:R-:W-:Y:S05]  /*ca10*/  @!P0 BRA `(.L_x_453) ;  /* 0xfffffffc00c48947 */ /* 0x000fea000383ffff */
.L_x_448:
[----:B--23--:R-:W2:Y:S01]  /*ca20*/  LDC R3, c[0x0][0x404] ;  /* 0x00010100ff037b82 */ /* 0x00cea20000000800 */
[----:B------:R-:W-:Y:S01]  /*ca30*/  MOV R16, RZ ;  /* 0x000000ff00107202 */ /* 0x000fe20000000f00 */
[----:B01----:R-:W-:Y:S01]  /*ca40*/  IMAD.MOV.U32 R18, RZ, RZ, RZ ;  /* 0x000000ffff127224 */ /* 0x003fe200078e00ff */
[----:B--2---:R-:W-:-:S13]  /*ca50*/  ISETP.NE.AND P1, PT, R3, RZ, PT ;  /* 0x000000ff0300720c */ /* 0x004fda0003f25270 */
[----:B------:R-:W-:Y:S05]  /*ca60*/  @!P1 BRA `(.L_x_454) ;  /* 0x0000001000489947 */ /* 0x000fea0003800000 */
[----:B------:R-:W-:Y:S01]  /*ca70*/  MOV R4, RZ ;  /* 0x000000ff00047202 */ /* 0x000fe20000000f00 */
[----:B------:R-:W-:Y:S01]  /*ca80*/  ULDC.64 UR6, c[0x0][0x408] ;  /* 0x0001020000067ab9 */ /* 0x000fe20000000a00 */
[----:B------:R-:W-:Y:S01]  /*ca90*/  MOV R5, R23 ;  /* 0x0000001700057202 */ /* 0x000fe20000000f00 */
[----:B------:R-:W-:Y:S01]  /*caa0*/  ULDC UR4, c[0x0][0x410] ;  /* 0x0001040000047ab9 */ /* 0x000fe20000000800 */
[----:B------:R-:W-:Y:S01]  /*cab0*/  ISETP.NE.AND P0, PT, R3, 0x1, PT ;  /* 0x000000010300780c */ /* 0x000fe20003f05270 */
        /* <DEDUP_REMOVED lines=269> */
.L_x_454:
[----:B------:R-:W-:Y:S02]  /*db90*/  ULDC.64 UR4, c[0x0][0x608] ;  /* 0x0001820000047ab9 */ /* 0x000fe40000000a00 */
        /* <DEDUP_REMOVED lines=277> */
.L_x_455:
[----:B------:R-:W-:Y:S01]  /*ecf0*/  ULDC.64 UR6, c[0x0][0x618] ;  /* 0x0001860000067ab9 */ /* 0x000fe20000000a00 */
[----:B------:R-:W-:Y:S02]  /*ed00*/  CS2R R4, SRZ ;  /* 0x0000000000047805 */ /* 0x000fe4000001ff00 */
[----:B------:R-:W-:Y:S01]  /*ed10*/  ISETP.NE.U32.AND P0, PT, RZ, UR6, PT ;  /* 0x00000006ff007c0c */ /* 0x000fe2000bf05070 */
        /* <DEDUP_REMOVED lines=10> */
[----:B------:R-:W0:Y:S01]  /*edc0*/  S2R R0, SR_CTAID.X ;  /* 0x0000000000007919 */ /* 0x000e220000002500 */
[----:B------:R-:W-:Y:S01]  /*edd0*/  ULDC UR6, c[0x0][0x254] ;  /* 0x0000950000067ab9 */ /* 0x000fe20000000800 */
[----:B------:R-:W-:Y:S01]  /*ede0*/  IMAD.MOV.U32 R16, RZ, RZ, RZ ;  /* 0x000000ffff107224 */ /* 0x000fe200078e00ff */
[----:B------:R-:W-:Y:S01]  /*edf0*/  MOV R18, RZ ;  /* 0x000000ff00127202 */ /* 0x000fe20000000f00 */
[----:B------:R-:W-:Y:S01]  /*ee00*/  IMAD R7, R17, UR6, RZ ;  /* 0x0000000611077c24 */ /* 0x000fe2000f8e02ff */
[----:B------:R-:W-:-:S03]  /*ee10*/  ULDC UR6, c[0x0][0x258] ;  /* 0x0000960000067ab9 */ /* 0x000fc60000000800 */
[----:B------:R-:W-:Y:S01]  /*ee20*/  IMAD R7, R2, UR6, R7 ;  /* 0x0000000602077c24 */ /* 0x000fe2000f8e0207 */
[----:B------:R-:W-:-:S03]  /*ee30*/  ULDC UR6, c[0x0][0x240] ;  /* 0x0000900000067ab9 */ /* 0x000fc60000000800 */
[----:B0-----:R-:W-:-:S05]  /*ee40*/  IMAD R7, R0, UR6, R7 ;  /* 0x0000000600077c24 */ /* 0x001fca000f8e0207 */
        /* <DEDUP_REMOVED lines=275> */
.L_x_457:
[----:B------:R-:W-:-:S04]  /*ff80*/  IADD3 R6, P0, R18, UR4, RZ ;  /* 0x0000000412067c10 */ /* 0x000fc8000ff1e0ff */
[----:B------:R-:W-:Y:S01]  /*ff90*/  IADD3.X R7, RZ, UR5, RZ, P0, !PT ;  /* 0x00000005ff077c10 */ /* 0x000fe200087fe4ff */
[----:B------:R-:W-:Y:S08]  /*ffa0*/  @!P1 BRA `(.L_x_458) ;  /* 0x0000001000489947 */ /* 0x000ff00003800000 */
[----:B------:R-:W-:Y:S01]  /*ffb0*/  MOV R10, RZ ;  /* 0x000000ff000a7202 */ /* 0x000fe20000000f00 */
[----:B------:R-:W-:Y:S01]  /*ffc0*/  VIADD R11, R9, 0x1 ;  /* 0x00000001090b7836 */ /* 0x000fe20000000000 */
        /* <DEDUP_REMOVED lines=272> */
.L_x_458:
[----:B------:R-:W0:Y:S01]  /*110d0*/  LDC R15, c[0x0][0x248] ;  /* 0x00009200ff0f7b82 */ /* 0x000e220000000800 */
[----:B------:R-:W-:Y:S01]  /*110e0*/  ULDC UR6, c[0x0][0x238] ;  /* 0x00008e0000067ab9 */ /* 0x000fe20000000800 */
[----:B------:R-:W-:Y:S01]  /*110f0*/  IADD3 R12, P1, R16, UR4, RZ ;  /* 0x00000004100c7c10 */ /* 0x000fe2000ff3e0ff */
[----:B------:R-:W-:Y:S01]  /*11100*/  BSSY B0, `(.L_x_459) ;  /* 0x000000d000007945 */ /* 0x000fe20003800000 */
[----:B------:R-:W-:-:S03]  /*11110*/  PRMT R3, RZ, 0x7610, R3 ;  /* 0x00007610ff037816 */ /* 0x000fc60000000003 */
[----:B------:R-:W-:Y:S01]  /*11120*/  IMAD.X R13, RZ, RZ, UR5, P1 ;  /* 0x00000005ff0d7e24 */ /* 0x000fe200088e06ff */
[----:B0-----:R-:W-:-:S04]  /*11130*/  ISETP.NE.AND P0, PT, R15, RZ, PT ;  /* 0x000000ff0f00720c */ /* 0x001fc80003f05270 */
[----:B------:R-:W-:-:S04]  /*11140*/  ISETP.NE.AND P0, PT, R17, RZ, P0 ;  /* 0x000000ff1100720c */ /* 0x000fc80000705270 */
[----:B------:R-:W-:-:S13]  /*11150*/  ISETP.GE.OR P0, PT, R9, UR6, P0 ;  /* 0x0000000609007c0c */ /* 0x000fda0008706670 */
[----:B------:R-:W-:Y:S05]  /*11160*/  @P0 BRA `(.L_x_460) ;  /* 0x0000000000180947 */ /* 0x000fea0003800000 */
[----:B------:R-:W-:Y:S01]  /*11170*/  ULDC UR4, c[0x0][0x24c] ;  /* 0x0000930000047ab9 */ /* 0x000fe20000000800 */
[----:B------:R-:W-:Y:S02]  /*11180*/  MOV R3, 0x1 ;  /* 0x0000000100037802 */ /* 0x000fe40000000f00 */
[----:B------:R-:W-:-:S13]  /*11190*/  ISETP.NE.AND P1, PT, RZ, UR4, PT ;  /* 0x00000004ff007c0c */ /* 0x000fda000bf25270 */
[----:B------:R-:W-:-:S04]  /*111a0*/  @P1 ISETP.NE.AND P0, PT, R2, RZ, PT ;  /* 0x000000ff0200120c */ /* 0x000fc80003f05270 */
[----:B------:R-:W-:-:S04]  /*111b0*/  @P1 SEL R8, RZ, 0x1, P0 ;  /* 0x00000001ff081807 */ /* 0x000fc80000000000 */
[----:B------:R-:W-:-:S07]  /*111c0*/  @P1 PRMT R3, R8, 0x7610, R3 ;  /* 0x0000761008031816 */ /* 0x000fce0000000003 */
.L_x_460:
[----:B------:R-:W-:Y:S05]  /*111d0*/  BSYNC B0 ;  /* 0x0000000000007941 */ /* 0x000fea0003800000 */
.L_x_459:
[----:B------:R-:W-:Y:S01]  /*111e0*/  PRMT R3, R3, 0x9910, RZ ;  /* 0x0000991003037816 */ /* 0x000fe200000000ff */
[----:B------:R-:W-:Y:S01]  /*111f0*/  BSSY B0, `(.L_x_461) ;  /* 0x000000e000007945 */ /* 0x000fe20003800000 */
[----:B------:R-:W-:Y:S02]  /*11200*/  LOP3.LUT P0, RZ, R17, R2, RZ, 0xfc, !PT ;  /* 0x0000000211ff7212 */ /* 0x000fe4000780fcff */
[----:B------:R-:W-:-:S13]  /*11210*/  ISETP.NE.AND P1, PT, R3, RZ, PT ;  /* 0x000000ff0300720c */ /* 0x000fda0003f25270 */
[----:B------:R-:W-:Y:S05]  /*11220*/  @!P1 BRA `(.L_x_462) ;  /* 0x0000000000289947 */ /* 0x000fea0003800000 */
[----:B------:R-:W0:Y:S01]  /*11230*/  S2UR UR4, SR_CTAID.Y ;  /* 0x00000000000479c3 */ /* 0x000e220000002600 */
[----:B------:R-:W-:-:S07]  /*11240*/  ISETP.NE.AND P2, PT, R15, RZ, PT ;  /* 0x000000ff0f00720c */ /* 0x000fce0003f45270 */
[----:B------:R-:W0:Y:S08]  /*11250*/  LDC R3, c[0x0][0x10] ;  /* 0x00000400ff037b82 */ /* 0x000e300000000800 */
[----:B------:R-:W1:Y:S01]  /*11260*/  LDC.64 R8, c[0x0][0x620] ;  /* 0x00018800ff087b82 */ /* 0x000e620000000a00 */
[----:B0-----:R-:W-:Y:S01]  /*11270*/  IMAD R3, R0, R3, UR4 ;  /* 0x0000000400037e24 */ /* 0x001fe2000f8e0203 */
[----:B------:R-:W-:-:S03]  /*11280*/  ULDC UR4, c[0x0][0x0] ;  /* 0x0000000000047ab9 */ /* 0x000fc60000000800 */
[----:B------:R-:W-:-:S04]  /*11290*/  @!P2 IMAD R3, R3, UR4, R17 ;  /* 0x000000040303ac24 */ /* 0x000fc8000f8e0211 */
[----:B-1----:R-:W-:-:S05]  /*112a0*/  IMAD.WIDE.U32 R8, R3, 0x20, R8 ;  /* 0x0000002003087825 */ /* 0x002fca00078e0008 */
[----:B------:R0:W-:Y:S04]  /*112b0*/  STG.E.128 desc[UR60][R8.64], R68 ;  /* 0x0000004408007986 */ /* 0x0001e8000c101d3c */
[----:B------:R0:W-:Y:S02]  /*112c0*/  STG.E.128 desc[UR60][R8.64+0x10], R24 ;  /* 0x0000101808007986 */ /* 0x0001e4000c101d3c */
.L_x_462:
[----:B------:R-:W-:Y:S05]  /*112d0*/  BSYNC B0 ;  /* 0x0000000000007941 */ /* 0x000fea0003800000 */
.L_x_461:
        /* <DEDUP_REMOVED lines=14> */
[----:B------:R-:W1:Y:S01]  /*113c0*/  S2R R3, SR_LANEID ;  /* 0x0000000000037919 */ /* 0x000e620000000000 */
[----:B------:R-:W-:Y:S01]  /*113d0*/  VOTEU.ANY UR4, UPT, PT ;  /* 0x0000000000047886 */ /* 0x000fe200038e0100 */
[----:B0-----:R-:W0:Y:S01]  /*113e0*/  LDC.64 R8, c[0x0][0x628] ;  /* 0x00018a00ff087b82 */ /* 0x001e220000000a00 */
[----:B------:R-:W1:Y:S08]  /*113f0*/  FLO.U32 R10, UR4 ;  /* 0x00000004000a7d00 */ /* 0x000e7000080e0000 */
[----:B------:R-:W2:Y:S01]  /*11400*/  POPC R11, UR4 ;  /* 0x00000004000b7d09 */ /* 0x000ea20008000000 */
[----:B0-----:R-:W-:Y:S01]  /*11410*/  IMAD.WIDE.U32 R8, R0, 0x4, R8 ;  /* 0x0000000400087825 */ /* 0x001fe200078e0008 */
[----:B-1----:R-:W-:-:S13]  /*11420*/  ISETP.EQ.U32.AND P0, PT, R10, R3, PT ;  /* 0x000000030a00720c */ /* 0x002fda0003f02070 */
        /* <DEDUP_REMOVED lines=14> */
.L_x_464:
[----:B------:R-:W-:Y:S05]  /*11510*/  BSYNC B0 ;  /* 0x0000000000007941 */ /* 0x000fea0003800000 */
.L_x_463:
[----:B------:R-:W2:Y:S08]  /*11520*/  S2UR UR5, SR_CgaCtaId ;  /* 0x00000000000579c3 */ /* 0x000eb00000008800 */
[----:B------:R-:W-:Y:S06]  /*11530*/  BAR.SYNC.DEFER_BLOCKING 0x0 ;  /* 0x0000000000007b1d */ /* 0x000fec0000010000 */
[----:B------:R-:W-:-:S02]  /*11540*/  UMOV UR4, 0x400 ;  /* 0x0000040000047882 */ /* 0x000fc40000000000 */
[----:B--2---:R-:W-:-:S09]  /*11550*/  ULEA UR6, UR5, UR4, 0x18 ;  /* 0x0000000405067291 */ /* 0x004fd2000f8ec03f */
[----:B-1----:R-:W1:Y:S02]  /*11560*/  LDS.U8 R3, [UR6] ;  /* 0x00000006ff037984 */ /* 0x002e640008000000 */
        /* <DEDUP_REMOVED lines=14> */
[----:B0-----:R-:W-:Y:S01]  /*11650*/  IMAD.U32 R8, RZ, RZ, UR10 ;  /* 0x0000000aff087e24 */ /* 0x001fe2000f8e00ff */
[----:B------:R-:W-:Y:S01]  /*11660*/  MOV R9, UR11 ;  /* 0x0000000b00097c02 */ /* 0x000fe20008000f00 */
[----:B------:R-:W-:Y:S01]  /*11670*/  IMAD.U32 R11, RZ, RZ, UR13 ;  /* 0x0000000dff0b7e24 */ /* 0x000fe2000f8e00ff */
[----:B------:R-:W-:Y:S01]  /*11680*/  MOV R10, UR12 ;  /* 0x0000000c000a7c02 */ /* 0x000fe20008000f00 */
[----:B------:R-:W-:Y:S04]  /*11690*/  BSSY B0, `(.L_x_465) ;  /* 0x000003f000007945 */ /* 0x000fe80003800000 */
        /* <DEDUP_REMOVED lines=8> */
[----:B------:R-:W-:-:S11]  /*11720*/  MOV R27, UR13 ;  /* 0x0000000d001b7c02 */ /* 0x000fd60008000f00 */
[----:B------:R-:W-:Y:S05]  /*11730*/  @P0 BRA `(.L_x_467) ;  /* 0x0000000000d00947 */ /* 0x000fea0003800000 */
[----:B------:R-:W-:Y:S01]  /*11740*/  ULDC UR7, c[0x0][0x10] ;  /* 0x0000040000077ab9 */ /* 0x000fe20000000800 */
[----:B-----5:R-:W0:Y:S01]  /*11750*/  LDC R34, c[0x0][0x4] ;  /* 0x00000100ff227b82 */ /* 0x020e220000000800 */
[----:B------:R-:W-:Y:S01]  /*11760*/  BSSY B1, `(.L_x_468) ;  /* 0x0000013000017945 */ /* 0x000fe20003800000 */
[----:B------:R-:W-:Y:S01]  /*11770*/  MOV R24, UR10 ;  /* 0x0000000a00187c02 */ /* 0x000fe20008000f00 */
[----:B------:R-:W-:Y:S01]  /*11780*/  IMAD.U32 R25, RZ, RZ, UR11 ;  /* 0x0000000bff197e24 */ /* 0x000fe2000f8e00ff */
[----:B------:R-:W-:Y:S01]  /*11790*/  MOV R26, UR12 ;  /* 0x0000000c001a7c02 */ /* 0x000fe20008000f00 */
[----:B------:R-:W-:Y:S01]  /*117a0*/  IMAD R0, R0, UR7, RZ ;  /* 0x0000000700007c24 */ /* 0x000fe2000f8e02ff */
[----:B------:R-:W-:Y:S02]  /*117b0*/  MOV R27, UR13 ;  /* 0x0000000d001b7c02 */ /* 0x000fe40008000f00 */
[----:B------:R-:W1:Y:S01]  /*117c0*/  LDC.64 R32, c[0x0][0x620] ;  /* 0x00018800ff207b82 */ /* 0x000e620000000a00 */
[----:B0-----:R-:W-:-:S07]  /*117d0*/  IMAD R34, R34, UR6, RZ ;  /* 0x0000000622227c24 */ /* 0x001fce000f8e02ff */
.L_x_469:
[----:B------:R-:W-:-:S04]  /*117e0*/  IMAD.IADD R15, R0, 0x1, R3 ;  /* 0x00000001000f7824 */ /* 0x000fc800078e0203 */
[----:B-1----:R-:W-:-:S05]  /*117f0*/  IMAD.WIDE.U32 R14, R15, 0x20, R32 ;  /* 0x000000200f0e7825 */ /* 0x002fca00078e0020 */
[----:B------:R-:W2:Y:S04]  /*11800*/  LDG.E.128 R20, desc[UR60][R14.64] ;  /* 0x0000003c0e147981 */ /* 0x000ea8000c1e1d00 */
[----:B------:R-:W3:Y:S01]  /*11810*/  LDG.E.128 R28, desc[UR60][R14.64+0x10] ;  /* 0x0000103c0e1c7981 */ /* 0x000ee2000c1e1d00 */
[----:B------:R-:W-:-:S04]  /*11820*/  IADD3 R3, R34, R3, RZ ;  /* 0x0000000322037210 */ /* 0x000fc80007ffe0ff */
[----:B------:R-:W-:Y:S01]  /*11830*/  ISETP.GE.U32.AND P0, PT, R3, UR8, PT ;  /* 0x0000000803007c0c */ /* 0x000fe2000bf06070 */
[----:B--2---:R-:W-:Y:S02]  /*11840*/  DADD R8, R20, R8 ;  /* 0x0000000014087229 */ /* 0x004fe40000000008 */
[----:B------:R-:W-:Y:S02]  /*11850*/  DADD R10, R22, R10 ;  /* 0x00000000160a7229 */ /* 0x000fe4000000000a */
[----:B---3--:R-:W-:Y:S02]  /*11860*/  DADD R24, R28, R24 ;  /* 0x000000001c187229 */ /* 0x008fe40000000018 */
[----:B------:R-:W-:-:S06]  /*11870*/  DADD R26, R30, R26 ;  /* 0x000000001e1a7229 */ /* 0x000fcc000000001a */
[----:B------:R-:W-:Y:S05]  /*11880*/  @!P0 BRA `(.L_x_469) ;  /* 0xfffffffc00d48947 */ /* 0x000fea000383ffff */
[----:B------:R-:W-:Y:S05]  /*11890*/  BSYNC B1 ;  /* 0x0000000000017941 */ /* 0x000fea0003800000 */
.L_x_468:
[----:B------:R-:W-:Y:S05]  /*118a0*/  BRA `(.L_x_467) ;  /* 0x0000000000747947 */ /* 0x000fea0003800000 */
.L_x_466:
[----:B------:R-:W-:Y:S01]  /*118b0*/  ULDC UR7, c[0x0][0x244] ;  /* 0x0000910000077ab9 */ /* 0x000fe20000000800 */
[----:B------:R-:W-:Y:S01]  /*118c0*/  MOV R24, UR10 ;  /* 0x0000000a00187c02 */ /* 0x000fe20008000f00 */
[----:B------:R-:W-:Y:S01]  /*118d0*/  IMAD.U32 R25, RZ, RZ, UR11 ;  /* 0x0000000bff197e24 */ /* 0x000fe2000f8e00ff */
[----:B------:R-:W-:Y:S02]  /*118e0*/  ISETP.GE.U32.AND P0, PT, R2, UR7, PT ;  /* 0x0000000702007c0c */ /* 0x000fe4000bf06070 */
[----:B------:R-:W-:Y:S02]  /*118f0*/  MOV R26, UR12 ;  /* 0x0000000c001a7c02 */ /* 0x000fe40008000f00 */
[----:B------:R-:W-:-:S09]  /*11900*/  MOV R27, UR13 ;  /* 0x0000000d001b7c02 */ /* 0x000fd20008000f00 */
[----:B------:R-:W-:Y:S05]  /*11910*/  @P0 BRA `(.L_x_467) ;  /* 0x0000000000580947 */ /* 0x000fea0003800000 */
[----:B------:R-:W-:Y:S01]  /*11920*/  ULDC UR6, c[0x0][0x10] ;  /* 0x0000040000067ab9 */ /* 0x000fe20000000800 */
[----:B-----5:R-:W0:Y:S01]  /*11930*/  LDC R34, c[0x0][RZ] ;  /* 0x00000000ff227b82 */ /* 0x020e220000000800 */
[----:B------:R-:W-:Y:S01]  /*11940*/  IMAD.MOV.U32 R3, RZ, RZ, R2 ;  /* 0x000000ffff037224 */ /* 0x000fe200078e0002 */
[----:B------:R-:W-:Y:S01]  /*11950*/  MOV R24, UR10 ;  /* 0x0000000a00187c02 */ /* 0x000fe20008000f00 */
[----:B------:R-:W-:Y:S01]  /*11960*/  IMAD.U32 R26, RZ, RZ, UR12 ;  /* 0x0000000cff1a7e24 */ /* 0x000fe2000f8e00ff */
[----:B------:R-:W-:Y:S01]  /*11970*/  MOV R25, UR11 ;  /* 0x0000000b00197c02 */ /* 0x000fe20008000f00 */
[----:B------:R-:W-:Y:S01]  /*11980*/  IMAD R0, R0, UR6, RZ ;  /* 0x0000000600007c24 */ /* 0x000fe2000f8e02ff */
[----:B------:R-:W-:Y:S02]  /*11990*/  MOV R27, UR13 ;  /* 0x0000000d001b7c02 */ /* 0x000fe40008000f00 */
[----:B------:R-:W1:Y:S08]  /*119a0*/  LDC.64 R32, c[0x0][0x620] ;  /* 0x00018800ff207b82 */ /* 0x000e700000000a00 */
[----:B------:R-:W2:Y:S02]  /*119b0*/  LDC R36, c[0x0][0x4] ;  /* 0x00000100ff247b82 */ /* 0x000ea40000000800 */
.L_x_470:
[----:B------:R-:W-:-:S05]  /*119c0*/  IADD3 R14, R0, R3, RZ ;  /* 0x00000003000e7210 */ /* 0x000fca0007ffe0ff */
[----:B0-----:R-:W-:-:S04]  /*119d0*/  IMAD R15, R14, R34, R17 ;  /* 0x000000220e0f7224 */ /* 0x001fc800078e0211 */
[----:B-1----:R-:W-:-:S05]  /*119e0*/  IMAD.WIDE.U32 R14, R15, 0x20, R32 ;  /* 0x000000200f0e7825 */ /* 0x002fca00078e0020 */
[----:B------:R-:W3:Y:S04]  /*119f0*/  LDG.E.128 R20, desc[UR60][R14.64] ;  /* 0x0000003c0e147981 */ /* 0x000ee8000c1e1d00 */
[----:B------:R-:W4:Y:S01]  /*11a00*/  LDG.E.128 R28, desc[UR60][R14.64+0x10] ;  /* 0x0000103c0e1c7981 */ /* 0x000f22000c1e1d00 */
[----:B--2---:R-:W-:-:S05]  /*11a10*/  IMAD.IADD R3, R36, 0x1, R3 ;  /* 0x0000000124037824 */ /* 0x004fca00078e0203 */
[----:B------:R-:W-:Y:S01]  /*11a20*/  ISETP.GE.U32.AND P0, PT, R3, UR7, PT ;  /* 0x0000000703007c0c */ /* 0x000fe2000bf06070 */
[----:B---3--:R-:W-:Y:S02]  /*11a30*/  DADD R8, R20, R8 ;  /* 0x0000000014087229 */ /* 0x008fe40000000008 */
[----:B------:R-:W-:Y:S02]  /*11a40*/  DADD R10, R22, R10 ;  /* 0x00000000160a7229 */ /* 0x000fe4000000000a */
[----:B----4-:R-:W-:Y:S02]  /*11a50*/  DADD R24, R28, R24 ;  /* 0x000000001c187229 */ /* 0x010fe40000000018 */
[----:B------:R-:W-:-:S06]  /*11a60*/  DADD R26, R30, R26 ;  /* 0x000000001e1a7229 */ /* 0x000fcc000000001a */
[----:B------:R-:W-:Y:S05]  /*11a70*/  @!P0 BRA `(.L_x_470) ;  /* 0xfffffffc00d08947 */ /* 0x000fea000383ffff */
.L_x_467:
[----:B------:R-:W-:Y:S05]  /*11a80*/  BSYNC B0 ;  /* 0x0000000000007941 */ /* 0x000fea0003800000 */
.L_x_465:
[----:B------:R-:W0:Y:S01]  /*11a90*/  LDC R14, c[0x0][RZ] ;  /* 0x00000000ff0e7b82 */ /* 0x000e220000000800 */
[----:B------:R-:W-:Y:S01]  /*11aa0*/  UIADD3 UR4, UR4, 0x10, URZ ;  /* 0x0000001004047890 */ /* 0x000fe2000fffe03f */
[----:B------:R-:W-:-:S03]  /*11ab0*/  ULDC UR6, c[0x0][0x4] ;  /* 0x0000010000067ab9 */ /* 0x000fc60000000800 */
[----:B------:R-:W-:Y:S02]  /*11ac0*/  ULEA UR4, UR5, UR4, 0x18 ;  /* 0x0000000405047291 */ /* 0x000fe4000f8ec03f */
[----:B------:R-:W-:-:S06]  /*11ad0*/  USHF.R.U32.HI UR5, URZ, 0x1, UR6 ;  /* 0x000000013f057899 */ /* 0x000fcc0008011606 */
[----:B------:R-:W-:Y:S01]  /*11ae0*/  ISETP.NE.AND P0, PT, RZ, UR5, PT ;  /* 0x00000005ff007c0c */ /* 0x000fe2000bf05270 */
[----:B0-----:R-:W-:-:S05]  /*11af0*/  IMAD R0, R2, R14, R17 ;  /* 0x0000000e02007224 */ /* 0x001fca00078e0211 */
[----:B------:R-:W-:-:S05]  /*11b00*/  LEA R3, R0, UR4, 0x5 ;  /* 0x0000000400037c11 */ /* 0x000fca000f8e28ff */
[----:B------:R0:W-:Y:S04]  /*11b10*/  STS.128 [R3], R8 ;  /* 0x0000000803007388 */ /* 0x0001e80000000c00 */
[----:B------:R0:W-:Y:S01]  /*11b20*/  STS.128 [R3+0x10], R24 ;  /* 0x0000101803007388 */ /* 0x0001e20000000c00 */
[----:B------:R-:W-:Y:S05]  /*11b30*/  @!P0 BRA `(.L_x_471) ;  /* 0x0000000000548947 */ /* 0x000fea0003800000 */
[----:B------:R-:W-:-:S07]  /*11b40*/  MOV R15, UR5 ;  /* 0x00000005000f7c02 */ /* 0x000fce0008000f00 */
.L_x_474:
[----:B------:R-:W-:Y:S01]  /*11b50*/  IADD3 R0, R2, R15, RZ ;  /* 0x0000000f02007210 */ /* 0x000fe20007ffe0ff */
[----:B------:R-:W-:Y:S01]  /*11b60*/  BAR.SYNC.DEFER_BLOCKING 0x0 ;  /* 0x0000000000007b1d */ /* 0x000fe20000010000 */
[----:B------:R-:W-:Y:S02]  /*11b70*/  ISETP.GT.AND P2, PT, R15, 0x1, PT ;  /* 0x000000010f00780c */ /* 0x000fe40003f44270 */
[----:B------:R-:W-:-:S03]  /*11b80*/  ISETP.GE.U32.AND P0, PT, R0, UR6, PT ;  /* 0x0000000600007c0c */ /* 0x000fc6000bf06070 */
[----:B------:R-:W-:Y:S01]  /*11b90*/  BSSY B0, `(.L_x_472) ;  /* 0x000000e000007945 */ /* 0x000fe20003800000 */
[----:B------:R-:W-:Y:S02]  /*11ba0*/  ISETP.GE.U32.OR P0, PT, R2, R15, P0 ;  /* 0x0000000f0200720c */ /* 0x000fe40000706470 */
[----:B------:R-:W-:-:S11]  /*11bb0*/  SHF.R.S32.HI R15, RZ, 0x1, R15 ;  /* 0x00000001ff0f7819 */ /* 0x000fd6000001140f */
[----:B-1----:R-:W-:Y:S05]  /*11bc0*/  @P0 BRA `(.L_x_473) ;  /* 0x0000000000280947 */ /* 0x002fea0003800000 */
[----:B------:R-:W-:-:S05]  /*11bd0*/  IMAD R0, R0, R14, R17 ;  /* 0x0000000e00007224 */ /* 0x000fca00078e0211 */
[----:B------:R-:W-:-:S05]  /*11be0*/  LEA R0, R0, UR4, 0x5 ;  /* 0x0000000400007c11 */ /* 0x000fca000f8e28ff */
[----:B------:R-:W0:Y:S04]  /*11bf0*/  LDS.128 R20, [R0] ;  /* 0x0000000000147984 */ /* 0x000e280000000c00 */
[----:B-----5:R-:W1:Y:S01]  /*11c00*/  LDS.128 R28, [R0+0x10] ;  /* 0x00001000001c7984 */ /* 0x020e620000000c00 */
[----:B0-----:R-:W-:Y:S02]  /*11c10*/  DADD R8, R8, R20 ;  /* 0x0000000008087229 */ /* 0x001fe40000000014 */
[----:B------:R-:W-:Y:S02]  /*11c20*/  DADD R10, R10, R22 ;  /* 0x000000000a0a7229 */ /* 0x000fe40000000016 */
[----:B-1----:R-:W-:Y:S02]  /*11c30*/  DADD R24, R24, R28 ;  /* 0x0000000018187229 */ /* 0x002fe4000000001c */
[----:B------:R-:W-:-:S03]  /*11c40*/  DADD R26, R26, R30 ;  /* 0x000000001a1a7229 */ /* 0x000fc6000000001e */
[----:B------:R1:W-:Y:S04]  /*11c50*/  STS.128 [R3], R8 ;  /* 0x0000000803007388 */ /* 0x0003e80000000c00 */
[----:B------:R1:W-:Y:S04]  /*11c60*/  STS.128 [R3+0x10], R24 ;  /* 0x0000101803007388 */ /* 0x0003e80000000c00 */
.L_x_473:
[----:B------:R-:W-:Y:S05]  /*11c70*/  BSYNC B0 ;  /* 0x0000000000007941 */ /* 0x000fea0003800000 */
.L_x_472:
[----:B------:R-:W-:Y:S05]  /*11c80*/  @P2 BRA `(.L_x_474) ;  /* 0xfffffffc00b02947 */ /* 0x000fea000383ffff */
.L_x_471:
[----:B------:R-:W-:Y:S02]  /*11c90*/  ULDC UR4, c[0x0][0x248] ;  /* 0x0000920000047ab9 */ /* 0x000fe40000000800 */
[----:B------:R-:W-:-:S13]  /*11ca0*/  ISETP.NE.AND P0, PT, RZ, UR4, PT ;  /* 0x00000004ff007c0c */ /* 0x000fda000bf05270 */
[----:B------:R-:W-:Y:S05]  /*11cb0*/  @!P0 BRA `(.L_x_475) ;  /* 0x0000000000c48947 */ /* 0x000fea0003800000 */
[----:B------:R-:W-:Y:S01]  /*11cc0*/  ISETP.GT.AND P0, PT, R14, 0x20, PT ;  /* 0x000000200e00780c */ /* 0x000fe20003f04270 */
[----:B------:R-:W-:-:S12]  /*11cd0*/  IMAD.MOV.U32 R0, RZ, RZ, R14 ;  /* 0x000000ffff007224 */ /* 0x000fd800078e000e */
[----:B------:R-:W-:Y:S05]  /*11ce0*/  @!P0 BRA `(.L_x_476) ;  /* 0x00000000006c8947 */ /* 0x000fea0003800000 */
[----:B------:R-:W-:Y:S01]  /*11cf0*/  LEA.HI R0, R14, R14, RZ, 0x1 ;  /* 0x0000000e0e007211 */ /* 0x000fe200078f08ff */
[----:B------:R2:W-:Y:S03]  /*11d00*/  STS.128 [R3], R8 ;  /* 0x0000000803007388 */ /* 0x0005e60000000c00 */
[----:B------:R-:W-:Y:S01]  /*11d10*/  SHF.R.S32.HI R2, RZ, 0x1, R0 ;  /* 0x00000001ff027819 */ /* 0x000fe20000011400 */
[----:B------:R2:W-:Y:S01]  /*11d20*/  STS.128 [R3+0x10], R24 ;  /* 0x0000101803007388 */ /* 0x0005e20000000c00 */
[----:B------:R-:W-:Y:S02]  /*11d30*/  MOV R0, 0x20 ;  /* 0x0000002000007802 */ /* 0x000fe40000000f00 */
[----:B------:R-:W-:-:S13]  /*11d40*/  ISETP.GE.AND P0, PT, R2, 0x20, PT ;  /* 0x000000200200780c */ /* 0x000fda0003f06270 */
[----:B--2---:R-:W-:Y:S05]  /*11d50*/  @!P0 BRA `(.L_x_476) ;  /* 0x0000000000508947 */ /* 0x004fea0003800000 */
.L_x_479:
[----:B------:R-:W-:Y:S01]  /*11d60*/  IADD3 R0, R17, R2, RZ ;  /* 0x0000000211007210 */ /* 0x000fe20007ffe0ff */
[----:B------:R-:W-:Y:S03]  /*11d70*/  BAR.SYNC.DEFER_BLOCKING 0x0 ;  /* 0x0000000000007b1d */ /* 0x000fe60000010000 */
[----:B------:R-:W-:-:S03]  /*11d80*/  ISETP.GE.U32.AND P0, PT, R0, R14, PT ;  /* 0x0000000e0000720c */ /* 0x000fc60003f06070 */
[----:B------:R-:W-:Y:S01]  /*11d90*/  BSSY B0, `(.L_x_477) ;  /* 0x000000c000007945 */ /* 0x000fe20003800000 */
[----:B------:R-:W-:-:S13]  /*11da0*/  ISETP.GE.U32.OR P0, PT, R17, R2, P0 ;  /* 0x000000021100720c */ /* 0x000fda0000706470 */
[----:B--2---:R-:W-:Y:S05]  /*11db0*/  @P0 BRA `(.L_x_478) ;  /* 0x0000000000240947 */ /* 0x004fea0003800000 */
[----:B------:R-:W-:-:S05]  /*11dc0*/  IMAD R0, R2, 0x20, R3 ;  /* 0x0000002002007824 */ /* 0x000fca00078e0203 */
[----:B------:R-:W0:Y:S04]  /*11dd0*/  LDS.128 R20, [R0] ;  /* 0x0000000000147984 */ /* 0x000e280000000c00 */
[----:B-----5:R-:W2:Y:S01]  /*11de0*/  LDS.128 R28, [R0+0x10] ;  /* 0x00001000001c7984 */ /* 0x020ea20000000c00 */
[----:B01----:R-:W-:Y:S02]  /*11df0*/  DADD R8, R8, R20 ;  /* 0x0000000008087229 */ /* 0x003fe40000000014 */
[----:B------:R-:W-:Y:S02]  /*11e00*/  DADD R10, R10, R22 ;  /* 0x000000000a0a7229 */ /* 0x000fe40000000016 */
[----:B--2---:R-:W-:Y:S02]  /*11e10*/  DADD R24, R24, R28 ;  /* 0x0000000018187229 */ /* 0x004fe4000000001c */
[----:B------:R-:W-:-:S03]  /*11e20*/  DADD R26, R26, R30 ;  /* 0x000000001a1a7229 */ /* 0x000fc6000000001e */
[----:B------:R2:W-:Y:S04]  /*11e30*/  STS.128 [R3], R8 ;  /* 0x0000000803007388 */ /* 0x0005e80000000c00 */
[----:B------:R2:W-:Y:S04]  /*11e40*/  STS.128 [R3+0x10], R24 ;  /* 0x0000101803007388 */ /* 0x0005e80000000c00 */
.L_x_478:
[----:B------:R-:W-:Y:S05]  /*11e50*/  BSYNC B0 ;  /* 0x0000000000007941 */ /* 0x000fea0003800000 */
.L_x_477:
[----:B------:R-:W-:-:S04]  /*11e60*/  SHF.R.S32.HI R2, RZ, 0x1, R2 ;  /* 0x00000001ff027819 */ /* 0x000fc80000011402 */
[----:B------:R-:W-:-:S13]  /*11e70*/  ISETP.GE.AND P0, PT, R2, 0x20, PT ;  /* 0x000000200200780c */ /* 0x000fda0003f06270 */
[----:B------:R-:W-:Y:S05]  /*11e80*/  @P0 BRA `(.L_x_479) ;  /* 0xfffffffc00b40947 */ /* 0x000fea000383ffff */
[----:B------:R-:W-:-:S07]  /*11e90*/  MOV R0, 0x20 ;  /* 0x0000002000007802 */ /* 0x000fce0000000f00 */
.L_x_476:
[----:B------:R-:W-:Y:S01]  /*11ea0*/  BAR.SYNC.DEFER_BLOCKING 0x0 ;  /* 0x0000000000007b1d */ /* 0x000fe20000010000 */
[----:B------:R-:W-:-:S13]  /*11eb0*/  ISETP.GE.AND P0, PT, R0, 0x2, PT ;  /* 0x000000020000780c */ /* 0x000fda0003f06270 */
[----:B------:R-:W-:Y:S05]  /*11ec0*/  @!P0 BRA `(.L_x_475) ;  /* 0x0000000000408947 */ /* 0x000fea0003800000 */
[----:B------:R-:W-:-:S11]  /*11ed0*/  HFMA2.MMA R17, -RZ, RZ, 0, 5.9604644775390625e-08 ;  /* 0x00000001ff117435 */ /* 0x000fd600000001ff */
.L_x_480:
[----:B012---:R-:W-:Y:S04]  /*11ee0*/  SHFL.DOWN PT, R3, R9, R17, 0x1f ;  /* 0x08001f1109037589 */ /* 0x007fe800000e0000 */
[----:B------:R-:W0:Y:S04]  /*11ef0*/  SHFL.DOWN PT, R2, R8, R17, 0x1f ;  /* 0x08001f1108027589 */ /* 0x000e2800000e0000 */
[----:B------:R-:W-:Y:S04]  /*11f00*/  SHFL.DOWN PT, R15, R11, R17, 0x1f ;  /* 0x08001f110b0f7589 */ /* 0x000fe800000e0000 */
[----:B------:R-:W1:Y:S04]  /*11f10*/  SHFL.DOWN PT, R14, R10, R17, 0x1f ;  /* 0x08001f110a0e7589 */ /* 0x000e6800000e0000 */
[----:B------:R-:W-:Y:S04]  /*11f20*/  SHFL.DOWN PT, R21, R25, R17, 0x1f ;  /* 0x08001f1119157589 */ /* 0x000fe800000e0000 */
[----:B------:R-:W2:Y:S04]  /*11f30*/  SHFL.DOWN PT, R20, R24, R17, 0x1f ;  /* 0x08001f1118147589 */ /* 0x000ea800000e0000 */
[----:B------:R-:W-:Y:S04]  /*11f40*/  SHFL.DOWN PT, R23, R27, R17, 0x1f ;  /* 0x08001f111b177589 */ /* 0x000fe800000e0000 */
[----:B------:R3:W4:Y:S01]  /*11f50*/  SHFL.DOWN PT, R22, R26, R17, 0x1f ;  /* 0x08001f111a167589 */ /* 0x00072200000e0000 */
[----:B0-----:R-:W-:-:S02]  /*11f60*/  DADD R8, R2, R8 ;  /* 0x0000000002087229 */ /* 0x001fc40000000008 */
[----:B-1----:R-:W-:Y:S01]  /*11f70*/  DADD R10, R14, R10 ;  /* 0x000000000e0a7229 */ /* 0x002fe2000000000a */
[----:B---3--:R-:W-:-:S05]  /*11f80*/  IMAD.SHL.U32 R17, R17, 0x2, RZ ;  /* 0x0000000211117824 */ /* 0x008fca00078e00ff */
[----:B------:R-:W-:Y:S01]  /*11f90*/  ISETP.GE.AND P0, PT, R17, R0, PT ;  /* 0x000000001100720c */ /* 0x000fe20003f06270 */
[----:B--2---:R-:W-:Y:S02]  /*11fa0*/  DADD R24, R20, R24 ;  /* 0x0000000014187229 */ /* 0x004fe40000000018 */
[----:B----4-:R-:W-:-:S10]  /*11fb0*/  DADD R26, R22, R26 ;  /* 0x00000000161a7229 */ /* 0x010fd4000000001a */
[----:B------:R-:W-:Y:S05]  /*11fc0*/  @!P0 BRA `(.L_x_480) ;  /* 0xfffffffc00c48947 */ /* 0x000fea000383ffff */
.L_x_475:
        /* <DEDUP_REMOVED lines=9> */
[----:B------:R-:W0:Y:S04]  /*12060*/  LDG.E.128 R12, desc[UR60][R4.64] ;  /* 0x0000003c040c7981 */ /* 0x000e28000c1e1d00 */
[----:B------:R-:W3:Y:S01]  /*12070*/  LDG.E.128 R20, desc[UR60][R4.64+0x10] ;  /* 0x0000103c04147981 */ /* 0x000ee2000c1e1d00 */
[----:B012---:R-:W-:Y:S02]  /*12080*/  DADD R8, R8, R12 ;  /* 0x0000000008087229 */ /* 0x007fe4000000000c */
[----:B------:R-:W-:Y:S02]  /*12090*/  DADD R10, R10, R14 ;  /* 0x000000000a0a7229 */ /* 0x000fe4000000000e */
[----:B---3--:R-:W-:Y:S02]  /*120a0*/  DADD R24, R24, R20 ;  /* 0x0000000018187229 */ /* 0x008fe40000000014 */
[----:B------:R-:W-:-:S11]  /*120b0*/  DADD R26, R26, R22 ;  /* 0x000000001a1a7229 */ /* 0x000fd60000000016 */
.L_x_482:
[----:B------:R-:W-:Y:S05]  /*120c0*/  @!P1 BRA `(.L_x_483) ;  /* 0x0000000000d49947 */ /* 0x000fea0003800000 */
[----:B------:R-:W3:Y:S01]  /*120d0*/  LDC R17, c[0x0][0x63c] ;  /* 0x00018f00ff117b82 */ /* 0x000ee20000000800 */
[----:B------:R-:W-:Y:S02]  /*120e0*/  ULDC.64 UR4, c[0x0][0x210] ;  /* 0x0000840000047ab9 */ /* 0x000fe40000000a00 */
[----:B-----5:R-:W-:Y:S02]  /*120f0*/  DMUL R28, R8, UR4 ;  /* 0x00000004081c7c28 */ /* 0x020fe40008000000 */
[----:B------:R-:W-:Y:S01]  /*12100*/  DMUL R30, R10, UR4 ;  /* 0x000000040a1e7c28 */ /* 0x000fe20008000000 */
[----:B---3--:R-:W-:-:S04]  /*12110*/  ISETP.NE.AND P0, PT, R17, 0x1, PT ;  /* 0x000000011100780c */ /* 0x008fc80003f05270 */
[----:B------:R-:W-:-:S09]  /*12120*/  P2R R0, PR, RZ, 0x1 ;  /* 0x00000001ff007803 */ /* 0x000fd20000000000 */
[----:B------:R-:W-:Y:S05]  /*12130*/  @!P0 BRA `(.L_x_484) ;  /* 0x0000000000408947 */ /* 0x000fea0003800000 */
[----:B------:R-:W-:Y:S01]  /*12140*/  MOV R0, 0x0 ;  /* 0x0000000000007802 */ /* 0x000fe20000000f00 */
[----:B------:R-:W-:Y:S01]  /*12150*/  ULDC.64 UR4, c[0x4][0x590] ;  /* 0x0101640000047ab9 */ /* 0x000fe20000000a00 */
[----:B------:R-:W-:Y:S01]  /*12160*/  ULDC.64 UR6, c[0x4][0x578] ;  /* 0x01015e0000067ab9 */ /* 0x000fe20000000a00 */
[----:B------:R-:W-:Y:S01]  /*12170*/  MOV R4, UR4 ;  /* 0x0000000400047c02 */ /* 0x000fe20008000f00 */
[----:B012---:R0:W1:Y:S01]  /*12180*/  LDC.64 R2, c[0x4][R0] ;  /* 0x0100000000027b82 */ /* 0x0070620000000a00 */
[----:B------:R-:W-:Y:S01]  /*12190*/  MOV R5, UR5 ;  /* 0x0000000500057c02 */ /* 0x000fe20008000f00 */
[----:B------:R-:W-:Y:S01]  /*121a0*/  ULDC.64 UR4, c[0x4][0x430] ;  /* 0x01010c0000047ab9 */ /* 0x000fe20000000a00 */
[----:B------:R-:W-:Y:S01]  /*121b0*/  IMAD.U32 R6, RZ, RZ, UR6 ;  /* 0x00000006ff067e24 */ /* 0x000fe2000f8e00ff */
[----:B------:R-:W-:Y:S01]  /*121c0*/  MOV R7, UR7 ;  /* 0x0000000700077c02 */ /* 0x000fe20008000f00 */
[----:B------:R-:W-:Y:S01]  /*121d0*/  IMAD.U32 R11, RZ, RZ, UR5 ;  /* 0x00000005ff0b7e24 */ /* 0x000fe2000f8e00ff */
[----:B------:R-:W-:Y:S01]  /*121e0*/  MOV R10, UR4 ;  /* 0x00000004000a7c02 */ /* 0x000fe20008000f00 */
[----:B------:R-:W-:Y:S01]  /*121f0*/  IMAD.MOV.U32 R13, RZ, RZ, RZ ;  /* 0x000000ffff0d7224 */ /* 0x000fe200078e00ff */
[----:B------:R-:W-:-:S02]  /*12200*/  MOV R8, 0x2ef ;  /* 0x000002ef00087802 */ /* 0x000fc40000000f00 */
[----:B0-----:R-:W-:-:S07]  /*12210*/  MOV R12, 0x1 ;  /* 0x00000001000c7802 */ /* 0x001fce0000000f00 */
[----:B------:R-:W-:-:S07]  /*12220*/  LEPC R20, `(.L_x_484) ;  /* 0x000000001014794e */ /* 0x000fce0000000000 */
[----:B-1----:R-:W-:Y:S05]  /*12230*/  CALL.ABS.NOINC R2 ;  /* 0x0000000002007343 */ /* 0x002fea0003c00000 */
.L_x_484:
[----:B------:R-:W-:Y:S01]  /*12240*/  ULDC.64 UR4, c[0x0][0x608] ;  /* 0x0001820000047ab9 */ /* 0x000fe20000000a00 */
[----:B------:R-:W-:Y:S02]  /*12250*/  ISETP.NE.AND P6, PT, R17, 0x1, PT ;  /* 0x000000011100780c */ /* 0x000fe40003fc5270 */
[----:B------:R-:W-:-:S04]  /*12260*/  IADD3 R18, P0, R18, UR4, RZ ;  /* 0x0000000412127c10 */ /* 0x000fc8000ff1e0ff */
[----:B------:R-:W-:Y:S01]  /*12270*/  IADD3.X R19, RZ, UR5, RZ, P0, !PT ;  /* 0x00000005ff137c10 */ /* 0x000fe200087fe4ff */
[----:B------:R-:W-:Y:S02]  /*12280*/  ULDC.64 UR4, c[0x0][0x210] ;  /* 0x0000840000047ab9 */ /* 0x000fe40000000a00 */
[----:B012---:R-:W-:Y:S02]  /*12290*/  DMUL R24, R24, UR4 ;  /* 0x0000000418187c28 */ /* 0x007fe40008000000 */
[----:B------:R0:W-:Y:S01]  /*122a0*/  STG.E.128 desc[UR60][R18.64], R28 ;  /* 0x0000001c12007986 */ /* 0x0001e2000c101d3c */
[----:B------:R-:W-:Y:S01]  /*122b0*/  DMUL R26, R26, UR4 ;  /* 0x000000041a1a7c28 */ /* 0x000fe20008000000 */
[----:B------:R-:W-:Y:S10]  /*122c0*/  @!P6 BRA `(.L_x_485) ;  /* 0x000000000040e947 */ /* 0x000ff40003800000 */
        /* <DEDUP_REMOVED lines=16> */
.L_x_485:
[----:B------:R-:W-:Y:S02]  /*123d0*/  ULDC.64 UR4, c[0x0][0x608] ;  /* 0x0001820000047ab9 */ /* 0x000fe40000000a00 */
[----:B------:R-:W-:-:S04]  /*123e0*/  IADD3 R16, P0, R16, UR4, RZ ;  /* 0x0000000410107c10 */ /* 0x000fc8000ff1e0ff */
[----:B------:R-:W-:-:S05]  /*123f0*/  IADD3.X R17, RZ, UR5, RZ, P0, !PT ;  /* 0x00000005ff117c10 */ /* 0x000fca00087fe4ff */
[----:B------:R-:W-:Y:S01]  /*12400*/  STG.E.128 desc[UR60][R16.64], R24 ;  /* 0x0000001810007986 */ /* 0x000fe2000c101d3c */
[----:B------:R-:W-:Y:S05]  /*12410*/  EXIT ;  /* 0x000000000000794d */ /* 0x000fea0003800000 */
.L_x_483:
[----:B------:R-:W-:Y:S04]  /*12420*/  STG.E.128 desc[UR60][R4.64], R8 ;  /* 0x0000000804007986 */ /* 0x000fe8000c101d3c */
[----:B------:R-:W-:Y:S01]  /*12430*/  STG.E.128 desc[UR60][R4.64+0x10], R24 ;  /* 0x0000101804007986 */ /* 0x000fe2000c101d3c */
[----:B------:R-:W-:Y:S05]  /*12440*/  EXIT ;  /* 0x000000000000794d */ /* 0x000fea0003800000 */
.L_x_481:
[----:B------:R-:W-:Y:S01]  /*12450*/  ISETP.NE.AND P0, PT, RZ, UR36, PT ;  /* 0x00000024ff007c0c */ /* 0x000fe2000bf05270 */
[----:B------:R-:W-:Y:S02]  /*12460*/  ULDC.U8 UR4, c[0x0][0x639] ;  /* 0x00018e4000047ab9 */ /* 0x000fe40000000000 */
[----:B------:R-:W-:-:S10]  /*12470*/  ISETP.NE.AND P1, PT, RZ, UR4, PT ;  /* 0x00000004ff007c0c */ /* 0x000fd4000bf25270 */
[----:B------:R-:W-:Y:S05]  /*12480*/  @!P0 BRA `(.L_x_486) ;  /* 0x0000000000188947 */ /* 0x000fea0003800000 */
[----:B------:R-:W0:Y:S04]  /*12490*/  LDG.E.128 R20, desc[UR60][R6.64] ;  /* 0x0000003c06147981 */ /* 0x000e28000c1e1d00 */
[----:B-----5:R-:W3:Y:S01]  /*124a0*/  LDG.E.128 R28, desc[UR60][R12.64] ;  /* 0x0000003c0c1c7981 */ /* 0x020ee2000c1e1d00 */
[----:B012---:R-:W-:Y:S02]  /*124b0*/  DADD R8, R8, R20 ;  /* 0x0000000008087229 */ /* 0x007fe40000000014 */
[----:B------:R-:W-:Y:S02]  /*124c0*/  DADD R10, R10, R22 ;  /* 0x000000000a0a7229 */ /* 0x000fe40000000016 */
[----:B---3--:R-:W-:Y:S02]  /*124d0*/  DADD R24, R24, R28 ;  /* 0x0000000018187229 */ /* 0x008fe4000000001c */
[----:B------:R-:W-:-:S11]  /*124e0*/  DADD R26, R26, R30 ;  /* 0x000000001a1a7229 */ /* 0x000fd6000000001e */
.L_x_486:
        /* <DEDUP_REMOVED lines=11> */
[----:B------:R-:W-:Y:S01]  /*125a0*/  IMAD.U32 R4, RZ, RZ, UR4 ;  /* 0x00000004ff047e24 */ /* 0x000fe2000f8e00ff */
[----:B012---:R0:W1:Y:S01]  /*125b0*/  LDC.64 R2, c[0x4][R0] ;  /* 0x0100000000027b82 */ /* 0x0070620000000a00 */
        /* <DEDUP_REMOVED lines=8> */
[----:B0-----:R-:W-:-:S07]  /*12640*/  MOV R13, RZ ;  /* 0x000000ff000d7202 */ /* 0x001fce0000000f00 */
[----:B------:R-:W-:-:S07]  /*12650*/  LEPC R20, `(.L_x_488) ;  /* 0x000000001014794e */ /* 0x000fce0000000000 */
[----:B-1----:R-:W-:Y:S05]  /*12660*/  CALL.ABS.NOINC R2 ;  /* 0x0000000002007343 */ /* 0x002fea0003c00000 */
.L_x_488:
[----:B------:R-:W-:Y:S01]  /*12670*/  ULDC.64 UR4, c[0x0][0x608] ;  /* 0x0001820000047ab9 */ /* 0x000fe20000000a00 */
[----:B------:R-:W-:Y:S02]  /*12680*/  ISETP.NE.AND P6, PT, R17, 0x1, PT ;  /* 0x000000011100780c */ /* 0x000fe40003fc5270 */
[----:B------:R-:W-:-:S05]  /*12690*/  IADD3 R18, P0, R18, UR4, RZ ;  /* 0x0000000412127c10 */ /* 0x000fca000ff1e0ff */
[----:B------:R-:W-:Y:S01]  /*126a0*/  IMAD.X R19, RZ, RZ, UR5, P0 ;  /* 0x00000005ff137e24 */ /* 0x000fe200080e06ff */
        /* <DEDUP_REMOVED lines=21> */
.L_x_489:
[----:B------:R-:W-:Y:S02]  /*12800*/  ULDC.64 UR4, c[0x0][0x608] ;  /* 0x0001820000047ab9 */ /* 0x000fe40000000a00 */
[----:B------:R-:W-:-:S04]  /*12810*/  IADD3 R16, P0, R16, UR4, RZ ;  /* 0x0000000410107c10 */ /* 0x000fc8000ff1e0ff */
[----:B------:R-:W-:-:S05]  /*12820*/  IADD3.X R17, RZ, UR5, RZ, P0, !PT ;  /* 0x00000005ff117c10 */ /* 0x000fca00087fe4ff */
[----:B------:R-:W-:Y:S01]  /*12830*/  STG.E.128 desc[UR60][R16.64], R24 ;  /* 0x0000001810007986 */ /* 0x000fe2000c101d3c */
[----:B------:R-:W-:Y:S05]  /*12840*/  EXIT ;  /* 0x000000000000794d */ /* 0x000fea0003800000 */
.L_x_487:
[----:B------:R-:W-:Y:S04]  /*12850*/  STG.E.128 desc[UR60][R6.64], R8 ;  /* 0x0000000806007986 */ /* 0x000fe8000c101d3c */
[----:B------:R-:W-:Y:S01]  /*12860*/  STG.E.128 desc[UR60][R12.64], R24 ;  /* 0x000000180c007986 */ /* 0x000fe2000c101d3c */
[----:B------:R-:W-:Y:S05]  /*12870*/  EXIT ;  /* 0x000000000000794d */ /* 0x000fea0003800000 */
.L_x_456:
        /* <DEDUP_REMOVED lines=11> */
[----:B------:R-:W0:Y:S01]  /*12930*/  LDC.U8 R0, c[0x0][0x638] ;  /* 0x00018e00ff007b82 */ /* 0x000e220000000000 */
[----:B------:R-:W-:-:S04]  /*12940*/  ISETP.NE.U32.AND P0, PT, R4, RZ, PT ;  /* 0x000000ff0400720c */ /* 0x000fc80003f05070 */
[----:B------:R-:W-:-:S13]  /*12950*/  ISETP.NE.AND.EX P0, PT, R19, RZ, PT, P0 ;  /* 0x000000ff1300720c */ /* 0x000fda0003f05300 */
[----:B------:R-:W-:Y:S05]  /*12960*/  @!P0 BRA `(.L_x_490) ;  /* 0x00000004000c8947 */ /* 0x000fea0003800000 */
[----:B0-----:R-:W-:Y:S01]  /*12970*/  ISETP.NE.AND P0, PT, R0, RZ, PT ;  /* 0x000000ff0000720c */ /* 0x001fe20003f05270 */
[----:B------:R-:W-:Y:S02]  /*12980*/  ULDC.U8 UR4, c[0x0][0x639] ;  /* 0x00018e4000047ab9 */ /* 0x000fe40000000000 */
[----:B------:R-:W-:-:S10]  /*12990*/  ISETP.NE.AND P1, PT, RZ, UR4, PT ;  /* 0x00000004ff007c0c */ /* 0x000fd4000bf25270 */
[----:B------:R-:W-:Y:S05]  /*129a0*/  @!P0 BRA `(.L_x_491) ;  /* 0x0000000000188947 */ /* 0x000fea0003800000 */
[----:B------:R-:W2:Y:S04]  /*129b0*/  LDG.E.128 R8, desc[UR60][R4.64] ;  /* 0x0000003c04087981 */ /* 0x000ea8000c1e1d00 */
[----:B------:R-:W3:Y:S01]  /*129c0*/  LDG.E.128 R12, desc[UR60][R4.64+0x10] ;  /* 0x0000103c040c7981 */ /* 0x000ee2000c1e1d00 */
[----:B--2---:R-:W-:Y:S02]  /*129d0*/  DADD R68, R68, R8 ;  /* 0x0000000044447229 */ /* 0x004fe40000000008 */
[----:B------:R-:W-:Y:S02]  /*129e0*/  DADD R70, R70, R10 ;  /* 0x0000000046467229 */ /* 0x000fe4000000000a */
[----:B---3--:R-:W-:Y:S02]  /*129f0*/  DADD R24, R24, R12 ;  /* 0x0000000018187229 */ /* 0x008fe4000000000c */
[----:B------:R-:W-:-:S11]  /*12a00*/  DADD R26, R26, R14 ;  /* 0x000000001a1a7229 */ /* 0x000fd6000000000e */
.L_x_491:
[----:B------:R-:W-:Y:S05]  /*12a10*/  @!P1 BRA `(.L_x_492) ;  /* 0x0000000000d49947 */ /* 0x000fea0003800000 */
[----:B------:R-:W0:Y:S01]  /*12a20*/  LDC R17, c[0x0][0x63c] ;  /* 0x00018f00ff117b82 */ /* 0x000e220000000800 */
[----:B------:R-:W-:Y:S02]  /*12a30*/  ULDC.64 UR4, c[0x0][0x210] ;  /* 0x0000840000047ab9 */ /* 0x000fe40000000a00 */
[----:B------:R-:W-:Y:S02]  /*12a40*/  DMUL R68, R68, UR4 ;  /* 0x0000000444447c28 */ /* 0x000fe40008000000 */
[----:B------:R-:W-:Y:S01]  /*12a50*/  DMUL R70, R70, UR4 ;  /* 0x0000000446467c28 */ /* 0x000fe20008000000 */
[----:B0-----:R-:W-:-:S04]  /*12a60*/  ISETP.NE.AND P0, PT, R17, 0x1, PT ;  /* 0x000000011100780c */ /* 0x001fc80003f05270 */
[----:B------:R-:W-:-:S09]  /*12a70*/  P2R R0, PR, RZ, 0x1 ;  /* 0x00000001ff007803 */ /* 0x000fd20000000000 */
        /* <DEDUP_REMOVED lines=14> */
[----:B0-----:R-:W-:-:S07]  /*12b60*/  MOV R13, RZ ;  /* 0x000000ff000d7202 */ /* 0x001fce0000000f00 */
[----:B------:R-:W-:-:S07]  /*12b70*/  LEPC R20, `(.L_x_493) ;  /* 0x000000001014794e */ /* 0x000fce0000000000 */
[----:B-1---5:R-:W-:Y:S05]  /*12b80*/  CALL.ABS.NOINC R2 ;  /* 0x0000000002007343 */ /* 0x022fea0003c00000 */
.L_x_493:
[----:B------:R-:W-:Y:S01]  /*12b90*/  ULDC.64 UR4, c[0x0][0x608] ;  /* 0x0001820000047ab9 */ /* 0x000fe20000000a00 */
[----:B------:R-:W-:Y:S02]  /*12ba0*/  ISETP.NE.AND P6, PT, R17, 0x1, PT ;  /* 0x000000011100780c */ /* 0x000fe40003fc5270 */
[----:B------:R-:W-:-:S04]  /*12bb0*/  IADD3 R18, P0, R18, UR4, RZ ;  /* 0x0000000412127c10 */ /* 0x000fc8000ff1e0ff */
[----:B------:R-:W-:Y:S01]  /*12bc0*/  IADD3.X R19, RZ, UR5, RZ, P0, !PT ;  /* 0x00000005ff137c10 */ /* 0x000fe200087fe4ff */
[----:B------:R-:W-:Y:S02]  /*12bd0*/  ULDC.64 UR4, c[0x0][0x210] ;  /* 0x0000840000047ab9 */ /* 0x000fe40000000a00 */
[----:B------:R-:W-:Y:S02]  /*12be0*/  DMUL R24, R24, UR4 ;  /* 0x0000000418187c28 */ /* 0x000fe40008000000 */
[----:B------:R0:W-:Y:S01]  /*12bf0*/  STG.E.128 desc[UR60][R18.64], R68 ;  /* 0x0000004412007986 */ /* 0x0001e2000c101d3c */
[----:B------:R-:W-:Y:S01]  /*12c00*/  DMUL R26, R26, UR4 ;  /* 0x000000041a1a7c28 */ /* 0x000fe20008000000 */
[----:B------:R-:W-:Y:S10]  /*12c10*/  @!P6 BRA `(.L_x_494) ;  /* 0x000000000040e947 */ /* 0x000ff40003800000 */
        /* <DEDUP_REMOVED lines=15> */
[----:B0-2--5:R-:W-:Y:S05]  /*12d10*/  CALL.ABS.NOINC R2 ;  /* 0x0000000002007343 */ /* 0x025fea0003c00000 */
.L_x_494:
[----:B------:R-:W-:Y:S02]  /*12d20*/  ULDC.64 UR4, c[0x0][0x608] ;  /* 0x0001820000047ab9 */ /* 0x000fe40000000a00 */
[----:B------:R-:W-:-:S05]  /*12d30*/  IADD3 R16, P0, R16, UR4, RZ ;  /* 0x0000000410107c10 */ /* 0x000fca000ff1e0ff */
[----:B------:R-:W-:-:S05]  /*12d40*/  IMAD.X R17, RZ, RZ, UR5, P0 ;  /* 0x00000005ff117e24 */ /* 0x000fca00080e06ff */
[----:B------:R-:W-:Y:S01]  /*12d50*/  STG.E.128 desc[UR60][R16.64], R24 ;  /* 0x0000001810007986 */ /* 0x000fe2000c101d3c */
[----:B------:R-:W-:Y:S05]  /*12d60*/  EXIT ;  /* 0x000000000000794d */ /* 0x000fea0003800000 */
.L_x_492:
[----:B------:R-:W-:Y:S04]  /*12d70*/  STG.E.128 desc[UR60][R4.64], R68 ;  /* 0x0000004404007986 */ /* 0x000fe8000c101d3c */
[----:B------:R-:W-:Y:S01]  /*12d80*/  STG.E.128 desc[UR60][R4.64+0x10], R24 ;  /* 0x0000101804007986 */ /* 0x000fe2000c101d3c */
[----:B------:R-:W-:Y:S05]  /*12d90*/  EXIT ;  /* 0x000000000000794d */ /* 0x000fea0003800000 */
.L_x_490:
        /* <DEDUP_REMOVED lines=10> */
.L_x_495:
        /* <DEDUP_REMOVED lines=21> */
[----:B0-----:R-:W-:-:S07]  /*12f90*/  MOV R12, 0x1 ;  /* 0x00000001000c7802 */ /* 0x001fce0000000f00 */
[----:B------:R-:W-:-:S07]  /*12fa0*/  LEPC R20, `(.L_x_497) ;  /* 0x000000001014794e */ /* 0x000fce0000000000 */
[----:B-1---5:R-:W-:Y:S05]  /*12fb0*/  CALL.ABS.NOINC R2 ;  /* 0x0000000002007343 */ /* 0x022fea0003c00000 */
.L_x_497:
        /* <DEDUP_REMOVED lines=24> */
[----:B0-2--5:R-:W-:Y:S05]  /*13140*/  CALL.ABS.NOINC R2 ;  /* 0x0000000002007343 */ /* 0x025fea0003c00000 */
.L_x_498:
[----:B------:R-:W-:Y:S02]  /*13150*/  ULDC.64 UR4, c[0x0][0x608] ;  /* 0x0001820000047ab9 */ /* 0x000fe40000000a00 */
[----:B------:R-:W-:-:S04]  /*13160*/  IADD3 R16, P0, R16, UR4, RZ ;  /* 0x0000000410107c10 */ /* 0x000fc8000ff1e0ff */
[----:B------:R-:W-:-:S05]  /*13170*/  IADD3.X R17, RZ, UR5, RZ, P0, !PT ;  /* 0x00000005ff117c10 */ /* 0x000fca00087fe4ff */
[----:B------:R-:W-:Y:S01]  /*13180*/  STG.E.128 desc[UR60][R16.64], R24 ;  /* 0x0000001810007986 */ /* 0x000fe2000c101d3c */
[----:B------:R-:W-:Y:S05]  /*13190*/  EXIT ;  /* 0x000000000000794d */ /* 0x000fea0003800000 */
.L_x_496:
[----:B------:R-:W-:Y:S04]  /*131a0*/  STG.E.128 desc[UR60][R6.64], R68 ;  /* 0x0000004406007986 */ /* 0x000fe8000c101d3c */
[----:B------:R-:W-:Y:S01]  /*131b0*/  STG.E.128 desc[UR60][R20.64], R24 ;  /* 0x0000001814007986 */ /* 0x000fe2000c101d3c */
[----:B------:R-:W-:Y:S05]  /*131c0*/  EXIT ;  /* 0x000000000000794d */ /* 0x000fea0003800000 */
.L_x_499:
        /* <DEDUP_REMOVED lines=11> */
.L_x_8241:


//--------------------- .text._ZN2at6native13reduce_kernelILi64ELi4ENS0_8ReduceOpIN3c107complexIdEENS0_7MeanOpsIS5_S5_dS5_EEjS5_Li4ELi4EEEEEvT1_ --------------------------
	.section	.text._ZN2at6native13reduce_kernelILi64ELi4ENS0_8ReduceOpIN3c107complexIdEENS0_7MeanOpsIS5_S5_dS5_EEjS5_Li4ELi4EEEEEvT1_,"ax",@progbits
	.align	128
        .global         _ZN2at6native13reduce_kernelILi64ELi4ENS0_8ReduceOpIN3c107complexIdEENS0_7MeanOpsIS5_S5_dS5_EEjS5_Li4ELi4EEEEEvT1_
        .type           _ZN2at6native13reduce_kernelILi64ELi4ENS0_8ReduceOpIN3c107complexIdEENS0_7MeanOpsIS5_S5_dS5_EEjS5_Li4ELi4EEEEEvT1_,@function
        .size           _ZN2at6native13reduce_kernelILi64ELi4ENS0_8ReduceOpIN3c107complexIdEENS0_7MeanOpsIS5_S5_dS5_EEjS5_Li4ELi4EEEEEvT1_,(.L_x_8242 - _ZN2at6native13reduce_kernelILi64ELi4ENS0_8ReduceOpIN3c107complexIdEENS0_7MeanOpsIS5_S5_dS5_EEjS5_Li4ELi4EEEEEvT1_)
        .other          _ZN2at6native13reduce_kernelILi64ELi4ENS0_8ReduceOpIN3c107complexIdEENS0_7MeanOpsIS5_S5_dS5_EEjS5_Li4ELi4EEEEEvT1_,@"STO_CUDA_ENTRY STV_DEFAULT"
_ZN2at6native13reduce_kernelILi64ELi4ENS0_8ReduceOpIN3c107complexIdEENS0_7MeanOpsIS5_S5_dS5_EEjS5_Li4ELi4EEEEEvT1_:
.text._ZN2at6native13reduce_kernelILi64ELi4ENS0_8ReduceOpIN3c107complexIdEENS0_7MeanOpsIS5_S5_dS5_EEjS5_Li4ELi4EEEEEvT1_:
        /* <DEDUP_REMOVED lines=9> */
[----:B------:R-:W-:Y:S01]  /*0090*/  MOV R2, RZ ;  /* 0x000000ff00027202 */ /* 0x000fe20000000f00 */
[----:B------:R-:W-:Y:S01]  /*00a0*/  IMAD R0, R17, UR5, RZ ;  /* 0x0000000511007c24 */ /* 0x000fe2000f8e02ff */
[----:B------:R-:W-:Y:S01]  /*00b0*/  ULDC UR5, c[0x0][0x258] ;  /* 0x0000960000057ab9 */ /* 0x000fe20000000800 */
[----:B------:R-:W-:Y:S01]  /*00c0*/  ULDC.64 UR6, c[0x0][0x408] ;  /* 0x0001020000067ab9 */ /* 0x000fe20000000a00 */
[----:B------:R-:W-:Y:S02]  /*00d0*/  ISETP.NE.AND P0, PT, R6, 0x1, PT ;  /* 0x000000010600780c */ /* 0x000fe40003f05270 */
[----:B------:R-:W1:Y:S01]  /*00e0*/  LDC R5, c[0x0][0x240] ;  /* 0x00009000ff057b82 */ /* 0x000e620000000800 */
[----:B0-----:R-:W-:-:S04]  /*00f0*/  IMAD R0, R3, UR5, R0 ;  /* 0x0000000503007c24 */ /* 0x001fc8000f8e0200 */
[----:B-1----:R-:W-:Y:S01]  /*0100*/  IMAD R0, R5, UR4, R0 ;  /* 0x0000000405007c24 */ /* 0x002fe2000f8e0200 */
[----:B------:R-:W-:-:S03]  /*0110*/  ULDC UR4, c[0x0][0x410] ;  /* 0x0001040000047ab9 */ /* 0x000fc60000000800 */
[----:B------:R-:W-:-:S04]  /*0120*/  IMAD.SHL.U32 R3, R0, 0x4, RZ ;  /* 0x0000000400037824 */ /* 0x000fc800078e00ff */
        /* <DEDUP_REMOVED lines=269> */
.L_x_500:
        /* <DEDUP_REMOVED lines=39> */
[----:B------:R-:W-:Y:S01]  /*1470*/  IMAD.U32 R4, RZ, RZ, UR4 ;  /* 0x00000004ff047e24 */ /* 0x000fe2000f8e00ff */
[----:B------:R0:W1:Y:S01]  /*1480*/  LDC.64 R14, c[0x4][R0] ;  /* 0x01000000000e7b82 */ /* 0x0000620000000a00 */
[----:B------:R-:W-:Y:S01]  /*1490*/  MOV R5, UR5 ;  /* 0x0000000500057c02 */ /* 0x000fe20008000f00 */
[----:B------:R-:W-:Y:S01]  /*14a0*/  ULDC.64 UR4, c[0x4][0x578] ;  /* 0x01015e0000047ab9 */ /* 0x000fe20000000a00 */
[----:B------:R-:W-:Y:S01]  /*14b0*/  HFMA2.MMA R12, -RZ, RZ, 0, 5.9604644775390625e-08 ;  /* 0x00000001ff0c7435 */ /* 0x000fe200000001ff */
[----:B------:R-:W-:Y:S01]  /*14c0*/  IMAD.U32 R6, RZ, RZ, UR4 ;  /* 0x00000004ff067e24 */ /* 0x000fe2000f8e00ff */
[----:B------:R-:W-:Y:S01]  /*14d0*/  MOV R7, UR5 ;  /* 0x0000000500077c02 */ /* 0x000fe20008000f00 */
[----:B------:R-:W-:Y:S01]  /*14e0*/  IMAD.U32 R10, RZ, RZ, UR6 ;  /* 0x00000006ff0a7e24 */ /* 0x000fe2000f8e00ff */
[----:B------:R-:W-:Y:S01]  /*14f0*/  MOV R11, UR7 ;  /* 0x00000007000b7c02 */ /* 0x000fe20008000f00 */
[----:B------:R-:W-:-:S02]  /*1500*/  IMAD.MOV.U32 R8, RZ, RZ, 0x1e3 ;  /* 0x000001e3ff087424 */ /* 0x000fc400078e00ff */
[----:B0-----:R-:W-:-:S07]  /*1510*/  IMAD.MOV.U32 R13, RZ, RZ, RZ ;  /* 0x000000ffff0d7224 */ /* 0x001fce00078e00ff */
[----:B------:R-:W-:-:S07]  /*1520*/  LEPC R20, `(.L_x_504) ;  /* 0x000000001014794e */ /* 0x000fce0000000000 */
[----:B-1----:R-:W-:Y:S05]  /*1530*/  CALL.ABS.NOINC R14 ;  /* 0x000000000e007343 */ /* 0x002fea0003c00000 */
.L_x_504:
[----:B------:R-:W0:Y:S01]  /*1540*/  LDC.64 R14, c[0x0][0x220] ;  /* 0x00008800ff0e7b82 */ /* 0x000e220000000a00 */
[----:B------:R-:W-:Y:S01]  /*1550*/  SHF.R.U64 R0, R18, 0x4, R19 ;  /* 0x0000000412007819 */ /* 0x000fe20000001213 */
[----:B------:R-:W-:Y:S01]  /*1560*/  ULDC UR4, c[0x0][0x234] ;  /* 0x00008d0000047ab9 */ /* 0x000fe20000000800 */
[----:B------:R-:W-:Y:S02]  /*1570*/  BSSY B0, `(.L_x_505) ;  /* 0x000002e000007945 */ /* 0x000fe40003800000 */
[----:B------:R-:W-:Y:S02]  /*1580*/  LOP3.LUT R10, R0, 0x3, RZ, 0xc0, !PT ;  /* 0x00000003000a7812 */ /* 0x000fe400078ec0ff */
[----:B------:R-:W-:Y:S01]  /*1590*/  MOV R0, UR4 ;  /* 0x0000000400007c02 */ /* 0x000fe20008000f00 */
[----:B------:R-:W1:Y:S01]  /*15a0*/  LDC.64 R12, c[0x0][0x228] ;  /* 0x00008a00ff0c7b82 */ /* 0x000e620000000a00 */
[----:B------:R-:W-:Y:S01]  /*15b0*/  ISETP.NE.AND P0, PT, R10, RZ, PT ;  /* 0x000000ff0a00720c */ /* 0x000fe20003f05270 */
[----:B0-----:R-:W-:Y:S01]  /*15c0*/  IMAD.MOV.U32 R4, RZ, RZ, R14 ;  /* 0x000000ffff047224 */ /* 0x001fe200078e000e */
[----:B------:R-:W-:Y:S01]  /*15d0*/  MOV R5, R15 ;  /* 0x0000000f00057202 */ /* 0x000fe20000000f00 */
[----:B-1----:R-:W-:Y:S01]  /*15e0*/  IMAD.MOV.U32 R6, RZ, RZ, R12 ;  /* 0x000000ffff067224 */ /* 0x002fe200078e000c */
[----:B------:R-:W-:-:S09]  /*15f0*/  MOV R7, R13 ;  /* 0x0000000d00077202 */ /* 0x000fd20000000f00 */
        /* <DEDUP_REMOVED lines=12> */
[----:B------:R-:W-:Y:S01]  /*16c0*/  IMAD.MOV.U32 R0, RZ, RZ, 0x1 ;  /* 0x00000001ff007424 */ /* 0x000fe200078e00ff */
[----:B------:R-:W-:-:S13]  /*16d0*/  ISETP.NE.AND P0, PT, RZ, UR4, PT ;  /* 0x00000004ff007c0c */ /* 0x000fda000bf05270 */
[----:B------:R-:W-:-:S04]  /*16e0*/  @P0 ISETP.NE.AND P1, PT, R16, RZ, PT ;  /* 0x000000ff1000020c */ /* 0x000fc80003f25270 */
[----:B------:R-:W-:-:S04]  /*16f0*/  @P0 SEL R3, RZ, 0x1, P1 ;  /* 0x00000001ff030807 */ /* 0x000fc80000800000 */
[----:B------:R-:W-:-:S07]  /*1700*/  @P0 PRMT R0, R3, 0x7610, R0 ;  /* 0x0000761003000816 */ /* 0x000fce0000000000 */
.L_x_510:
[----:B------:R-:W-:Y:S05]  /*1710*/  BSYNC B2 ;  /* 0x0000000000027941 */ /* 0x000fea0003800000 */
.L_x_509:
[----:B------:R-:W-:-:S04]  /*1720*/  PRMT R0, R0, 0x9910, RZ ;  /* 0x0000991000007816 */ /* 0x000fc800000000ff */
[----:B------:R-:W-:-:S13]  /*1730*/  ISETP.NE.AND P0, PT, R0, RZ, PT ;  /* 0x000000ff0000720c */ /* 0x000fda0003f05270 */
[----:B------:R-:W-:Y:S05]  /*1740*/  @!P0 BRA `(.L_x_508) ;  /* 0x0000000000248947 */ /* 0x000fea0003800000 */
[----:B------:R-:W-:Y:S01]  /*1750*/  IADD3 R3, P0, R17, -R10, RZ ;  /* 0x8000000a11037210 */ /* 0x000fe20007f1e0ff */
[----:B------:R-:W-:Y:S01]  /*1760*/  ULDC.64 UR4, c[0x0][0x228] ;  /* 0x00008a0000047ab9 */ /* 0x000fe20000000a00 */
[----:B------:R-:W-:Y:S02]  /*1770*/  ULDC.64 UR6, c[0x0][0x220] ;  /* 0x0000880000067ab9 */ /* 0x000fe40000000a00 */
[----:B------:R-:W-:Y:S02]  /*1780*/  IADD3.X R0, RZ, -0x1, RZ, P0, !PT ;  /* 0xffffffffff007810 */ /* 0x000fe400007fe4ff */
[----:B------:R-:W-:-:S04]  /*1790*/  LEA R8, P0, R3, R18, 0x4 ;  /* 0x0000001203087211 */ /* 0x000fc800078020ff */
[----:B------:R-:W-:-:S05]  /*17a0*/  LEA.HI.X R9, R3, R19, R0, 0x4, P0 ;  /* 0x0000001303097211 */ /* 0x000fca00000f2400 */
[----:B------:R-:W2:Y:S02]  /*17b0*/  LDG.E.128 R4, desc[UR60][R8.64] ;  /* 0x0000003c08047981 */ /* 0x000ea4000c1e1d00 */
[----:B--2---:R-:W-:Y:S02]  /*17c0*/  DADD R6, R6, UR4 ;  /* 0x0000000406067e29 */ /* 0x004fe40008000000 */
[----:B------:R-:W-:-:S11]  /*17d0*/  DADD R4, R4, UR6 ;  /* 0x0000000604047e29 */ /* 0x000fd60008000000 */
.L_x_508:
[----:B------:R-:W-:Y:S05]  /*17e0*/  BSYNC B1 ;  /* 0x0000000000017941 */ /* 0x000fea0003800000 */
.L_x_507:
[----:B------:R-:W0:Y:S01]  /*17f0*/  LDC R9, c[0x0][0x234] ;  /* 0x00008d00ff097b82 */ /* 0x000e220000000800 */
[----:B------:R-:W-:-:S04]  /*1800*/  IADD3 R3, P0, -R10, 0x4, RZ ;  /* 0x000000040a037810 */ /* 0x000fc80007f1e1ff */
[----:B------:R-:W-:Y:S01]  /*1810*/  LEA R18, P1, R3, R18, 0x4 ;  /* 0x0000001203127211 */ /* 0x000fe200078220ff */
[----:B------:R-:W-:-:S05]  /*1820*/  IMAD.X R8, RZ, RZ, -0x1, P0 ;  /* 0xffffffffff087424 */ /* 0x000fca00000e06ff */
[----:B------:R-:W-:Y:S02]  /*1830*/  LEA.HI.X R19, R3, R19, R8, 0x4, P1 ;  /* 0x0000001303137211 */ /* 0x000fe400008f2408 */
[----:B0-----:R-:W-:-:S07]  /*1840*/  IADD3 R0, R10, -0x4, R9 ;  /* 0xfffffffc0a007810 */ /* 0x001fce0007ffe009 */
.L_x_506:
[----:B------:R-:W-:Y:S05]  /*1850*/  BSYNC B0 ;  /* 0x0000000000007941 */ /* 0x000fea0003800000 */
.L_x_505:
[----:B------:R-:W0:Y:S01]  /*1860*/  LDC.64 R8, c[0x0][0x248] ;  /* 0x00009200ff087b82 */ /* 0x000e220000000a00 */
[----:B------:R-:W-:Y:S01]  /*1870*/  BSSY B0, `(.L_x_511) ;  /* 0x0000029000007945 */ /* 0x000fe20003800000 */
[----:B------:R-:W-:Y:S01]  /*1880*/  ISETP.NE.AND P2, PT, R2, RZ, PT ;  /* 0x000000ff0200720c */ /* 0x000fe20003f45270 */
[--C-:B------:R-:W-:Y:S01]  /*1890*/  IMAD.MOV.U32 R11, RZ, RZ, R13.reuse ;  /* 0x000000ffff0b7224 */ /* 0x100fe200078e000d */
[-C--:B------:R-:W-:Y:S01]  /*18a0*/  MOV R10, R12.reuse ;  /* 0x0000000c000a7202 */ /* 0x080fe20000000f00 */
        /* <DEDUP_REMOVED lines=14> */
[----:B------:R-:W-:Y:S01]  /*1990*/  MOV R3, R26 ;  /* 0x0000001a00037202 */ /* 0x000fe20000000f00 */
[----:B------:R-:W-:Y:S01]  /*19a0*/  IMAD.MOV.U32 R20, RZ, RZ, R12 ;  /* 0x000000ffff147224 */ /* 0x000fe200078e000c */
[----:B------:R-:W-:Y:S01]  /*19b0*/  MOV R21, R13 ;  /* 0x0000000d00157202 */ /* 0x000fe20000000f00 */
[----:B------:R-:W-:Y:S01]  /*19c0*/  IMAD.MOV.U32 R24, RZ, RZ, R14 ;  /* 0x000000ffff187224 */ /* 0x000fe200078e000e */
[----:B------:R-:W-:-:S07]  /*19d0*/  MOV R25, R15 ;  /* 0x0000000f00197202 */ /* 0x000fce0000000f00 */
.L_x_513:
[----:B------:R-:W-:Y:S01]  /*19e0*/  IMAD.WIDE.U32 R26, R3, 0x40, R18 ;  /* 0x00000040031a7825 */ /* 0x000fe200078e0012 */
[----:B------:R-:W-:-:S04]  /*19f0*/  ULDC UR4, c[0x0][0x23c] ;  /* 0x00008f0000047ab9 */ /* 0x000fc80000000800 */
[----:B------:R-:W2:Y:S04]  /*1a00*/  LDG.E.128 R28, desc[UR60][R26.64] ;  /* 0x0000003c1a1c7981 */ /* 0x000ea8000c1e1d00 */
[----:B------:R-:W3:Y:S04]  /*1a10*/  LDG.E.128 R32, desc[UR60][R26.64+0x10] ;  /* 0x0000103c1a207981 */ /* 0x000ee8000c1e1d00 */
[----:B------:R-:W4:Y:S04]  /*1a20*/  LDG.E.128 R36, desc[UR60][R26.64+0x20] ;  /* 0x0000203c1a247981 */ /* 0x000f28000c1e1d00 */
[----:B------:R-:W5:Y:S01]  /*1a30*/  LDG.E.128 R40, desc[UR60][R26.64+0x30] ;  /* 0x0000303c1a287981 */ /* 0x000f62000c1e1d00 */
[----:B------:R-:W-:Y:S01]  /*1a40*/  VIADD R3, R3, UR4 ;  /* 0x0000000403037c36 */ /* 0x000fe20008000000 */
[----:B--2---:R-:W-:-:S04]  /*1a50*/  DADD R4, R28, R4 ;  /* 0x000000001c047229 */ /* 0x004fc80000000004 */
        /* <DEDUP_REMOVED lines=10> */
.L_x_512:
[----:B------:R-:W-:Y:S05]  /*1b00*/  BSYNC B0 ;  /* 0x0000000000007941 */ /* 0x000fea0003800000 */
.L_x_511:
[----:B------:R-:W-:Y:S01]  /*1b10*/  BSSY B0, `(.L_x_514) ;  /* 0x0000008000007945 */ /* 0x000fe20003800000 */
[----:B------:R-:W-:-:S03]  /*1b20*/  PRMT R3, RZ, 0x7610, R3 ;  /* 0x00007610ff037816 */ /* 0x000fc60000000003 */
[----:B------:R-:W-:Y:S05]  /*1b30*/  @P1 BRA P2, `(.L_x_515) ;  /* 0x0000000000141947 */ /* 0x000fea0001000000 */
[----:B------:R-:W-:Y:S02]  /*1b40*/  ISETP.NE.AND P0, PT, R44, RZ, PT ;  /* 0x000000ff2c00720c */ /* 0x000fe40003f05270 */
[----:B------:R-:W-:-:S11]  /*1b50*/  MOV R3, 0x1 ;  /* 0x0000000100037802 */ /* 0x000fd60000000f00 */
[----:B------:R-:W-:-:S04]  /*1b60*/  @P0 ISETP.NE.AND P1, PT, R16, RZ, PT ;  /* 0x000000ff1000020c */ /* 0x000fc80003f25270 */
[----:B------:R-:W-:-:S04]  /*1b70*/  @P0 SEL R16, RZ, 0x1, P1 ;  /* 0x00000001ff100807 */ /* 0x000fc80000800000 */
[----:B------:R-:W-:-:S07]  /*1b80*/  @P0 PRMT R3, R16, 0x7610, R3 ;  /* 0x0000761010030816 */ /* 0x000fce0000000003 */
.L_x_515:
[----:B------:R-:W-:Y:S05]  /*1b90*/  BSYNC B0 ;  /* 0x0000000000007941 */ /* 0x000fea0003800000 */
.L_x_514:
[----:B------:R-:W-:Y:S01]  /*1ba0*/  PRMT R3, R3, 0x9910, RZ ;  /* 0x0000991003037816 */ /* 0x000fe200000000ff */
[----:B------:R-:W-:Y:S03]  /*1bb0*/  BSSY B0, `(.L_x_516) ;  /* 0x000000b000007945 */ /* 0x000fe60003800000 */
[----:B------:R-:W-:-:S13]  /*1bc0*/  ISETP.NE.AND P0, PT, R3, RZ, PT ;  /* 0x000000ff0300720c */ /* 0x000fda0003f05270 */
[----:B------:R-:W-:Y:S05]  /*1bd0*/  @!P0 BRA `(.L_x_517) ;  /* 0x0000000000208947 */ /* 0x000fea0003800000 */
[----:B------:R-:W-:-:S05]  /*1be0*/  LOP3.LUT R16, R0, 0xfffffffc, RZ, 0xc0, !PT ;  /* 0xfffffffc00107812 */ /* 0x000fca00078ec0ff */
[----:B------:R-:W-:-:S05]  /*1bf0*/  IMAD.IADD R3, R16, 0x1, R17 ;  /* 0x0000000110037824 */ /* 0x000fca00078e0211 */
[----:B------:R-:W-:-:S13]  /*1c00*/  ISETP.GE.U32.AND P0, PT, R3, R0, PT ;  /* 0x000000000300720c */ /* 0x000fda0003f06070 */
[----:B------:R-:W-:Y:S05]  /*1c10*/  @P0 BRA `(.L_x_517) ;  /* 0x0000000000100947 */ /* 0x000fea0003800000 */
[----:B------:R-:W-:-:S05]  /*1c20*/  IMAD.WIDE R18, R3, 0x10, R18 ;  /* 0x0000001003127825 */ /* 0x000fca00078e0212 */
[----:B------:R-:W2:Y:S02]  /*1c30*/  LDG.E.128 R28, desc[UR60][R18.64] ;  /* 0x0000003c121c7981 */ /* 0x000ea4000c1e1d00 */
[----:B--2---:R-:W-:Y:S02]  /*1c40*/  DADD R4, R4, R28 ;  /* 0x0000000004047229 */ /* 0x004fe4000000001c */
[----:B------:R-:W-:-:S11]  /*1c50*/  DADD R6, R6, R30 ;  /* 0x0000000006067229 */ /* 0x000fd6000000001e */
.L_x_517:
[----:B------:R-:W-:Y:S05]  /*1c60*/  BSYNC B0 ;  /* 0x0000000000007941 */ /* 0x000fea0003800000 */
.L_x_516:
[----:B------:R-:W-:Y:S01]  /*1c70*/  DADD R6, R20, R6 ;  /* 0x0000000014067229 */ /* 0x000fe20000000006 */
[----:B------:R-:W-:Y:S01]  /*1c80*/  CS2R R84, SRZ ;  /* 0x0000000000547805 */ /* 0x000fe2000001ff00 */
[----:B------:R-:W-:Y:S01]  /*1c90*/  DADD R4, R24, R4 ;  /* 0x0000000018047229 */ /* 0x000fe20000000004 */
[----:B------:R-:W-:Y:S02]  /*1ca0*/  CS2R R86, SRZ ;  /* 0x0000000000567805 */ /* 0x000fe4000001ff00 */
[----:B------:R-:W-:Y:S02]  /*1cb0*/  CS2R R88, SRZ ;  /* 0x0000000000587805 */ /* 0x000fe4000001ff00 */
[----:B------:R-:W-:Y:S02]  /*1cc0*/  CS2R R90, SRZ ;  /* 0x00000000005a7805 */ /* 0x000fe4000001ff00 */
[----:B------:R-:W-:Y:S02]  /*1cd0*/  CS2R R140, SRZ ;  /* 0x00000000008c7805 */ /* 0x000fe4000001ff00 */
[----:B------:R-:W-:Y:S01]  /*1ce0*/  CS2R R142, SRZ ;  /* 0x00000000008e7805 */ /* 0x000fe2000001ff00 */
[----:B------:R-:W-:-:S02]  /*1cf0*/  DADD R6, R6, R12 ;  /* 0x0000000006067229 */ /* 0x000fc4000000000c */
[----:B------:R-:W-:-:S06]  /*1d00*/  DADD R4, R4, R14 ;  /* 0x0000000004047229 */ /* 0x000fcc000000000e */
[----:B------:R-:W-:Y:S02]  /*1d10*/  DADD R10, R6, R10 ;  /* 0x00000000060a7229 */ /* 0x000fe4000000000a */
[----:B------:R-:W-:Y:S01]  /*1d20*/  DADD R8, R4, R8 ;  /* 0x0000000004087229 */ /* 0x000fe20000000008 */
[----:B------:R-:W-:Y:S10]  /*1d30*/  BRA `(.L_x_502) ;  /* 0x000000c000787947 */ /* 0x000ff40003800000 */
.L_x_503:
        /* <DEDUP_REMOVED lines=9> */
[----:B------:R-:W-:-:S05]  /*1dd0*/  MOV R0, UR4 ;  /* 0x0000000400007c02 */ /* 0x000fca0008000f00 */
[----:B------:R-:W1:Y:S01]  /*1de0*/  LDC.64 R10, c[0x0][0x228] ;  /* 0x00008a00ff0a7b82 */ /* 0x000e620000000a00 */
[----:B------:R-:W-:Y:S02]  /*1df0*/  IMAD R5, R0, 0x3, R3 ;  /* 0x0000000300057824 */ /* 0x000fe400078e0203 */
        /* <DEDUP_REMOVED lines=66> */
[----:B------:R-:W-:-:S02]  /*2220*/  MOV R93, R9 ;  /* 0x00000009005d7202 */ /* 0x000fc40000000f00 */
        /* <DEDUP_REMOVED lines=95> */
[----:B0-----:R-:W-:-:S07]  /*2820*/  MOV R93, R9 ;  /* 0x00000009005d7202 */ /* 0x001fce0000000f00 */
.L_x_527:
        /* <DEDUP_REMOVED lines=55> */
[----:B------:R-:W-:-:S03]  /*2ba0*/  ISETP.NE.AND P1, PT, R80, 0x1, PT ;  /* 0x000000015000780c */ /* 0x000fc60003f25270 */
        /* <DEDUP_REMOVED lines=231> */
.L_x_523:
[----:B------:R-:W-:Y:S01]  /*3a20*/  LOP3.LUT R9, R0, 0xffffffc0, RZ, 0xc0, !PT ;  /* 0xffffffc000097812 */ /* 0x000fe200078ec0ff */
[----:B------:R-:W-:-:S03]  /*3a30*/  ULDC UR36, c[0x0][0x23c] ;  /* 0x00008f0000247ab9 */ /* 0x000fc60000000800 */
[----:B------:R-:W-:-:S04]  /*3a40*/  IADD3 R8, P1, R18, R9, RZ ;  /* 0x0000000912087210 */ /* 0x000fc80007f3e0ff */
[----:B------:R-:W-:-:S05]  /*3a50*/  IADD3.X R9, RZ, R19, RZ, P1, !PT ;  /* 0x00000013ff097210 */ /* 0x000fca0000ffe4ff */
[----:B------:R0:W5:Y:S04]  /*3a60*/  LDG.E.128 R64, desc[UR60][R8.64] ;  /* 0x0000003c08407981 */ /* 0x000168000c1e1d00 */
[----:B------:R0:W5:Y:S04]  /*3a70*/  LDG.E.128 R60, desc[UR60][R8.64+0x10] ;  /* 0x0000103c083c7981 */ /* 0x000168000c1e1d00 */
[----:B------:R0:W5:Y:S04]  /*3a80*/  LDG.E.128 R56, desc[UR60][R8.64+0x20] ;  /* 0x0000203c08387981 */ /* 0x000168000c1e1d00 */
[----:B------:R0:W5:Y:S01]  /*3a90*/  LDG.E.128 R52, desc[UR60][R8.64+0x30] ;  /* 0x0000303c08347981 */ /* 0x000162000c1e1d00 */
[----:B------:R-:W-:-:S05]  /*3aa0*/  IMAD.U32 R0, RZ, RZ, UR36 ;  /* 0x00000024ff007e24 */ /* 0x000fca000f8e00ff */
[----:B------:R-:W-:Y:S01]  /*3ab0*/  IADD3 R3, R3, R0, RZ ;  /* 0x0000000003037210 */ /* 0x000fe20007ffe0ff */
[----:B------:R-:W-:Y:S06]  /*3ac0*/  @!P0 BRA `(.L_x_524) ;  /* 0x0000000c00a88947 */ /* 0x000fec0003800000 */
[----:B------:R-:W-:Y:S01]  /*3ad0*/  MOV R7, R3 ;  /* 0x0000000300077202 */ /* 0x000fe20000000f00 */
[----:B------:R-:W-:Y:S01]  /*3ae0*/  IMAD.MOV.U32 R6, RZ, RZ, RZ ;  /* 0x000000ffff067224 */ /* 0x000fe200078e00ff */
[----:B------:R-:W-:-:S03]  /*3af0*/  ISETP.NE.AND P1, PT, R80, 0x1, PT ;  /* 0x000000015000780c */ /* 0x000fc60003f25270 */
[----:B------:R-:W-:-:S05]  /*3b00*/  IMAD.HI.U32 R6, R3, UR30, R6 ;  /* 0x0000001e03067c27 */ /* 0x000fca000f8e0006 */
[----:B0-----:R-:W-:-:S05]  /*3b10*/  SHF.R.U32.HI R9, RZ, UR31, R6 ;  /* 0x0000001fff097c19 */ /* 0x001fca0008011606 */
        /* <DEDUP_REMOVED lines=229> */
.L_x_524:
[----:B0-----:R-:W-:-:S04]  /*4970*/  LOP3.LUT R9, R6, 0xffffffc0, RZ, 0xc0, !PT ;  /* 0xffffffc006097812 */ /* 0x001fc800078ec0ff */
[----:B------:R-:W-:-:S04]  /*4980*/  IADD3 R8, P1, R18, R9, RZ ;  /* 0x0000000912087210 */ /* 0x000fc80007f3e0ff */
[----:B------:R-:W-:-:S05]  /*4990*/  IADD3.X R9, RZ, R19, RZ, P1, !PT ;  /* 0x00000013ff097210 */ /* 0x000fca0000ffe4ff */
[----:B------:R0:W5:Y:S04]  /*49a0*/  LDG.E.128 R48, desc[UR60][R8.64] ;  /* 0x0000003c08307981 */ /* 0x000168000c1e1d00 */
[----:B------:R0:W5:Y:S04]  /*49b0*/  LDG.E.128 R44, desc[UR60][R8.64+0x10] ;  /* 0x0000103c082c7981 */ /* 0x000168000c1e1d00 */
[----:B------:R0:W5:Y:S04]  /*49c0*/  LDG.E.128 R40, desc[UR60][R8.64+0x20] ;  /* 0x0000203c08287981 */ /* 0x000168000c1e1d00 */
[----:B------:R0:W5:Y:S01]  /*49d0*/  LDG.E.128 R36, desc[UR60][R8.64+0x30] ;  /* 0x0000303c08247981 */ /* 0x000162000c1e1d00 */
[----:B------:R-:W-:Y:S01]  /*49e0*/  IMAD.IADD R3, R3, 0x1, R0 ;  /* 0x0000000103037824 */ /* 0x000fe200078e0200 */
[----:B------:R-:W-:Y:S01]  /*49f0*/  CS2R R6, SRZ ;  /* 0x0000000000067805 */ /* 0x000fe2000001ff00 */
[----:B------:R-:W-:Y:S06]  /*4a00*/  @!P0 BRA `(.L_x_525) ;  /* 0x0000000c00a88947 */ /* 0x000fec0003800000 */
[----:B0-----:R-:W-:Y:S01]  /*4a10*/  HFMA2.MMA R8, -RZ, RZ, 0, 0 ;  /* 0x00000000ff087435 */ /* 0x001fe200000001ff */
        /* <DEDUP_REMOVED lines=233> */
.L_x_525:
[----:B------:R-:W-:-:S04]  /*58b0*/  LOP3.LUT R7, R7, 0xffffffc0, RZ, 0xc0, !PT ;  /* 0xffffffc007077812 */ /* 0x000fc800078ec0ff */
[----:B0-----:R-:W-:-:S05]  /*58c0*/  IADD3 R8, P1, R18, R7, RZ ;  /* 0x0000000712087210 */ /* 0x001fca0007f3e0ff */
[----:B------:R-:W-:-:S05]  /*58d0*/  IMAD.X R9, RZ, RZ, R19, P1 ;  /* 0x000000ffff097224 */ /* 0x000fca00008e0613 */
[----:B------:R0:W5:Y:S04]  /*58e0*/  LDG.E.128 R32, desc[UR60][R8.64] ;  /* 0x0000003c08207981 */ /* 0x000168000c1e1d00 */
[----:B------:R0:W5:Y:S04]  /*58f0*/  LDG.E.128 R28, desc[UR60][R8.64+0x10] ;  /* 0x0000103c081c7981 */ /* 0x000168000c1e1d00 */
[----:B------:R0:W5:Y:S04]  /*5900*/  LDG.E.128 R24, desc[UR60][R8.64+0x20] ;  /* 0x0000203c08187981 */ /* 0x000168000c1e1d00 */
[----:B------:R0:W5:Y:S01]  /*5910*/  LDG.E.128 R12, desc[UR60][R8.64+0x30] ;  /* 0x0000303c080c7981 */ /* 0x000162000c1e1d00 */
        /* <DEDUP_REMOVED lines=236> */
.L_x_526:
[----:B------:R-:W-:Y:S01]  /*67e0*/  LOP3.LUT R7, R6, 0xffffffc0, RZ, 0xc0, !PT ;  /* 0xffffffc006077812 */ /* 0x000fe200078ec0ff */
[----:B------:R-:W-:Y:S01]  /*67f0*/  IMAD.IADD R3, R3, 0x1, R0 ;  /* 0x0000000103037824 */ /* 0x000fe200078e0200 */
[----:B------:R-:W-:Y:S02]  /*6800*/  ULDC UR4, c[0x0][0x234] ;  /* 0x00008d0000047ab9 */ /* 0x000fe40000000800 */
[----:B------:R-:W-:-:S04]  /*6810*/  IADD3 R6, P1, R18, R7, RZ ;  /* 0x0000000712067210 */ /* 0x000fc80007f3e0ff */
[----:B------:R-:W-:-:S05]  /*6820*/  IADD3.X R7, RZ, R19, RZ, P1, !PT ;  /* 0x00000013ff077210 */ /* 0x000fca0000ffe4ff */
[----:B------:R-:W2:Y:S04]  /*6830*/  LDG.E.128 R68, desc[UR60][R6.64] ;  /* 0x0000003c06447981 */ /* 0x000ea8000c1e1d00 */
[----:B------:R-:W3:Y:S04]  /*6840*/  LDG.E.128 R72, desc[UR60][R6.64+0x10] ;  /* 0x0000103c06487981 */ /* 0x000ee8000c1e1d00 */
[----:B------:R-:W4:Y:S04]  /*6850*/  LDG.E.128 R76, desc[UR60][R6.64+0x20] ;  /* 0x0000203c064c7981 */ /* 0x000f28000c1e1d00 */
[----:B0-----:R0:W4:Y:S01]  /*6860*/  LDG.E.128 R8, desc[UR60][R6.64+0x30] ;  /* 0x0000303c06087981 */ /* 0x001122000c1e1d00 */
[----:B-----5:R-:W-:-:S02]  /*6870*/  DADD R92, R64, R92 ;  /* 0x00000000405c7229 */ /* 0x020fc4000000005c */
[----:B------:R-:W-:Y:S02]  /*6880*/  DADD R94, R66, R94 ;  /* 0x00000000425e7229 */ /* 0x000fe4000000005e */
[----:B------:R-:W-:Y:S02]  /*6890*/  DADD R96, R60, R96 ;  /* 0x000000003c607229 */ /* 0x000fe40000000060 */
[----:B------:R-:W-:Y:S02]  /*68a0*/  DADD R98, R62, R98 ;  /* 0x000000003e627229 */ /* 0x000fe40000000062 */
[----:B------:R-:W-:Y:S01]  /*68b0*/  DADD R100, R56, R100 ;  /* 0x0000000038647229 */ /* 0x000fe20000000064 */
[----:B0-----:R-:W-:Y:S01]  /*68c0*/  IMAD R7, R0, 0x3, R3 ;  /* 0x0000000300077824 */ /* 0x001fe200078e0203 */
[----:B------:R-:W-:Y:S01]  /*68d0*/  MOV R6, UR4 ;  /* 0x0000000400067c02 */ /* 0x000fe20008000f00 */
[----:B------:R-:W-:Y:S02]  /*68e0*/  DADD R102, R58, R102 ;  /* 0x000000003a667229 */ /* 0x000fe40000000066 */
[----:B------:R-:W-:Y:S01]  /*68f0*/  DADD R104, R52, R104 ;  /* 0x0000000034687229 */ /* 0x000fe20000000068 */
[----:B------:R-:W-:Y:S01]  /*6900*/  ISETP.GE.U32.AND P1, PT, R7, R6, PT ;  /* 0x000000060700720c */ /* 0x000fe20003f26070 */
[----:B------:R-:W-:-:S02]  /*6910*/  DADD R106, R54, R106 ;  /* 0x00000000366a7229 */ /* 0x000fc4000000006a */
        /* <DEDUP_REMOVED lines=16> */
[----:B--2---:R-:W-:Y:S02]  /*6a20*/  DADD R4, R68, R4 ;  /* 0x0000000044047229 */ /* 0x004fe40000000004 */
[----:B------:R-:W-:-:S02]  /*6a30*/  DADD R20, R70, R20 ;  /* 0x0000000046147229 */ /* 0x000fc40000000014 */
[----:B---3--:R-:W-:Y:S02]  /*6a40*/  DADD R84, R72, R84 ;  /* 0x0000000048547229 */ /* 0x008fe40000000054 */
[----:B------:R-:W-:Y:S02]  /*6a50*/  DADD R86, R74, R86 ;  /* 0x000000004a567229 */ /* 0x000fe40000000056 */
[----:B----4-:R-:W-:Y:S02]  /*6a60*/  DADD R88, R76, R88 ;  /* 0x000000004c587229 */ /* 0x010fe40000000058 */
[----:B------:R-:W-:Y:S02]  /*6a70*/  DADD R90, R78, R90 ;  /* 0x000000004e5a7229 */ /* 0x000fe4000000005a */
[----:B------:R-:W-:Y:S02]  /*6a80*/  DADD R140, R8, R140 ;  /* 0x00000000088c7229 */ /* 0x000fe4000000008c */
[----:B------:R-:W-:Y:S01]  /*6a90*/  DADD R138, R10, R138 ;  /* 0x000000000a8a7229 */ /* 0x000fe2000000008a */
[----:B------:R-:W-:Y:S10]  /*6aa0*/  @!P1 BRA `(.L_x_527) ;  /* 0xffffffbc00609947 */ /* 0x000ff4000383ffff */
[----:B------:R-:W-:Y:S05]  /*6ab0*/  BSYNC B1 ;  /* 0x0000000000017941 */ /* 0x000fea0003800000 */
.L_x_522:
[----:B------:R-:W-:Y:S01]  /*6ac0*/  IMAD.MOV.U32 R80, RZ, RZ, R8 ;  /* 0x000000ffff507224 */ /* 0x000fe200078e0008 */
[----:B------:R-:W-:Y:S01]  /*6ad0*/  MOV R81, R9 ;  /* 0x0000000900517202 */ /* 0x000fe20000000f00 */
[----:B------:R-:W-:Y:S01]  /*6ae0*/  IMAD.MOV.U32 R82, RZ, RZ, R10 ;  /* 0x000000ffff527224 */ /* 0x000fe200078e000a */
[----:B------:R-:W-:-:S07]  /*6af0*/  MOV R83, R11 ;  /* 0x0000000b00537202 */ /* 0x000fce0000000f00 */
.L_x_521:
[----:B------:R-:W-:Y:S05]  /*6b00*/  BSYNC B0 ;  /* 0x0000000000007941 */ /* 0x000fea0003800000 */
.L_x_520:
        /* <DEDUP_REMOVED lines=8> */
[----:B------:R-:W-:Y:S01]  /*6b90*/  IMAD.MOV.U32 R9, RZ, RZ, R3 ;  /* 0x000000ffff097224 */ /* 0x000fe200078e0003 */
[----:B------:R-:W-:Y:S01]  /*6ba0*/  ULDC.64 UR4, c[0x0][0x278] ;  /* 0x00009e0000047ab9 */ /* 0x000fe20000000a00 */
[----:B------:R-:W-:-:S07]  /*6bb0*/  ISETP.NE.AND P2, PT, R16, 0x1, PT ;  /* 0x000000011000780c */ /* 0x000fce0003f45270 */
        /* <DEDUP_REMOVED lines=259> */
[----:B------:R-:W-:-:S06]  /*7bf0*/  IMAD.MOV R53, RZ, RZ, -R11 ;  /* 0x000000ffff357224 */ /* 0x000fcc00078e0a0b */
        /* <DEDUP_REMOVED lines=9> */
.L_x_530:
[----:B------:R-:W-:-:S04]  /*7c90*/  LOP3.LUT R7, R7, 0xffffffc0, RZ, 0xc0, !PT ;  /* 0xffffffc007077812 */ /* 0x000fc800078ec0ff */
[----:B------:R-:W-:-:S05]  /*7ca0*/  IADD3 R10, P2, R18, R7, RZ ;  /* 0x00000007120a7210 */ /* 0x000fca0007f5e0ff */
[----:B------:R-:W-:-:S05]  /*7cb0*/  IMAD.X R11, RZ, RZ, R19, P2 ;  /* 0x000000ffff0b7224 */ /* 0x000fca00010e0613 */
[----:B------:R0:W5:Y:S04]  /*7cc0*/  LDG.E.128 R64, desc[UR60][R10.64] ;  /* 0x0000003c0a407981 */ /* 0x000168000c1e1d00 */
[----:B------:R0:W5:Y:S04]  /*7cd0*/  LDG.E.128 R60, desc[UR60][R10.64+0x10] ;  /* 0x0000103c0a3c7981 */ /* 0x000168000c1e1d00 */
[----:B------:R0:W5:Y:S04]  /*7ce0*/  LDG.E.128 R56, desc[UR60][R10.64+0x20] ;  /* 0x0000203c0a387981 */ /* 0x000168000c1e1d00 */
[----:B------:R0:W5:Y:S01]  /*7cf0*/  LDG.E.128 R52, desc[UR60][R10.64+0x30] ;  /* 0x0000303c0a347981 */ /* 0x000162000c1e1d00 */
[----:B------:R-:W-:-:S04]  /*7d00*/  IADD3 R9, R3, R0, RZ ;  /* 0x0000000003097210 */ /* 0x000fc80007ffe0ff */
[----:B------:R-:W-:-:S13]  /*7d10*/  ISETP.GE.U32.AND P2, PT, R9, R6, PT ;  /* 0x000000060900720c */ /* 0x000fda0003f46070 */
[----:B0-----:R-:W-:Y:S05]  /*7d20*/  @P2 BRA `(.L_x_529) ;  /* 0x0000003400442947 */ /* 0x001fea0003800000 */
        /* <DEDUP_REMOVED lines=274> */
.L_x_531:
[----:B------:R-:W-:-:S04]  /*8e50*/  LOP3.LUT R7, R7, 0xffffffc0, RZ, 0xc0, !PT ;  /* 0xffffffc007077812 */ /* 0x000fc800078ec0ff */
[----:B------:R-:W-:-:S04]  /*8e60*/  IADD3 R10, P2, R18, R7, RZ ;  /* 0x00000007120a7210 */ /* 0x000fc80007f5e0ff */
[----:B------:R-:W-:-:S05]  /*8e70*/  IADD3.X R11, RZ, R19, RZ, P2, !PT ;  /* 0x00000013ff0b7210 */ /* 0x000fca00017fe4ff */
[----:B------:R0:W5:Y:S04]  /*8e80*/  LDG.E.128 R48, desc[UR60][R10.64] ;  /* 0x0000003c0a307981 */ /* 0x000168000c1e1d00 */
[----:B------:R0:W5:Y:S04]  /*8e90*/  LDG.E.128 R44, desc[UR60][R10.64+0x10] ;  /* 0x0000103c0a2c7981 */ /* 0x000168000c1e1d00 */
[----:B------:R0:W5:Y:S04]  /*8ea0*/  LDG.E.128 R40, desc[UR60][R10.64+0x20] ;  /* 0x0000203c0a287981 */ /* 0x000168000c1e1d00 */
[----:B------:R0:W5:Y:S01]  /*8eb0*/  LDG.E.128 R36, desc[UR60][R10.64+0x30] ;  /* 0x0000303c0a247981 */ /* 0x000162000c1e1d00 */
[----:B------:R-:W-:-:S05]  /*8ec0*/  IMAD.IADD R9, R9, 0x1, R0 ;  /* 0x0000000109097824 */ /* 0x000fca00078e0200 */
[----:B------:R-:W-:-:S13]  /*8ed0*/  ISETP.GE.U32.AND P2, PT, R9, R6, PT ;  /* 0x000000060900720c */ /* 0x000fda0003f46070 */
[----:B0-----:R-:W-:Y:S05]  /*8ee0*/  @P2 BRA `(.L_x_529) ;  /* 0x0000002000d42947 */ /* 0x001fea0003800000 */
        /* <DEDUP_REMOVED lines=274> */
.L_x_532:
        /* <DEDUP_REMOVED lines=284> */
.L_x_533:
[----:B------:R-:W-:-:S04]  /*b1d0*/  LOP3.LUT R7, R7, 0xffffffc0, RZ, 0xc0, !PT ;  /* 0xffffffc007077812 */ /* 0x000fc800078ec0ff */
[----:B------:R-:W-:-:S04]  /*b1e0*/  IADD3 R8, P1, R18, R7, RZ ;  /* 0x0000000712087210 */ /* 0x000fc80007f3e0ff */
[----:B------:R-:W-:-:S05]  /*b1f0*/  IADD3.X R9, RZ, R19, RZ, P1, !PT ;  /* 0x00000013ff097210 */ /* 0x000fca0000ffe4ff */
[----:B------:R0:W5:Y:S04]  /*b200*/  LDG.E.128 R68, desc[UR60][R8.64] ;  /* 0x0000003c08447981 */ /* 0x000168000c1e1d00 */
[----:B------:R0:W5:Y:S04]  /*b210*/  LDG.E.128 R72, desc[UR60][R8.64+0x10] ;  /* 0x0000103c08487981 */ /* 0x000168000c1e1d00 */
[----:B------:R0:W5:Y:S04]  /*b220*/  LDG.E.128 R76, desc[UR60][R8.64+0x20] ;  /* 0x0000203c084c7981 */ /* 0x000168000c1e1d00 */
[----:B------:R0:W5:Y:S02]  /*b230*/  LDG.E.128 R80, desc[UR60][R8.64+0x30] ;  /* 0x0000303c08507981 */ /* 0x000164000c1e1d00 */
.L_x_529:
[----:B------:R-:W-:Y:S05]  /*b240*/  BSYNC B0 ;  /* 0x0000000000007941 */ /* 0x000fea0003800000 */
.L_x_528:
[----:B------:R-:W-:Y:S04]  /*b250*/  BSSY B0, `(.L_x_534) ;  /* 0x000002a000007945 */ /* 0x000fe80003800000 */
[----:B------:R-:W-:Y:S05]  /*b260*/  @P0 BRA `(.L_x_535) ;  /* 0x0000000000a00947 */ /* 0x000fea0003800000 */
[----:B------:R-:W-:Y:S01]  /*b270*/  IMAD.IADD R3, R3, 0x1, R0 ;  /* 0x0000000103037824 */ /* 0x000fe200078e0200 */
[----:B-----5:R-:W-:Y:S02]  /*b280*/  DADD R92, R92, R64 ;  /* 0x000000005c5c7229 */ /* 0x020fe40000000040 */
[----:B------:R-:W-:Y:S02]  /*b290*/  DADD R94, R94, R66 ;  /* 0x000000005e5e7229 */ /* 0x000fe40000000042 */
[----:B------:R-:W-:Y:S01]  /*b2a0*/  ISETP.GE.U32.AND P0, PT, R3, R6, PT ;  /* 0x000000060300720c */ /* 0x000fe20003f06070 */
[----:B------:R-:W-:Y:S02]  /*b2b0*/  DADD R96, R96, R60 ;  /* 0x0000000060607229 */ /* 0x000fe4000000003c */
[----:B------:R-:W-:Y:S02]  /*b2c0*/  DADD R98, R98, R62 ;  /* 0x0000000062627229 */ /* 0x000fe4000000003e */
[----:B------:R-:W-:-:S02]  /*b2d0*/  DADD R100, R100, R56 ;  /* 0x0000000064647229 */ /* 0x000fc40000000038 */
[----:B------:R-:W-:Y:S02]  /*b2e0*/  DADD R102, R102, R58 ;  /* 0x0000000066667229 */ /* 0x000fe4000000003a */
[----:B------:R-:W-:Y:S02]  /*b2f0*/  DADD R104, R104, R52 ;  /* 0x0000000068687229 */ /* 0x000fe40000000034 */
[----:B------:R-:W-:Y:S02]  /*b300*/  DADD R106, R106, R54 ;  /* 0x000000006a6a7229 */ /* 0x000fe40000000036 */
[----:B------:R-:W-:Y:S09]  /*b310*/  @P0 BRA `(.L_x_535) ;  /* 0x0000000000740947 */ /* 0x000ff20003800000 */
[----:B------:R-:W-:Y:S01]  /*b320*/  IADD3 R3, R3, R0, RZ ;  /* 0x0000000003037210 */ /* 0x000fe20007ffe0ff */
[----:B------:R-:W-:Y:S02]  /*b330*/  DADD R108, R108, R48 ;  /* 0x000000006c6c7229 */ /* 0x000fe40000000030 */
[----:B------:R-:W-:Y:S01]  /*b340*/  DADD R110, R110, R50 ;  /* 0x000000006e6e7229 */ /* 0x000fe20000000032 */
[----:B------:R-:W-:Y:S01]  /*b350*/  ISETP.GE.U32.AND P0, PT, R3, R6, PT ;  /* 0x000000060300720c */ /* 0x000fe20003f06070 */
[----:B------:R-:W-:Y:S02]  /*b360*/  DADD R112, R112, R44 ;  /* 0x0000000070707229 */ /* 0x000fe4000000002c */
[----:B------:R-:W-:Y:S02]  /*b370*/  DADD R114, R114, R46 ;  /* 0x0000000072727229 */ /* 0x000fe4000000002e */
[----:B------:R-:W-:Y:S02]  /*b380*/  DADD R116, R116, R40 ;  /* 0x0000000074747229 */ /* 0x000fe40000000028 */
[----:B------:R-:W-:-:S02]  /*b390*/  DADD R118, R118, R42 ;  /* 0x0000000076767229 */ /* 0x000fc4000000002a */
[----:B------:R-:W-:Y:S02]  /*b3a0*/  DADD R120, R120, R36 ;  /* 0x0000000078787229 */ /* 0x000fe40000000024 */
[----:B------:R-:W-:Y:S02]  /*b3b0*/  DADD R122, R122, R38 ;  /* 0x000000007a7a7229 */ /* 0x000fe40000000026 */
[----:B------:R-:W-:Y:S09]  /*b3c0*/  @P0 BRA `(.L_x_535) ;  /* 0x0000000000480947 */ /* 0x000ff20003800000 */
[----:B------:R-:W-:Y:S01]  /*b3d0*/  IMAD.IADD R3, R3, 0x1, R0 ;  /* 0x0000000103037824 */ /* 0x000fe200078e0200 */
[----:B------:R-:W-:Y:S02]  /*b3e0*/  DADD R124, R124, R32 ;  /* 0x000000007c7c7229 */ /* 0x000fe40000000020 */
        /* <DEDUP_REMOVED lines=8> */
[----:B------:R-:W-:Y:S02]  /*b470*/  @!P0 DADD R4, R4, R68 ;  /* 0x0000000004048229 */ /* 0x000fe40000000044 */
[----:B------:R-:W-:Y:S02]  /*b480*/  @!P0 DADD R20, R20, R70 ;  /* 0x0000000014148229 */ /* 0x000fe40000000046 */
[----:B------:R-:W-:-:S02]  /*b490*/  @!P0 DADD R84, R84, R72 ;  /* 0x0000000054548229 */ /* 0x000fc40000000048 */
[----:B------:R-:W-:Y:S02]  /*b4a0*/  @!P0 DADD R86, R86, R74 ;  /* 0x0000000056568229 */ /* 0x000fe4000000004a */
[----:B------:R-:W-:Y:S02]  /*b4b0*/  @!P0 DADD R88, R88, R76 ;  /* 0x0000000058588229 */ /* 0x000fe4000000004c */
[----:B------:R-:W-:Y:S02]  /*b4c0*/  @!P0 DADD R90, R90, R78 ;  /* 0x000000005a5a8229 */ /* 0x000fe4000000004e */
[----:B------:R-:W-:Y:S02]  /*b4d0*/  @!P0 DADD R140, R140, R80 ;  /* 0x000000008c8c8229 */ /* 0x000fe40000000050 */
[----:B------:R-:W-:-:S11]  /*b4e0*/  @!P0 DADD R138, R138, R82 ;  /* 0x000000008a8a8229 */ /* 0x000fd60000000052 */
.L_x_535:
[----:B------:R-:W-:Y:S05]  /*b4f0*/  BSYNC B0 ;  /* 0x0000000000007941 */ /* 0x000fea0003800000 */
.L_x_534:
        /* <DEDUP_REMOVED lines=23> */
[----:B0-----:R-:W-:Y:S01]  /*b670*/  DADD R8, R92, R4 ;  /* 0x000000005c087229 */ /* 0x001fe20000000004 */
[----:B------:R-:W-:Y:S10]  /*b680*/  BRA `(.L_x_502) ;  /* 0x0000002800247947 */ /* 0x000ff40003800000 */
.L_x_519:
        /* <DEDUP_REMOVED lines=148> */
.L_x_538:
[-C--:B------:R-:W-:Y:S01]  /*bfd0*/  IMAD R5, R4, R3.reuse, RZ ;  /* 0x0000000304057224 */ /* 0x080fe200078e02ff */
[----:B------:R-:W-:-:S04]  /*bfe0*/  IADD3 R3, R0, R3, RZ ;  /* 0x0000000300037210 */ /* 0x000fc80007ffe0ff */
[----:B------:R-:W-:Y:S01]  /*bff0*/  SHF.R.U32.HI R5, RZ, 0x2, R5 ;  /* 0x00000002ff057819 */ /* 0x000fe20000011605 */
[----:B------:R-:W-:Y:S02]  /*c000*/  IMAD R7, R4, R3, RZ ;  /* 0x0000000304077224 */ /* 0x000fe400078e02ff */
[----:B------:R-:W-:Y:S02]  /*c010*/  IMAD.IADD R3, R3, 0x1, R0 ;  /* 0x0000000103037824 */ /* 0x000fe400078e0200 */
[----:B------:R-:W-:Y:S01]  /*c020*/  IMAD.WIDE.U32 R84, R5, 0x40, R18 ;  /* 0x0000004005547825 */ /* 0x000fe200078e0012 */
[----:B------:R-:W-:-:S03]  /*c030*/  SHF.R.U32.HI R7, RZ, 0x2, R7 ;  /* 0x00000002ff077819 */ /* 0x000fc60000011607 */
[C---:B------:R-:W-:Y:S01]  /*c040*/  IMAD R5, R4.reuse, R3, RZ ;  /* 0x0000000304057224 */ /* 0x040fe200078e02ff */
[----:B------:R-:W-:Y:S01]  /*c050*/  IADD3 R3, R3, R0, RZ ;  /* 0x0000000003037210 */ /* 0x000fe20007ffe0ff */
[----:B------:R-:W-:Y:S01]  /*c060*/  IMAD.WIDE.U32 R142, R7, 0x40, R18 ;  /* 0x00000040078e7825 */ /* 0x000fe200078e0012 */
[----:B------:R-:W2:Y:S03]  /*c070*/  LDG.E.128 R76, desc[UR60][R84.64] ;  /* 0x0000003c544c7981 */ /* 0x000ea6000c1e1d00 */
        /* <DEDUP_REMOVED lines=54> */
[----:B------:R-:W-:Y:S01]  /*c3e0*/  DADD R138, R106, R138 ;  /* 0x000000006a8a7229 */ /* 0x000fe2000000008a */
[----:B------:R-:W-:Y:S10]  /*c3f0*/  @!P0 BRA `(.L_x_538) ;  /* 0xfffffff800f48947 */ /* 0x000ff4000383ffff */
[----:B------:R-:W-:Y:S05]  /*c400*/  BSYNC B1 ;  /* 0x0000000000017941 */ /* 0x000fea0003800000 */
.L_x_537:
[----:B------:R-:W-:Y:S05]  /*c410*/  BSYNC B0 ;  /* 0x0000000000007941 */ /* 0x000fea0003800000 */
.L_x_536:
[----:B------:R-:W-:Y:S01]  /*c420*/  ISETP.GE.U32.AND P1, PT, R3, R6, PT ;  /* 0x000000060300720c */ /* 0x000fe20003f26070 */
[----:B------:R-:W-:-:S12]  /*c430*/  BSSY B0, `(.L_x_539) ;  /* 0x0000026000007945 */ /* 0x000fd80003800000 */
[----:B------:R-:W-:Y:S05]  /*c440*/  @P1 BRA `(.L_x_540) ;  /* 0x0000000000901947 */ /* 0x000fea0003800000 */
[----:B------:R-:W-:-:S05]  /*c450*/  IMAD R5, R4, R3, RZ ;  /* 0x0000000304057224 */ /* 0x000fca00078e02ff */
[----:B------:R-:W-:-:S05]  /*c460*/  SHF.R.U32.HI R5, RZ, 0x2, R5 ;  /* 0x00000002ff057819 */ /* 0x000fca0000011605 */
[----:B------:R-:W-:-:S05]  /*c470*/  IMAD.WIDE.U32 R142, R5, 0x40, R18 ;  /* 0x00000040058e7825 */ /* 0x000fca00078e0012 */
[----:B------:R0:W5:Y:S04]  /*c480*/  LDG.E.128 R76, desc[UR60][R142.64] ;  /* 0x0000003c8e4c7981 */ /* 0x000168000c1e1d00 */
[----:B------:R0:W5:Y:S04]  /*c490*/  LDG.E.128 R72, desc[UR60][R142.64+0x10] ;  /* 0x0000103c8e487981 */ /* 0x000168000c1e1d00 */
        /* <DEDUP_REMOVED lines=9> */
[----:B------:R0:W5:Y:S04]  /*c530*/  LDG.E.128 R56, desc[UR60][R142.64+0x10] ;  /* 0x0000103c8e387981 */ /* 0x000168000c1e1d00 */
[----:B------:R0:W5:Y:S04]  /*c540*/  LDG.E.128 R52, desc[UR60][R142.64+0x20] ;  /* 0x0000203c8e347981 */ /* 0x000168000c1e1d00 */
[----:B------:R0:W5:Y:S01]  /*c550*/  LDG.E.128 R48, desc[UR60][R142.64+0x30] ;  /* 0x0000303c8e307981 */ /* 0x000162000c1e1d00 */
[----:B------:R-:W-:-:S05]  /*c560*/  IMAD.IADD R7, R7, 0x1, R0 ;  /* 0x0000000107077824 */ /* 0x000fca00078e0200 */
[----:B------:R-:W-:-:S13]  /*c570*/  ISETP.GE.U32.AND P0, PT, R7, R6, PT ;  /* 0x000000060700720c */ /* 0x000fda0003f06070 */
[----:B0-----:R-:W-:Y:S05]  /*c580*/  @P0 BRA `(.L_x_540) ;  /* 0x0000000000400947 */ /* 0x001fea0003800000 */
[----:B------:R-:W-:-:S04]  /*c590*/  IADD3 R5, R7, R0, RZ ;  /* 0x0000000007057210 */ /* 0x000fc80007ffe0ff */
[----:B------:R-:W-:-:S13]  /*c5a0*/  ISETP.GE.U32.AND P0, PT, R5, R6, PT ;  /* 0x000000060500720c */ /* 0x000fda0003f06070 */
[C---:B------:R-:W-:Y:S02]  /*c5b0*/  @!P0 IMAD R5, R4.reuse, R5, RZ ;  /* 0x0000000504058224 */ /* 0x040fe400078e02ff */
[----:B------:R-:W-:-:S03]  /*c5c0*/  IMAD R4, R4, R7, RZ ;  /* 0x0000000704047224 */ /* 0x000fc600078e02ff */
[----:B------:R-:W-:Y:S02]  /*c5d0*/  @!P0 SHF.R.U32.HI R5, RZ, 0x2, R5 ;  /* 0x00000002ff058819 */ /* 0x000fe40000011605 */
[----:B------:R-:W-:-:S03]  /*c5e0*/  SHF.R.U32.HI R7, RZ, 0x2, R4 ;  /* 0x00000002ff077819 */ /* 0x000fc60000011604 */
[----:B------:R-:W-:-:S04]  /*c5f0*/  @!P0 IMAD.WIDE.U32 R4, R5, 0x40, R18 ;  /* 0x0000004005048825 */ /* 0x000fc800078e0012 */
[----:B------:R-:W-:Y:S01]  /*c600*/  IMAD.WIDE.U32 R18, R7, 0x40, R18 ;  /* 0x0000004007127825 */ /* 0x000fe200078e0012 */
[----:B------:R0:W5:Y:S04]  /*c610*/  @!P0 LDG.E.128 R92, desc[UR60][R4.64] ;  /* 0x0000003c045c8981 */ /* 0x000168000c1e1d00 */
[----:B------:R0:W5:Y:S04]  /*c620*/  @!P0 LDG.E.128 R96, desc[UR60][R4.64+0x10] ;  /* 0x0000103c04608981 */ /* 0x000168000c1e1d00 */
[----:B------:R0:W5:Y:S04]  /*c630*/  @!P0 LDG.E.128 R100, desc[UR60][R4.64+0x20] ;  /* 0x0000203c04648981 */ /* 0x000168000c1e1d00 */
[----:B------:R0:W5:Y:S04]  /*c640*/  @!P0 LDG.E.128 R104, desc[UR60][R4.64+0x30] ;  /* 0x0000303c04688981 */ /* 0x000168000c1e1d00 */
[----:B------:R0:W5:Y:S04]  /*c650*/  LDG.E.128 R108, desc[UR60][R18.64] ;  /* 0x0000003c126c7981 */ /* 0x000168000c1e1d00 */
[----:B------:R0:W5:Y:S04]  /*c660*/  LDG.E.128 R80, desc[UR60][R18.64+0x10] ;  /* 0x0000103c12507981 */ /* 0x000168000c1e1d00 */
[----:B------:R0:W5:Y:S04]  /*c670*/  LDG.E.128 R84, desc[UR60][R18.64+0x20] ;  /* 0x0000203c12547981 */ /* 0x000168000c1e1d00 */
[----:B------:R0:W5:Y:S02]  /*c680*/  LDG.E.128 R88, desc[UR60][R18.64+0x30] ;  /* 0x0000303c12587981 */ /* 0x000164000c1e1d00 */
.L_x_540:
[----:B------:R-:W-:Y:S05]  /*c690*/  BSYNC B0 ;  /* 0x0000000000007941 */ /* 0x000fea0003800000 */
.L_x_539:
        /* <DEDUP_REMOVED lines=42> */
.L_x_542:
[----:B------:R-:W-:Y:S05]  /*c940*/  BSYNC B0 ;  /* 0x0000000000007941 */ /* 0x000fea0003800000 */
.L_x_541:
        /* <DEDUP_REMOVED lines=18> */
[----:B-----5:R-:W-:Y:S02]  /*ca70*/  DADD R90, R24, R136 ;  /* 0x00000000185a7229 */ /* 0x020fe40000000088 */
[----:B------:R-:W-:Y:S02]  /*ca80*/  DADD R88, R20, R134 ;  /* 0x0000000014587229 */ /* 0x000fe40000000086 */
[----:B------:R-:W-:Y:S02]  /*ca90*/  DADD R86, R14, R132 ;  /* 0x000000000e567229 */ /* 0x000fe40000000084 */
[----:B------:R-:W-:Y:S02]  /*caa0*/  DADD R84, R12, R130 ;  /* 0x000000000c547229 */ /* 0x000fe40000000082 */
[----:B------:R-:W-:Y:S02]  /*cab0*/  DADD R10, R10, R128 ;  /* 0x000000000a0a7229 */ /* 0x000fe40000000080 */
[----:B------:R-:W-:Y:S01]  /*cac0*/  DADD R8, R8, R126 ;  /* 0x0000000008087229 */ /* 0x000fe2000000007e */
[----:B------:R-:W-:Y:S10]  /*cad0*/  BRA `(.L_x_502) ;  /* 0x0000001400107947 */ /* 0x000ff40003800000 */
.L_x_518:
        /* <DEDUP_REMOVED lines=24> */
[----:B0-----:R-:W-:Y:S01]  /*cc60*/  IMAD R5, R0, 0x3, R3 ;  /* 0x0000000300057824 */ /* 0x001fe200078e0203 */
[----:B------:R-:W-:Y:S02]  /*cc70*/  CS2R R56, SRZ ;  /* 0x0000000000387805 */ /* 0x000fe4000001ff00 */
[----:B------:R-:W-:-:S02]  /*cc80*/  CS2R R62, SRZ ;  /* 0x00000000003e7805 */ /* 0x000fc4000001ff00 */
[----:B------:R-:W-:Y:S02]  /*cc90*/  CS2R R60, SRZ ;  /* 0x00000000003c7805 */ /* 0x000fe4000001ff00 */
[----:B------:R-:W-:Y:S02]  /*cca0*/  CS2R R66, SRZ ;  /* 0x0000000000427805 */ /* 0x000fe4000001ff00 */
[----:B------:R-:W-:Y:S02]  /*ccb0*/  ISETP.GE.U32.AND P0, PT, R5, R6, PT ;  /* 0x000000060500720c */ /* 0x000fe40003f06070 */
[----:B------:R-:W-:Y:S01]  /*ccc0*/  CS2R R64, SRZ ;  /* 0x0000000000407805 */ /* 0x000fe2000001ff00 */
[----:B------:R-:W0:Y:S01]  /*ccd0*/  LDC.64 R4, c[0x0][0x228] ;  /* 0x00008a00ff047b82 */ /* 0x000e220000000a00 */
[----:B------:R-:W-:Y:S02]  /*cce0*/  CS2R R70, SRZ ;  /* 0x0000000000467805 */ /* 0x000fe4000001ff00 */
[----:B------:R-:W-:-:S02]  /*ccf0*/  CS2R R68, SRZ ;  /* 0x0000000000447805 */ /* 0x000fc4000001ff00 */
[----:B------:R-:W-:Y:S02]  /*cd00*/  CS2R R74, SRZ ;  /* 0x00000000004a7805 */ /* 0x000fe4000001ff00 */
[----:B------:R-:W-:Y:S02]  /*cd10*/  CS2R R72, SRZ ;  /* 0x0000000000487805 */ /* 0x000fe4000001ff00 */
[----:B------:R-:W-:Y:S02]  /*cd20*/  CS2R R78, SRZ ;  /* 0x00000000004e7805 */ /* 0x000fe4000001ff00 */
[----:B------:R-:W-:Y:S02]  /*cd30*/  CS2R R76, SRZ ;  /* 0x00000000004c7805 */ /* 0x000fe4000001ff00 */
        /* <DEDUP_REMOVED lines=30> */
[-C--:B0-----:R-:W-:Y:S01]  /*cf20*/  MOV R136, R4.reuse ;  /* 0x0000000400887202 */ /* 0x081fe20000000f00 */
        /* <DEDUP_REMOVED lines=87> */
.L_x_545:
[----:B------:R-:W-:Y:S02]  /*d4a0*/  SHF.R.U32.HI R85, RZ, 0x2, R3 ;  /* 0x00000002ff557819 */ /* 0x000fe40000011603 */
[----:B------:R-:W-:-:S03]  /*d4b0*/  IADD3 R3, R3, R0, RZ ;  /* 0x0000000003037210 */ /* 0x000fc60007ffe0ff */
[----:B------:R-:W-:Y:S01]  /*d4c0*/  IMAD.WIDE.U32 R84, R85, 0x40, R18 ;  /* 0x0000004055547825 */ /* 0x000fe200078e0012 */
[----:B------:R-:W-:-:S03]  /*d4d0*/  SHF.R.U32.HI R141, RZ, 0x2, R3 ;  /* 0x00000002ff8d7819 */ /* 0x000fc60000011603 */
[----:B------:R-:W-:Y:S01]  /*d4e0*/  IMAD.IADD R3, R3, 0x1, R0 ;  /* 0x0000000103037824 */ /* 0x000fe200078e0200 */
[----:B------:R-:W2:Y:S04]  /*d4f0*/  LDG.E.128 R76, desc[UR60][R84.64] ;  /* 0x0000003c544c7981 */ /* 0x000ea8000c1e1d00 */
[----:B------:R-:W-:Y:S01]  /*d500*/  SHF.R.U32.HI R143, RZ, 0x2, R3 ;  /* 0x00000002ff8f7819 */ /* 0x000fe20000011603 */
[----:B------:R-:W3:Y:S01]  /*d510*/  LDG.E.128 R72, desc[UR60][R84.64+0x10] ;  /* 0x0000103c54487981 */ /* 0x000ee2000c1e1d00 */
[----:B------:R-:W-:Y:S01]  /*d520*/  IADD3 R3, R3, R0, RZ ;  /* 0x0000000003037210 */ /* 0x000fe20007ffe0ff */
[----:B------:R-:W-:Y:S02]  /*d530*/  IMAD.WIDE.U32 R140, R141, 0x40, R18 ;  /* 0x000000408d8c7825 */ /* 0x000fe400078e0012 */
[----:B------:R-:W4:Y:S01]  /*d540*/  LDG.E.128 R68, desc[UR60][R84.64+0x20] ;  /* 0x0000203c54447981 */ /* 0x000f22000c1e1d00 */
[----:B------:R-:W-:Y:S01]  /*d550*/  SHF.R.U32.HI R145, RZ, 0x2, R3 ;  /* 0x00000002ff917819 */ /* 0x000fe20000011603 */
[----:B------:R-:W-:-:S02]  /*d560*/  IMAD.WIDE.U32 R142, R143, 0x40, R18 ;  /* 0x000000408f8e7825 */ /* 0x000fc400078e0012 */
[----:B------:R-:W5:Y:S02]  /*d570*/  LDG.E.128 R64, desc[UR60][R84.64+0x30] ;  /* 0x0000303c54407981 */ /* 0x000f64000c1e1d00 */
[----:B------:R-:W-:Y:S02]  /*d580*/  IMAD.WIDE.U32 R144, R145, 0x40, R18 ;  /* 0x0000004091907825 */ /* 0x000fe400078e0012 */
        /* <DEDUP_REMOVED lines=49> */
.L_x_544:
[----:B------:R-:W-:Y:S05]  /*d8a0*/  BSYNC B0 ;  /* 0x0000000000007941 */ /* 0x000fea0003800000 */
.L_x_543:
[----:B------:R-:W-:Y:S01]  /*d8b0*/  ISETP.GE.U32.AND P1, PT, R3, R6, PT ;  /* 0x000000060300720c */ /* 0x000fe20003f26070 */
[----:B------:R-:W-:-:S12]  /*d8c0*/  BSSY B0, `(.L_x_546) ;  /* 0x0000022000007945 */ /* 0x000fd80003800000 */
[----:B------:R-:W-:Y:S05]  /*d8d0*/  @P1 BRA `(.L_x_547) ;  /* 0x0000000000801947 */ /* 0x000fea0003800000 */
        /* <DEDUP_REMOVED lines=18> */
[----:B------:R-:W-:Y:S02]  /*da00*/  IADD3 R141, R7, R0, RZ ;  /* 0x00000000078d7210 */ /* 0x000fe40007ffe0ff */
[----:B------:R-:W-:Y:S02]  /*da10*/  SHF.R.U32.HI R7, RZ, 0x2, R7 ;  /* 0x00000002ff077819 */ /* 0x000fe40000011607 */
[----:B------:R-:W-:-:S13]  /*da20*/  ISETP.GE.U32.AND P0, PT, R141, R6, PT ;  /* 0x000000068d00720c */ /* 0x000fda0003f06070 */
[----:B------:R-:W-:-:S05]  /*da30*/  @!P0 SHF.R.U32.HI R141, RZ, 0x2, R141 ;  /* 0x00000002ff8d8819 */ /* 0x000fca000001168d */
        /* <DEDUP_REMOVED lines=10> */
.L_x_547:
[----:B------:R-:W-:Y:S05]  /*dae0*/  BSYNC B0 ;  /* 0x0000000000007941 */ /* 0x000fea0003800000 */
.L_x_546:
        /* <DEDUP_REMOVED lines=42> */
.L_x_549:
[----:B------:R-:W-:Y:S05]  /*dd90*/  BSYNC B0 ;  /* 0x0000000000007941 */ /* 0x000fea0003800000 */
.L_x_548:
        /* <DEDUP_REMOVED lines=16> */
[----:B-----5:R-:W-:Y:S02]  /*dea0*/  DADD R90, R10, R134 ;  /* 0x000000000a5a7229 */ /* 0x020fe40000000086 */
[----:B------:R-:W-:-:S02]  /*deb0*/  DADD R86, R8, R130 ;  /* 0x0000000008567229 */ /* 0x000fc40000000082 */
[----:B------:R-:W-:Y:S02]  /*dec0*/  DADD R142, R12, R136 ;  /* 0x000000000c8e7229 */ /* 0x000fe40000000088 */
[----:B0-----:R-:W-:Y:S02]  /*ded0*/  DADD R140, R34, R138 ;  /* 0x00000000228c7229 */ /* 0x001fe4000000008a */
[----:B------:R-:W-:Y:S02]  /*dee0*/  DADD R88, R32, R132 ;  /* 0x0000000020587229 */ /* 0x000fe40000000084 */
[----:B------:R-:W-:Y:S02]  /*def0*/  DADD R84, R30, R128 ;  /* 0x000000001e547229 */ /* 0x000fe40000000080 */
[----:B------:R-:W-:Y:S02]  /*df00*/  DADD R10, R4, R126 ;  /* 0x00000000040a7229 */ /* 0x000fe4000000007e */
[----:B------:R-:W-:-:S11]  /*df10*/  DADD R8, R28, R124 ;  /* 0x000000001c087229 */ /* 0x000fd6000000007c */
.L_x_502:
[----:B------:R-:W-:Y:S05]  /*df20*/  BSYNC B6 ;  /* 0x0000000000067941 */ /* 0x000fea0003800000 */
.L_x_501:
[----:B------:R-:W-:Y:S02]  /*df30*/  ULDC UR4, c[0x0][0x24c] ;  /* 0x0000930000047ab9 */ /* 0x000fe40000000800 */
[----:B------:R-:W-:-:S13]  /*df40*/  ISETP.NE.AND P0, PT, RZ, UR4, PT ;  /* 0x00000004ff007c0c */ /* 0x000fda000bf05270 */
[----:B------:R-:W-:Y:S05]  /*df50*/  @!P0 BRA `(.L_x_550) ;  /* 0x0000000000b48947 */ /* 0x000fea0003800000 */
[----:B0-----:R-:W0:Y:S01]  /*df60*/  S2R R4, SR_CgaCtaId ;  /* 0x0000000000047919 */ /* 0x001e220000008800 */
[----:B------:R-:W1:Y:S01]  /*df70*/  LDC R18, c[0x0][RZ] ;  /* 0x00000000ff127b82 */ /* 0x000e620000000800 */
[----:B------:R-:W-:-:S04]  /*df80*/  MOV R0, 0x400 ;  /* 0x0000040000007802 */ /* 0x000fc80000000f00 */
[----:B------:R-:W-:-:S03]  /*df90*/  IADD3 R3, R0, 0x10, RZ ;  /* 0x0000001000037810 */ /* 0x000fc60007ffe0ff */
[----:B------:R-:W2:Y:S01]  /*dfa0*/  LDC R20, c[0x0][0x4] ;  /* 0x00000100ff147b82 */ /* 0x000ea20000000800 */
[----:B-1----:R-:W-:Y:S01]  /*dfb0*/  IMAD R0, R2, R18, R17 ;  /* 0x0000001202007224 */ /* 0x002fe200078e0211 */
[----:B0-----:R-:W-:-:S05]  /*dfc0*/  LEA R3, R4, R3, 0x18 ;  /* 0x0000000304037211 */ /* 0x001fca00078ec0ff */
[----:B------:R-:W-:Y:S01]  /*dfd0*/  IMAD R19, R0, 0x40, R3 ;  /* 0x0000004000137824 */ /* 0x000fe200078e0203 */
[----:B--2---:R-:W-:-:S04]  /*dfe0*/  SHF.R.U32.HI R0, RZ, 0x1, R20 ;  /* 0x00000001ff007819 */ /* 0x004fc80000011614 */
[----:B------:R1:W-:Y:S01]  /*dff0*/  STS.128 [R19], R8 ;  /* 0x0000000813007388 */ /* 0x0003e20000000c00 */
[----:B------:R-:W-:-:S03]  /*e000*/  ISETP.NE.AND P0, PT, R0, RZ, PT ;  /* 0x000000ff0000720c */ /* 0x000fc60003f05270 */
[----:B------:R1:W-:Y:S04]  /*e010*/  STS.128 [R19+0x10], R84 ;  /* 0x0000105413007388 */ /* 0x0003e80000000c00 */
[----:B------:R1:W-:Y:S04]  /*e020*/  STS.128 [R19+0x20], R88 ;  /* 0x0000205813007388 */ /* 0x0003e80000000c00 */
[----:B------:R1:W-:Y:S02]  /*e030*/  STS.128 [R19+0x30], R140 ;  /* 0x0000308c13007388 */ /* 0x0003e40000000c00 */
[----:B------:R-:W-:Y:S05]  /*e040*/  @!P0 BRA `(.L_x_550) ;  /* 0x0000000000788947 */ /* 0x000fea0003800000 */
.L_x_553:
        /* <DEDUP_REMOVED lines=8> */
[----:B0-----:R-:W-:Y:S05]  /*e0d0*/  @P0 BRA `(.L_x_552) ;  /* 0x0000000000480947 */ /* 0x001fea0003800000 */
[----:B------:R-:W-:-:S04]  /*e0e0*/  IMAD R0, R5, R18, R17 ;  /* 0x0000001205007224 */ /* 0x000fc800078e0211 */
[----:B------:R-:W-:-:S05]  /*e0f0*/  IMAD R0, R0, 0x40, R3 ;  /* 0x0000004000007824 */ /* 0x000fca00078e0203 */
[----:B------:R-:W1:Y:S04]  /*e100*/  LDS.128 R4, [R0] ;  /* 0x0000000000047984 */ /* 0x000e680000000c00 */
[----:B-----5:R-:W0:Y:S04]  /*e110*/  LDS.128 R12, [R0+0x10] ;  /* 0x00001000000c7984 */ /* 0x020e280000000c00 */
[----:B------:R-:W2:Y:S04]  /*e120*/  LDS.128 R24, [R0+0x20] ;  /* 0x0000200000187984 */ /* 0x000ea80000000c00 */
[----:B------:R-:W3:Y:S01]  /*e130*/  LDS.128 R28, [R0+0x30] ;  /* 0x00003000001c7984 */ /* 0x000ee20000000c00 */
[----:B-1----:R-:W-:-:S02]  /*e140*/  DADD R8, R8, R4 ;  /* 0x0000000008087229 */ /* 0x002fc40000000004 */
[----:B------:R-:W-:Y:S02]  /*e150*/  DADD R10, R10, R6 ;  /* 0x000000000a0a7229 */ /* 0x000fe40000000006 */
[----:B0-----:R-:W-:Y:S02]  /*e160*/  DADD R84, R84, R12 ;  /* 0x0000000054547229 */ /* 0x001fe4000000000c */
[----:B------:R-:W-:Y:S02]  /*e170*/  DADD R86, R86, R14 ;  /* 0x0000000056567229 */ /* 0x000fe4000000000e */
[----:B--2---:R-:W-:Y:S01]  /*e180*/  DADD R88, R88, R24 ;  /* 0x0000000058587229 */ /* 0x004fe20000000018 */
[----:B------:R0:W-:Y:S01]  /*e190*/  STS.128 [R19], R8 ;  /* 0x0000000813007388 */ /* 0x0001e20000000c00 */
[----:B------:R-:W-:Y:S02]  /*e1a0*/  DADD R90, R90, R26 ;  /* 0x000000005a5a7229 */ /* 0x000fe4000000001a */
[----:B---3--:R-:W-:Y:S01]  /*e1b0*/  DADD R140, R140, R28 ;  /* 0x000000008c8c7229 */ /* 0x008fe2000000001c */
[----:B------:R0:W-:Y:S01]  /*e1c0*/  STS.128 [R19+0x10], R84 ;  /* 0x0000105413007388 */ /* 0x0001e20000000c00 */
[----:B------:R-:W-:-:S03]  /*e1d0*/  DADD R142, R142, R30 ;  /* 0x000000008e8e7229 */ /* 0x000fc6000000001e */
[----:B------:R0:W-:Y:S04]  /*e1e0*/  STS.128 [R19+0x20], R88 ;  /* 0x0000205813007388 */ /* 0x0001e80000000c00 */
[----:B------:R0:W-:Y:S04]  /*e1f0*/  STS.128 [R19+0x30], R140 ;  /* 0x0000308c13007388 */ /* 0x0001e80000000c00 */
.L_x_552:
[----:B------:R-:W-:Y:S05]  /*e200*/  BSYNC B0 ;  /* 0x0000000000007941 */ /* 0x000fea0003800000 */
.L_x_551:
[----:B------:R-:W-:Y:S01]  /*e210*/  MOV R0, R16 ;  /* 0x0000001000007202 */ /* 0x000fe20000000f00 */
[----:B------:R-:W-:Y:S06]  /*e220*/  @P1 BRA `(.L_x_553) ;  /* 0xfffffffc00881947 */ /* 0x000fec000383ffff */
.L_x_550:
[----:B------:R-:W-:Y:S02]  /*e230*/  ULDC UR4, c[0x0][0x248] ;  /* 0x0000920000047ab9 */ /* 0x000fe40000000800 */
[----:B------:R-:W-:-:S13]  /*e240*/  ISETP.NE.AND P0, PT, RZ, UR4, PT ;  /* 0x00000004ff007c0c */ /* 0x000fda000bf05270 */
[----:B------:R-:W-:Y:S05]  /*e250*/  @!P0 BRA `(.L_x_554) ;  /* 0x0000000400448947 */ /* 0x000fea0003800000 */
[----:B01----:R-:W0:Y:S02]  /*e260*/  LDC R19, c[0x0][RZ] ;  /* 0x00000000ff137b82 */ /* 0x003e240000000800 */
[----:B0-----:R-:W-:Y:S01]  /*e270*/  ISETP.GT.AND P0, PT, R19, 0x20, PT ;  /* 0x000000201300780c */ /* 0x001fe20003f04270 */
[----:B------:R-:W-:-:S12]  /*e280*/  IMAD.MOV.U32 R0, RZ, RZ, R19 ;  /* 0x000000ffff007224 */ /* 0x000fd800078e0013 */
[----:B------:R-:W-:Y:S05]  /*e290*/  @!P0 BRA `(.L_x_555) ;  /* 0x0000000000b48947 */ /* 0x000fea0003800000 */
[----:B------:R-:W0:Y:S01]  /*e2a0*/  S2UR UR5, SR_CgaCtaId ;  /* 0x00000000000579c3 */ /* 0x000e220000008800 */
[----:B------:R-:W-:Y:S01]  /*e2b0*/  UMOV UR4, 0x400 ;  /* 0x0000040000047882 */ /* 0x000fe20000000000 */
[----:B------:R-:W-:Y:S01]  /*e2c0*/  IMAD R0, R2, R19, R17 ;  /* 0x0000001302007224 */ /* 0x000fe200078e0211 */
[----:B------:R-:W-:-:S04]  /*e2d0*/  UIADD3 UR4, UR4, 0x10, URZ ;  /* 0x0000001004047890 */ /* 0x000fc8000fffe03f */
[----:B0-----:R-:W-:-:S06]  /*e2e0*/  ULEA UR4, UR5, UR4, 0x18 ;  /* 0x0000000405047291 */ /* 0x001fcc000f8ec03f */
[----:B------:R-:W-:Y:S02]  /*e2f0*/  LEA R3, R0, UR4, 0x6 ;  /* 0x0000000400037c11 */ /* 0x000fe4000f8e30ff */
[----:B------:R-:W-:-:S03]  /*e300*/  LEA.HI R0, R19, R19, RZ, 0x1 ;  /* 0x0000001313007211 */ /* 0x000fc600078f08ff */
[----:B------:R0:W-:Y:S01]  /*e310*/  STS.128 [R3], R8 ;  /* 0x0000000803007388 */ /* 0x0001e20000000c00 */
[----:B------:R-:W-:Y:S01]  /*e320*/  SHF.R.S32.HI R4, RZ, 0x1, R0 ;  /* 0x00000001ff047819 */ /* 0x000fe20000011400 */
[----:B------:R-:W-:Y:S02]  /*e330*/  HFMA2.MMA R0, -RZ, RZ, 0, 1.9073486328125e-06 ;  /* 0x00000020ff007435 */ /* 0x000fe400000001ff */
[----:B------:R0:W-:Y:S01]  /*e340*/  STS.128 [R3+0x10], R84 ;  /* 0x0000105403007388 */ /* 0x0001e20000000c00 */
[----:B------:R-:W-:-:S03]  /*e350*/  ISETP.GE.AND P0, PT, R4, 0x20, PT ;  /* 0x000000200400780c */ /* 0x000fc60003f06270 */
[----:B------:R0:W-:Y:S04]  /*e360*/  STS.128 [R3+0x20], R88 ;  /* 0x0000205803007388 */ /* 0x0001e80000000c00 */
[----:B------:R0:W-:Y:S06]  /*e370*/  STS.128 [R3+0x30], R140 ;  /* 0x0000308c03007388 */ /* 0x0001ec0000000c00 */
[----:B------:R-:W-:Y:S05]  /*e380*/  @!P0 BRA `(.L_x_555) ;  /* 0x0000000000788947 */ /* 0x000fea0003800000 */
[----:B------:R-:W-:-:S07]  /*e390*/  IMAD.MOV.U32 R0, RZ, RZ, R4 ;  /* 0x000000ffff007224 */ /* 0x000fce00078e0004 */
.L_x_558:
[----:B------:R-:W-:Y:S01]  /*e3a0*/  IADD3 R4, R17, R0, RZ ;  /* 0x0000000011047210 */ /* 0x000fe20007ffe0ff */
[----:B------:R-:W-:Y:S05]  /*e3b0*/  WARPSYNC.ALL ;  /* 0x0000000000007948 */ /* 0x000fea0003800000 */
[----:B------:R-:W-:Y:S01]  /*e3c0*/  BAR.SYNC.DEFER_BLOCKING 0x0 ;  /* 0x0000000000007b1d */ /* 0x000fe20000010000 */
[----:B------:R-:W-:-:S04]  /*e3d0*/  ISETP.GE.U32.AND P0, PT, R4, R19, PT ;  /* 0x000000130400720c */ /* 0x000fc80003f06070 */
[----:B------:R-:W-:Y:S01]  /*e3e0*/  ISETP.GE.U32.OR P0, PT, R17, R0, P0 ;  /* 0x000000001100720c */ /* 0x000fe20000706470 */
[----:B------:R-:W-:-:S12]  /*e3f0*/  BSSY B0, `(.L_x_556) ;  /* 0x0000013000007945 */ /* 0x000fd80003800000 */
[----:B-1----:R-:W-:Y:S05]  /*e400*/  @P0 BRA `(.L_x_557) ;  /* 0x0000000000440947 */ /* 0x002fea0003800000 */
[----:B------:R-:W-:-:S05]  /*e410*/  IMAD R16, R0, 0x40, R3 ;  /* 0x0000004000107824 */ /* 0x000fca00078e0203 */
[----:B------:R-:W0:Y:S04]  /*e420*/  LDS.128 R4, [R16] ;  /* 0x0000000010047984 */ /* 0x000e280000000c00 */
[----:B-----5:R-:W1:Y:S04]  /*e430*/  LDS.128 R12, [R16+0x10] ;  /* 0x00001000100c7984 */ /* 0x020e680000000c00 */
[----:B------:R-:W2:Y:S04]  /*e440*/  LDS.128 R24, [R16+0x20] ;  /* 0x0000200010187984 */ /* 0x000ea80000000c00 */
[----:B------:R-:W3:Y:S01]  /*e450*/  LDS.128 R28, [R16+0x30] ;  /* 0x00003000101c7984 */ /* 0x000ee20000000c00 */
[----:B0-----:R-:W-:-:S02]  /*e460*/  DADD R8, R8, R4 ;  /* 0x0000000008087229 */ /* 0x001fc40000000004 */
[----:B------:R-:W-:Y:S02]  /*e470*/  DADD R10, R10, R6 ;  /* 0x000000000a0a7229 */ /* 0x000fe40000000006 */
[----:B-1----:R-:W-:Y:S02]  /*e480*/  DADD R84, R84, R12 ;  /* 0x0000000054547229 */ /* 0x002fe4000000000c */
        /* <DEDUP_REMOVED lines=9> */
.L_x_557:
[----:B------:R-:W-:Y:S05]  /*e520*/  BSYNC B0 ;  /* 0x0000000000007941 */ /* 0x000fea0003800000 */
.L_x_556:
[----:B------:R-:W-:-:S04]  /*e530*/  SHF.R.S32.HI R0, RZ, 0x1, R0 ;  /* 0x00000001ff007819 */ /* 0x000fc80000011400 */
[----:B------:R-:W-:-:S13]  /*e540*/  ISETP.GE.AND P0, PT, R0, 0x20, PT ;  /* 0x000000200000780c */ /* 0x000fda0003f06270 */
[----:B------:R-:W-:Y:S05]  /*e550*/  @P0 BRA `(.L_x_558) ;  /* 0xfffffffc00900947 */ /* 0x000fea000383ffff */
[----:B------:R-:W-:-:S07]  /*e560*/  MOV R0, 0x20 ;  /* 0x0000002000007802 */ /* 0x000fce0000000f00 */
.L_x_555:
[----:B------:R-:W-:Y:S01]  /*e570*/  ISETP.GE.AND P0, PT, R0, 0x2, PT ;  /* 0x000000020000780c */ /* 0x000fe20003f06270 */
[----:B------:R-:W-:Y:S05]  /*e580*/  WARPSYNC.ALL ;  /* 0x0000000000007948 */ /* 0x000fea0003800000 */
[----:B------:R-:W-:Y:S07]  /*e590*/  BAR.SYNC.DEFER_BLOCKING 0x0 ;  /* 0x0000000000007b1d */ /* 0x000fee0000010000 */
[----:B------:R-:W-:Y:S05]  /*e5a0*/  @!P0 BRA `(.L_x_554) ;  /* 0x0000000000708947 */ /* 0x000fea0003800000 */
[----:B01----:R-:W-:-:S07]  /*e5b0*/  IMAD.MOV.U32 R3, RZ, RZ, 0x1 ;  /* 0x00000001ff037424 */ /* 0x003fce00078e00ff */
.L_x_559:
[----:B------:R-:W-:Y:S04]  /*e5c0*/  SHFL.DOWN PT, R5, R9, R3, 0x1f ;  /* 0x08001f0309057589 */ /* 0x000fe800000e0000 */
[----:B------:R-:W0:Y:S04]  /*e5d0*/  SHFL.DOWN PT, R4, R8, R3, 0x1f ;  /* 0x08001f0308047589 */ /* 0x000e2800000e0000 */
[----:B------:R-:W-:Y:S04]  /*e5e0*/  SHFL.DOWN PT, R7, R11, R3, 0x1f ;  /* 0x08001f030b077589 */ /* 0x000fe800000e0000 */
[----:B------:R-:W1:Y:S04]  /*e5f0*/  SHFL.DOWN PT, R6, R10, R3, 0x1f ;  /* 0x08001f030a067589 */ /* 0x000e6800000e0000 */
[----:B-----5:R-:W-:Y:S04]  /*e600*/  SHFL.DOWN PT, R13, R85, R3, 0x1f ;  /* 0x08001f03550d7589 */ /* 0x020fe800000e0000 */
[----:B------:R-:W2:Y:S04]  /*e610*/  SHFL.DOWN PT, R12, R84, R3, 0x1f ;  /* 0x08001f03540c7589 */ /* 0x000ea800000e0000 */
[----:B------:R-:W-:Y:S04]  /*e620*/  SHFL.DOWN PT, R15, R87, R3, 0x1f ;  /* 0x08001f03570f7589 */ /* 0x000fe800000e0000 */
[----:B------:R-:W3:Y:S01]  /*e630*/  SHFL.DOWN PT, R14, R86, R3, 0x1f ;  /* 0x08001f03560e7589 */ /* 0x000ee200000e0000 */
[----:B0-----:R-:W-:-:S03]  /*e640*/  DADD R8, R4, R8 ;  /* 0x0000000004087229 */ /* 0x001fc60000000008 */
[----:B------:R-:W-:Y:S04]  /*e650*/  SHFL.DOWN PT, R19, R89, R3, 0x1f ;  /* 0x08001f0359137589 */ /* 0x000fe800000e0000 */
[----:B------:R-:W0:Y:S01]  /*e660*/  SHFL.DOWN PT, R18, R88, R3, 0x1f ;  /* 0x08001f0358127589 */ /* 0x000e2200000e0000 */
[----:B-1----:R-:W-:-:S03]  /*e670*/  DADD R10, R6, R10 ;  /* 0x00000000060a7229 */ /* 0x002fc6000000000a */
[----:B------:R-:W-:Y:S04]  /*e680*/  SHFL.DOWN PT, R21, R91, R3, 0x1f ;  /* 0x08001f035b157589 */ /* 0x000fe800000e0000 */
[----:B------:R-:W1:Y:S01]  /*e690*/  SHFL.DOWN PT, R20, R90, R3, 0x1f ;  /* 0x08001f035a147589 */ /* 0x000e6200000e0000 */
[----:B--2---:R-:W-:-:S03]  /*e6a0*/  DADD R84, R12, R84 ;  /* 0x000000000c547229 */ /* 0x004fc60000000054 */
[----:B------:R-:W-:Y:S04]  /*e6b0*/  SHFL.DOWN PT, R25, R141, R3, 0x1f ;  /* 0x08001f038d197589 */ /* 0x000fe800000e0000 */
[----:B------:R-:W2:Y:S01]  /*e6c0*/  SHFL.DOWN PT, R24, R140, R3, 0x1f ;  /* 0x08001f038c187589 */ /* 0x000ea200000e0000 */
[----:B---3--:R-:W-:-:S03]  /*e6d0*/  DADD R86, R14, R86 ;  /* 0x000000000e567229 */ /* 0x008fc60000000056 */
[----:B------:R-:W-:Y:S04]  /*e6e0*/  SHFL.DOWN PT, R27, R143, R3, 0x1f ;  /* 0x08001f038f1b7589 */ /* 0x000fe800000e0000 */
[----:B------:R3:W4:Y:S01]  /*e6f0*/  SHFL.DOWN PT, R26, R142, R3, 0x1f ;  /* 0x08001f038e1a7589 */ /* 0x00072200000e0000 */
[----:B0-----:R-:W-:Y:S02]  /*e700*/  DADD R88, R18, R88 ;  /* 0x0000000012587229 */ /* 0x001fe40000000058 */
[----:B-1----:R-:W-:Y:S01]  /*e710*/  DADD R90, R20, R90 ;  /* 0x00000000145a7229 */ /* 0x002fe2000000005a */
[----:B---3--:R-:W-:-:S04]  /*e720*/  SHF.L.U32 R3, R3, 0x1, RZ ;  /* 0x0000000103037819 */ /* 0x008fc800000006ff */
[----:B------:R-:W-:Y:S01]  /*e730*/  ISETP.GE.AND P0, PT, R3, R0, PT ;  /* 0x000000000300720c */ /* 0x000fe20003f06270 */
[----:B--2---:R-:W-:Y:S02]  /*e740*/  DADD R140, R24, R140 ;  /* 0x00000000188c7229 */ /* 0x004fe4000000008c */
[----:B----4-:R-:W-:-:S10]  /*e750*/  DADD R142, R26, R142 ;  /* 0x000000001a8e7229 */ /* 0x010fd4000000008e */
[----:B------:R-:W-:Y:S05]  /*e760*/  @!P0 BRA `(.L_x_559) ;  /* 0xfffffffc00948947 */ /* 0x000fea000383ffff */
.L_x_554:
[----:B01----:R-:W0:Y:S01]  /*e770*/  LDC R3, c[0x0][0x404] ;  /* 0x00010100ff037b82 */ /* 0x003e220000000800 */
[----:B------:R-:W-:Y:S01]  /*e780*/  IMAD.MOV.U32 R16, RZ, RZ, RZ ;  /* 0x000000ffff107224 */ /* 0x000fe200078e00ff */
[----:B------:R-:W-:Y:S02]  /*e790*/  MOV R18, RZ ;  /* 0x000000ff00127202 */ /* 0x000fe40000000f00 */
[----:B0-----:R-:W-:-:S13]  /*e7a0*/  ISETP.NE.AND P1, PT, R3, RZ, PT ;  /* 0x000000ff0300720c */ /* 0x001fda0003f25270 */
        /* <DEDUP_REMOVED lines=274> */
.L_x_560:
[----:B------:R-:W-:Y:S02]  /*f8d0*/  ULDC.64 UR4, c[0x0][0x608] ;  /* 0x0001820000047ab9 */ /* 0x000fe40000000a00 */
[----:B------:R-:W-:-:S05]  /*f8e0*/  IADD3 R6, P0, R18, UR4, RZ ;  /* 0x0000000412067c10 */ /* 0x000fca000ff1e0ff */
[----:B------:R-:W-:Y:S01]  /*f8f0*/  IMAD.X R7, RZ, RZ, UR5, P0 ;  /* 0x00000005ff077e24 */ /* 0x000fe200080e06ff */
[----:B------:R-:W-:Y:S07]  /*f900*/  @!P1 BRA `(.L_x_561) ;  /* 0x0000001000489947 */ /* 0x000fee0003800000 */
[----:B------:R-:W-:Y:S01]  /*f910*/  IADD3 R5, R23, 0x1, RZ ;  /* 0x0000000117057810 */ /* 0x000fe20007ffe0ff */
[----:B------:R-:W-:Y:S01]  /*f920*/  IMAD.MOV.U32 R4, RZ, RZ, RZ ;  /* 0x000000ffff047224 */ /* 0x000fe200078e00ff */
[----:B------:R-:W-:Y:S01]  /*f930*/  ULDC.64 UR8, c[0x0][0x408] ;  /* 0x0001020000087ab9 */ /* 0x000fe20000000a00 */
[----:B------:R-:W-:Y:S01]  /*f940*/  ULDC UR6, c[0x0][0x410] ;  /* 0x0001040000067ab9 */ /* 0x000fe20000000800 */
[----:B------:R-:W-:Y:S01]  /*f950*/  ISETP.NE.AND P0, PT, R3, 0x1, PT ;  /* 0x000000010300780c */ /* 0x000fe20003f05270 */
[----:B-----5:R-:W-:-:S05]  /*f960*/  IMAD.HI.U32 R12, R5, UR9, R4 ;  /* 0x00000009050c7c27 */ /* 0x020fca000f8e0004 */
        /* <DEDUP_REMOVED lines=268> */
.L_x_561:
[----:B-----5:R-:W-:Y:S01]  /*10a30*/  IADD3 R12, P0, R16, UR4, RZ ;  /* 0x00000004100c7c10 */ /* 0x020fe2000ff1e0ff */
[----:B------:R-:W-:Y:S01]  /*10a40*/  IMAD.MOV.U32 R24, RZ, RZ, RZ ;  /* 0x000000ffff187224 */ /* 0x000fe200078e00ff */
[----:B------:R-:W-:-:S03]  /*10a50*/  MOV R19, RZ ;  /* 0x000000ff00137202 */ /* 0x000fc60000000f00 */
[----:B------:R-:W-:Y:S01]  /*10a60*/  IMAD.X R13, RZ, RZ, UR5, P0 ;  /* 0x00000005ff0d7e24 */ /* 0x000fe200080e06ff */
[----:B------:R-:W-:Y:S07]  /*10a70*/  @!P1 BRA `(.L_x_562) ;  /* 0x0000001000489947 */ /* 0x000fee0003800000 */
        /* <DEDUP_REMOVED lines=274> */
.L_x_562:
        /* <DEDUP_REMOVED lines=277> */
.L_x_563:
[----:B------:R-:W-:Y:S01]  /*12cf0*/  ULDC.64 UR6, c[0x0][0x618] ;  /* 0x0001860000067ab9 */ /* 0x000fe20000000a00 */
[----:B------:R-:W-:Y:S02]  /*12d00*/  CS2R R4, SRZ ;  /* 0x0000000000047805 */ /* 0x000fe4000001ff00 */
[----:B------:R-:W-:Y:S01]  /*12d10*/  ISETP.NE.U32.AND P0, PT, RZ, UR6, PT ;  /* 0x00000006ff007c0c */ /* 0x000fe2000bf05070 */
[----:B------:R-:W-:Y:S01]  /*12d20*/  HFMA2.MMA R56, -RZ, RZ, 0, 0 ;  /* 0x00000000ff387435 */ /* 0x000fe200000001ff */
[----:B------:R-:W-:Y:S02]  /*12d30*/  IADD3 R26, P2, R19, UR4, RZ ;  /* 0x00000004131a7c10 */ /* 0x000fe4000ff5e0ff */
[----:B------:R-:W-:-:S03]  /*12d40*/  ISETP.NE.AND.EX P0, PT, RZ, UR7, PT, P0 ;  /* 0x00000007ff007c0c */ /* 0x000fc6000bf05300 */
[----:B------:R-:W-:-:S10]  /*12d50*/  IMAD.X R27, RZ, RZ, UR5, P2 ;  /* 0x00000005ff1b7e24 */ /* 0x000fd400090e06ff */
[----:B------:R-:W-:Y:S01]  /*12d60*/  @P0 IADD3 R4, P3, R18, UR6, RZ ;  /* 0x0000000612040c10 */ /* 0x000fe2000ff7e0ff */
[----:B------:R-:W-:Y:S02]  /*12d70*/  ULDC UR6, c[0x0][0x250] ;  /* 0x0000940000067ab9 */ /* 0x000fe40000000800 */
[----:B------:R-:W-:Y:S02]  /*12d80*/  ISETP.NE.AND P4, PT, RZ, UR6, PT ;  /* 0x00000006ff007c0c */ /* 0x000fe4000bf85270 */
[----:B------:R-:W-:-:S05]  /*12d90*/  @P0 IMAD.X R5, RZ, RZ, UR7, P3 ;  /* 0x00000007ff050e24 */ /* 0x000fca00098e06ff */
[----:B------:R-:W-:-:S06]  /*12da0*/  @P0 MOV R56, R5 ;  /* 0x0000000500380202 */ /* 0x000fcc0000000f00 */
        /* <DEDUP_REMOVED lines=9> */
[----:B0-----:R-:W-:-:S04]  /*12e40*/  IMAD R7, R0, UR6, R7 ;  /* 0x0000000600077c24 */ /* 0x001fc8000f8e0207 */
[----:B------:R-:W-:Y:S01]  /*12e50*/  IMAD.SHL.U32 R21, R7, 0x4, RZ ;  /* 0x0000000407157824 */ /* 0x000fe200078e00ff */
        /* <DEDUP_REMOVED lines=270> */
[----:B------:R-:W-:-:S04]  /*13f40*/  ULDC UR6, c[0x0][0x5f4] ;  /* 0x00017d0000067ab9 */ /* 0x000fc80000000800 */
[----:B------:R-:W-:-:S04]  /*13f50*/  IMAD.MOV R7, RZ, RZ, -R6 ;  /* 0x000000ffff077224 */ /* 0x000fc800078e0a06 */
[----:B------:R-:W-:-:S04]  /*13f60*/  IMAD R7, R7, UR8, R13 ;  /* 0x0000000807077c24 */ /* 0x000fc8000f8e020d */
[----:B------:R-:W-:-:S07]  /*13f70*/  IMAD R22, R7, UR6, R22 ;  /* 0x0000000607167c24 */ /* 0x000fce000f8e0216 */
.L_x_565:
        /* <DEDUP_REMOVED lines=277> */
.L_x_566:
[----:B------:R-:W-:Y:S01]  /*150d0*/  IADD3 R12, P0, R19, UR4, RZ ;  /* 0x00000004130c7c10 */ /* 0x000fe2000ff1e0ff */
[----:B------:R-:W-:Y:S01]  /*150e0*/  IMAD.MOV.U32 R18, RZ, RZ, RZ ;  /* 0x000000ffff127224 */ /* 0x000fe200078e00ff */
[----:B------:R-:W-:Y:S02]  /*150f0*/  MOV R16, RZ ;  /* 0x000000ff00107202 */ /* 0x000fe40000000f00 */
        /* <DEDUP_REMOVED lines=276> */
.L_x_567:
        /* <DEDUP_REMOVED lines=277> */
.L_x_568:
[----:B------:R-:W0:Y:S01]  /*17390*/  LDC R26, c[0x0][0x248] ;  /* 0x00009200ff1a7b82 */ /* 0x000e220000000800 */
[----:B------:R-:W-:Y:S01]  /*173a0*/  ULDC UR6, c[0x0][0x238] ;  /* 0x00008e0000067ab9 */ /* 0x000fe20000000800 */
[----:B------:R-:W-:Y:S01]  /*173b0*/  IADD3 R20, P1, R16, UR4, RZ ;  /* 0x0000000410147c10 */ /* 0x000fe2000ff3e0ff */
[----:B------:R-:W-:Y:S01]  /*173c0*/  BSSY B0, `(.L_x_569) ;  /* 0x000000d000007945 */ /* 0x000fe20003800000 */
[----:B------:R-:W-:Y:S02]  /*173d0*/  PRMT R3, RZ, 0x7610, R3 ;  /* 0x00007610ff037816 */ /* 0x000fe40000000003 */
[----:B0-----:R-:W-:-:S04]  /*173e0*/  ISETP.NE.AND P0, PT, R26, RZ, PT ;  /* 0x000000ff1a00720c */ /* 0x001fc80003f05270 */
        /* <DEDUP_REMOVED lines=10> */
.L_x_570:
[----:B------:R-:W-:Y:S05]  /*17490*/  BSYNC B0 ;  /* 0x0000000000007941 */ /* 0x000fea0003800000 */
.L_x_569:
        /* <DEDUP_REMOVED lines=14> */
[----:B------:R0:W-:Y:S04]  /*17580*/  STG.E.128 desc[UR60][R24.64+0x10], R84 ;  /* 0x0000105418007986 */ /* 0x0001e8000c101d3c */
[----:B------:R0:W-:Y:S04]  /*17590*/  STG.E.128 desc[UR60][R24.64+0x20], R88 ;  /* 0x0000205818007986 */ /* 0x0001e8000c101d3c */
[----:B------:R0:W-:Y:S02]  /*175a0*/  STG.E.128 desc[UR60][R24.64+0x30], R140 ;  /* 0x0000308c18007986 */ /* 0x0001e4000c101d3c */
.L_x_572:
[----:B------:R-:W-:Y:S05]  /*175b0*/  BSYNC B0 ;  /* 0x0000000000007941 */ /* 0x000fea0003800000 */
.L_x_571:
        /* <DEDUP_REMOVED lines=28> */
[----:B------:R-:W-:Y:S01]  /*17780*/  UIADD3 UR4, UR4, -0x1, URZ ;  /* 0xffffffff04047890 */ /* 0x000fe2000fffe03f */
[----:B------:R-:W0:Y:S01]  /*17790*/  POPC R24, R23 ;  /* 0x0000001700187309 */ /* 0x000e220000000000 */
[----:B--2---:R-:W0:Y:S02]  /*177a0*/  SHFL.IDX PT, R3, R9, R10, 0x1f ;  /* 0x00001f0a09037589 */ /* 0x004e2400000e0000 */
[----:B0-----:R-:W-:-:S04]  /*177b0*/  IADD3 R3, R3, R24, RZ ;  /* 0x0000001803037210 */ /* 0x001fc80007ffe0ff */
[----:B------:R-:W-:-:S04]  /*177c0*/  ISETP.NE.AND P0, PT, R3, UR4, PT ;  /* 0x0000000403007c0c */ /* 0x000fc8000bf05270 */
[----:B------:R-:W-:-:S05]  /*177d0*/  SEL R3, RZ, 0x1, P0 ;  /* 0x00000001ff037807 */ /* 0x000fca0000000000 */
[----:B------:R1:W-:Y:S04]  /*177e0*/  STS.U8 [UR5], R3 ;  /* 0x00000003ff007988 */ /* 0x0003e80008000005 */
.L_x_574:
[----:B------:R-:W-:Y:S05]  /*177f0*/  BSYNC B0 ;  /* 0x0000000000007941 */ /* 0x000fea0003800000 */
.L_x_573:
        /* <DEDUP_REMOVED lines=19> */
[----:B0-----:R-:W-:Y:S01]  /*17930*/  MOV R8, UR10 ;  /* 0x0000000a00087c02 */ /* 0x001fe20008000f00 */
[----:B------:R-:W-:Y:S01]  /*17940*/  IMAD.U32 R9, RZ, RZ, UR11 ;  /* 0x0000000bff097e24 */ /* 0x000fe2000f8e00ff */
[----:B------:R-:W-:Y:S01]  /*17950*/  MOV R10, UR12 ;  /* 0x0000000c000a7c02 */ /* 0x000fe20008000f00 */
[----:B------:R-:W-:Y:S01]  /*17960*/  BSSY B0, `(.L_x_575) ;  /* 0x000006c000007945 */ /* 0x000fe20003800000 */
[----:B------:R-:W-:-:S03]  /*17970*/  MOV R11, UR13 ;  /* 0x0000000d000b7c02 */ /* 0x000fc60008000f00 */
[----:B------:R-:W-:Y:S05]  /*17980*/  @!P0 BRA `(.L_x_576) ;  /* 0x0000000000d88947 */ /* 0x000fea0003800000 */
[----:B------:R-:W-:Y:S01]  /*17990*/  ULDC UR6, c[0x0][0x0] ;  /* 0x0000000000067ab9 */ /* 0x000fe20000000800 */
[----:B------:R-:W-:Y:S01]  /*179a0*/  ULDC UR8, c[0x0][0x244] ;  /* 0x0000910000087ab9 */ /* 0x000fe20000000800 */
[----:B------:R-:W-:Y:S01]  /*179b0*/  IMAD R3, R2, UR6, R17 ;  /* 0x0000000602037c24 */ /* 0x000fe2000f8e0211 */
[----:B------:R-:W-:Y:S01]  /*179c0*/  MOV R33, UR11 ;  /* 0x0000000b00217c02 */ /* 0x000fe20008000f00 */
[----:B------:R-:W-:Y:S01]  /*179d0*/  IMAD.U32 R32, RZ, RZ, UR10 ;  /* 0x0000000aff207e24 */ /* 0x000fe2000f8e00ff */
[----:B------:R-:W-:Y:S01]  /*179e0*/  MOV R34, UR12 ;  /* 0x0000000c00227c02 */ /* 0x000fe20008000f00 */
[----:B------:R-:W-:Y:S01]  /*179f0*/  IMAD.U32 R35, RZ, RZ, UR13 ;  /* 0x0000000dff237e24 */ /* 0x000fe2000f8e00ff */
[----:B------:R-:W-:Y:S01]  /*17a00*/  ISETP.GE.U32.AND P0, PT, R3, UR8, PT ;  /* 0x0000000803007c0c */ /* 0x000fe2000bf06070 */
[----:B------:R-:W-:Y:S01]  /*17a10*/  IMAD.U32 R30, RZ, RZ, UR12 ;  /* 0x0000000cff1e7e24 */ /* 0x000fe2000f8e00ff */
[----:B------:R-:W-:Y:S01]  /*17a20*/  MOV R28, UR10 ;  /* 0x0000000a001c7c02 */ /* 0x000fe20008000f00 */
[----:B------:R-:W-:Y:S01]  /*17a30*/  IMAD.U32 R25, RZ, RZ, UR11 ;  /* 0x0000000bff197e24 */ /* 0x000fe2000f8e00ff */
[----:B------:R-:W-:-:S02]  /*17a40*/  MOV R29, UR11 ;  /* 0x0000000b001d7c02 */ /* 0x000fc40008000f00 */
[----:B------:R-:W-:Y:S02]  /*17a50*/  MOV R31, UR13 ;  /* 0x0000000d001f7c02 */ /* 0x000fe40008000f00 */
[----:B------:R-:W-:Y:S02]  /*17a60*/  MOV R24, UR10 ;  /* 0x0000000a00187c02 */ /* 0x000fe40008000f00 */
[----:B------:R-:W-:Y:S02]  /*17a70*/  MOV R26, UR12 ;  /* 0x0000000c001a7c02 */ /* 0x000fe40008000f00 */
[----:B------:R-:W-:Y:S01]  /*17a80*/  MOV R27, UR13 ;  /* 0x0000000d001b7c02 */ /* 0x000fe20008000f00 */
[----:B------:R-:W-:Y:S06]  /*17a90*/  @P0 BRA `(.L_x_577) ;  /* 0x0000000400600947 */ /* 0x000fec0003800000 */
[----:B------:R-:W-:Y:S01]  /*17aa0*/  ULDC UR7, c[0x0][0x10] ;  /* 0x0000040000077ab9 */ /* 0x000fe20000000800 */
[----:B------:R-:W0:Y:S01]  /*17ab0*/  LDC R58, c[0x0][0x4] ;  /* 0x00000100ff3a7b82 */ /* 0x000e220000000800 */
[----:B------:R-:W-:Y:S01]  /*17ac0*/  BSSY B1, `(.L_x_578) ;  /* 0x0000021000017945 */ /* 0x000fe20003800000 */
[----:B------:R-:W-:Y:S01]  /*17ad0*/  IMAD.U32 R32, RZ, RZ, UR10 ;  /* 0x0000000aff207e24 */ /* 0x000fe2000f8e00ff */
[----:B------:R-:W-:Y:S01]  /*17ae0*/  MOV R33, UR11 ;  /* 0x0000000b00217c02 */ /* 0x000fe20008000f00 */
[----:B------:R-:W-:Y:S01]  /*17af0*/  IMAD.U32 R35, RZ, RZ, UR13 ;  /* 0x0000000dff237e24 */ /* 0x000fe2000f8e00ff */
[----:B------:R-:W-:Y:S01]  /*17b00*/  MOV R34, UR12 ;  /* 0x0000000c00227c02 */ /* 0x000fe20008000f00 */
[----:B------:R-:W-:Y:S01]  /*17b10*/  IMAD.U32 R30, RZ, RZ, UR12 ;  /* 0x0000000cff1e7e24 */ /* 0x000fe2000f8e00ff */
[----:B------:R-:W-:Y:S01]  /*17b20*/  MOV R28, UR10 ;  /* 0x0000000a001c7c02 */ /* 0x000fe20008000f00 */
[----:B------:R-:W1:Y:S01]  /*17b30*/  LDC.64 R38, c[0x0][0x620] ;  /* 0x00018800ff267b82 */ /* 0x000e620000000a00 */
[----:B------:R-:W-:Y:S01]  /*17b40*/  MOV R29, UR11 ;  /* 0x0000000b001d7c02 */ /* 0x000fe20008000f00 */
[----:B------:R-:W-:Y:S01]  /*17b50*/  IMAD.U32 R25, RZ, RZ, UR11 ;  /* 0x0000000bff197e24 */ /* 0x000fe2000f8e00ff */
[----:B------:R-:W-:Y:S01]  /*17b60*/  MOV R31, UR13 ;  /* 0x0000000d001f7c02 */ /* 0x000fe20008000f00 */
[----:B------:R-:W-:Y:S01]  /*17b70*/  IMAD R0, R0, UR7, RZ ;  /* 0x0000000700007c24 */ /* 0x000fe2000f8e02ff */
[----:B------:R-:W-:-:S02]  /*17b80*/  MOV R24, UR10 ;  /* 0x0000000a00187c02 */ /* 0x000fc40008000f00 */
[----:B------:R-:W-:Y:S02]  /*17b90*/  MOV R26, UR12 ;  /* 0x0000000c001a7c02 */ /* 0x000fe40008000f00 */
[----:B------:R-:W-:Y:S01]  /*17ba0*/  MOV R27, UR13 ;  /* 0x0000000d001b7c02 */ /* 0x000fe20008000f00 */
[----:B0-----:R-:W-:-:S07]  /*17bb0*/  IMAD R58, R58, UR6, RZ ;  /* 0x000000063a3a7c24 */ /* 0x001fce000f8e02ff */
.L_x_579:
[----:B------:R-:W-:-:S04]  /*17bc0*/  IMAD.IADD R37, R0, 0x1, R3 ;  /* 0x0000000100257824 */ /* 0x000fc800078e0203 */
[----:B-1----:R-:W-:-:S05]  /*17bd0*/  IMAD.WIDE.U32 R36, R37, 0x40, R38 ;  /* 0x0000004025247825 */ /* 0x002fca00078e0026 */
[----:B------:R-:W2:Y:S04]  /*17be0*/  LDG.E.128 R40, desc[UR60][R36.64] ;  /* 0x0000003c24287981 */ /* 0x000ea8000c1e1d00 */
[----:B------:R-:W3:Y:S04]  /*17bf0*/  LDG.E.128 R44, desc[UR60][R36.64+0x10] ;  /* 0x0000103c242c7981 */ /* 0x000ee8000c1e1d00 */
[----:B------:R-:W4:Y:S04]  /*17c00*/  LDG.E.128 R48, desc[UR60][R36.64+0x20] ;  /* 0x0000203c24307981 */ /* 0x000f28000c1e1d00 */
[----:B------:R-:W5:Y:S01]  /*17c10*/  LDG.E.128 R52, desc[UR60][R36.64+0x30] ;  /* 0x0000303c24347981 */ /* 0x000f62000c1e1d00 */
[----:B------:R-:W-:-:S04]  /*17c20*/  IADD3 R3, R58, R3, RZ ;  /* 0x000000033a037210 */ /* 0x000fc80007ffe0ff */
[----:B------:R-:W-:Y:S01]  /*17c30*/  ISETP.GE.U32.AND P0, PT, R3, UR8, PT ;  /* 0x0000000803007c0c */ /* 0x000fe2000bf06070 */
        /* <DEDUP_REMOVED lines=10> */
.L_x_578:
[----:B------:R-:W-:Y:S05]  /*17ce0*/  BRA `(.L_x_577) ;  /* 0x0000000000cc7947 */ /* 0x000fea0003800000 */
.L_x_576:
[----:B------:R-:W-:Y:S01]  /*17cf0*/  ULDC UR7, c[0x0][0x244] ;  /* 0x0000910000077ab9 */ /* 0x000fe20000000800 */
[----:B------:R-:W-:Y:S01]  /*17d00*/  MOV R32, UR10 ;  /* 0x0000000a00207c02 */ /* 0x000fe20008000f00 */
[----:B------:R-:W-:Y:S01]  /*17d10*/  IMAD.U32 R33, RZ, RZ, UR11 ;  /* 0x0000000bff217e24 */ /* 0x000fe2000f8e00ff */
[----:B------:R-:W-:Y:S01]  /*17d20*/  ISETP.GE.U32.AND P0, PT, R2, UR7, PT ;  /* 0x0000000702007c0c */ /* 0x000fe2000bf06070 */
[----:B------:R-:W-:Y:S01]  /*17d30*/  IMAD.U32 R28, RZ, RZ, UR10 ;  /* 0x0000000aff1c7e24 */ /* 0x000fe2000f8e00ff */
[----:B------:R-:W-:Y:S01]  /*17d40*/  MOV R34, UR12 ;  /* 0x0000000c00227c02 */ /* 0x000fe20008000f00 */
[----:B------:R-:W-:Y:S01]  /*17d50*/  IMAD.U32 R31, RZ, RZ, UR13 ;  /* 0x0000000dff1f7e24 */ /* 0x000fe2000f8e00ff */
[----:B------:R-:W-:Y:S01]  /*17d60*/  MOV R35, UR13 ;  /* 0x0000000d00237c02 */ /* 0x000fe20008000f00 */
[----:B------:R-:W-:Y:S01]  /*17d70*/  IMAD.U32 R26, RZ, RZ, UR12 ;  /* 0x0000000cff1a7e24 */ /* 0x000fe2000f8e00ff */
[----:B------:R-:W-:Y:S02]  /*17d80*/  MOV R29, UR11 ;  /* 0x0000000b001d7c02 */ /* 0x000fe40008000f00 */
[----:B------:R-:W-:-:S02]  /*17d90*/  MOV R30, UR12 ;  /* 0x0000000c001e7c02 */ /* 0x000fc40008000f00 */
[----:B------:R-:W-:Y:S02]  /*17da0*/  MOV R24, UR10 ;  /* 0x0000000a00187c02 */ /* 0x000fe40008000f00 */
[----:B------:R-:W-:Y:S02]  /*17db0*/  MOV R25, UR11 ;  /* 0x0000000b00197c02 */ /* 0x000fe40008000f00 */
[----:B------:R-:W-:Y:S01]  /*17dc0*/  MOV R27, UR13 ;  /* 0x0000000d001b7c02 */ /* 0x000fe20008000f00 */
[----:B------:R-:W-:Y:S06]  /*17dd0*/  @P0 BRA `(.L_x_577) ;  /* 0x0000000000900947 */ /* 0x000fec0003800000 */
[----:B------:R-:W-:Y:S01]  /*17de0*/  ULDC UR6, c[0x0][0x10] ;  /* 0x0000040000067ab9 */ /* 0x000fe20000000800 */
[----:B------:R-:W0:Y:S01]  /*17df0*/  LDC R23, c[0x0][RZ] ;  /* 0x00000000ff177b82 */ /* 0x000e220000000800 */
[----:B------:R-:W-:Y:S01]  /*17e00*/  MOV R3, R2 ;  /* 0x0000000200037202 */ /* 0x000fe20000000f00 */
        /* <DEDUP_REMOVED lines=12> */
[----:B------:R-:W-:Y:S01]  /*17ed0*/  MOV R26, UR12 ;  /* 0x0000000c001a7c02 */ /* 0x000fe20008000f00 */
[----:B------:R-:W2:Y:S01]  /*17ee0*/  LDC R58, c[0x0][0x4] ;  /* 0x00000100ff3a7b82 */ /* 0x000ea20000000800 */
[----:B------:R-:W-:-:S07]  /*17ef0*/  MOV R27, UR13 ;  /* 0x0000000d001b7c02 */ /* 0x000fce0008000f00 */
.L_x_580:
[----:B------:R-:W-:-:S04]  /*17f00*/  IMAD.IADD R36, R0, 0x1, R3 ;  /* 0x0000000100247824 */ /* 0x000fc800078e0203 */
[----:B0-----:R-:W-:-:S04]  /*17f10*/  IMAD R37, R36, R23, R17 ;  /* 0x0000001724257224 */ /* 0x001fc800078e0211 */
[----:B-1----:R-:W-:-:S05]  /*17f20*/  IMAD.WIDE.U32 R36, R37, 0x40, R38 ;  /* 0x0000004025247825 */ /* 0x002fca00078e0026 */
[----:B------:R-:W3:Y:S04]  /*17f30*/  LDG.E.128 R40, desc[UR60][R36.64] ;  /* 0x0000003c24287981 */ /* 0x000ee8000c1e1d00 */
[----:B------:R-:W4:Y:S04]  /*17f40*/  LDG.E.128 R44, desc[UR60][R36.64+0x10] ;  /* 0x0000103c242c7981 */ /* 0x000f28000c1e1d00 */
[----:B------:R-:W5:Y:S04]  /*17f50*/  LDG.E.128 R48, desc[UR60][R36.64+0x20] ;  /* 0x0000203c24307981 */ /* 0x000f68000c1e1d00 */
[----:B------:R-:W5:Y:S01]  /*17f60*/  LDG.E.128 R52, desc[UR60][R36.64+0x30] ;  /* 0x0000303c24347981 */ /* 0x000f62000c1e1d00 */
[----:B--2---:R-:W-:-:S04]  /*17f70*/  IADD3 R3, R58, R3, RZ ;  /* 0x000000033a037210 */ /* 0x004fc80007ffe0ff */
[----:B------:R-:W-:Y:S01]  /*17f80*/  ISETP.GE.U32.AND P0, PT, R3, UR7, PT ;  /* 0x0000000703007c0c */ /* 0x000fe2000bf06070 */
[----:B---3--:R-:W-:Y:S02]  /*17f90*/  DADD R8, R40, R8 ;  /* 0x0000000028087229 */ /* 0x008fe40000000008 */
[----:B------:R-:W-:Y:S02]  /*17fa0*/  DADD R10, R42, R10 ;  /* 0x000000002a0a7229 */ /* 0x000fe4000000000a */
[----:B----4-:R-:W-:Y:S02]  /*17fb0*/  DADD R32, R44, R32 ;  /* 0x000000002c207229 */ /* 0x010fe40000000020 */
[----:B------:R-:W-:Y:S02]  /*17fc0*/  DADD R34, R46, R34 ;  /* 0x000000002e227229 */ /* 0x000fe40000000022 */
[----:B-----5:R-:W-:Y:S02]  /*17fd0*/  DADD R28, R48, R28 ;  /* 0x00000000301c7229 */ /* 0x020fe4000000001c */
[----:B------:R-:W-:-:S02]  /*17fe0*/  DADD R30, R50, R30 ;  /* 0x00000000321e7229 */ /* 0x000fc4000000001e */
[----:B------:R-:W-:Y:S02]  /*17ff0*/  DADD R24, R52, R24 ;  /* 0x0000000034187229 */ /* 0x000fe40000000018 */
[----:B------:R-:W-:Y:S01]  /*18000*/  DADD R26, R54, R26 ;  /* 0x00000000361a7229 */ /* 0x000fe2000000001a */
[----:B------:R-:W-:Y:S10]  /*18010*/  @!P0 BRA `(.L_x_580) ;  /* 0xfffffffc00b88947 */ /* 0x000ff4000383ffff */
.L_x_577:
[----:B------:R-:W-:Y:S05]  /*18020*/  BSYNC B0 ;  /* 0x0000000000007941 */ /* 0x000fea0003800000 */
.L_x_575:
        /* <DEDUP_REMOVED lines=9> */
[----:B------:R0:W-:Y:S04]  /*180c0*/  STS.128 [R3+0x10], R32 ;  /* 0x0000102003007388 */ /* 0x0001e80000000c00 */
[----:B------:R0:W-:Y:S04]  /*180d0*/  STS.128 [R3+0x20], R28 ;  /* 0x0000201c03007388 */ /* 0x0001e80000000c00 */
[----:B------:R0:W-:Y:S01]  /*180e0*/  STS.128 [R3+0x30], R24 ;  /* 0x0000301803007388 */ /* 0x0001e20000000c00 */
[----:B------:R-:W-:Y:S05]  /*180f0*/  @!P0 BRA `(.L_x_581) ;  /* 0x0000000000748947 */ /* 0x000fea0003800000 */
[----:B------:R-:W-:-:S07]  /*18100*/  MOV R23, UR5 ;  /* 0x0000000500177c02 */ /* 0x000fce0008000f00 */
.L_x_584:
[----:B------:R-:W-:Y:S01]  /*18110*/  IMAD.IADD R0, R2, 0x1, R23 ;  /* 0x0000000102007824 */ /* 0x000fe200078e0217 */
[----:B------:R-:W-:Y:S01]  /*18120*/  BAR.SYNC.DEFER_BLOCKING 0x0 ;  /* 0x0000000000007b1d */ /* 0x000fe20000010000 */
[----:B------:R-:W-:-:S03]  /*18130*/  ISETP.GT.AND P2, PT, R23, 0x1, PT ;  /* 0x000000011700780c */ /* 0x000fc60003f44270 */
[----:B------:R-:W-:Y:S02]  /*18140*/  ISETP.GE.U32.AND P0, PT, R0, UR6, PT ;  /* 0x0000000600007c0c */ /* 0x000fe4000bf06070 */
[----:B------:R-:W-:Y:S02]  /*18150*/  BSSY B0, `(.L_x_582) ;  /* 0x0000016000007945 */ /* 0x000fe40003800000 */
[----:B------:R-:W-:Y:S02]  /*18160*/  ISETP.GE.U32.OR P0, PT, R2, R23, P0 ;  /* 0x000000170200720c */ /* 0x000fe40000706470 */
[----:B------:R-:W-:-:S11]  /*18170*/  SHF.R.S32.HI R23, RZ, 0x1, R23 ;  /* 0x00000001ff177819 */ /* 0x000fd60000011417 */
[----:B-1----:R-:W-:Y:S05]  /*18180*/  @P0 BRA `(.L_x_583) ;  /* 0x0000000000480947 */ /* 0x002fea0003800000 */
[----:B------:R-:W-:-:S05]  /*18190*/  IMAD R0, R0, R52, R17 ;  /* 0x0000003400007224 */ /* 0x000fca00078e0211 */
[----:B------:R-:W-:-:S05]  /*181a0*/  LEA R0, R0, UR4, 0x6 ;  /* 0x0000000400007c11 */ /* 0x000fca000f8e30ff */
[----:B------:R-:W0:Y:S04]  /*181b0*/  LDS.128 R36, [R0] ;  /* 0x0000000000247984 */ /* 0x000e280000000c00 */
[----:B------:R-:W1:Y:S04]  /*181c0*/  LDS.128 R40, [R0+0x10] ;  /* 0x0000100000287984 */ /* 0x000e680000000c00 */
        /* <DEDUP_REMOVED lines=14> */
.L_x_583:
[----:B------:R-:W-:Y:S05]  /*182b0*/  BSYNC B0 ;  /* 0x0000000000007941 */ /* 0x000fea0003800000 */
.L_x_582:
[----:B------:R-:W-:Y:S05]  /*182c0*/  @P2 BRA `(.L_x_584) ;  /* 0xfffffffc00902947 */ /* 0x000fea000383ffff */
.L_x_581:
        /* <DEDUP_REMOVED lines=11> */
[----:B------:R-:W-:Y:S01]  /*18380*/  ISETP.GE.AND P0, PT, R2, 0x20, PT ;  /* 0x000000200200780c */ /* 0x000fe20003f06270 */
[----:B------:R2:W-:Y:S04]  /*18390*/  STS.128 [R3+0x20], R28 ;  /* 0x0000201c03007388 */ /* 0x0005e80000000c00 */
[----:B------:R2:W-:Y:S08]  /*183a0*/  STS.128 [R3+0x30], R24 ;  /* 0x0000301803007388 */ /* 0x0005f00000000c00 */
[----:B------:R-:W-:Y:S05]  /*183b0*/  @!P0 BRA `(.L_x_586) ;  /* 0x0000000000708947 */ /* 0x000fea0003800000 */
.L_x_589:
[C---:B------:R-:W-:Y:S01]  /*183c0*/  IMAD.IADD R0, R17.reuse, 0x1, R2 ;  /* 0x0000000111007824 */ /* 0x040fe200078e0202 */
[----:B------:R-:W-:Y:S04]  /*183d0*/  BAR.SYNC.DEFER_BLOCKING 0x0 ;  /* 0x0000000000007b1d */ /* 0x000fe80000010000 */
[----:B------:R-:W-:Y:S02]  /*183e0*/  ISETP.GE.U32.AND P0, PT, R0, R52, PT ;  /* 0x000000340000720c */ /* 0x000fe40003f06070 */
[----:B------:R-:W-:Y:S02]  /*183f0*/  BSSY B0, `(.L_x_587) ;  /* 0x0000014000007945 */ /* 0x000fe40003800000 */
[----:B------:R-:W-:-:S13]  /*18400*/  ISETP.GE.U32.OR P0, PT, R17, R2, P0 ;  /* 0x000000021100720c */ /* 0x000fda0000706470 */
[----:B---3--:R-:W-:Y:S05]  /*18410*/  @P0 BRA `(.L_x_588) ;  /* 0x0000000000440947 */ /* 0x008fea0003800000 */
[----:B------:R-:W-:-:S05]  /*18420*/  LEA R0, R2, R3, 0x6 ;  /* 0x0000000302007211 */ /* 0x000fca00078e30ff */
[----:B------:R-:W0:Y:S04]  /*18430*/  LDS.128 R36, [R0] ;  /* 0x0000000000247984 */ /* 0x000e280000000c00 */
[----:B------:R-:W3:Y:S04]  /*18440*/  LDS.128 R40, [R0+0x10] ;  /* 0x0000100000287984 */ /* 0x000ee80000000c00 */
[----:B------:R-:W4:Y:S04]  /*18450*/  LDS.128 R44, [R0+0x20] ;  /* 0x00002000002c7984 */ /* 0x000f280000000c00 */
[----:B------:R-:W5:Y:S01]  /*18460*/  LDS.128 R48, [R0+0x30] ;  /* 0x0000300000307984 */ /* 0x000f620000000c00 */
[----:B012---:R-:W-:-:S02]  /*18470*/  DADD R8, R8, R36 ;  /* 0x0000000008087229 */ /* 0x007fc40000000024 */
[----:B------:R-:W-:Y:S02]  /*18480*/  DADD R10, R10, R38 ;  /* 0x000000000a0a7229 */ /* 0x000fe40000000026 */
[----:B---3--:R-:W-:Y:S02]  /*18490*/  DADD R32, R32, R40 ;  /* 0x0000000020207229 */ /* 0x008fe40000000028 */
[----:B------:R-:W-:Y:S02]  /*184a0*/  DADD R34, R34, R42 ;  /* 0x0000000022227229 */ /* 0x000fe4000000002a */
[----:B----4-:R-:W-:Y:S01]  /*184b0*/  DADD R28, R28, R44 ;  /* 0x000000001c1c7229 */ /* 0x010fe2000000002c */
[----:B------:R3:W-:Y:S01]  /*184c0*/  STS.128 [R3], R8 ;  /* 0x0000000803007388 */ /* 0x0007e20000000c00 */
[----:B------:R-:W-:Y:S02]  /*184d0*/  DADD R30, R30, R46 ;  /* 0x000000001e1e7229 */ /* 0x000fe4000000002e */
[----:B-----5:R-:W-:Y:S01]  /*184e0*/  DADD R24, R24, R48 ;  /* 0x0000000018187229 */ /* 0x020fe20000000030 */
[----:B------:R3:W-:Y:S01]  /*184f0*/  STS.128 [R3+0x10], R32 ;  /* 0x0000102003007388 */ /* 0x0007e20000000c00 */
[----:B------:R-:W-:-:S03]  /*18500*/  DADD R26, R26, R50 ;  /* 0x000000001a1a7229 */ /* 0x000fc60000000032 */
[----:B------:R3:W-:Y:S04]  /*18510*/  STS.128 [R3+0x20], R28 ;  /* 0x0000201c03007388 */ /* 0x0007e80000000c00 */
[----:B------:R3:W-:Y:S04]  /*18520*/  STS.128 [R3+0x30], R24 ;  /* 0x0000301803007388 */ /* 0x0007e80000000c00 */
.L_x_588:
[----:B------:R-:W-:Y:S05]  /*18530*/  BSYNC B0 ;  /* 0x0000000000007941 */ /* 0x000fea0003800000 */
.L_x_587:
[----:B------:R-:W-:-:S04]  /*18540*/  SHF.R.S32.HI R2, RZ, 0x1, R2 ;  /* 0x00000001ff027819 */ /* 0x000fc80000011402 */
[----:B------:R-:W-:-:S13]  /*18550*/  ISETP.GE.AND P0, PT, R2, 0x20, PT ;  /* 0x000000200200780c */ /* 0x000fda0003f06270 */
[----:B------:R-:W-:Y:S05]  /*18560*/  @P0 BRA `(.L_x_589) ;  /* 0xfffffffc00940947 */ /* 0x000fea000383ffff */
[----:B------:R-:W-:-:S07]  /*18570*/  MOV R0, 0x20 ;  /* 0x0000002000007802 */ /* 0x000fce0000000f00 */
.L_x_586:
[----:B------:R-:W-:Y:S01]  /*18580*/  BAR.SYNC.DEFER_BLOCKING 0x0 ;  /* 0x0000000000007b1d */ /* 0x000fe20000010000 */
[----:B------:R-:W-:-:S13]  /*18590*/  ISETP.GE.AND P0, PT, R0, 0x2, PT ;  /* 0x000000020000780c */ /* 0x000fda0003f06270 */
[----:B------:R-:W-:Y:S05]  /*185a0*/  @!P0 BRA `(.L_x_585) ;  /* 0x0000000000708947 */ /* 0x000fea0003800000 */
[----:B------:R-:W-:-:S07]  /*185b0*/  IMAD.MOV.U32 R17, RZ, RZ, 0x1 ;  /* 0x00000001ff117424 */ /* 0x000fce00078e00ff */
.L_x_590:
[----:B0123--:R-:W-:Y:S04]  /*185c0*/  SHFL.DOWN PT, R3, R9, R17, 0x1f ;  /* 0x08001f1109037589 */ /* 0x00ffe800000e0000 */
[----:B------:R-:W0:Y:S04]  /*185d0*/  SHFL.DOWN PT, R2, R8, R17, 0x1f ;  /* 0x08001f1108027589 */ /* 0x000e2800000e0000 */
[----:B------:R-:W-:Y:S04]  /*185e0*/  SHFL.DOWN PT, R37, R11, R17, 0x1f ;  /* 0x08001f110b257589 */ /* 0x000fe800000e0000 */
[----:B------:R-:W1:Y:S04]  /*185f0*/  SHFL.DOWN PT, R36, R10, R17, 0x1f ;  /* 0x08001f110a247589 */ /* 0x000e6800000e0000 */
[----:B------:R-:W-:Y:S04]  /*18600*/  SHFL.DOWN PT, R39, R33, R17, 0x1f ;  /* 0x08001f1121277589 */ /* 0x000fe800000e0000 */
        /* <DEDUP_REMOVED lines=22> */
.L_x_585:
        /* <DEDUP_REMOVED lines=10> */
[----:B------:R-:W4:Y:S04]  /*18810*/  LDG.E.128 R36, desc[UR60][R4.64+0x10] ;  /* 0x0000103c04247981 */ /* 0x000f28000c1e1d00 */
[----:B------:R-:W5:Y:S04]  /*18820*/  LDG.E.128 R40, desc[UR60][R4.64+0x20] ;  /* 0x0000203c04287981 */ /* 0x000f68000c1e1d00 */
[----:B------:R-:W5:Y:S01]  /*18830*/  LDG.E.128 R44, desc[UR60][R4.64+0x30] ;  /* 0x0000303c042c7981 */ /* 0x000f62000c1e1d00 */
[----:B0123--:R-:W-:-:S02]  /*18840*/  DADD R8, R8, R12 ;  /* 0x0000000008087229 */ /* 0x00ffc4000000000c */
[----:B------:R-:W-:Y:S02]  /*18850*/  DADD R10, R10, R14 ;  /* 0x000000000a0a7229 */ /* 0x000fe4000000000e */
[----:B----4-:R-:W-:Y:S02]  /*18860*/  DADD R32, R32, R36 ;  /* 0x0000000020207229 */ /* 0x010fe40000000024 */
[----:B------:R-:W-:Y:S02]  /*18870*/  DADD R34, R34, R38 ;  /* 0x0000000022227229 */ /* 0x000fe40000000026 */
[----:B-----5:R-:W-:Y:S02]  /*18880*/  DADD R28, R28, R40 ;  /* 0x000000001c1c7229 */ /* 0x020fe40000000028 */
[----:B------:R-:W-:Y:S02]  /*18890*/  DADD R30, R30, R42 ;  /* 0x000000001e1e7229 */ /* 0x000fe4000000002a */
[----:B------:R-:W-:-:S02]  /*188a0*/  DADD R24, R24, R44 ;  /* 0x0000000018187229 */ /* 0x000fc4000000002c */
[----:B------:R-:W-:-:S11]  /*188b0*/  DADD R26, R26, R46 ;  /* 0x000000001a1a7229 */ /* 0x000fd6000000002e */
.L_x_592:
[----:B------:R-:W-:Y:S05]  /*188c0*/  @!P1 BRA `(.L_x_593) ;  /* 0x00000004009c9947 */ /* 0x000fea0003800000 */
[----:B------:R-:W4:Y:S01]  /*188d0*/  LDC R17, c[0x0][0x63c] ;  /* 0x00018f00ff117b82 */ /* 0x000f220000000800 */
[----:B------:R-:W-:Y:S02]  /*188e0*/  ULDC.64 UR4, c[0x0][0x210] ;  /* 0x0000840000047ab9 */ /* 0x000fe40000000a00 */
[----:B------:R-:W-:Y:S02]  /*188f0*/  DMUL R36, R8, UR4 ;  /* 0x0000000408247c28 */ /* 0x000fe40008000000 */
[----:B------:R-:W-:Y:S01]  /*18900*/  DMUL R38, R10, UR4 ;  /* 0x000000040a267c28 */ /* 0x000fe20008000000 */
[----:B----4-:R-:W-:-:S04]  /*18910*/  ISETP.NE.AND P0, PT, R17, 0x1, PT ;  /* 0x000000011100780c */ /* 0x010fc80003f05270 */
[----:B------:R-:W-:-:S09]  /*18920*/  P2R R0, PR, RZ, 0x1 ;  /* 0x00000001ff007803 */ /* 0x000fd20000000000 */
[----:B------:R-:W-:Y:S05]  /*18930*/  @!P0 BRA `(.L_x_594) ;  /* 0x0000000000408947 */ /* 0x000fea0003800000 */
[----:B------:R-:W-:Y:S01]  /*18940*/  MOV R0, 0x0 ;  /* 0x0000000000007802 */ /* 0x000fe20000000f00 */
[----:B------:R-:W-:Y:S01]  /*18950*/  ULDC.64 UR4, c[0x4][0x590] ;  /* 0x0101640000047ab9 */ /* 0x000fe20000000a00 */
[----:B------:R-:W-:Y:S01]  /*18960*/  ULDC.64 UR6, c[0x4][0x578] ;  /* 0x01015e0000067ab9 */ /* 0x000fe20000000a00 */
[----:B------:R-:W-:Y:S01]  /*18970*/  MOV R4, UR4 ;  /* 0x0000000400047c02 */ /* 0x000fe20008000f00 */
[----:B0123--:R0:W1:Y:S01]  /*18980*/  LDC.64 R2, c[0x4][R0] ;  /* 0x0100000000027b82 */ /* 0x00f0620000000a00 */
[----:B------:R-:W-:Y:S01]  /*18990*/  IMAD.U32 R5, RZ, RZ, UR5 ;  /* 0x00000005ff057e24 */ /* 0x000fe2000f8e00ff */
        /* <DEDUP_REMOVED lines=10> */
.L_x_594:
[----:B------:R-:W-:Y:S01]  /*18a40*/  ULDC.64 UR4, c[0x0][0x608] ;  /* 0x0001820000047ab9 */ /* 0x000fe20000000a00 */
[----:B------:R-:W-:Y:S02]  /*18a50*/  ISETP.NE.AND P6, PT, R17, 0x1, PT ;  /* 0x000000011100780c */ /* 0x000fe40003fc5270 */
[----:B------:R-:W-:-:S04]  /*18a60*/  IADD3 R22, P0, R22, UR4, RZ ;  /* 0x0000000416167c10 */ /* 0x000fc8000ff1e0ff */
[----:B------:R-:W-:Y:S01]  /*18a70*/  IADD3.X R23, RZ, UR5, RZ, P0, !PT ;  /* 0x00000005ff177c10 */ /* 0x000fe200087fe4ff */
[----:B------:R-:W-:Y:S02]  /*18a80*/  ULDC.64 UR4, c[0x0][0x210] ;  /* 0x0000840000047ab9 */ /* 0x000fe40000000a00 */
[----:B0123--:R-:W-:Y:S02]  /*18a90*/  DMUL R32, R32, UR4 ;  /* 0x0000000420207c28 */ /* 0x00ffe40008000000 */
        /* <DEDUP_REMOVED lines=19> */
.L_x_595:
[----:B------:R-:W-:Y:S01]  /*18bd0*/  ULDC.64 UR4, c[0x0][0x608] ;  /* 0x0001820000047ab9 */ /* 0x000fe20000000a00 */
[----:B------:R-:W-:Y:S02]  /*18be0*/  ISETP.NE.AND P6, PT, R17, 0x1, PT ;  /* 0x000000011100780c */ /* 0x000fe40003fc5270 */
[----:B------:R-:W-:-:S05]  /*18bf0*/  IADD3 R2, P0, R19, UR4, RZ ;  /* 0x0000000413027c10 */ /* 0x000fca000ff1e0ff */
[----:B------:R-:W-:Y:S01]  /*18c00*/  IMAD.X R3, RZ, RZ, UR5, P0 ;  /* 0x00000005ff037e24 */ /* 0x000fe200080e06ff */
        /* <DEDUP_REMOVED lines=9> */
[----:B-1----:R1:W2:Y:S01]  /*18ca0*/  LDC.64 R2, c[0x4][R0] ;  /* 0x0100000000027b82 */ /* 0x0022a20000000a00 */
        /* <DEDUP_REMOVED lines=11> */
.L_x_596:
        /* <DEDUP_REMOVED lines=13> */
[----:B-1----:R1:W3:Y:S01]  /*18e30*/  LDC.64 R2, c[0x4][R0] ;  /* 0x0100000000027b82 */ /* 0x0022e20000000a00 */
        /* <DEDUP_REMOVED lines=10> */
[----:B0-23--:R-:W-:Y:S05]  /*18ee0*/  CALL.ABS.NOINC R2 ;  /* 0x0000000002007343 */ /* 0x00dfea0003c00000 */
.L_x_597:
[----:B------:R-:W-:Y:S02]  /*18ef0*/  ULDC.64 UR4, c[0x0][0x608] ;  /* 0x0001820000047ab9 */ /* 0x000fe40000000a00 */
[----:B------:R-:W-:-:S04]  /*18f00*/  IADD3 R16, P0, R16, UR4, RZ ;  /* 0x0000000410107c10 */ /* 0x000fc8000ff1e0ff */
[----:B------:R-:W-:-:S05]  /*18f10*/  IADD3.X R17, RZ, UR5, RZ, P0, !PT ;  /* 0x00000005ff117c10 */ /* 0x000fca00087fe4ff */
[----:B------:R-:W-:Y:S01]  /*18f20*/  STG.E.128 desc[UR60][R16.64], R24 ;  /* 0x0000001810007986 */ /* 0x000fe2000c101d3c */
[----:B------:R-:W-:Y:S05]  /*18f30*/  EXIT ;  /* 0x000000000000794d */ /* 0x000fea0003800000 */
.L_x_593:
[----:B------:R-:W-:Y:S04]  /*18f40*/  STG.E.128 desc[UR60][R4.64], R8 ;  /* 0x0000000804007986 */ /* 0x000fe8000c101d3c */
[----:B------:R-:W-:Y:S04]  /*18f50*/  STG.E.128 desc[UR60][R4.64+0x10], R32 ;  /* 0x0000102004007986 */ /* 0x000fe8000c101d3c */
[----:B------:R-:W-:Y:S04]  /*18f60*/  STG.E.128 desc[UR60][R4.64+0x20], R28 ;  /* 0x0000201c04007986 */ /* 0x000fe8000c101d3c */
[----:B------:R-:W-:Y:S01]  /*18f70*/  STG.E.128 desc[UR60][R4.64+0x30], R24 ;  /* 0x0000301804007986 */ /* 0x000fe2000c101d3c */
[----:B------:R-:W-:Y:S05]  /*18f80*/  EXIT ;  /* 0x000000000000794d */ /* 0x000fea0003800000 */
.L_x_591:
        /* <DEDUP_REMOVED lines=16> */
.L_x_598:
        /* <DEDUP_REMOVED lines=11> */
[----:B------:R-:W-:Y:S01]  /*19140*/  IMAD.U32 R4, RZ, RZ, UR4 ;  /* 0x00000004ff047e24 */ /* 0x000fe2000f8e00ff */
[----:B0123--:R0:W1:Y:S01]  /*19150*/  LDC.64 R2, c[0x4][R0] ;  /* 0x0100000000027b82 */ /* 0x00f0620000000a00 */
        /* <DEDUP_REMOVED lines=11> */
.L_x_600:
[----:B------:R-:W-:Y:S01]  /*19210*/  ULDC.64 UR4, c[0x0][0x608] ;  /* 0x0001820000047ab9 */ /* 0x000fe20000000a00 */
[----:B------:R-:W-:Y:S02]  /*19220*/  ISETP.NE.AND P6, PT, R17, 0x1, PT ;  /* 0x000000011100780c */ /* 0x000fe40003fc5270 */
[----:B------:R-:W-:-:S05]  /*19230*/  IADD3 R22, P0, R22, UR4, RZ ;  /* 0x0000000416167c10 */ /* 0x000fca000ff1e0ff */
[----:B------:R-:W-:Y:S01]  /*19240*/  IMAD.X R23, RZ, RZ, UR5, P0 ;  /* 0x00000005ff177e24 */ /* 0x000fe200080e06ff */
        /* <DEDUP_REMOVED lines=21> */
.L_x_601:
        /* <DEDUP_REMOVED lines=25> */
.L_x_602:
        /* <DEDUP_REMOVED lines=13> */
[----:B-1----:R1:W3:Y:S01]  /*19600*/  LDC.64 R2, c[0x4][R0] ;  /* 0x0100000000027b82 */ /* 0x0022e20000000a00 */
        /* <DEDUP_REMOVED lines=10> */
[----:B0-23--:R-:W-:Y:S05]  /*196b0*/  CALL.ABS.NOINC R2 ;  /* 0x0000000002007343 */ /* 0x00dfea0003c00000 */
.L_x_603:
[----:B------:R-:W-:Y:S02]  /*196c0*/  ULDC.64 UR4, c[0x0][0x608] ;  /* 0x0001820000047ab9 */ /* 0x000fe40000000a00 */
[----:B------:R-:W-:-:S05]  /*196d0*/  IADD3 R16, P0, R16, UR4, RZ ;  /* 0x0000000410107c10 */ /* 0x000fca000ff1e0ff */
[----:B------:R-:W-:-:S05]  /*196e0*/  IMAD.X R17, RZ, RZ, UR5, P0 ;  /* 0x00000005ff117e24 */ /* 0x000fca00080e06ff */
[----:B------:R-:W-:Y:S01]  /*196f0*/  STG.E.128 desc[UR60][R16.64], R24 ;  /* 0x0000001810007986 */ /* 0x000fe2000c101d3c */
[----:B------:R-:W-:Y:S05]  /*19700*/  EXIT ;  /* 0x000000000000794d */ /* 0x000fea0003800000 */
.L_x_599:
[----:B------:R-:W-:Y:S04]  /*19710*/  STG.E.128 desc[UR60][R6.64], R8 ;  /* 0x0000000806007986 */ /* 0x000fe8000c101d3c */
[----:B------:R-:W-:Y:S04]  /*19720*/  STG.E.128 desc[UR60][R12.64], R32 ;  /* 0x000000200c007986 */ /* 0x000fe8000c101d3c */
[----:B------:R-:W-:Y:S04]  /*19730*/  STG.E.128 desc[UR60][R14.64], R28 ;  /* 0x0000001c0e007986 */ /* 0x000fe8000c101d3c */
[----:B------:R-:W-:Y:S01]  /*19740*/  STG.E.128 desc[UR60][R20.64], R24 ;  /* 0x0000001814007986 */ /* 0x000fe2000c101d3c */
[----:B------:R-:W-:Y:S05]  /*19750*/  EXIT ;  /* 0x000000000000794d */ /* 0x000fea0003800000 */
.L_x_564:
        /* <DEDUP_REMOVED lines=20> */
[----:B------:R-:W3:Y:S04]  /*198a0*/  LDG.E.128 R20, desc[UR60][R4.64+0x10] ;  /* 0x0000103c04147981 */ /* 0x000ee8000c1e1d00 */
[----:B------:R-:W4:Y:S04]  /*198b0*/  LDG.E.128 R28, desc[UR60][R4.64+0x20] ;  /* 0x0000203c041c7981 */ /* 0x000f28000c1e1d00 */
[----:B------:R-:W5:Y:S01]  /*198c0*/  LDG.E.128 R32, desc[UR60][R4.64+0x30] ;  /* 0x0000303c04207981 */ /* 0x000f62000c1e1d00 */
[----:B--2---:R-:W-:-:S02]  /*198d0*/  DADD R8, R8, R12 ;  /* 0x0000000008087229 */ /* 0x004fc4000000000c */
[----:B------:R-:W-:Y:S02]  /*198e0*/  DADD R10, R10, R14 ;  /* 0x000000000a0a7229 */ /* 0x000fe4000000000e */
[----:B---3--:R-:W-:Y:S02]  /*198f0*/  DADD R84, R84, R20 ;  /* 0x0000000054547229 */ /* 0x008fe40000000014 */
[----:B------:R-:W-:Y:S02]  /*19900*/  DADD R86, R86, R22 ;  /* 0x0000000056567229 */ /* 0x000fe40000000016 */
[----:B----4-:R-:W-:Y:S02]  /*19910*/  DADD R88, R88, R28 ;  /* 0x0000000058587229 */ /* 0x010fe4000000001c */
[----:B------:R-:W-:Y:S02]  /*19920*/  DADD R90, R90, R30 ;  /* 0x000000005a5a7229 */ /* 0x000fe4000000001e */
[----:B-----5:R-:W-:-:S02]  /*19930*/  DADD R140, R140, R32 ;  /* 0x000000008c8c7229 */ /* 0x020fc40000000020 */
[----:B------:R-:W-:-:S11]  /*19940*/  DADD R142, R142, R34 ;  /* 0x000000008e8e7229 */ /* 0x000fd60000000022 */
.L_x_605:
        /* <DEDUP_REMOVED lines=23> */
[----:B-1----:R-:W-:Y:S05]  /*19ac0*/  CALL.ABS.NOINC R2 ;  /* 0x0000000002007343 */ /* 0x002fea0003c00000 */
.L_x_607:
        /* <DEDUP_REMOVED lines=13> */
[----:B0-----:R0:W1:Y:S01]  /*19ba0*/  LDC.64 R2, c[0x4][R0] ;  /* 0x0100000000027b82 */ /* 0x0010620000000a00 */
        /* <DEDUP_REMOVED lines=10> */
[----:B-1----:R-:W-:Y:S05]  /*19c50*/  CALL.ABS.NOINC R2 ;  /* 0x0000000002007343 */ /* 0x002fea0003c00000 */
.L_x_608:
        /* <DEDUP_REMOVED lines=13> */
[----:B0-----:R0:W2:Y:S01]  /*19d30*/  LDC.64 R2, c[0x4][R0] ;  /* 0x0100000000027b82 */ /* 0x0010a20000000a00 */
        /* <DEDUP_REMOVED lines=10> */
[----:B-12---:R-:W-:Y:S05]  /*19de0*/  CALL.ABS.NOINC R2 ;  /* 0x0000000002007343 */ /* 0x006fea0003c00000 */
.L_x_609:
        /* <DEDUP_REMOVED lines=13> */
[----:B0-----:R0:W3:Y:S01]  /*19ec0*/  LDC.64 R2, c[0x4][R0] ;  /* 0x0100000000027b82 */ /* 0x0010e20000000a00 */
        /* <DEDUP_REMOVED lines=10> */
[----:B-123--:R-:W-:Y:S05]  /*19f70*/  CALL.ABS.NOINC R2 ;  /* 0x0000000002007343 */ /* 0x00efea0003c00000 */
.L_x_610:
[----:B------:R-:W-:Y:S02]  /*19f80*/  ULDC.64 UR4, c[0x0][0x608] ;  /* 0x0001820000047ab9 */ /* 0x000fe40000000a00 */
[----:B0-----:R-:W-:-:S04]  /*19f90*/  IADD3 R2, P0, R19, UR4, RZ ;  /* 0x0000000413027c10 */ /* 0x001fc8000ff1e0ff */
[----:B------:R-:W-:-:S05]  /*19fa0*/  IADD3.X R3, RZ, UR5, RZ, P0, !PT ;  /* 0x00000005ff037c10 */ /* 0x000fca00087fe4ff */
[----:B------:R-:W-:Y:S01]  /*19fb0*/  STG.E.128 desc[UR60][R2.64], R140 ;  /* 0x0000008c02007986 */ /* 0x000fe2000c101d3c */
[----:B------:R-:W-:Y:S05]  /*19fc0*/  EXIT ;  /* 0x000000000000794d */ /* 0x000fea0003800000 */
.L_x_606:
[----:B------:R-:W-:Y:S04]  /*19fd0*/  STG.E.128 desc[UR60][R4.64], R8 ;  /* 0x0000000804007986 */ /* 0x000fe8000c101d3c */
[----:B------:R-:W-:Y:S04]  /*19fe0*/  STG.E.128 desc[UR60][R4.64+0x10], R84 ;  /* 0x0000105404007986 */ /* 0x000fe8000c101d3c */
[----:B------:R-:W-:Y:S04]  /*19ff0*/  STG.E.128 desc[UR60][R4.64+0x20], R88 ;  /* 0x0000205804007986 */ /* 0x000fe8000c101d3c */
[----:B------:R-:W-:Y:S01]  /*1a000*/  STG.E.128 desc[UR60][R4.64+0x30], R140 ;  /* 0x0000308c04007986 */ /* 0x000fe2000c101d3c */
[----:B------:R-:W-:Y:S05]  /*1a010*/  EXIT ;  /* 0x000000000000794d */ /* 0x000fea0003800000 */
.L_x_604:
        /* <DEDUP_REMOVED lines=16> */
.L_x_611:
        /* <DEDUP_REMOVED lines=24> */
.L_x_613:
        /* <DEDUP_REMOVED lines=13> */
[----:B0-----:R0:W1:Y:S01]  /*1a370*/  LDC.64 R2, c[0x4][R0] ;  /* 0x0100000000027b82 */ /* 0x0010620000000a00 */
        /* <DEDUP_REMOVED lines=11> */
.L_x_614:
        /* <DEDUP_REMOVED lines=13> */
[----:B0-----:R0:W2:Y:S01]  /*1a500*/  LDC.64 R2, c[0x4][R0] ;  /* 0x0100000000027b82 */ /* 0x0010a20000000a00 */
        /* <DEDUP_REMOVED lines=10> */
[----:B-12---:R-:W-:Y:S05]  /*1a5b0*/  CALL.ABS.NOINC R2 ;  /* 0x0000000002007343 */ /* 0x006fea0003c00000 */
.L_x_615:
        /* <DEDUP_REMOVED lines=24> */
[----:B-123--:R-:W-:Y:S05]  /*1a740*/  CALL.ABS.NOINC R2 ;  /* 0x0000000002007343 */ /* 0x00efea0003c00000 */
.L_x_616:
[----:B------:R-:W-:Y:S02]  /*1a750*/  ULDC.64 UR4, c[0x0][0x608] ;  /* 0x0001820000047ab9 */ /* 0x000fe40000000a00 */
[----:B0-----:R-:W-:-:S04]  /*1a760*/  IADD3 R2, P0, R19, UR4, RZ ;  /* 0x0000000413027c10 */ /* 0x001fc8000ff1e0ff */
[----:B------:R-:W-:-:S05]  /*1a770*/  IADD3.X R3, RZ, UR5, RZ, P0, !PT ;  /* 0x00000005ff037c10 */ /* 0x000fca00087fe4ff */
[----:B------:R-:W-:Y:S01]  /*1a780*/  STG.E.128 desc[UR60][R2.64], R140 ;  /* 0x0000008c02007986 */ /* 0x000fe2000c101d3c */
[----:B------:R-:W-:Y:S05]  /*1a790*/  EXIT ;  /* 0x000000000000794d */ /* 0x000fea0003800000 */
.L_x_612:
[----:B------:R-:W-:Y:S04]  /*1a7a0*/  STG.E.128 desc[UR60][R6.64], R8 ;  /* 0x0000000806007986 */ /* 0x000fe8000c101d3c */
[----:B------:R-:W-:Y:S04]  /*1a7b0*/  STG.E.128 desc[UR60][R12.64], R84 ;  /* 0x000000540c007986 */ /* 0x000fe8000c101d3c */
[----:B------:R-:W-:Y:S04]  /*1a7c0*/  STG.E.128 desc[UR60][R14.64], R88 ;  /* 0x000000580e007986 */ /* 0x000fe8000c101d3c */
[----:B------:R-:W-:Y:S01]  /*1a7d0*/  STG.E.128 desc[UR60][R26.64], R140 ;  /* 0x0000008c1a007986 */ /* 0x000fe2000c101d3c */
[----:B------:R-:W-:Y:S05]  /*1a7e0*/  EXIT ;  /* 0x000000000000794d */ /* 0x000fea0003800000 */
.L_x_617:
        /* <DEDUP_REMOVED lines=9> */
.L_x_8242:


//--------------------- .text._ZN2at6native13reduce_kernelILi512ELi1ENS0_8ReduceOpIfNS0_7MeanOpsIffffEEjfLi4ELi4EEEEEvT1_ --------------------------
	.section	.text._ZN2at6native13reduce_kernelILi512ELi1ENS0_8ReduceOpIfNS0_7MeanOpsIffffEEjfLi4ELi4EEEEEvT1_,"ax",@progbits
	.align	128
        .global         _ZN2at6native13reduce_kernelILi512ELi1ENS0_8ReduceOpIfNS0_7MeanOpsIffffEEjfLi4ELi4EEEEEvT1_
        .type           _ZN2at6native13reduce_kernelILi512ELi1ENS0_8ReduceOpIfNS0_7MeanOpsIffffEEjfLi4ELi4EEEEEvT1_,@function
        .size           _ZN2at6native13reduce_kernelILi512ELi1ENS0_8ReduceOpIfNS0_7MeanOpsIffffEEjfLi4ELi4EEEEEvT1_,(.L_x_8243 - _ZN2at6native13reduce_kernelILi512ELi1ENS0_8ReduceOpIfNS0_7MeanOpsIffffEEjfLi4ELi4EEEEEvT1_)
        .other          _ZN2at6native13reduce_kernelILi512ELi1ENS0_8ReduceOpIfNS0_7MeanOpsIffffEEjfLi4ELi4EEEEEvT1_,@"STO_CUDA_ENTRY STV_DEFAULT"
_ZN2at6native13reduce_kernelILi512ELi1ENS0_8ReduceOpIfNS0_7MeanOpsIffffEEjfLi4ELi4EEEEEvT1_:
.text._ZN2at6native13reduce_kernelILi512ELi1ENS0_8ReduceOpIfNS0_7MeanOpsIffffEEjfLi4ELi4EEEEEvT1_:
        /* <DEDUP_REMOVED lines=287> */
.L_x_618:
        /* <DEDUP_REMOVED lines=10> */
[----:B------:R-:W-:Y:S01]  /*1290*/  ULDC.64 UR36, c[0x0][0x208] ;  /* 0x0000820000247ab9 */ /* 0x000fe20000000a00 */
[----:B------:R-:W-:Y:S01]  /*12a0*/  BSSY B0, `(.L_x_619) ;  /* 0x00009ba000007945 */ /* 0x000fe20003800000 */
[----:B0-----:R-:W-:-:S02]  /*12b0*/  IMAD R5, R3, UR27, R2 ;  /* 0x0000001b03057c24 */ /* 0x001fc4000f8e0202 */
[----:B------:R-:W-:Y:S01]  /*12c0*/  IMAD R6, R3, UR4, R6 ;  /* 0x0000000403067c24 */ /* 0x000fe2000f8e0206 */
[----:B------:R-:W-:Y:S01]  /*12d0*/  ULDC UR4, c[0x0][0x220] ;  /* 0x0000880000047ab9 */ /* 0x000fe20000000800 */
[----:B--2---:R-:W-:Y:S02]  /*12e0*/  IMAD R5, R8, UR28, R5 ;  /* 0x0000001c08057c24 */ /* 0x004fe4000f8e0205 */
[----:B------:R-:W-:Y:S02]  /*12f0*/  IMAD.U32 R2, RZ, RZ, UR6 ;  /* 0x00000006ff027e24 */ /* 0x000fe4000f8e00ff */
        /* <DEDUP_REMOVED lines=10> */
[----:B------:R-:W0:Y:S01]  /*13a0*/  LDC R4, c[0x0][0x214] ;  /* 0x00008500ff047b82 */ /* 0x000e220000000800 */
[----:B------:R-:W-:Y:S01]  /*13b0*/  SHF.R.U64 R6, R12, 0x2, R13 ;  /* 0x000000020c067819 */ /* 0x000fe2000000120d */
[----:B------:R-:W-:Y:S01]  /*13c0*/  ULDC UR4, c[0x0][0x21c] ;  /* 0x0000870000047ab9 */ /* 0x000fe20000000800 */
[----:B------:R-:W-:Y:S01]  /*13d0*/  BSSY B1, `(.L_x_622) ;  /* 0x0000025000017945 */ /* 0x000fe20003800000 */
[----:B------:R-:W-:Y:S01]  /*13e0*/  IMAD.U32 R10, RZ, RZ, UR4 ;  /* 0x00000004ff0a7e24 */ /* 0x000fe2000f8e00ff */
[----:B------:R-:W-:-:S04]  /*13f0*/  LOP3.LUT R11, R6, 0x3, RZ, 0xc0, !PT ;  /* 0x00000003060b7812 */ /* 0x000fc800078ec0ff */
[----:B------:R-:W-:Y:S02]  /*1400*/  ISETP.NE.AND P0, PT, R11, RZ, PT ;  /* 0x000000ff0b00720c */ /* 0x000fe40003f05270 */
[----:B0-----:R-:W-:-:S11]  /*1410*/  MOV R9, R4 ;  /* 0x0000000400097202 */ /* 0x001fd60000000f00 */
        /* <DEDUP_REMOVED lines=11> */
[----:B------:R-:W-:-:S12]  /*14d0*/  IMAD.MOV.U32 R6, RZ, RZ, 0x1 ;  /* 0x00000001ff067424 */ /* 0x000fd800078e00ff */
[----:B------:R-:W-:-:S04]  /*14e0*/  @P0 ISETP.NE.AND P1, PT, R8, RZ, PT ;  /* 0x000000ff0800020c */ /* 0x000fc80003f25270 */
[----:B------:R-:W-:-:S04]  /*14f0*/  @P0 SEL R7, RZ, 0x1, P1 ;  /* 0x00000001ff070807 */ /* 0x000fc80000800000 */
[----:B------:R-:W-:-:S07]  /*1500*/  @P0 PRMT R6, R7, 0x7610, R6 ;  /* 0x0000761007060816 */ /* 0x000fce0000000006 */
.L_x_627:
[----:B------:R-:W-:Y:S05]  /*1510*/  BSYNC B3 ;  /* 0x0000000000037941 */ /* 0x000fea0003800000 */
.L_x_626:
[----:B------:R-:W-:-:S04]  /*1520*/  PRMT R6, R6, 0x9910, RZ ;  /* 0x0000991006067816 */ /* 0x000fc800000000ff */
[----:B------:R-:W-:-:S13]  /*1530*/  ISETP.NE.AND P0, PT, R6, RZ, PT ;  /* 0x000000ff0600720c */ /* 0x000fda0003f05270 */
[----:B------:R-:W-:Y:S05]  /*1540*/  @!P0 BRA `(.L_x_625) ;  /* 0x00000000001c8947 */ /* 0x000fea0003800000 */
[----:B------:R-:W-:Y:S01]  /*1550*/  IADD3 R7, P0, R0, -R11, RZ ;  /* 0x8000000b00077210 */ /* 0x000fe20007f1e0ff */
[----:B------:R-:W-:-:S03]  /*1560*/  ULDC UR4, c[0x0][0x214] ;  /* 0x0000850000047ab9 */ /* 0x000fc60000000800 */
[----:B------:R-:W-:Y:S02]  /*1570*/  IADD3.X R9, RZ, -0x1, RZ, P0, !PT ;  /* 0xffffffffff097810 */ /* 0x000fe400007fe4ff */
[----:B------:R-:W-:-:S04]  /*1580*/  LEA R6, P0, R7, R12, 0x2 ;  /* 0x0000000c07067211 */ /* 0x000fc800078010ff */
[----:B------:R-:W-:-:S05]  /*1590*/  LEA.HI.X R7, R7, R13, R9, 0x2, P0 ;  /* 0x0000000d07077211 */ /* 0x000fca00000f1409 */
[----:B------:R-:W2:Y:S02]  /*15a0*/  LDG.E R6, desc[UR36][R6.64] ;  /* 0x0000002406067981 */ /* 0x000ea4000c1e1900 */
[----:B--2---:R-:W-:-:S07]  /*15b0*/  FADD.FTZ R9, R6, UR4 ;  /* 0x0000000406097e21 */ /* 0x004fce0008010000 */
.L_x_625:
[----:B------:R-:W-:Y:S05]  /*15c0*/  BSYNC B2 ;  /* 0x0000000000027941 */ /* 0x000fea0003800000 */
.L_x_624:
[C---:B------:R-:W-:Y:S02]  /*15d0*/  IADD3 R7, P0, -R11.reuse, 0x4, RZ ;  /* 0x000000040b077810 */ /* 0x040fe40007f1e1ff */
[----:B------:R-:W-:Y:S02]  /*15e0*/  IADD3 R10, R11, -0x4, R2 ;  /* 0xfffffffc0b0a7810 */ /* 0x000fe40007ffe002 */
[----:B------:R-:W-:Y:S01]  /*15f0*/  LEA R12, P1, R7, R12, 0x2 ;  /* 0x0000000c070c7211 */ /* 0x000fe200078210ff */
[----:B------:R-:W-:-:S05]  /*1600*/  IMAD.X R6, RZ, RZ, -0x1, P0 ;  /* 0xffffffffff067424 */ /* 0x000fca00000e06ff */
[----:B------:R-:W-:-:S07]  /*1610*/  LEA.HI.X R13, R7, R13, R6, 0x2, P1 ;  /* 0x0000000d070d7211 */ /* 0x000fce00008f1406 */
.L_x_623:
[----:B------:R-:W-:Y:S05]  /*1620*/  BSYNC B1 ;  /* 0x0000000000017941 */ /* 0x000fea0003800000 */
.L_x_622:
[----:B------:R-:W-:Y:S01]  /*1630*/  LEA R7, R5, 0x3, 0x2 ;  /* 0x0000000305077811 */ /* 0x000fe200078e10ff */
[----:B------:R-:W-:Y:S01]  /*1640*/  BSSY B1, `(.L_x_628) ;  /* 0x0000016000017945 */ /* 0x000fe20003800000 */
[----:B------:R-:W-:Y:S01]  /*1650*/  ISETP.NE.AND P1, PT, RZ, UR27, PT ;  /* 0x0000001bff007c0c */ /* 0x000fe2000bf25270 */
[----:B------:R-:W-:Y:S01]  /*1660*/  IMAD.MOV.U32 R11, RZ, RZ, R4 ;  /* 0x000000ffff0b7224 */ /* 0x000fe200078e0004 */
[----:B------:R-:W-:Y:S02]  /*1670*/  ISETP.GE.U32.AND P0, PT, R7, R10, PT ;  /* 0x0000000a0700720c */ /* 0x000fe40003f06070 */
[----:B------:R-:W-:Y:S02]  /*1680*/  ISETP.NE.AND P2, PT, R3, RZ, PT ;  /* 0x000000ff0300720c */ /* 0x000fe40003f45270 */
[-C--:B------:R-:W-:Y:S02]  /*1690*/  MOV R2, R4.reuse ;  /* 0x0000000400027202 */ /* 0x080fe40000000f00 */
[----:B------:R-:W-:-:S07]  /*16a0*/  MOV R16, R4 ;  /* 0x0000000400107202 */ /* 0x000fce0000000f00 */
[----:B------:R-:W-:Y:S05]  /*16b0*/  @P0 BRA `(.L_x_629) ;  /* 0x0000000000380947 */ /* 0x000fea0003800000 */
[----:B------:R-:W-:Y:S01]  /*16c0*/  IMAD.MOV.U32 R17, RZ, RZ, R5 ;  /* 0x000000ffff117224 */ /* 0x000fe200078e0005 */
[----:B------:R-:W-:Y:S01]  /*16d0*/  MOV R11, R4 ;  /* 0x00000004000b7202 */ /* 0x000fe20000000f00 */
[----:B------:R-:W-:-:S07]  /*16e0*/  IMAD.MOV.U32 R16, RZ, RZ, R4 ;  /* 0x000000ffff107224 */ /* 0x000fce00078e0004 */
.L_x_630:
[----:B------:R-:W-:Y:S01]  /*16f0*/  IMAD.WIDE.U32 R4, R17, 0x10, R12 ;  /* 0x0000001011047825 */ /* 0x000fe200078e000c */
[----:B------:R-:W-:-:S05]  /*1700*/  ULDC UR4, c[0x0][0x224] ;  /* 0x0000890000047ab9 */ /* 0x000fca0000000800 */
[----:B------:R-:W2:Y:S01]  /*1710*/  LDG.E.128 R4, desc[UR36][R4.64] ;  /* 0x0000002404047981 */ /* 0x000ea2000c1e1d00 */
[----:B------:R-:W-:-:S04]  /*1720*/  IADD3 R17, R17, UR4, RZ ;  /* 0x0000000411117c10 */ /* 0x000fc8000fffe0ff */
[----:B------:R-:W-:-:S04]  /*1730*/  LEA R19, R17, 0x3, 0x2 ;  /* 0x0000000311137811 */ /* 0x000fc800078e10ff */
[----:B------:R-:W-:Y:S01]  /*1740*/  ISETP.GE.U32.AND P0, PT, R19, R10, PT ;  /* 0x0000000a1300720c */ /* 0x000fe20003f06070 */
[----:B--2---:R-:W-:Y:S01]  /*1750*/  FADD.FTZ R9, R4, R9 ;  /* 0x0000000904097221 */ /* 0x004fe20000010000 */
[----:B------:R-:W-:Y:S01]  /*1760*/  FADD.FTZ R16, R5, R16 ;  /* 0x0000001005107221 */ /* 0x000fe20000010000 */
[----:B------:R-:W-:Y:S01]  /*1770*/  FADD.FTZ R11, R6, R11 ;  /* 0x0000000b060b7221 */ /* 0x000fe20000010000 */
[----:B------:R-:W-:-:S09]  /*1780*/  FADD.FTZ R2, R7, R2 ;  /* 0x0000000207027221 */ /* 0x000fd20000010000 */
[----:B------:R-:W-:Y:S05]  /*1790*/  @!P0 BRA `(.L_x_630) ;  /* 0xfffffffc00d48947 */ /* 0x000fea000383ffff */
.L_x_629:
[----:B------:R-:W-:Y:S05]  /*17a0*/  BSYNC B1 ;  /* 0x0000000000017941 */ /* 0x000fea0003800000 */
.L_x_628:
        /* <DEDUP_REMOVED lines=8> */
.L_x_632:
[----:B------:R-:W-:Y:S05]  /*1830*/  BSYNC B1 ;  /* 0x0000000000017941 */ /* 0x000fea0003800000 */
.L_x_631:
        /* <DEDUP_REMOVED lines=9> */
[----:B------:R-:W2:Y:S02]  /*18d0*/  LDG.E R12, desc[UR36][R12.64] ;  /* 0x000000240c0c7981 */ /* 0x000ea4000c1e1900 */
[----:B--2---:R-:W-:-:S07]  /*18e0*/  FADD.FTZ R9, R9, R12 ;  /* 0x0000000c09097221 */ /* 0x004fce0000010000 */
.L_x_634:
[----:B------:R-:W-:Y:S05]  /*18f0*/  BSYNC B1 ;  /* 0x0000000000017941 */ /* 0x000fea0003800000 */
.L_x_633:
[----:B------:R-:W-:-:S04]  /*1900*/  FADD.FTZ R16, R16, R9 ;  /* 0x0000000910107221 */ /* 0x000fc80000010000 */
[----:B------:R-:W-:-:S04]  /*1910*/  FADD.FTZ R9, R16, R11 ;  /* 0x0000000b10097221 */ /* 0x000fc80000010000 */
[----:B------:R-:W-:Y:S01]  /*1920*/  FADD.FTZ R9, R9, R2 ;  /* 0x0000000209097221 */ /* 0x000fe20000010000 */
[----:B------:R-:W-:Y:S06]  /*1930*/  BRA `(.L_x_620) ;  /* 0x0000009400407947 */ /* 0x000fec0003800000 */
.L_x_621:
        /* <DEDUP_REMOVED lines=9> */
[----:B------:R-:W-:-:S04]  /*19d0*/  IMAD.U32 R4, RZ, RZ, UR4 ;  /* 0x00000004ff047e24 */ /* 0x000fc8000f8e00ff */
[----:B------:R-:W-:Y:S01]  /*19e0*/  IMAD R7, R4, 0x3, R5 ;  /* 0x0000000304077824 */ /* 0x000fe200078e0205 */
[----:B0-----:R-:W-:Y:S01]  /*19f0*/  MOV R6, R8 ;  /* 0x0000000800067202 */ /* 0x001fe20000000f00 */
[----:B------:R-:W-:Y:S06]  /*1a00*/  @!P1 BRA `(.L_x_636) ;  /* 0x0000008800a89947 */ /* 0x000fec0003800000 */
[----:B------:R-:W-:Y:S01]  /*1a10*/  ISETP.GE.U32.AND P0, PT, R7, R2, PT ;  /* 0x000000020700720c */ /* 0x000fe20003f06070 */
[----:B------:R-:W-:Y:S01]  /*1a20*/  BSSY B1, `(.L_x_637) ;  /* 0x000042e000017945 */ /* 0x000fe20003800000 */
[----:B------:R-:W-:Y:S01]  /*1a30*/  IMAD.MOV.U32 R7, RZ, RZ, R8 ;  /* 0x000000ffff077224 */ /* 0x000fe200078e0008 */
[----:B------:R-:W-:-:S10]  /*1a40*/  MOV R9, R8 ;  /* 0x0000000800097202 */ /* 0x000fd40000000f00 */
[----:B------:R-:W-:Y:S05]  /*1a50*/  @P0 BRA `(.L_x_638) ;  /* 0x0000004000a80947 */ /* 0x000fea0003800000 */
[----:B------:R-:W0:Y:S01]  /*1a60*/  LDC.64 R16, c[0x0][0x258] ;  /* 0x00009600ff107b82 */ /* 0x000e220000000a00 */
[----:B------:R-:W-:Y:S01]  /*1a70*/  BSSY B2, `(.L_x_638) ;  /* 0x0000428000027945 */ /* 0x000fe20003800000 */
[----:B------:R-:W-:Y:S01]  /*1a80*/  ISETP.NE.AND P0, PT, R10, RZ, PT ;  /* 0x000000ff0a00720c */ /* 0x000fe20003f05270 */
[----:B------:R-:W-:Y:S01]  /*1a90*/  IMAD.MOV.U32 R7, RZ, RZ, R8 ;  /* 0x000000ffff077224 */ /* 0x000fe200078e0008 */
[----:B------:R-:W-:-:S11]  /*1aa0*/  MOV R9, R8 ;  /* 0x0000000800097202 */ /* 0x000fd60000000f00 */
.L_x_643:
        /* <DEDUP_REMOVED lines=274> */
[----:B------:R-:W-:Y:S01]  /*2bd0*/  SHF.R.U32.HI R19, RZ, UR24, R18 ;  /* 0x00000018ff137c19 */ /* 0x000fe20008011612 */
[----:B------:R-:W-:-:S03]  /*2be0*/  @P1 IMAD.MOV.U32 R18, RZ, RZ, RZ ;  /* 0x000000ffff121224 */ /* 0x000fc600078e00ff */
[----:B------:R-:W-:Y:S01]  /*2bf0*/  IADD3 R11, -R19, RZ, RZ ;  /* 0x000000ff130b7210 */ /* 0x000fe20007ffe1ff */
[----:B------:R-:W1:Y:S04]  /*2c00*/  @P1 LDC R23, c[0x0][0x37c] ;  /* 0x0000df00ff171b82 */ /* 0x000e680000000800 */
[----:B------:R-:W-:-:S04]  /*2c10*/  IMAD R11, R11, UR38, R4 ;  /* 0x000000260b0b7c24 */ /* 0x000fc8000f8e0204 */
[----:B------:R-:W2:Y:S01]  /*2c20*/  @P1 LDC R4, c[0x0][0x3e8] ;  /* 0x0000fa00ff041b82 */ /* 0x000ea20000000800 */
[----:B------:R-:W-:Y:S02]  /*2c30*/  IMAD R10, R11, UR25, R10 ;  /* 0x000000190b0a7c24 */ /* 0x000fe4000f8e020a */
[----:B0-----:R-:W-:-:S05]  /*2c40*/  @P1 IMAD.HI.U32 R20, R19, R20, R18 ;  /* 0x0000001413141227 */ /* 0x001fca00078e0012 */
[----:B------:R-:W-:-:S04]  /*2c50*/  @P1 SHF.R.U32.HI R20, RZ, R21, R20 ;  /* 0x00000015ff141219 */ /* 0x000fc80000011614 */
[----:B------:R-:W-:-:S05]  /*2c60*/  @P1 IADD3 R18, -R20, RZ, RZ ;  /* 0x000000ff14121210 */ /* 0x000fca0007ffe1ff */
[----:B-1----:R-:W-:-:S04]  /*2c70*/  @P1 IMAD R19, R18, R23, R19 ;  /* 0x0000001712131224 */ /* 0x002fc800078e0213 */
[----:B--2---:R-:W-:-:S07]  /*2c80*/  @P1 IMAD R10, R19, R4, R10 ;  /* 0x00000004130a1224 */ /* 0x004fce00078e020a */
.L_x_639:
[----:B------:R-:W-:Y:S01]  /*2c90*/  LOP3.LUT R21, R10, 0xfffffffc, RZ, 0xc0, !PT ;  /* 0xfffffffc0a157812 */ /* 0x000fe200078ec0ff */
[----:B------:R-:W-:Y:S02]  /*2ca0*/  ULDC UR38, c[0x0][0x224] ;  /* 0x0000890000267ab9 */ /* 0x000fe40000000800 */
[----:B------:R-:W-:Y:S01]  /*2cb0*/  IMAD.U32 R4, RZ, RZ, UR38 ;  /* 0x00000026ff047e24 */ /* 0x000fe2000f8e00ff */
[----:B------:R-:W-:-:S04]  /*2cc0*/  IADD3 R20, P1, R12, R21, RZ ;  /* 0x000000150c147210 */ /* 0x000fc80007f3e0ff */
[----:B------:R-:W-:-:S05]  /*2cd0*/  IADD3.X R21, RZ, R13, RZ, P1, !PT ;  /* 0x0000000dff157210 */ /* 0x000fca0000ffe4ff */
[----:B------:R1:W5:Y:S01]  /*2ce0*/  LDG.E R20, desc[UR36][R20.64] ;  /* 0x0000002414147981 */ /* 0x000362000c1e1900 */
[----:B------:R-:W-:Y:S01]  /*2cf0*/  IMAD.IADD R5, R5, 0x1, R4 ;  /* 0x0000000105057824 */ /* 0x000fe200078e0204 */
        /* <DEDUP_REMOVED lines=234> */
[----:B------:R-:W-:Y:S01]  /*3ba0*/  SHF.R.U32.HI R11, RZ, UR24, R10 ;  /* 0x00000018ff0b7c19 */ /* 0x000fe2000801160a */
[----:B------:R-:W0:Y:S01]  /*3bb0*/  @P1 LDC R23, c[0x0][0x37c] ;  /* 0x0000df00ff171b82 */ /* 0x000e220000000800 */
[----:B------:R-:W-:-:S03]  /*3bc0*/  @P1 MOV R10, RZ ;  /* 0x000000ff000a1202 */ /* 0x000fc60000000f00 */
[----:B-1----:R-:W-:-:S04]  /*3bd0*/  IMAD.MOV R21, RZ, RZ, -R11 ;  /* 0x000000ffff157224 */ /* 0x002fc800078e0a0b */
        /* <DEDUP_REMOVED lines=9> */
.L_x_640:
[----:B------:R-:W-:-:S04]  /*3c70*/  LOP3.LUT R19, R2, 0xfffffffc, RZ, 0xc0, !PT ;  /* 0xfffffffc02137812 */ /* 0x000fc800078ec0ff */
[----:B------:R-:W-:-:S05]  /*3c80*/  IADD3 R18, P1, R12, R19, RZ ;  /* 0x000000130c127210 */ /* 0x000fca0007f3e0ff */
[----:B------:R-:W-:-:S05]  /*3c90*/  IMAD.X R19, RZ, RZ, R13, P1 ;  /* 0x000000ffff137224 */ /* 0x000fca00008e060d */
[----:B------:R2:W5:Y:S01]  /*3ca0*/  LDG.E R11, desc[UR36][R18.64] ;  /* 0x00000024120b7981 */ /* 0x000562000c1e1900 */
[----:B------:R-:W-:Y:S01]  /*3cb0*/  IADD3 R5, R5, R4, RZ ;  /* 0x0000000405057210 */ /* 0x000fe20007ffe0ff */
[----:B------:R-:W-:Y:S01]  /*3cc0*/  IMAD.MOV.U32 R10, RZ, RZ, RZ ;  /* 0x000000ffff0a7224 */ /* 0x000fe200078e00ff */
[----:B------:R-:W-:Y:S01]  /*3cd0*/  MOV R2, RZ ;  /* 0x000000ff00027202 */ /* 0x000fe20000000f00 */
[----:B------:R-:W-:Y:S06]  /*3ce0*/  @!P0 BRA `(.L_x_641) ;  /* 0x0000000c00d88947 */ /* 0x000fec0003800000 */
[----:B--2---:R-:W-:Y:S01]  /*3cf0*/  HFMA2.MMA R18, -RZ, RZ, 0, 0 ;  /* 0x00000000ff127435 */ /* 0x004fe200000001ff */
[----:B------:R-:W-:Y:S02]  /*3d00*/  MOV R19, R5 ;  /* 0x0000000500137202 */ /* 0x000fe40000000f00 */
[----:B0-----:R-:W-:-:S07]  /*3d10*/  ISETP.NE.AND P1, PT, R16, 0x1, PT ;  /* 0x000000011000780c */ /* 0x001fce0003f25270 */
[----:B------:R-:W-:-:S05]  /*3d20*/  IMAD.HI.U32 R10, R5, UR30, R18 ;  /* 0x0000001e050a7c27 */ /* 0x000fca000f8e0012 */
[----:B-1----:R-:W-:-:S05]  /*3d30*/  SHF.R.U32.HI R21, RZ, UR31, R10 ;  /* 0x0000001fff157c19 */ /* 0x002fca000801160a */
        /* <DEDUP_REMOVED lines=106> */
[----:B------:R-:W-:Y:S01]  /*43e0*/  IMAD.HI.U32 R18, R21, UR39, R18 ;  /* 0x0000002715127c27 */ /* 0x000fe2000f8e0012 */
[----:B------:R-:W-:-:S04]  /*43f0*/  ULDC UR39, c[0x0][0x2e8] ;  /* 0x0000ba0000277ab9 */ /* 0x000fc80000000800 */
        /* <DEDUP_REMOVED lines=121> */
[----:B------:R-:W-:Y:S02]  /*4b90*/  SHF.R.U32.HI R23, RZ, UR24, R22 ;  /* 0x00000018ff177c19 */ /* 0x000fe40008011616 */
[----:B------:R-:W-:-:S03]  /*4ba0*/  @P1 MOV R22, RZ ;  /* 0x000000ff00161202 */ /* 0x000fc60000000f00 */
[----:B------:R-:W-:Y:S02]  /*4bb0*/  IMAD.MOV R21, RZ, RZ, -R23 ;  /* 0x000000ffff157224 */ /* 0x000fe400078e0a17 */
[----:B------:R-:W1:Y:S02]  /*4bc0*/  @P1 LDC R25, c[0x0][0x3e8] ;  /* 0x0000fa00ff191b82 */ /* 0x000e640000000800 */
[----:B------:R-:W-:-:S04]  /*4bd0*/  IMAD R21, R21, UR38, R24 ;  /* 0x0000002615157c24 */ /* 0x000fc8000f8e0218 */
[----:B------:R-:W-:Y:S02]  /*4be0*/  IMAD R10, R21, UR25, R10 ;  /* 0x00000019150a7c24 */ /* 0x000fe4000f8e020a */
[----:B------:R-:W2:Y:S01]  /*4bf0*/  @P1 LDC R24, c[0x0][0x37c] ;  /* 0x0000df00ff181b82 */ /* 0x000ea20000000800 */
[----:B0-----:R-:W-:-:S05]  /*4c00*/  @P1 IMAD.HI.U32 R18, R23, R18, R22 ;  /* 0x0000001217121227 */ /* 0x001fca00078e0016 */
[----:B------:R-:W-:-:S04]  /*4c10*/  @P1 SHF.R.U32.HI R18, RZ, R19, R18 ;  /* 0x00000013ff121219 */ /* 0x000fc80000011612 */
[----:B------:R-:W-:-:S05]  /*4c20*/  @P1 IADD3 R19, -R18, RZ, RZ ;  /* 0x000000ff12131210 */ /* 0x000fca0007ffe1ff */
[----:B--2---:R-:W-:-:S04]  /*4c30*/  @P1 IMAD R23, R24, R19, R23 ;  /* 0x0000001318171224 */ /* 0x004fc800078e0217 */
[----:B-1----:R-:W-:-:S07]  /*4c40*/  @P1 IMAD R10, R23, R25, R10 ;  /* 0x00000019170a1224 */ /* 0x002fce00078e020a */
.L_x_641:
[----:B--2---:R-:W-:-:S04]  /*4c50*/  LOP3.LUT R19, R10, 0xfffffffc, RZ, 0xc0, !PT ;  /* 0xfffffffc0a137812 */ /* 0x004fc800078ec0ff */
[----:B------:R-:W-:-:S05]  /*4c60*/  IADD3 R18, P1, R12, R19, RZ ;  /* 0x000000130c127210 */ /* 0x000fca0007f3e0ff */
[----:B------:R-:W-:-:S05]  /*4c70*/  IMAD.X R19, RZ, RZ, R13, P1 ;  /* 0x000000ffff137224 */ /* 0x000fca00008e060d */
[----:B------:R2:W5:Y:S01]  /*4c80*/  LDG.E R10, desc[UR36][R18.64] ;  /* 0x00000024120a7981 */ /* 0x000562000c1e1900 */
[----:B------:R-:W-:Y:S01]  /*4c90*/  IADD3 R5, R5, R4, RZ ;  /* 0x0000000405057210 */ /* 0x000fe20007ffe0ff */
[----:B------:R-:W-:Y:S06]  /*4ca0*/  @!P0 BRA `(.L_x_642) ;  /* 0x0000000c00d88947 */ /* 0x000fec0003800000 */
[----:B--2---:R-:W-:Y:S01]  /*4cb0*/  HFMA2.MMA R18, -RZ, RZ, 0, 0 ;  /* 0x00000000ff127435 */ /* 0x004fe200000001ff */
        /* <DEDUP_REMOVED lines=109> */
[----:B------:R-:W-:Y:S01]  /*5390*/  ULDC UR4, c[0x0][0x2e8] ;  /* 0x0000ba0000047ab9 */ /* 0x000fe20000000800 */
[----:B------:R-:W-:Y:S01]  /*53a0*/  ISETP.NE.AND P1, PT, R16, 0xc, PT ;  /* 0x0000000c1000780c */ /* 0x000fe20003f25270 */
        /* <DEDUP_REMOVED lines=117> */
[----:B------:R-:W-:Y:S01]  /*5b00*/  IMAD.MOV.U32 R23, RZ, RZ, R21 ;  /* 0x000000ffff177224 */ /* 0x000fe200078e0015 */
[----:B------:R-:W-:Y:S01]  /*5b10*/  MOV R22, RZ ;  /* 0x000000ff00167202 */ /* 0x000fe20000000f00 */
[----:B------:R-:W-:-:S04]  /*5b20*/  ULDC.64 UR4, c[0x0][0x370] ;  /* 0x0000dc0000047ab9 */ /* 0x000fc80000000a00 */
[----:B------:R-:W-:-:S05]  /*5b30*/  IMAD.HI.U32 R22, R21, UR5, R22 ;  /* 0x0000000515167c27 */ /* 0x000fca000f8e0016 */
[----:B------:R-:W-:Y:S01]  /*5b40*/  SHF.R.U32.HI R23, RZ, UR24, R22 ;  /* 0x00000018ff177c19 */ /* 0x000fe20008011616 */
        /* <DEDUP_REMOVED lines=12> */
.L_x_642:
[----:B--2---:R-:W-:Y:S01]  /*5c10*/  LOP3.LUT R19, R2, 0xfffffffc, RZ, 0xc0, !PT ;  /* 0xfffffffc02137812 */ /* 0x004fe200078ec0ff */
[----:B------:R-:W-:-:S03]  /*5c20*/  ULDC UR4, c[0x0][0x21c] ;  /* 0x0000870000047ab9 */ /* 0x000fc60000000800 */
[----:B------:R-:W-:-:S04]  /*5c30*/  IADD3 R18, P1, R12, R19, RZ ;  /* 0x000000130c127210 */ /* 0x000fc80007f3e0ff */
[----:B------:R-:W-:-:S05]  /*5c40*/  IADD3.X R19, RZ, R13, RZ, P1, !PT ;  /* 0x0000000dff137210 */ /* 0x000fca0000ffe4ff */
[----:B------:R-:W2:Y:S01]  /*5c50*/  LDG.E R23, desc[UR36][R18.64] ;  /* 0x0000002412177981 */ /* 0x000ea2000c1e1900 */
[----:B------:R-:W-:Y:S01]  /*5c60*/  IADD3 R5, R5, R4, RZ ;  /* 0x0000000405057210 */ /* 0x000fe20007ffe0ff */
[----:B------:R-:W-:Y:S02]  /*5c70*/  IMAD.U32 R2, RZ, RZ, UR4 ;  /* 0x00000004ff027e24 */ /* 0x000fe4000f8e00ff */
[----:B-----5:R-:W-:Y:S01]  /*5c80*/  FADD.FTZ R9, R20, R9 ;  /* 0x0000000914097221 */ /* 0x020fe20000010000 */
[----:B------:R-:W-:Y:S01]  /*5c90*/  FADD.FTZ R8, R11, R8 ;  /* 0x000000080b087221 */ /* 0x000fe20000010000 */
[----:B------:R-:W-:Y:S01]  /*5ca0*/  FADD.FTZ R7, R10, R7 ;  /* 0x000000070a077221 */ /* 0x000fe20000010000 */
[----:B-1----:R-:W-:-:S05]  /*5cb0*/  IMAD R21, R4, 0x3, R5 ;  /* 0x0000000304157824 */ /* 0x002fca00078e0205 */
[----:B------:R-:W-:Y:S01]  /*5cc0*/  ISETP.GE.U32.AND P1, PT, R21, R2, PT ;  /* 0x000000021500720c */ /* 0x000fe20003f26070 */
[----:B--2---:R-:W-:-:S12]  /*5cd0*/  FADD.FTZ R6, R23, R6 ;  /* 0x0000000617067221 */ /* 0x004fd80000010000 */
[----:B------:R-:W-:Y:S05]  /*5ce0*/  @!P1 BRA `(.L_x_643) ;  /* 0xffffffbc00709947 */ /* 0x000fea000383ffff */
[----:B------:R-:W-:Y:S05]  /*5cf0*/  BSYNC B2 ;  /* 0x0000000000027941 */ /* 0x000fea0003800000 */
.L_x_638:
[----:B------:R-:W-:Y:S05]  /*5d00*/  BSYNC B1 ;  /* 0x0000000000017941 */ /* 0x000fea0003800000 */
.L_x_637:
[----:B------:R-:W-:Y:S01]  /*5d10*/  ISETP.GE.U32.AND P0, PT, R5, R2, PT ;  /* 0x000000020500720c */ /* 0x000fe20003f06070 */
[----:B------:R-:W-:-:S12]  /*5d20*/  BSSY B1, `(.L_x_644) ;  /* 0x0000466000017945 */ /* 0x000fd80003800000 */
[----:B------:R-:W-:Y:S05]  /*5d30*/  @P0 BRA `(.L_x_645) ;  /* 0x0000004400900947 */ /* 0x000fea0003800000 */
[----:B------:R-:W1:Y:S01]  /*5d40*/  LDC R21, c[0x0][0x258] ;  /* 0x00009600ff157b82 */ /* 0x000e620000000800 */
[----:B------:R-:W-:Y:S01]  /*5d50*/  HFMA2.MMA R20, -RZ, RZ, 0, 0 ;  /* 0x00000000ff147435 */ /* 0x000fe200000001ff */
[----:B-1----:R-:W-:-:S13]  /*5d60*/  ISETP.NE.AND P1, PT, R21, RZ, PT ;  /* 0x000000ff1500720c */ /* 0x002fda0003f25270 */
[----:B------:R-:W-:Y:S05]  /*5d70*/  @!P1 BRA `(.L_x_646) ;  /* 0x0000001000449947 */ /* 0x000fea0003800000 */
[----:B0-----:R-:W-:Y:S01]  /*5d80*/  MOV R16, RZ ;  /* 0x000000ff00107202 */ /* 0x001fe20000000f00 */
        /* <DEDUP_REMOVED lines=272> */
.L_x_646:
[----:B0-----:R-:W-:-:S04]  /*6e90*/  LOP3.LUT R17, R20, 0xfffffffc, RZ, 0xc0, !PT ;  /* 0xfffffffc14117812 */ /* 0x001fc800078ec0ff */
[----:B------:R-:W-:-:S04]  /*6ea0*/  IADD3 R16, P2, R12, R17, RZ ;  /* 0x000000110c107210 */ /* 0x000fc80007f5e0ff */
[----:B------:R-:W-:-:S05]  /*6eb0*/  IADD3.X R17, RZ, R13, RZ, P2, !PT ;  /* 0x0000000dff117210 */ /* 0x000fca00017fe4ff */
[----:B------:R1:W5:Y:S01]  /*6ec0*/  LDG.E R20, desc[UR36][R16.64] ;  /* 0x0000002410147981 */ /* 0x000362000c1e1900 */
        /* <DEDUP_REMOVED lines=277> */
.L_x_647:
[----:B------:R-:W-:-:S04]  /*8020*/  LOP3.LUT R11, R11, 0xfffffffc, RZ, 0xc0, !PT ;  /* 0xfffffffc0b0b7812 */ /* 0x000fc800078ec0ff */
[----:B------:R-:W-:-:S04]  /*8030*/  IADD3 R16, P2, R12, R11, RZ ;  /* 0x0000000b0c107210 */ /* 0x000fc80007f5e0ff */
[----:B------:R-:W-:-:S05]  /*8040*/  IADD3.X R17, RZ, R13, RZ, P2, !PT ;  /* 0x0000000dff117210 */ /* 0x000fca00017fe4ff */
[----:B------:R1:W5:Y:S01]  /*8050*/  LDG.E R11, desc[UR36][R16.64] ;  /* 0x00000024100b7981 */ /* 0x000362000c1e1900 */
        /* <DEDUP_REMOVED lines=273> */
[----:B------:R-:W-:-:S04]  /*9170*/  @P2 SHF.R.U32.HI R16, RZ, R17, R16 ;  /* 0x00000011ff102219 */ /* 0x000fc80000011610 */
[----:B------:R-:W-:-:S05]  /*9180*/  @P2 IADD3 R24, -R16, RZ, RZ ;  /* 0x000000ff10182210 */ /* 0x000fca0007ffe1ff */
[----:B-1----:R-:W-:-:S04]  /*9190*/  @P2 IMAD R29, R29, R24, R25 ;  /* 0x000000181d1d2224 */ /* 0x002fc800078e0219 */
[----:B--2---:R-:W-:-:S07]  /*91a0*/  @P2 IMAD R10, R29, R22, R10 ;  /* 0x000000161d0a2224 */ /* 0x004fce00078e020a */
.L_x_648:
[----:B------:R-:W-:-:S04]  /*91b0*/  LOP3.LUT R25, R10, 0xfffffffc, RZ, 0xc0, !PT ;  /* 0xfffffffc0a197812 */ /* 0x000fc800078ec0ff */
[----:B------:R-:W-:-:S05]  /*91c0*/  IADD3 R24, P2, R12, R25, RZ ;  /* 0x000000190c187210 */ /* 0x000fca0007f5e0ff */
[----:B------:R-:W-:-:S05]  /*91d0*/  IMAD.X R25, RZ, RZ, R13, P2 ;  /* 0x000000ffff197224 */ /* 0x000fca00010e060d */
[----:B------:R1:W5:Y:S01]  /*91e0*/  LDG.E R10, desc[UR36][R24.64] ;  /* 0x00000024180a7981 */ /* 0x000362000c1e1900 */
        /* <DEDUP_REMOVED lines=277> */
.L_x_649:
[----:B------:R-:W-:-:S04]  /*a340*/  LOP3.LUT R17, R22, 0xfffffffc, RZ, 0xc0, !PT ;  /* 0xfffffffc16117812 */ /* 0x000fc800078ec0ff */
[----:B------:R-:W-:-:S04]  /*a350*/  IADD3 R12, P1, R12, R17, RZ ;  /* 0x000000110c0c7210 */ /* 0x000fc80007f3e0ff */
[----:B------:R-:W-:-:S05]  /*a360*/  IADD3.X R13, RZ, R13, RZ, P1, !PT ;  /* 0x0000000dff0d7210 */ /* 0x000fca0000ffe4ff */
[----:B------:R1:W5:Y:S04]  /*a370*/  LDG.E R23, desc[UR36][R12.64] ;  /* 0x000000240c177981 */ /* 0x000368000c1e1900 */
.L_x_645:
[----:B------:R-:W-:Y:S05]  /*a380*/  BSYNC B1 ;  /* 0x0000000000017941 */ /* 0x000fea0003800000 */
.L_x_644:
[----:B------:R-:W-:Y:S04]  /*a390*/  BSSY B1, `(.L_x_650) ;  /* 0x000000d000017945 */ /* 0x000fe80003800000 */
[----:B------:R-:W-:Y:S05]  /*a3a0*/  @P0 BRA `(.L_x_651) ;  /* 0x00000000002c0947 */ /* 0x000fea0003800000 */
[----:B------:R-:W-:Y:S02]  /*a3b0*/  IMAD.IADD R5, R5, 0x1, R4 ;  /* 0x0000000105057824 */ /* 0x000fe400078e0204 */
[----:B-----5:R-:W-:-:S03]  /*a3c0*/  FADD.FTZ R9, R9, R20 ;  /* 0x0000001409097221 */ /* 0x020fc60000010000 */
[----:B------:R-:W-:-:S13]  /*a3d0*/  ISETP.GE.U32.AND P0, PT, R5, R2, PT ;  /* 0x000000020500720c */ /* 0x000fda0003f06070 */
[----:B------:R-:W-:Y:S05]  /*a3e0*/  @P0 BRA `(.L_x_651) ;  /* 0x00000000001c0947 */ /* 0x000fea0003800000 */
[----:B------:R-:W-:Y:S01]  /*a3f0*/  IADD3 R5, R5, R4, RZ ;  /* 0x0000000405057210 */ /* 0x000fe20007ffe0ff */
[----:B------:R-:W-:-:S03]  /*a400*/  FADD.FTZ R8, R8, R11 ;  /* 0x0000000b08087221 */ /* 0x000fc60000010000 */
[----:B------:R-:W-:-:S13]  /*a410*/  ISETP.GE.U32.AND P0, PT, R5, R2, PT ;  /* 0x000000020500720c */ /* 0x000fda0003f06070 */
[----:B------:R-:W-:Y:S01]  /*a420*/  @!P0 IADD3 R5, R5, R4, RZ ;  /* 0x0000000405058210 */ /* 0x000fe20007ffe0ff */
[----:B------:R-:W-:-:S03]  /*a430*/  @!P0 FADD.FTZ R7, R7, R10 ;  /* 0x0000000a07078221 */ /* 0x000fc60000010000 */
[----:B------:R-:W-:-:S13]  /*a440*/  ISETP.GE.U32.OR P1, PT, R5, R2, P0 ;  /* 0x000000020500720c */ /* 0x000fda0000726470 */
[----:B------:R-:W-:-:S07]  /*a450*/  @!P1 FADD.FTZ R6, R6, R23 ;  /* 0x0000001706069221 */ /* 0x000fce0000010000 */
.L_x_651:
[----:B------:R-:W-:Y:S05]  /*a460*/  BSYNC B1 ;  /* 0x0000000000017941 */ /* 0x000fea0003800000 */
.L_x_650:
[----:B------:R-:W-:-:S04]  /*a470*/  FADD.FTZ R8, R8, R9 ;  /* 0x0000000908087221 */ /* 0x000fc80000010000 */
[----:B------:R-:W-:-:S04]  /*a480*/  FADD.FTZ R7, R8, R7 ;  /* 0x0000000708077221 */ /* 0x000fc80000010000 */
[----:B------:R-:W-:Y:S01]  /*a490*/  FADD.FTZ R9, R7, R6 ;  /* 0x0000000607097221 */ /* 0x000fe20000010000 */
[----:B------:R-:W-:Y:S06]  /*a4a0*/  BRA `(.L_x_620) ;  /* 0x0000000800647947 */ /* 0x000fec0003800000 */
.L_x_636:
[----:B------:R-:W-:Y:S01]  /*a4b0*/  ISETP.GE.U32.AND P0, PT, R7, R2, PT ;  /* 0x000000020700720c */ /* 0x000fe20003f06070 */
[----:B------:R-:W-:Y:S01]  /*a4c0*/  BSSY B1, `(.L_x_652) ;  /* 0x0000024000017945 */ /* 0x000fe20003800000 */
[----:B------:R-:W-:Y:S01]  /*a4d0*/  IMAD.MOV.U32 R7, RZ, RZ, R8 ;  /* 0x000000ffff077224 */ /* 0x000fe200078e0008 */
[-C--:B------:R-:W-:Y:S02]  /*a4e0*/  MOV R20, R8.reuse ;  /* 0x0000000800147202 */ /* 0x080fe40000000f00 */
[----:B------:R-:W-:-:S08]  /*a4f0*/  MOV R21, R8 ;  /* 0x0000000800157202 */ /* 0x000fd00000000f00 */
[----:B------:R-:W-:Y:S05]  /*a500*/  @P0 BRA `(.L_x_653) ;  /* 0x00000000007c0947 */ /* 0x000fea0003800000 */
[----:B------:R-:W-:Y:S01]  /*a510*/  BSSY B2, `(.L_x_654) ;  /* 0x000001b000027945 */ /* 0x000fe20003800000 */
[----:B------:R-:W-:Y:S01]  /*a520*/  IMAD.MOV.U32 R7, RZ, RZ, R8 ;  /* 0x000000ffff077224 */ /* 0x000fe200078e0008 */
[-C--:B------:R-:W-:Y:S02]  /*a530*/  MOV R20, R8.reuse ;  /* 0x0000000800147202 */ /* 0x080fe40000000f00 */
[----:B------:R-:W-:-:S07]  /*a540*/  MOV R21, R8 ;  /* 0x0000000800157202 */ /* 0x000fce0000000f00 */
.L_x_655:
[----:B------:R-:W-:Y:S02]  /*a550*/  IMAD.IADD R11, R4, 0x1, R5 ;  /* 0x00000001040b7824 */ /* 0x000fe400078e0205 */
[----:B------:R-:W-:-:S03]  /*a560*/  IMAD R9, R22, R5, RZ ;  /* 0x0000000516097224 */ /* 0x000fc600078e02ff */
[-C--:B------:R-:W-:Y:S01]  /*a570*/  IADD3 R17, R11, R4.reuse, RZ ;  /* 0x000000040b117210 */ /* 0x080fe20007ffe0ff */
[----:B------:R-:W-:Y:S02]  /*a580*/  IMAD R11, R22, R11, RZ ;  /* 0x0000000b160b7224 */ /* 0x000fe400078e02ff */
[----:B------:R-:W-:Y:S01]  /*a590*/  IMAD.WIDE.U32 R8, R9, 0x4, R12 ;  /* 0x0000000409087825 */ /* 0x000fe200078e000c */
[----:B------:R-:W-:-:S03]  /*a5a0*/  IADD3 R23, R17, R4, RZ ;  /* 0x0000000411177210 */ /* 0x000fc60007ffe0ff */
[C---:B------:R-:W-:Y:S02]  /*a5b0*/  IMAD R17, R22.reuse, R17, RZ ;  /* 0x0000001116117224 */ /* 0x040fe400078e02ff */
[----:B------:R-:W-:Y:S01]  /*a5c0*/  IMAD R19, R22, R23, RZ ;  /* 0x0000001716137224 */ /* 0x000fe200078e02ff */
[----:B------:R-:W2:Y:S01]  /*a5d0*/  LDG.E R8, desc[UR36][R8.64] ;  /* 0x0000002408087981 */ /* 0x000ea2000c1e1900 */
[----:B------:R-:W-:-:S04]  /*a5e0*/  IMAD.WIDE.U32 R10, R11, 0x4, R12 ;  /* 0x000000040b0a7825 */ /* 0x000fc800078e000c */
[--C-:B------:R-:W-:Y:S02]  /*a5f0*/  IMAD.WIDE.U32 R16, R17, 0x4, R12.reuse ;  /* 0x0000000411107825 */ /* 0x100fe400078e000c */
[----:B------:R-:W3:Y:S02]  /*a600*/  LDG.E R11, desc[UR36][R10.64] ;  /* 0x000000240a0b7981 */ /* 0x000ee4000c1e1900 */
[----:B------:R-:W-:Y:S02]  /*a610*/  IMAD.WIDE.U32 R18, R19, 0x4, R12 ;  /* 0x0000000413127825 */ /* 0x000fe400078e000c */
[----:B------:R-:W4:Y:S04]  /*a620*/  LDG.E R16, desc[UR36][R16.64] ;  /* 0x0000002410107981 */ /* 0x000f28000c1e1900 */
[----:B------:R-:W5:Y:S01]  /*a630*/  LDG.E R19, desc[UR36][R18.64] ;  /* 0x0000002412137981 */ /* 0x000f62000c1e1900 */
[----:B------:R-:W-:-:S04]  /*a640*/  IMAD.IADD R5, R23, 0x1, R4 ;  /* 0x0000000117057824 */ /* 0x000fc800078e0204 */
[----:B------:R-:W-:-:S05]  /*a650*/  IMAD R23, R4, 0x3, R5 ;  /* 0x0000000304177824 */ /* 0x000fca00078e0205 */
[----:B------:R-:W-:Y:S01]  /*a660*/  ISETP.GE.U32.AND P0, PT, R23, R2, PT ;  /* 0x000000021700720c */ /* 0x000fe20003f06070 */
[----:B--2---:R-:W-:Y:S01]  /*a670*/  FADD.FTZ R21, R8, R21 ;  /* 0x0000001508157221 */ /* 0x004fe20000010000 */
[----:B---3--:R-:W-:Y:S01]  /*a680*/  FADD.FTZ R20, R11, R20 ;  /* 0x000000140b147221 */ /* 0x008fe20000010000 */
[----:B----4-:R-:W-:Y:S01]  /*a690*/  FADD.FTZ R7, R16, R7 ;  /* 0x0000000710077221 */ /* 0x010fe20000010000 */
[----:B-----5:R-:W-:-:S09]  /*a6a0*/  FADD.FTZ R6, R19, R6 ;  /* 0x0000000613067221 */ /* 0x020fd20000010000 */
[----:B------:R-:W-:Y:S05]  /*a6b0*/  @!P0 BRA `(.L_x_655) ;  /* 0xfffffffc00a48947 */ /* 0x000fea000383ffff */
[----:B------:R-:W-:Y:S05]  /*a6c0*/  BSYNC B2 ;  /* 0x0000000000027941 */ /* 0x000fea0003800000 */
.L_x_654:
[----:B------:R-:W-:Y:S01]  /*a6d0*/  MOV R17, R11 ;  /* 0x0000000b00117202 */ /* 0x000fe20000000f00 */
[----:B------:R-:W-:Y:S01]  /*a6e0*/  IMAD.MOV.U32 R11, RZ, RZ, R19 ;  /* 0x000000ffff0b7224 */ /* 0x000fe200078e0013 */
[----:B------:R-:W-:-:S07]  /*a6f0*/  MOV R10, R8 ;  /* 0x00000008000a7202 */ /* 0x000fce0000000f00 */
.L_x_653:
[----:B------:R-:W-:Y:S05]  /*a700*/  BSYNC B1 ;  /* 0x0000000000017941 */ /* 0x000fea0003800000 */
.L_x_652:
[----:B------:R-:W-:Y:S01]  /*a710*/  ISETP.GE.U32.AND P1, PT, R5, R2, PT ;  /* 0x000000020500720c */ /* 0x000fe20003f26070 */
[----:B------:R-:W-:-:S12]  /*a720*/  BSSY B1, `(.L_x_656) ;  /* 0x0000016000017945 */ /* 0x000fd80003800000 */
[----:B------:R-:W-:Y:S05]  /*a730*/  @P1 BRA `(.L_x_657) ;  /* 0x0000000000501947 */ /* 0x000fea0003800000 */
[----:B------:R-:W-:-:S04]  /*a740*/  IMAD R9, R22, R5, RZ ;  /* 0x0000000516097224 */ /* 0x000fc800078e02ff */
[----:B------:R-:W-:-:S05]  /*a750*/  IMAD.WIDE.U32 R8, R9, 0x4, R12 ;  /* 0x0000000409087825 */ /* 0x000fca00078e000c */
[----:B------:R0:W5:Y:S01]  /*a760*/  LDG.E R10, desc[UR36][R8.64] ;  /* 0x00000024080a7981 */ /* 0x000162000c1e1900 */
[----:B------:R-:W-:-:S04]  /*a770*/  IADD3 R19, R5, R4, RZ ;  /* 0x0000000405137210 */ /* 0x000fc80007ffe0ff */
[----:B------:R-:W-:-:S13]  /*a780*/  ISETP.GE.U32.AND P0, PT, R19, R2, PT ;  /* 0x000000021300720c */ /* 0x000fda0003f06070 */
[----:B0-----:R-:W-:Y:S05]  /*a790*/  @P0 BRA `(.L_x_657) ;  /* 0x0000000000380947 */ /* 0x001fea0003800000 */
[----:B------:R-:W-:-:S04]  /*a7a0*/  IMAD R9, R22, R19, RZ ;  /* 0x0000001316097224 */ /* 0x000fc800078e02ff */
[----:B------:R-:W-:-:S05]  /*a7b0*/  IMAD.WIDE.U32 R8, R9, 0x4, R12 ;  /* 0x0000000409087825 */ /* 0x000fca00078e000c */
[----:B------:R0:W5:Y:S01]  /*a7c0*/  LDG.E R17, desc[UR36][R8.64] ;  /* 0x0000002408117981 */ /* 0x000162000c1e1900 */
[----:B------:R-:W-:-:S04]  /*a7d0*/  IADD3 R19, R19, R4, RZ ;  /* 0x0000000413137210 */ /* 0x000fc80007ffe0ff */
[----:B------:R-:W-:-:S13]  /*a7e0*/  ISETP.GE.U32.AND P0, PT, R19, R2, PT ;  /* 0x000000021300720c */ /* 0x000fda0003f06070 */
[----:B0-----:R-:W-:Y:S05]  /*a7f0*/  @P0 BRA `(.L_x_657) ;  /* 0x0000000000200947 */ /* 0x001fea0003800000 */
[----:B------:R-:W-:Y:S02]  /*a800*/  IMAD.IADD R23, R19, 0x1, R4 ;  /* 0x0000000113177824 */ /* 0x000fe400078e0204 */
[----:B------:R-:W-:-:S03]  /*a810*/  IMAD R9, R22, R19, RZ ;  /* 0x0000001316097224 */ /* 0x000fc600078e02ff */
[----:B------:R-:W-:Y:S01]  /*a820*/  ISETP.GE.U32.AND P0, PT, R23, R2, PT ;  /* 0x000000021700720c */ /* 0x000fe20003f06070 */
[----:B------:R-:W-:-:S05]  /*a830*/  IMAD.WIDE.U32 R8, R9, 0x4, R12 ;  /* 0x0000000409087825 */ /* 0x000fca00078e000c */
[----:B------:R0:W5:Y:S07]  /*a840*/  LDG.E R16, desc[UR36][R8.64] ;  /* 0x0000002408107981 */ /* 0x00016e000c1e1900 */
[----:B------:R-:W-:-:S04]  /*a850*/  @!P0 IMAD R19, R22, R23, RZ ;  /* 0x0000001716138224 */ /* 0x000fc800078e02ff */
[----:B------:R-:W-:-:S05]  /*a860*/  @!P0 IMAD.WIDE.U32 R12, R19, 0x4, R12 ;  /* 0x00000004130c8825 */ /* 0x000fca00078e000c */
[----:B------:R0:W5:Y:S02]  /*a870*/  @!P0 LDG.E R11, desc[UR36][R12.64] ;  /* 0x000000240c0b8981 */ /* 0x000164000c1e1900 */
.L_x_657:
[----:B------:R-:W-:Y:S05]  /*a880*/  BSYNC B1 ;  /* 0x0000000000017941 */ /* 0x000fea0003800000 */
.L_x_656:
[----:B------:R-:W-:Y:S04]  /*a890*/  BSSY B1, `(.L_x_658) ;  /* 0x000000d000017945 */ /* 0x000fe80003800000 */
[----:B------:R-:W-:Y:S05]  /*a8a0*/  @P1 BRA `(.L_x_659) ;  /* 0x00000000002c1947 */ /* 0x000fea0003800000 */
[----:B------:R-:W-:Y:S01]  /*a8b0*/  IADD3 R5, R5, R4, RZ ;  /* 0x0000000405057210 */ /* 0x000fe20007ffe0ff */
[----:B-----5:R-:W-:-:S03]  /*a8c0*/  FADD.FTZ R21, R21, R10 ;  /* 0x0000000a15157221 */ /* 0x020fc60000010000 */
[----:B------:R-:W-:-:S13]  /*a8d0*/  ISETP.GE.U32.AND P0, PT, R5, R2, PT ;  /* 0x000000020500720c */ /* 0x000fda0003f06070 */
[----:B------:R-:W-:Y:S05]  /*a8e0*/  @P0 BRA `(.L_x_659) ;  /* 0x00000000001c0947 */ /* 0x000fea0003800000 */
[----:B------:R-:W-:Y:S01]  /*a8f0*/  IADD3 R5, R5, R4, RZ ;  /* 0x0000000405057210 */ /* 0x000fe20007ffe0ff */
[----:B------:R-:W-:-:S03]  /*a900*/  FADD.FTZ R20, R20, R17 ;  /* 0x0000001114147221 */ /* 0x000fc60000010000 */
[----:B------:R-:W-:-:S13]  /*a910*/  ISETP.GE.U32.AND P0, PT, R5, R2, PT ;  /* 0x000000020500720c */ /* 0x000fda0003f06070 */
[----:B------:R-:W-:Y:S02]  /*a920*/  @!P0 IMAD.IADD R5, R5, 0x1, R4 ;  /* 0x0000000105058824 */ /* 0x000fe400078e0204 */
[----:B------:R-:W-:-:S03]  /*a930*/  @!P0 FADD.FTZ R7, R7, R16 ;  /* 0x0000001007078221 */ /* 0x000fc60000010000 */
[----:B------:R-:W-:-:S13]  /*a940*/  ISETP.GE.U32.OR P1, PT, R5, R2, P0 ;  /* 0x000000020500720c */ /* 0x000fda0000726470 */
[----:B------:R-:W-:-:S07]  /*a950*/  @!P1 FADD.FTZ R6, R6, R11 ;  /* 0x0000000b06069221 */ /* 0x000fce0000010000 */
.L_x_659:
[----:B------:R-:W-:Y:S05]  /*a960*/  BSYNC B1 ;  /* 0x0000000000017941 */ /* 0x000fea0003800000 */
.L_x_658:
[----:B------:R-:W-:-:S04]  /*a970*/  FADD.FTZ R20, R21, R20 ;  /* 0x0000001415147221 */ /* 0x000fc80000010000 */
[----:B------:R-:W-:-:S04]  /*a980*/  FADD.FTZ R7, R20, R7 ;  /* 0x0000000714077221 */ /* 0x000fc80000010000 */
[----:B0-----:R-:W-:Y:S01]  /*a990*/  FADD.FTZ R9, R7, R6 ;  /* 0x0000000607097221 */ /* 0x001fe20000010000 */
[----:B------:R-:W-:Y:S06]  /*a9a0*/  BRA `(.L_x_620) ;  /* 0x0000000400247947 */ /* 0x000fec0003800000 */
.L_x_635:
[----:B------:R-:W0:Y:S01]  /*a9b0*/  LDC R4, c[0x0][0x224] ;  /* 0x00008900ff047b82 */ /* 0x000e220000000800 */
[----:B------:R-:W-:Y:S01]  /*a9c0*/  BSSY B1, `(.L_x_660) ;  /* 0x0000022000017945 */ /* 0x000fe20003800000 */
[----:B------:R-:W-:-:S06]  /*a9d0*/  MOV R9, R5 ;  /* 0x0000000500097202 */ /* 0x000fcc0000000f00 */
[----:B------:R-:W1:Y:S01]  /*a9e0*/  LDC R6, c[0x0][0x214] ;  /* 0x00008500ff067b82 */ /* 0x000e620000000800 */
[----:B0-----:R-:W-:-:S05]  /*a9f0*/  IMAD R7, R4, 0x3, R5 ;  /* 0x0000000304077824 */ /* 0x001fca00078e0205 */
[----:B------:R-:W-:Y:S02]  /*aa00*/  ISETP.GE.U32.AND P0, PT, R7, R2, PT ;  /* 0x000000020700720c */ /* 0x000fe40003f06070 */
[-C--:B-1----:R-:W-:Y:S01]  /*aa10*/  MOV R8, R6.reuse ;  /* 0x0000000600087202 */ /* 0x082fe20000000f00 */
[----:B------:R-:W-:Y:S01]  /*aa20*/  IMAD.MOV.U32 R7, RZ, RZ, R6 ;  /* 0x000000ffff077224 */ /* 0x000fe200078e0006 */
[----:B------:R-:W-:-:S09]  /*aa30*/  MOV R5, R6 ;  /* 0x0000000600057202 */ /* 0x000fd20000000f00 */
[----:B------:R-:W-:Y:S05]  /*aa40*/  @P0 BRA `(.L_x_661) ;  /* 0x0000000000640947 */ /* 0x000fea0003800000 */
[----:B------:R-:W-:Y:S01]  /*aa50*/  BSSY B2, `(.L_x_662) ;  /* 0x0000016000027945 */ /* 0x000fe20003800000 */
[----:B------:R-:W-:Y:S01]  /*aa60*/  MOV R7, R6 ;  /* 0x0000000600077202 */ /* 0x000fe20000000f00 */
[----:B------:R-:W-:-:S07]  /*aa70*/  IMAD.MOV.U32 R5, RZ, RZ, R6 ;  /* 0x000000ffff057224 */ /* 0x000fce00078e0006 */
.L_x_663:
[C---:B------:R-:W-:Y:S01]  /*aa80*/  IADD3 R17, R9.reuse, R4, RZ ;  /* 0x0000000409117210 */ /* 0x040fe20007ffe0ff */
[----:B------:R-:W-:-:S03]  /*aa90*/  IMAD.WIDE.U32 R10, R9, 0x4, R12 ;  /* 0x00000004090a7825 */ /* 0x000fc600078e000c */
[C---:B------:R-:W-:Y:S01]  /*aaa0*/  IADD3 R19, R17.reuse, R4, RZ ;  /* 0x0000000411137210 */ /* 0x040fe20007ffe0ff */
[----:B------:R-:W-:Y:S02]  /*aab0*/  IMAD.WIDE.U32 R16, R17, 0x4, R12 ;  /* 0x0000000411107825 */ /* 0x000fe400078e000c */
[----:B------:R-:W2:Y:S02]  /*aac0*/  LDG.E R10, desc[UR36][R10.64] ;  /* 0x000000240a0a7981 */ /* 0x000ea4000c1e1900 */
[C---:B------:R-:W-:Y:S02]  /*aad0*/  IMAD.IADD R23, R19.reuse, 0x1, R4 ;  /* 0x0000000113177824 */ /* 0x040fe400078e0204 */
[--C-:B------:R-:W-:Y:S01]  /*aae0*/  IMAD.WIDE.U32 R18, R19, 0x4, R12.reuse ;  /* 0x0000000413127825 */ /* 0x100fe200078e000c */
[----:B------:R-:W3:Y:S03]  /*aaf0*/  LDG.E R17, desc[UR36][R16.64] ;  /* 0x0000002410117981 */ /* 0x000ee6000c1e1900 */
[----:B------:R-:W-:-:S02]  /*ab00*/  IMAD.WIDE.U32 R20, R23, 0x4, R12 ;  /* 0x0000000417147825 */ /* 0x000fc400078e000c */
[----:B------:R-:W4:Y:S04]  /*ab10*/  LDG.E R18, desc[UR36][R18.64] ;  /* 0x0000002412127981 */ /* 0x000f28000c1e1900 */
[----:B------:R-:W5:Y:S01]  /*ab20*/  LDG.E R21, desc[UR36][R20.64] ;  /* 0x0000002414157981 */ /* 0x000f62000c1e1900 */
[----:B------:R-:W-:-:S05]  /*ab30*/  IADD3 R9, R23, R4, RZ ;  /* 0x0000000417097210 */ /* 0x000fca0007ffe0ff */
        /* <DEDUP_REMOVED lines=8> */
.L_x_662:
[----:B------:R-:W-:Y:S01]  /*abc0*/  MOV R16, R10 ;  /* 0x0000000a00107202 */ /* 0x000fe20000000f00 */
[----:B------:R-:W-:-:S07]  /*abd0*/  IMAD.MOV.U32 R19, RZ, RZ, R21 ;  /* 0x000000ffff137224 */ /* 0x000fce00078e0015 */
.L_x_661:
[----:B------:R-:W-:Y:S05]  /*abe0*/  BSYNC B1 ;  /* 0x0000000000017941 */ /* 0x000fea0003800000 */
.L_x_660:
[----:B------:R-:W-:Y:S01]  /*abf0*/  ISETP.GE.U32.AND P1, PT, R9, R2, PT ;  /* 0x000000020900720c */ /* 0x000fe20003f26070 */
[----:B------:R-:W-:-:S12]  /*ac00*/  BSSY B1, `(.L_x_664) ;  /* 0x0000012000017945 */ /* 0x000fd80003800000 */
[----:B------:R-:W-:Y:S05]  /*ac10*/  @P1 BRA `(.L_x_665) ;  /* 0x0000000000401947 */ /* 0x000fea0003800000 */
[----:B------:R-:W-:-:S05]  /*ac20*/  IMAD.WIDE.U32 R10, R9, 0x4, R12 ;  /* 0x00000004090a7825 */ /* 0x000fca00078e000c */
[----:B------:R0:W5:Y:S01]  /*ac30*/  LDG.E R16, desc[UR36][R10.64] ;  /* 0x000000240a107981 */ /* 0x000162000c1e1900 */
[----:B------:R-:W-:-:S04]  /*ac40*/  IADD3 R21, R9, R4, RZ ;  /* 0x0000000409157210 */ /* 0x000fc80007ffe0ff */
[----:B------:R-:W-:-:S13]  /*ac50*/  ISETP.GE.U32.AND P0, PT, R21, R2, PT ;  /* 0x000000021500720c */ /* 0x000fda0003f06070 */
[----:B0-----:R-:W-:Y:S05]  /*ac60*/  @P0 BRA `(.L_x_665) ;  /* 0x00000000002c0947 */ /* 0x001fea0003800000 */
[----:B------:R-:W-:-:S05]  /*ac70*/  IMAD.WIDE.U32 R10, R21, 0x4, R12 ;  /* 0x00000004150a7825 */ /* 0x000fca00078e000c */
[----:B------:R0:W5:Y:S01]  /*ac80*/  LDG.E R17, desc[UR36][R10.64] ;  /* 0x000000240a117981 */ /* 0x000162000c1e1900 */
[----:B------:R-:W-:-:S04]  /*ac90*/  IADD3 R21, R21, R4, RZ ;  /* 0x0000000415157210 */ /* 0x000fc80007ffe0ff */
[----:B------:R-:W-:-:S13]  /*aca0*/  ISETP.GE.U32.AND P0, PT, R21, R2, PT ;  /* 0x000000021500720c */ /* 0x000fda0003f06070 */
[----:B0-----:R-:W-:Y:S05]  /*acb0*/  @P0 BRA `(.L_x_665) ;  /* 0x0000000000180947 */ /* 0x001fea0003800000 */
[C---:B------:R-:W-:Y:S02]  /*acc0*/  IMAD.IADD R23, R21.reuse, 0x1, R4 ;  /* 0x0000000115177824 */ /* 0x040fe400078e0204 */
[----:B------:R-:W-:-:S03]  /*acd0*/  IMAD.WIDE.U32 R10, R21, 0x4, R12 ;  /* 0x00000004150a7825 */ /* 0x000fc600078e000c */
[C---:B------:R-:W-:Y:S02]  /*ace0*/  ISETP.GE.U32.AND P0, PT, R23.reuse, R2, PT ;  /* 0x000000021700720c */ /* 0x040fe40003f06070 */
[----:B------:R0:W5:Y:S11]  /*acf0*/  LDG.E R18, desc[UR36][R10.64] ;  /* 0x000000240a127981 */ /* 0x000176000c1e1900 */
[----:B------:R-:W-:-:S05]  /*ad00*/  @!P0 IMAD.WIDE.U32 R12, R23, 0x4, R12 ;  /* 0x00000004170c8825 */ /* 0x000fca00078e000c */
[----:B------:R0:W5:Y:S02]  /*ad10*/  @!P0 LDG.E R19, desc[UR36][R12.64] ;  /* 0x000000240c138981 */ /* 0x000164000c1e1900 */
.L_x_665:
[----:B------:R-:W-:Y:S05]  /*ad20*/  BSYNC B1 ;  /* 0x0000000000017941 */ /* 0x000fea0003800000 */
.L_x_664:
        /* <DEDUP_REMOVED lines=13> */
.L_x_667:
[----:B------:R-:W-:Y:S05]  /*ae00*/  BSYNC B1 ;  /* 0x0000000000017941 */ /* 0x000fea0003800000 */
.L_x_666:
[----:B------:R-:W-:-:S04]  /*ae10*/  FADD.FTZ R6, R5, R6 ;  /* 0x0000000605067221 */ /* 0x000fc80000010000 */
[----:B------:R-:W-:-:S04]  /*ae20*/  FADD.FTZ R7, R6, R7 ;  /* 0x0000000706077221 */ /* 0x000fc80000010000 */
[----:B------:R-:W-:-:S07]  /*ae30*/  FADD.FTZ R9, R7, R8 ;  /* 0x0000000807097221 */ /* 0x000fce0000010000 */
.L_x_620:
[----:B------:R-:W-:Y:S05]  /*ae40*/  BSYNC B0 ;  /* 0x0000000000007941 */ /* 0x000fea0003800000 */
.L_x_619:
[----:B------:R-:W-:Y:S02]  /*ae50*/  ULDC UR4, c[0x0][0x234] ;  /* 0x00008d0000047ab9 */ /* 0x000fe40000000800 */
[----:B------:R-:W-:-:S13]  /*ae60*/  ISETP.NE.AND P0, PT, RZ, UR4, PT ;  /* 0x00000004ff007c0c */ /* 0x000fda000bf05270 */
[----:B------:R-:W-:Y:S05]  /*ae70*/  @!P0 BRA `(.L_x_668) ;  /* 0x0000000000648947 */ /* 0x000fea0003800000 */
[----:B------:R-:W2:Y:S01]  /*ae80*/  S2UR UR5, SR_CgaCtaId ;  /* 0x00000000000579c3 */ /* 0x000ea20000008800 */
[----:B------:R-:W-:Y:S01]  /*ae90*/  UMOV UR4, 0x400 ;  /* 0x0000040000047882 */ /* 0x000fe20000000000 */
[----:B------:R-:W-:Y:S01]  /*aea0*/  ULDC UR6, c[0x0][0x0] ;  /* 0x0000000000067ab9 */ /* 0x000fe20000000800 */
[----:B------:R-:W-:Y:S01]  /*aeb0*/  UIADD3 UR4, UR4, 0x10, URZ ;  /* 0x0000001004047890 */ /* 0x000fe2000fffe03f */
[----:B------:R-:W-:Y:S01]  /*aec0*/  IMAD R2, R3, UR6, R0 ;  /* 0x0000000603027c24 */ /* 0x000fe2000f8e0200 */
[----:B------:R-:W-:Y:S02]  /*aed0*/  ULDC UR7, c[0x0][0x4] ;  /* 0x0000010000077ab9 */ /* 0x000fe40000000800 */
[----:B--2---:R-:W-:Y:S02]  /*aee0*/  ULEA UR4, UR5, UR4, 0x18 ;  /* 0x0000000405047291 */ /* 0x004fe4000f8ec03f */
[----:B------:R-:W-:-:S04]  /*aef0*/  USHF.R.U32.HI UR5, URZ, 0x1, UR7 ;  /* 0x000000013f057899 */ /* 0x000fc80008011607 */
[----:B------:R-:W-:Y:S02]  /*af00*/  LEA R2, R2, UR4, 0x2 ;  /* 0x0000000402027c11 */ /* 0x000fe4000f8e10ff */
[----:B------:R-:W-:-:S03]  /*af10*/  ISETP.NE.AND P0, PT, RZ, UR5, PT ;  /* 0x00000005ff007c0c */ /* 0x000fc6000bf05270 */
[----:B------:R2:W-:Y:S10]  /*af20*/  STS [R2], R9 ;  /* 0x0000000902007388 */ /* 0x0005f40000000800 */
[----:B--2---:R-:W-:Y:S05]  /*af30*/  @!P0 BRA `(.L_x_668) ;  /* 0x0000000000348947 */ /* 0x004fea0003800000 */
[----:B------:R-:W-:-:S07]  /*af40*/  MOV R4, UR5 ;  /* 0x0000000500047c02 */ /* 0x000fce0008000f00 */
.L_x_669:
[----:B------:R-:W-:Y:S01]  /*af50*/  IADD3 R5, R3, R4, RZ ;  /* 0x0000000403057210 */ /* 0x000fe20007ffe0ff */
[----:B------:R-:W-:Y:S03]  /*af60*/  BAR.SYNC.DEFER_BLOCKING 0x0 ;  /* 0x0000000000007b1d */ /* 0x000fe60000010000 */
[----:B------:R-:W-:-:S04]  /*af70*/  ISETP.GE.U32.AND P0, PT, R5, UR7, PT ;  /* 0x0000000705007c0c */ /* 0x000fc8000bf06070 */
[----:B------:R-:W-:-:S13]  /*af80*/  ISETP.GE.U32.OR P0, PT, R3, R4, P0 ;  /* 0x000000040300720c */ /* 0x000fda0000706470 */
[----:B------:R-:W-:-:S05]  /*af90*/  @!P0 IMAD R5, R5, UR6, R0 ;  /* 0x0000000605058c24 */ /* 0x000fca000f8e0200 */
[----:B------:R-:W-:-:S05]  /*afa0*/  @!P0 LEA R5, R5, UR4, 0x2 ;  /* 0x0000000405058c11 */ /* 0x000fca000f8e10ff */
[----:B------:R-:W2:Y:S02]  /*afb0*/  @!P0 LDS R6, [R5] ;  /* 0x0000000005068984 */ /* 0x000ea40000000800 */
[----:B--2---:R-:W-:-:S05]  /*afc0*/  @!P0 FADD.FTZ R9, R9, R6 ;  /* 0x0000000609098221 */ /* 0x004fca0000010000 */
[----:B------:R2:W-:Y:S01]  /*afd0*/  @!P0 STS [R2], R9 ;  /* 0x0000000902008388 */ /* 0x0005e20000000800 */
[----:B------:R-:W-:Y:S02]  /*afe0*/  ISETP.GT.AND P0, PT, R4, 0x1, PT ;  /* 0x000000010400780c */ /* 0x000fe40003f04270 */
[----:B------:R-:W-:-:S11]  /*aff0*/  SHF.R.S32.HI R4, RZ, 0x1, R4 ;  /* 0x00000001ff047819 */ /* 0x000fd60000011404 */
[----:B--2---:R-:W-:Y:S05]  /*b000*/  @P0 BRA `(.L_x_669) ;  /* 0xfffffffc00d00947 */ /* 0x004fea000383ffff */
.L_x_668:
[----:B------:R-:W-:Y:S02]  /*b010*/  ULDC UR4, c[0x0][0x230] ;  /* 0x00008c0000047ab9 */ /* 0x000fe40000000800 */
[----:B------:R-:W-:-:S13]  /*b020*/  ISETP.NE.AND P0, PT, RZ, UR4, PT ;  /* 0x00000004ff007c0c */ /* 0x000fda000bf05270 */
[----:B------:R-:W-:Y:S05]  /*b030*/  @!P0 BRA `(.L_x_670) ;  /* 0x0000000000948947 */ /* 0x000fea0003800000 */
[----:B------:R-:W2:Y:S02]  /*b040*/  LDC R7, c[0x0][RZ] ;  /* 0x00000000ff077b82 */ /* 0x000ea40000000800 */
        /* <DEDUP_REMOVED lines=10> */
[----:B------:R2:W-:Y:S01]  /*b0f0*/  STS [R4], R9 ;  /* 0x0000000904007388 */ /* 0x0005e20000000800 */
[----:B------:R-:W-:Y:S01]  /*b100*/  SHF.R.S32.HI R5, RZ, 0x1, R2 ;  /* 0x00000001ff057819 */ /* 0x000fe20000011402 */
[----:B------:R-:W-:-:S03]  /*b110*/  HFMA2.MMA R2, -RZ, RZ, 0, 1.9073486328125e-06 ;  /* 0x00000020ff027435 */ /* 0x000fc600000001ff */
[----:B------:R-:W-:-:S13]  /*b120*/  ISETP.GE.AND P0, PT, R5, 0x20, PT ;  /* 0x000000200500780c */ /* 0x000fda0003f06270 */
[----:B--2---:R-:W-:Y:S05]  /*b130*/  @!P0 BRA `(.L_x_671) ;  /* 0x0000000000308947 */ /* 0x004fea0003800000 */
.L_x_672:
[----:B------:R-:W-:Y:S01]  /*b140*/  IADD3 R2, R0, R5, RZ ;  /* 0x0000000500027210 */ /* 0x000fe20007ffe0ff */
[----:B------:R-:W-:Y:S03]  /*b150*/  BAR.SYNC.DEFER_BLOCKING 0x0 ;  /* 0x0000000000007b1d */ /* 0x000fe60000010000 */
[----:B------:R-:W-:-:S04]  /*b160*/  ISETP.GE.U32.AND P0, PT, R2, R7, PT ;  /* 0x000000070200720c */ /* 0x000fc80003f06070 */
[----:B------:R-:W-:-:S13]  /*b170*/  ISETP.GE.U32.OR P0, PT, R0, R5, P0 ;  /* 0x000000050000720c */ /* 0x000fda0000706470 */
[----:B------:R-:W-:Y:S01]  /*b180*/  @!P0 IMAD R2, R5, 0x4, R4 ;  /* 0x0000000405028824 */ /* 0x000fe200078e0204 */
[----:B------:R-:W-:-:S05]  /*b190*/  SHF.R.S32.HI R5, RZ, 0x1, R5 ;  /* 0x00000001ff057819 */ /* 0x000fca0000011405 */
[----:B------:R-:W2:Y:S02]  /*b1a0*/  @!P0 LDS R2, [R2] ;  /* 0x0000000002028984 */ /* 0x000ea40000000800 */
[----:B--2---:R-:W-:-:S05]  /*b1b0*/  @!P0 FADD.FTZ R9, R9, R2 ;  /* 0x0000000209098221 */ /* 0x004fca0000010000 */
[----:B------:R2:W-:Y:S01]  /*b1c0*/  @!P0 STS [R4], R9 ;  /* 0x0000000904008388 */ /* 0x0005e20000000800 */
[----:B------:R-:W-:-:S13]  /*b1d0*/  ISETP.GE.AND P0, PT, R5, 0x20, PT ;  /* 0x000000200500780c */ /* 0x000fda0003f06270 */
[----:B--2---:R-:W-:Y:S05]  /*b1e0*/  @P0 BRA `(.L_x_672) ;  /* 0xfffffffc00d40947 */ /* 0x004fea000383ffff */
[----:B------:R-:W-:-:S07]  /*b1f0*/  MOV R2, 0x20 ;  /* 0x0000002000027802 */ /* 0x000fce0000000f00 */
.L_x_671:
[----:B------:R-:W-:Y:S01]  /*b200*/  BAR.SYNC.DEFER_BLOCKING 0x0 ;  /* 0x0000000000007b1d */ /* 0x000fe20000010000 */
[----:B------:R-:W-:-:S13]  /*b210*/  ISETP.GE.AND P0, PT, R2, 0x2, PT ;  /* 0x000000020200780c */ /* 0x000fda0003f06270 */
[----:B------:R-:W-:Y:S05]  /*b220*/  @!P0 BRA `(.L_x_670) ;  /* 0x0000000000188947 */ /* 0x000fea0003800000 */
[----:B------:R-:W-:-:S11]  /*b230*/  HFMA2.MMA R4, -RZ, RZ, 0, 5.9604644775390625e-08 ;  /* 0x00000001ff047435 */ /* 0x000fd600000001ff */
.L_x_673:
[----:B------:R2:W3:Y:S02]  /*b240*/  SHFL.DOWN PT, R6, R9, R4, 0x1f ;  /* 0x08001f0409067589 */ /* 0x0004e400000e0000 */
[----:B--2---:R-:W-:-:S05]  /*b250*/  IMAD.SHL.U32 R4, R4, 0x2, RZ ;  /* 0x0000000204047824 */ /* 0x004fca00078e00ff */
[----:B------:R-:W-:Y:S01]  /*b260*/  ISETP.GE.AND P0, PT, R4, R2, PT ;  /* 0x000000020400720c */ /* 0x000fe20003f06270 */
[----:B---3--:R-:W-:-:S12]  /*b270*/  FADD.FTZ R9, R6, R9 ;  /* 0x0000000906097221 */ /* 0x008fd80000010000 */
[----:B------:R-:W-:Y:S05]  /*b280*/  @!P0 BRA `(.L_x_673) ;  /* 0xfffffffc00ec8947 */ /* 0x000fea000383ffff */
.L_x_670:
[----:B------:R-:W2:Y:S01]  /*b290*/  LDC R8, c[0x0][0x3ec] ;  /* 0x0000fb00ff087b82 */ /* 0x000ea20000000800 */
[----:B0----5:R-:W-:Y:S02]  /*b2a0*/  MOV R16, RZ ;  /* 0x000000ff00107202 */ /* 0x021fe40000000f00 */
[----:B--2---:R-:W-:-:S13]  /*b2b0*/  ISETP.NE.AND P1, PT, R8, RZ, PT ;  /* 0x000000ff0800720c */ /* 0x004fda0003f25270 */
[----:B------:R-:W-:Y:S05]  /*b2c0*/  @!P1 BRA `(.L_x_674) ;  /* 0x0000001000449947 */ /* 0x000fea0003800000 */
        /* <DEDUP_REMOVED lines=273> */
.L_x_674:
[----:B------:R-:W-:Y:S01]  /*c3e0*/  ULDC.64 UR6, c[0x0][0x600] ;  /* 0x0001800000067ab9 */ /* 0x000fe20000000a00 */
[----:B------:R-:W-:Y:S02]  /*c3f0*/  CS2R R4, SRZ ;  /* 0x0000000000047805 */ /* 0x000fe4000001ff00 */
[----:B------:R-:W-:Y:S01]  /*c400*/  ISETP.NE.U32.AND P0, PT, RZ, UR6, PT ;  /* 0x00000006ff007c0c */ /* 0x000fe2000bf05070 */
[----:B------:R-:W-:Y:S01]  /*c410*/  ULDC.64 UR4, c[0x0][0x5f0] ;  /* 0x00017c0000047ab9 */ /* 0x000fe20000000a00 */
[----:B------:R-:W-:Y:S02]  /*c420*/  MOV R17, RZ ;  /* 0x000000ff00117202 */ /* 0x000fe40000000f00 */
[----:B------:R-:W-:Y:S02]  /*c430*/  ISETP.NE.AND.EX P0, PT, RZ, UR7, PT, P0 ;  /* 0x00000007ff007c0c */ /* 0x000fe4000bf05300 */
[----:B------:R-:W-:-:S05]  /*c440*/  IADD3 R6, P2, R16, UR4, RZ ;  /* 0x0000000410067c10 */ /* 0x000fca000ff5e0ff */
[----:B------:R-:W-:-:S06]  /*c450*/  IMAD.X R7, RZ, RZ, UR5, P2 ;  /* 0x00000005ff077e24 */ /* 0x000fcc00090e06ff */
        /* <DEDUP_REMOVED lines=8> */
[----:B------:R-:W-:Y:S01]  /*c4e0*/  HFMA2.MMA R16, -RZ, RZ, 0, 0 ;  /* 0x00000000ff107435 */ /* 0x000fe200000001ff */
[----:B------:R-:W-:Y:S01]  /*c4f0*/  IMAD R6, R0, UR6, RZ ;  /* 0x0000000600067c24 */ /* 0x000fe2000f8e02ff */
[----:B------:R-:W-:-:S03]  /*c500*/  ULDC UR6, c[0x0][0x240] ;  /* 0x0000900000067ab9 */ /* 0x000fc60000000800 */
[----:B------:R-:W-:Y:S01]  /*c510*/  IMAD R7, R3, UR6, R6 ;  /* 0x0000000603077c24 */ /* 0x000fe2000f8e0206 */
[----:B------:R-:W-:-:S03]  /*c520*/  ULDC UR6, c[0x0][0x228] ;  /* 0x00008a0000067ab9 */ /* 0x000fc60000000800 */
[----:B0-----:R-:W-:Y:S01]  /*c530*/  IMAD R7, R2, UR6, R7 ;  /* 0x0000000602077c24 */ /* 0x001fe2000f8e0207 */
        /* <DEDUP_REMOVED lines=8> */
[----:B-1----:R-:W-:-:S05]  /*c5c0*/  IADD3 R13, -R11, RZ, RZ ;  /* 0x000000ff0b0d7210 */ /* 0x002fca0007ffe1ff */
        /* <DEDUP_REMOVED lines=265> */
.L_x_676:
[----:B------:R-:W-:Y:S01]  /*d660*/  ULDC UR9, c[0x0][0x230] ;  /* 0x00008c0000097ab9 */ /* 0x000fe20000000800 */
[----:B------:R-:W-:Y:S01]  /*d670*/  ULDC UR6, c[0x0][0x220] ;  /* 0x0000880000067ab9 */ /* 0x000fe20000000800 */
[----:B------:R-:W-:Y:S01]  /*d680*/  ISETP.NE.AND P0, PT, RZ, UR9, PT ;  /* 0x00000009ff007c0c */ /* 0x000fe2000bf05270 */
[----:B------:R-:W0:Y:S01]  /*d690*/  S2UR UR8, SR_CgaCtaId ;  /* 0x00000000000879c3 */ /* 0x000e220000008800 */
        /* <DEDUP_REMOVED lines=13> */
.L_x_678:
[----:B0-----:R-:W-:Y:S05]  /*d770*/  BSYNC B0 ;  /* 0x0000000000007941 */ /* 0x001fea0003800000 */
.L_x_677:
[----:B------:R-:W-:Y:S01]  /*d780*/  PRMT R8, R8, 0x9910, RZ ;  /* 0x0000991008087816 */ /* 0x000fe200000000ff */
[----:B------:R-:W-:Y:S01]  /*d790*/  BSSY B0, `(.L_x_679) ;  /* 0x000000d000007945 */ /* 0x000fe20003800000 */
[----:B------:R-:W-:Y:S02]  /*d7a0*/  LOP3.LUT P0, RZ, R0, R3, RZ, 0xfc, !PT ;  /* 0x0000000300ff7212 */ /* 0x000fe4000780fcff */
[----:B------:R-:W-:-:S13]  /*d7b0*/  ISETP.NE.AND P1, PT, R8, RZ, PT ;  /* 0x000000ff0800720c */ /* 0x000fda0003f25270 */
[----:B------:R-:W-:Y:S05]  /*d7c0*/  @!P1 BRA `(.L_x_680) ;  /* 0x0000000000249947 */ /* 0x000fea0003800000 */
[----:B------:R-:W0:Y:S01]  /*d7d0*/  S2UR UR4, SR_CTAID.Y ;  /* 0x00000000000479c3 */ /* 0x000e220000002600 */
[----:B------:R-:W-:-:S07]  /*d7e0*/  ISETP.NE.AND P2, PT, RZ, UR9, PT ;  /* 0x00000009ff007c0c */ /* 0x000fce000bf45270 */
[----:B-1----:R-:W0:Y:S08]  /*d7f0*/  LDC R13, c[0x0][0x10] ;  /* 0x00000400ff0d7b82 */ /* 0x002e300000000800 */
[----:B------:R-:W1:Y:S01]  /*d800*/  LDC.64 R10, c[0x0][0x608] ;  /* 0x00018200ff0a7b82 */ /* 0x000e620000000a00 */
[----:B0-----:R-:W-:Y:S01]  /*d810*/  IMAD R13, R2, R13, UR4 ;  /* 0x00000004020d7e24 */ /* 0x001fe2000f8e020d */
[----:B------:R-:W-:-:S03]  /*d820*/  ULDC UR4, c[0x0][0x0] ;  /* 0x0000000000047ab9 */ /* 0x000fc60000000800 */
[----:B------:R-:W-:-:S04]  /*d830*/  @!P2 IMAD R13, R13, UR4, R0 ;  /* 0x000000040d0dac24 */ /* 0x000fc8000f8e0200 */
[----:B-1----:R-:W-:-:S05]  /*d840*/  IMAD.WIDE.U32 R10, R13, 0x4, R10 ;  /* 0x000000040d0a7825 */ /* 0x002fca00078e000a */
[----:B------:R0:W-:Y:S02]  /*d850*/  STG.E desc[UR36][R10.64], R9 ;  /* 0x000000090a007986 */ /* 0x0001e4000c101924 */
.L_x_680:
[----:B------:R-:W-:Y:S05]  /*d860*/  BSYNC B0 ;  /* 0x0000000000007941 */ /* 0x000fea0003800000 */
.L_x_679:
        /* <DEDUP_REMOVED lines=14> */
[----:B-1----:R-:W1:Y:S01]  /*d950*/  S2R R13, SR_LANEID ;  /* 0x00000000000d7919 */ /* 0x002e620000000000 */
        /* <DEDUP_REMOVED lines=20> */
.L_x_682:
[----:B------:R-:W-:Y:S05]  /*daa0*/  BSYNC B0 ;  /* 0x0000000000007941 */ /* 0x000fea0003800000 */
.L_x_681:
[----:B------:R-:W-:Y:S01]  /*dab0*/  BAR.SYNC.DEFER_BLOCKING 0x0 ;  /* 0x0000000000007b1d */ /* 0x000fe20000010000 */
[----:B------:R-:W-:-:S09]  /*dac0*/  ULEA UR4, UR8, UR7, 0x18 ;  /* 0x0000000708047291 */ /* 0x000fd2000f8ec03f */
[----:B--2---:R-:W2:Y:S02]  /*dad0*/  LDS.U8 R8, [UR4] ;  /* 0x00000004ff087984 */ /* 0x004ea40008000000 */
[----:B--2---:R-:W-:-:S13]  /*dae0*/  ISETP.NE.AND P0, PT, R8, RZ, PT ;  /* 0x000000ff0800720c */ /* 0x004fda0003f05270 */
[----:B------:R-:W-:Y:S05]  /*daf0*/  @!P0 EXIT ;  /* 0x000000000000894d */ /* 0x000fea0003800000 */
[----:B------:R-:W-:Y:S01]  /*db00*/  ISETP.NE.AND P0, PT, RZ, UR9, PT ;  /* 0x00000009ff007c0c */ /* 0x000fe2000bf05270 */
        /* <DEDUP_REMOVED lines=9> */
[----:B------:R-:W-:Y:S01]  /*dba0*/  ULDC UR4, c[0x0][0x214] ;  /* 0x0000850000047ab9 */ /* 0x000fe20000000800 */
[----:B------:R-:W-:Y:S01]  /*dbb0*/  BSSY B0, `(.L_x_683) ;  /* 0x0000028000007945 */ /* 0x000fe20003800000 */
[----:B0-----:R-:W-:-:S03]  /*dbc0*/  MOV R11, UR4 ;  /* 0x00000004000b7c02 */ /* 0x001fc60008000f00 */
[----:B------:R-:W-:Y:S05]  /*dbd0*/  @!P0 BRA `(.L_x_684) ;  /* 0x0000000000508947 */ /* 0x000fea0003800000 */
[----:B------:R-:W-:Y:S01]  /*dbe0*/  ULDC UR4, c[0x0][0x0] ;  /* 0x0000000000047ab9 */ /* 0x000fe20000000800 */
[----:B------:R-:W-:Y:S01]  /*dbf0*/  ULDC UR6, c[0x0][0x22c] ;  /* 0x00008b0000067ab9 */ /* 0x000fe20000000800 */
[----:B------:R-:W-:-:S05]  /*dc00*/  IMAD R10, R3, UR4, R0 ;  /* 0x00000004030a7c24 */ /* 0x000fca000f8e0200 */
[----:B------:R-:W-:-:S13]  /*dc10*/  ISETP.GE.U32.AND P0, PT, R10, UR6, PT ;  /* 0x000000060a007c0c */ /* 0x000fda000bf06070 */
[----:B------:R-:W-:Y:S05]  /*dc20*/  @P0 BRA `(.L_x_685) ;  /* 0x0000000000800947 */ /* 0x000fea0003800000 */
[----:B------:R-:W-:Y:S01]  /*dc30*/  ULDC UR5, c[0x0][0x10] ;  /* 0x0000040000057ab9 */ /* 0x000fe20000000800 */
[----:B------:R-:W0:Y:S01]  /*dc40*/  LDC R19, c[0x0][0x4] ;  /* 0x00000100ff137b82 */ /* 0x000e220000000800 */
[----:B------:R-:W-:Y:S01]  /*dc50*/  BSSY B1, `(.L_x_686) ;  /* 0x000000b000017945 */ /* 0x000fe20003800000 */
[----:B------:R-:W-:-:S06]  /*dc60*/  IMAD R15, R2, UR5, RZ ;  /* 0x00000005020f7c24 */ /* 0x000fcc000f8e02ff */
[----:B------:R-:W2:Y:S01]  /*dc70*/  LDC.64 R8, c[0x0][0x608] ;  /* 0x00018200ff087b82 */ /* 0x000ea20000000a00 */
[----:B0-----:R-:W-:-:S07]  /*dc80*/  IMAD R19, R19, UR4, RZ ;  /* 0x0000000413137c24 */ /* 0x001fce000f8e02ff */
.L_x_687:
[----:B-1----:R-:W-:-:S04]  /*dc90*/  IMAD.IADD R13, R15, 0x1, R10 ;  /* 0x000000010f0d7824 */ /* 0x002fc800078e020a */
[----:B--2---:R-:W-:-:S06]  /*dca0*/  IMAD.WIDE.U32 R12, R13, 0x4, R8 ;  /* 0x000000040d0c7825 */ /* 0x004fcc00078e0008 */
[----:B------:R-:W2:Y:S01]  /*dcb0*/  LDG.E R12, desc[UR36][R12.64] ;  /* 0x000000240c0c7981 */ /* 0x000ea2000c1e1900 */
[----:B------:R-:W-:-:S04]  /*dcc0*/  IADD3 R10, R19, R10, RZ ;  /* 0x0000000a130a7210 */ /* 0x000fc80007ffe0ff */
[----:B------:R-:W-:Y:S01]  /*dcd0*/  ISETP.GE.U32.AND P0, PT, R10, UR6, PT ;  /* 0x000000060a007c0c */ /* 0x000fe2000bf06070 */
[----:B--2---:R-:W-:-:S12]  /*dce0*/  FADD.FTZ R11, R12, R11 ;  /* 0x0000000b0c0b7221 */ /* 0x004fd80000010000 */
[----:B------:R-:W-:Y:S05]  /*dcf0*/  @!P0 BRA `(.L_x_687) ;  /* 0xfffffffc00e48947 */ /* 0x000fea000383ffff */
[----:B------:R-:W-:Y:S05]  /*dd00*/  BSYNC B1 ;  /* 0x0000000000017941 */ /* 0x000fea0003800000 */
.L_x_686:
[----:B------:R-:W-:Y:S05]  /*dd10*/  BRA `(.L_x_685) ;  /* 0x0000000000447947 */ /* 0x000fea0003800000 */
.L_x_684:
[----:B------:R-:W-:Y:S02]  /*dd20*/  ULDC UR5, c[0x0][0x22c] ;  /* 0x00008b0000057ab9 */ /* 0x000fe40000000800 */
[----:B------:R-:W-:-:S13]  /*dd30*/  ISETP.GE.U32.AND P0, PT, R3, UR5, PT ;  /* 0x0000000503007c0c */ /* 0x000fda000bf06070 */
[----:B------:R-:W-:Y:S05]  /*dd40*/  @P0 BRA `(.L_x_685) ;  /* 0x0000000000380947 */ /* 0x000fea0003800000 */
[----:B------:R-:W-:Y:S01]  /*dd50*/  ULDC UR4, c[0x0][0x10] ;  /* 0x0000040000047ab9 */ /* 0x000fe20000000800 */
[----:B------:R-:W0:Y:S01]  /*dd60*/  LDC R10, c[0x0][RZ] ;  /* 0x00000000ff0a7b82 */ /* 0x000e220000000800 */
[----:B------:R-:W-:Y:S01]  /*dd70*/  MOV R15, R3 ;  /* 0x00000003000f7202 */ /* 0x000fe20000000f00 */
[----:B------:R-:W-:-:S06]  /*dd80*/  IMAD R2, R2, UR4, RZ ;  /* 0x0000000402027c24 */ /* 0x000fcc000f8e02ff */
[----:B------:R-:W2:Y:S08]  /*dd90*/  LDC.64 R8, c[0x0][0x608] ;  /* 0x00018200ff087b82 */ /* 0x000eb00000000a00 */
[----:B------:R-:W3:Y:S02]  /*dda0*/  LDC R14, c[0x0][0x4] ;  /* 0x00000100ff0e7b82 */ /* 0x000ee40000000800 */
.L_x_688:
[----:B-1----:R-:W-:-:S04]  /*ddb0*/  IMAD.IADD R13, R2, 0x1, R15 ;  /* 0x00000001020d7824 */ /* 0x002fc800078e020f */
[----:B0-----:R-:W-:-:S04]  /*ddc0*/  IMAD R13, R13, R10, R0 ;  /* 0x0000000a0d0d7224 */ /* 0x001fc800078e0200 */
[----:B--2---:R-:W-:-:S06]  /*ddd0*/  IMAD.WIDE.U32 R12, R13, 0x4, R8 ;  /* 0x000000040d0c7825 */ /* 0x004fcc00078e0008 */
[----:B------:R-:W2:Y:S01]  /*dde0*/  LDG.E R12, desc[UR36][R12.64] ;  /* 0x000000240c0c7981 */ /* 0x000ea2000c1e1900 */
[----:B---3--:R-:W-:-:S04]  /*ddf0*/  IADD3 R15, R14, R15, RZ ;  /* 0x0000000f0e0f7210 */ /* 0x008fc80007ffe0ff */
[----:B------:R-:W-:Y:S01]  /*de00*/  ISETP.GE.U32.AND P0, PT, R15, UR5, PT ;  /* 0x000000050f007c0c */ /* 0x000fe2000bf06070 */
[----:B--2---:R-:W-:-:S12]  /*de10*/  FADD.FTZ R11, R12, R11 ;  /* 0x0000000b0c0b7221 */ /* 0x004fd80000010000 */
[----:B------:R-:W-:Y:S05]  /*de20*/  @!P0 BRA `(.L_x_688) ;  /* 0xfffffffc00e08947 */ /* 0x000fea000383ffff */
.L_x_685:
[----:B------:R-:W-:Y:S05]  /*de30*/  BSYNC B0 ;  /* 0x0000000000007941 */ /* 0x000fea0003800000 */
.L_x_683:
[----:B-1----:R-:W0:Y:S01]  /*de40*/  LDC R12, c[0x0][RZ] ;  /* 0x00000000ff0c7b82 */ /* 0x002e220000000800 */
[----:B------:R-:W-:Y:S01]  /*de50*/  UIADD3 UR7, UR7, 0x10, URZ ;  /* 0x0000001007077890 */ /* 0x000fe2000fffe03f */
[----:B------:R-:W-:Y:S01]  /*de60*/  ULDC UR5, c[0x0][0x4] ;  /* 0x0000010000057ab9 */ /* 0x000fe20000000800 */
[----:B------:R-:W-:Y:S02]  /*de70*/  ULDC UR6, c[0x0][0x230] ;  /* 0x00008c0000067ab9 */ /* 0x000fe40000000800 */
[----:B------:R-:W-:Y:S01]  /*de80*/  ULEA UR7, UR8, UR7, 0x18 ;  /* 0x0000000708077291 */ /* 0x000fe2000f8ec03f */
[----:B------:R-:W-:Y:S01]  /*de90*/  ISETP.NE.AND P2, PT, RZ, UR6, PT ;  /* 0x00000006ff007c0c */ /* 0x000fe2000bf45270 */
[----:B------:R-:W-:-:S06]  /*dea0*/  USHF.R.U32.HI UR4, URZ, 0x1, UR5 ;  /* 0x000000013f047899 */ /* 0x000fcc0008011605 */
[----:B------:R-:W-:Y:S01]  /*deb0*/  ISETP.NE.AND P0, PT, RZ, UR4, PT ;  /* 0x00000004ff007c0c */ /* 0x000fe2000bf05270 */
[----:B0-----:R-:W-:-:S05]  /*dec0*/  IMAD R2, R3, R12, R0 ;  /* 0x0000000c03027224 */ /* 0x001fca00078e0200 */
[----:B------:R-:W-:-:S05]  /*ded0*/  LEA R2, R2, UR7, 0x2 ;  /* 0x0000000702027c11 */ /* 0x000fca000f8e10ff */
[----:B------:R0:W-:Y:S02]  /*dee0*/  STS [R2], R11 ;  /* 0x0000000b02007388 */ /* 0x0001e40000000800 */
[----:B------:R-:W-:Y:S05]  /*def0*/  @!P0 BRA `(.L_x_689) ;  /* 0x0000000000348947 */ /* 0x000fea0003800000 */
[----:B------:R-:W-:-:S07]  /*df00*/  MOV R8, UR4 ;  /* 0x0000000400087c02 */ /* 0x000fce0008000f00 */
.L_x_690:
[----:B------:R-:W-:Y:S01]  /*df10*/  IMAD.IADD R9, R3, 0x1, R8 ;  /* 0x0000000103097824 */ /* 0x000fe200078e0208 */
[----:B------:R-:W-:Y:S04]  /*df20*/  BAR.SYNC.DEFER_BLOCKING 0x0 ;  /* 0x0000000000007b1d */ /* 0x000fe80000010000 */
[----:B------:R-:W-:-:S04]  /*df30*/  ISETP.GE.U32.AND P0, PT, R9, UR5, PT ;  /* 0x0000000509007c0c */ /* 0x000fc8000bf06070 */
[----:B------:R-:W-:-:S13]  /*df40*/  ISETP.GE.U32.OR P0, PT, R3, R8, P0 ;  /* 0x000000080300720c */ /* 0x000fda0000706470 */
[----:B------:R-:W-:-:S05]  /*df50*/  @!P0 IMAD R9, R9, R12, R0 ;  /* 0x0000000c09098224 */ /* 0x000fca00078e0200 */
[----:B------:R-:W-:-:S05]  /*df60*/  @!P0 LEA R9, R9, UR7, 0x2 ;  /* 0x0000000709098c11 */ /* 0x000fca000f8e10ff */
[----:B------:R-:W0:Y:S02]  /*df70*/  @!P0 LDS R10, [R9] ;  /* 0x00000000090a8984 */ /* 0x000e240000000800 */
[----:B0-----:R-:W-:-:S05]  /*df80*/  @!P0 FADD.FTZ R11, R11, R10 ;  /* 0x0000000a0b0b8221 */ /* 0x001fca0000010000 */
[----:B------:R1:W-:Y:S01]  /*df90*/  @!P0 STS [R2], R11 ;  /* 0x0000000b02008388 */ /* 0x0003e20000000800 */
[----:B------:R-:W-:Y:S02]  /*dfa0*/  ISETP.GT.AND P0, PT, R8, 0x1, PT ;  /* 0x000000010800780c */ /* 0x000fe40003f04270 */
[----:B------:R-:W-:-:S11]  /*dfb0*/  SHF.R.S32.HI R8, RZ, 0x1, R8 ;  /* 0x00000001ff087819 */ /* 0x000fd60000011408 */
[----:B-1----:R-:W-:Y:S05]  /*dfc0*/  @P0 BRA `(.L_x_690) ;  /* 0xfffffffc00d00947 */ /* 0x002fea000383ffff */
.L_x_689:
[----:B------:R-:W-:Y:S05]  /*dfd0*/  @!P2 BRA `(.L_x_691) ;  /* 0x000000000078a947 */ /* 0x000fea0003800000 */
[----:B------:R-:W-:Y:S02]  /*dfe0*/  ISETP.GT.AND P0, PT, R12, 0x20, PT ;  /* 0x000000200c00780c */ /* 0x000fe40003f04270 */
[----:B------:R-:W-:-:S11]  /*dff0*/  MOV R3, R12 ;  /* 0x0000000c00037202 */ /* 0x000fd60000000f00 */
[----:B------:R-:W-:Y:S05]  /*e000*/  @!P0 BRA `(.L_x_692) ;  /* 0x0000000000488947 */ /* 0x000fea0003800000 */
[----:B------:R-:W-:Y:S01]  /*e010*/  LEA.HI R3, R12, R12, RZ, 0x1 ;  /* 0x0000000c0c037211 */ /* 0x000fe200078f08ff */
[----:B------:R1:W-:Y:S03]  /*e020*/  STS [R2], R11 ;  /* 0x0000000b02007388 */ /* 0x0003e60000000800 */
[----:B------:R-:W-:Y:S01]  /*e030*/  SHF.R.S32.HI R8, RZ, 0x1, R3 ;  /* 0x00000001ff087819 */ /* 0x000fe20000011403 */
[----:B------:R-:W-:-:S03]  /*e040*/  HFMA2.MMA R3, -RZ, RZ, 0, 1.9073486328125e-06 ;  /* 0x00000020ff037435 */ /* 0x000fc600000001ff */
[----:B------:R-:W-:-:S13]  /*e050*/  ISETP.GE.AND P0, PT, R8, 0x20, PT ;  /* 0x000000200800780c */ /* 0x000fda0003f06270 */
[----:B-1----:R-:W-:Y:S05]  /*e060*/  @!P0 BRA `(.L_x_692) ;  /* 0x0000000000308947 */ /* 0x002fea0003800000 */
.L_x_693:
[----:B------:R-:W-:Y:S01]  /*e070*/  IMAD.IADD R3, R0, 0x1, R8 ;  /* 0x0000000100037824 */ /* 0x000fe200078e0208 */
[----:B------:R-:W-:Y:S04]  /*e080*/  BAR.SYNC.DEFER_BLOCKING 0x0 ;  /* 0x0000000000007b1d */ /* 0x000fe80000010000 */
[----:B------:R-:W-:-:S04]  /*e090*/  ISETP.GE.U32.AND P0, PT, R3, R12, PT ;  /* 0x0000000c0300720c */ /* 0x000fc80003f06070 */
[----:B------:R-:W-:-:S13]  /*e0a0*/  ISETP.GE.U32.OR P0, PT, R0, R8, P0 ;  /* 0x000000080000720c */ /* 0x000fda0000706470 */
[----:B------:R-:W-:Y:S02]  /*e0b0*/  @!P0 LEA R3, R8, R2, 0x2 ;  /* 0x0000000208038211 */ /* 0x000fe400078e10ff */
[----:B------:R-:W-:-:S03]  /*e0c0*/  SHF.R.S32.HI R8, RZ, 0x1, R8 ;  /* 0x00000001ff087819 */ /* 0x000fc60000011408 */
[----:B------:R-:W0:Y:S02]  /*e0d0*/  @!P0 LDS R10, [R3] ;  /* 0x00000000030a8984 */ /* 0x000e240000000800 */
[----:B0-----:R-:W-:-:S05]  /*e0e0*/  @!P0 FADD.FTZ R11, R11, R10 ;  /* 0x0000000a0b0b8221 */ /* 0x001fca0000010000 */
[----:B------:R1:W-:Y:S01]  /*e0f0*/  @!P0 STS [R2], R11 ;  /* 0x0000000b02008388 */ /* 0x0003e20000000800 */
[----:B------:R-:W-:-:S13]  /*e100*/  ISETP.GE.AND P0, PT, R8, 0x20, PT ;  /* 0x000000200800780c */ /* 0x000fda0003f06270 */
[----:B-1----:R-:W-:Y:S05]  /*e110*/  @P0 BRA `(.L_x_693) ;  /* 0xfffffffc00d40947 */ /* 0x002fea000383ffff */
[----:B------:R-:W-:-:S07]  /*e120*/  MOV R3, 0x20 ;  /* 0x0000002000037802 */ /* 0x000fce0000000f00 */
.L_x_692:
[----:B------:R-:W-:Y:S01]  /*e130*/  BAR.SYNC.DEFER_BLOCKING 0x0 ;  /* 0x0000000000007b1d */ /* 0x000fe20000010000 */
[----:B------:R-:W-:-:S13]  /*e140*/  ISETP.GE.AND P0, PT, R3, 0x2, PT ;  /* 0x000000020300780c */ /* 0x000fda0003f06270 */
[----:B------:R-:W-:Y:S05]  /*e150*/  @!P0 BRA `(.L_x_691) ;  /* 0x0000000000188947 */ /* 0x000fea0003800000 */
[----:B------:R-:W-:-:S07]  /*e160*/  IMAD.MOV.U32 R0, RZ, RZ, 0x1 ;  /* 0x00000001ff007424 */ /* 0x000fce00078e00ff */
.L_x_694:
[----:B0-----:R0:W1:Y:S02]  /*e170*/  SHFL.DOWN PT, R2, R11, R0, 0x1f ;  /* 0x08001f000b027589 */ /* 0x00106400000e0000 */
[----:B0-----:R-:W-:-:S04]  /*e180*/  SHF.L.U32 R0, R0, 0x1, RZ ;  /* 0x0000000100007819 */ /* 0x001fc800000006ff */
[----:B------:R-:W-:Y:S01]  /*e190*/  ISETP.GE.AND P0, PT, R0, R3, PT ;  /* 0x000000030000720c */ /* 0x000fe20003f06270 */
[----:B-1----:R-:W-:-:S12]  /*e1a0*/  FADD.FTZ R11, R2, R11 ;  /* 0x0000000b020b7221 */ /* 0x002fd80000010000 */
[----:B------:R-:W-:Y:S05]  /*e1b0*/  @!P0 BRA `(.L_x_694) ;  /* 0xfffffffc00ec8947 */ /* 0x000fea000383ffff */
.L_x_691:
        /* <DEDUP_REMOVED lines=9> */
[----:B------:R-:W0:Y:S02]  /*e250*/  LDG.E R0, desc[UR36][R4.64] ;  /* 0x0000002404007981 */ /* 0x000e24000c1e1900 */
[----:B0-----:R-:W-:-:S07]  /*e260*/  FADD.FTZ R11, R11, R0 ;  /* 0x000000000b0b7221 */ /* 0x001fce0000010000 */
.L_x_696:
[----:B------:R-:W-:Y:S05]  /*e270*/  @!P1 BRA `(.L_x_697) ;  /* 0x0000000000689947 */ /* 0x000fea0003800000 */
[----:B------:R-:W1:Y:S01]  /*e280*/  LDC R0, c[0x0][0x624] ;  /* 0x00018900ff007b82 */ /* 0x000e620000000800 */
[----:B------:R-:W-:Y:S02]  /*e290*/  ULDC UR4, c[0x0][0x210] ;  /* 0x0000840000047ab9 */ /* 0x000fe40000000800 */
[----:B------:R-:W-:Y:S01]  /*e2a0*/  FMUL.FTZ R19, R11, UR4 ;  /* 0x000000040b137c20 */ /* 0x000fe20008410000 */
[----:B-1----:R-:W-:-:S13]  /*e2b0*/  ISETP.NE.AND P0, PT, R0, 0x1, PT ;  /* 0x000000010000780c */ /* 0x002fda0003f05270 */
[----:B------:R-:W-:Y:S05]  /*e2c0*/  @!P0 BRA `(.L_x_698) ;  /* 0x0000000000408947 */ /* 0x000fea0003800000 */
[----:B0-----:R-:W-:Y:S01]  /*e2d0*/  MOV R2, 0x0 ;  /* 0x0000000000027802 */ /* 0x001fe20000000f00 */
        /* <DEDUP_REMOVED lines=15> */
.L_x_698:
[----:B------:R-:W-:Y:S02]  /*e3d0*/  ULDC.64 UR4, c[0x0][0x5f0] ;  /* 0x00017c0000047ab9 */ /* 0x000fe40000000a00 */
[----:B------:R-:W-:-:S04]  /*e3e0*/  IADD3 R16, P0, R16, UR4, RZ ;  /* 0x0000000410107c10 */ /* 0x000fc8000ff1e0ff */
[----:B------:R-:W-:-:S05]  /*e3f0*/  IADD3.X R17, RZ, UR5, RZ, P0, !PT ;  /* 0x00000005ff117c10 */ /* 0x000fca00087fe4ff */
[----:B------:R-:W-:Y:S01]  /*e400*/  STG.E desc[UR36][R16.64], R19 ;  /* 0x0000001310007986 */ /* 0x000fe2000c101924 */
[----:B------:R-:W-:Y:S05]  /*e410*/  EXIT ;  /* 0x000000000000794d */ /* 0x000fea0003800000 */
.L_x_697:
[----:B------:R-:W-:Y:S01]  /*e420*/  STG.E desc[UR36][R4.64], R11 ;  /* 0x0000000b04007986 */ /* 0x000fe2000c101924 */
[----:B------:R-:W-:Y:S05]  /*e430*/  EXIT ;  /* 0x000000000000794d */ /* 0x000fea0003800000 */
.L_x_695:
[----:B------:R-:W-:Y:S01]  /*e440*/  ISETP.NE.AND P0, PT, RZ, UR38, PT ;  /* 0x00000026ff007c0c */ /* 0x000fe2000bf05270 */
[----:B------:R-:W-:Y:S02]  /*e450*/  ULDC.U8 UR4, c[0x0][0x621] ;  /* 0x0001884000047ab9 */ /* 0x000fe40000000000 */
[----:B------:R-:W-:-:S10]  /*e460*/  ISETP.NE.AND P1, PT, RZ, UR4, PT ;  /* 0x00000004ff007c0c */ /* 0x000fd4000bf25270 */
[----:B------:R-:W-:Y:S05]  /*e470*/  @!P0 BRA `(.L_x_699) ;  /* 0x0000000000088947 */ /* 0x000fea0003800000 */
[----:B------:R-:W0:Y:S02]  /*e480*/  LDG.E R0, desc[UR36][R6.64] ;  /* 0x0000002406007981 */ /* 0x000e24000c1e1900 */
[----:B0-----:R-:W-:-:S07]  /*e490*/  FADD.FTZ R11, R11, R0 ;  /* 0x000000000b0b7221 */ /* 0x001fce0000010000 */
.L_x_699:
        /* <DEDUP_REMOVED lines=22> */
.L_x_701:
[----:B------:R-:W-:Y:S02]  /*e600*/  ULDC.64 UR4, c[0x0][0x5f0] ;  /* 0x00017c0000047ab9 */ /* 0x000fe40000000a00 */
[----:B------:R-:W-:-:S05]  /*e610*/  IADD3 R16, P0, R16, UR4, RZ ;  /* 0x0000000410107c10 */ /* 0x000fca000ff1e0ff */
[----:B------:R-:W-:-:S05]  /*e620*/  IMAD.X R17, RZ, RZ, UR5, P0 ;  /* 0x00000005ff117e24 */ /* 0x000fca00080e06ff */
[----:B------:R-:W-:Y:S01]  /*e630*/  STG.E desc[UR36][R16.64], R19 ;  /* 0x0000001310007986 */ /* 0x000fe2000c101924 */
[----:B------:R-:W-:Y:S05]  /*e640*/  EXIT ;  /* 0x000000000000794d */ /* 0x000fea0003800000 */
.L_x_700:
[----:B------:R-:W-:Y:S01]  /*e650*/  STG.E desc[UR36][R6.64], R11 ;  /* 0x0000000b06007986 */ /* 0x000fe2000c101924 */
[----:B------:R-:W-:Y:S05]  /*e660*/  EXIT ;  /* 0x000000000000794d */ /* 0x000fea0003800000 */
.L_x_675:
        /* <DEDUP_REMOVED lines=19> */
[----:B------:R-:W2:Y:S02]  /*e7a0*/  LDG.E R0, desc[UR36][R4.64] ;  /* 0x0000002404007981 */ /* 0x000ea4000c1e1900 */
[----:B--2---:R-:W-:-:S07]  /*e7b0*/  FADD.FTZ R9, R9, R0 ;  /* 0x0000000009097221 */ /* 0x004fce0000010000 */
.L_x_703:
[----:B------:R-:W-:Y:S05]  /*e7c0*/  @!P1 BRA `(.L_x_704) ;  /* 0x0000000000689947 */ /* 0x000fea0003800000 */
[----:B------:R-:W0:Y:S01]  /*e7d0*/  LDC R0, c[0x0][0x624] ;  /* 0x00018900ff007b82 */ /* 0x000e220000000800 */
[----:B------:R-:W-:Y:S02]  /*e7e0*/  ULDC UR4, c[0x0][0x210] ;  /* 0x0000840000047ab9 */ /* 0x000fe40000000800 */
[----:B------:R-:W-:Y:S01]  /*e7f0*/  FMUL.FTZ R19, R9, UR4 ;  /* 0x0000000409137c20 */ /* 0x000fe20008410000 */
[----:B0-----:R-:W-:-:S13]  /*e800*/  ISETP.NE.AND P0, PT, R0, 0x1, PT ;  /* 0x000000010000780c */ /* 0x001fda0003f05270 */
        /* <DEDUP_REMOVED lines=13> */
[----:B-1----:R-:W-:Y:S01]  /*e8e0*/  MOV R12, 0x1 ;  /* 0x00000001000c7802 */ /* 0x002fe20000000f00 */
[----:B------:R-:W-:-:S07]  /*e8f0*/  IMAD.MOV.U32 R13, RZ, RZ, RZ ;  /* 0x000000ffff0d7224 */ /* 0x000fce00078e00ff */
[----:B------:R-:W-:-:S07]  /*e900*/  LEPC R20, `(.L_x_705) ;  /* 0x000000001014794e */ /* 0x000fce0000000000 */
[----:B0-----:R-:W-:Y:S05]  /*e910*/  CALL.ABS.NOINC R2 ;  /* 0x0000000002007343 */ /* 0x001fea0003c00000 */
.L_x_705:
[----:B------:R-:W-:Y:S02]  /*e920*/  ULDC.64 UR4, c[0x0][0x5f0] ;  /* 0x00017c0000047ab9 */ /* 0x000fe40000000a00 */
[----:B------:R-:W-:-:S04]  /*e930*/  IADD3 R16, P0, R16, UR4, RZ ;  /* 0x0000000410107c10 */ /* 0x000fc8000ff1e0ff */
[----:B------:R-:W-:-:S05]  /*e940*/  IADD3.X R17, RZ, UR5, RZ, P0, !PT ;  /* 0x00000005ff117c10 */ /* 0x000fca00087fe4ff */
[----:B------:R-:W-:Y:S01]  /*e950*/  STG.E desc[UR36][R16.64], R19 ;  /* 0x0000001310007986 */ /* 0x000fe2000c101924 */
[----:B------:R-:W-:Y:S05]  /*e960*/  EXIT ;  /* 0x000000000000794d */ /* 0x000fea0003800000 */
.L_x_704:
[----:B------:R-:W-:Y:S01]  /*e970*/  STG.E desc[UR36][R4.64], R9 ;  /* 0x0000000904007986 */ /* 0x000fe2000c101924 */
[----:B------:R-:W-:Y:S05]  /*e980*/  EXIT ;  /* 0x000000000000794d */ /* 0x000fea0003800000 */
.L_x_702:
[----:B------:R-:W-:Y:S01]  /*e990*/  ISETP.NE.AND P0, PT, RZ, UR38, PT ;  /* 0x00000026ff007c0c */ /* 0x000fe2000bf05270 */
[----:B------:R-:W-:Y:S02]  /*e9a0*/  ULDC.U8 UR4, c[0x0][0x621] ;  /* 0x0001884000047ab9 */ /* 0x000fe40000000000 */
[----:B------:R-:W-:-:S10]  /*e9b0*/  ISETP.NE.AND P1, PT, RZ, UR4, PT ;  /* 0x00000004ff007c0c */ /* 0x000fd4000bf25270 */
[----:B------:R-:W-:Y:S05]  /*e9c0*/  @!P0 BRA `(.L_x_706) ;  /* 0x0000000000088947 */ /* 0x000fea0003800000 */
[----:B------:R-:W2:Y:S02]  /*e9d0*/  LDG.E R0, desc[UR36][R6.64] ;  /* 0x0000002406007981 */ /* 0x000ea4000c1e1900 */
[----:B--2---:R-:W-:-:S07]  /*e9e0*/  FADD.FTZ R9, R9, R0 ;  /* 0x0000000009097221 */ /* 0x004fce0000010000 */
.L_x_706:
        /* <DEDUP_REMOVED lines=17> */
[----:B-1----:R-:W-:Y:S01]  /*eb00*/  IMAD.MOV.U32 R12, RZ, RZ, 0x1 ;  /* 0x00000001ff0c7424 */ /* 0x002fe200078e00ff */
[----:B------:R-:W-:-:S02]  /*eb10*/  MOV R11, UR7 ;  /* 0x00000007000b7c02 */ /* 0x000fc40008000f00 */
[----:B------:R-:W-:-:S07]  /*eb20*/  MOV R13, RZ ;  /* 0x000000ff000d7202 */ /* 0x000fce0000000f00 */
[----:B------:R-:W-:-:S07]  /*eb30*/  LEPC R20, `(.L_x_708) ;  /* 0x000000001014794e */ /* 0x000fce0000000000 */
[----:B0-----:R-:W-:Y:S05]  /*eb40*/  CALL.ABS.NOINC R2 ;  /* 0x0000000002007343 */ /* 0x001fea0003c00000 */
.L_x_708:
[----:B------:R-:W-:Y:S02]  /*eb50*/  ULDC.64 UR4, c[0x0][0x5f0] ;  /* 0x00017c0000047ab9 */ /* 0x000fe40000000a00 */
[----:B------:R-:W-:-:S04]  /*eb60*/  IADD3 R16, P0, R16, UR4, RZ ;  /* 0x0000000410107c10 */ /* 0x000fc8000ff1e0ff */
[----:B------:R-:W-:-:S05]  /*eb70*/  IADD3.X R17, RZ, UR5, RZ, P0, !PT ;  /* 0x00000005ff117c10 */ /* 0x000fca00087fe4ff */
[----:B------:R-:W-:Y:S01]  /*eb80*/  STG.E desc[UR36][R16.64], R19 ;  /* 0x0000001310007986 */ /* 0x000fe2000c101924 */
[----:B------:R-:W-:Y:S05]  /*eb90*/  EXIT ;  /* 0x000000000000794d */ /* 0x000fea0003800000 */
.L_x_707:
[----:B------:R-:W-:Y:S01]  /*eba0*/  STG.E desc[UR36][R6.64], R9 ;  /* 0x0000000906007986 */ /* 0x000fe2000c101924 */
[----:B------:R-:W-:Y:S05]  /*ebb0*/  EXIT ;  /* 0x000000000000794d */ /* 0x000fea0003800000 */
.L_x_709:
        /* <DEDUP_REMOVED lines=12> */
.L_x_8243:


//--------------------- .text._ZN2at6native13reduce_kernelILi256ELi2ENS0_8ReduceOpIfNS0_7MeanOpsIffffEEjfLi4ELi4EEEEEvT1_ --------------------------
	.section	.text._ZN2at6native13reduce_kernelILi256ELi2ENS0_8ReduceOpIfNS0_7MeanOpsIffffEEjfLi4ELi4EEEEEvT1_,"ax",@progbits
	.align	128
        .global         _ZN2at6native13reduce_kernelILi256ELi2ENS0_8ReduceOpIfNS0_7MeanOpsIffffEEjfLi4ELi4EEEEEvT1_
        .type           _ZN2at6native13reduce_kernelILi256ELi2ENS0_8ReduceOpIfNS0_7MeanOpsIffffEEjfLi4ELi4EEEEEvT1_,@function
        .size           _ZN2at6native13reduce_kernelILi256ELi2ENS0_8ReduceOpIfNS0_7MeanOpsIffffEEjfLi4ELi4EEEEEvT1_,(.L_x_8244 - _ZN2at6native13reduce_kernelILi256ELi2ENS0_8ReduceOpIfNS0_7MeanOpsIffffEEjfLi4ELi4EEEEEvT1_)
        .other          _ZN2at6native13reduce_kernelILi256ELi2ENS0_8ReduceOpIfNS0_7MeanOpsIffffEEjfLi4ELi4EEEEEvT1_,@"STO_CUDA_ENTRY STV_DEFAULT"
_ZN2at6native13reduce_kernelILi256ELi2ENS0_8ReduceOpIfNS0_7MeanOpsIffffEEjfLi4ELi4EEEEEvT1_:
.text._ZN2at6native13reduce_kernelILi256ELi2ENS0_8ReduceOpIfNS0_7MeanOpsIffffEEjfLi4ELi4EEEEEvT1_:
        /* <DEDUP_REMOVED lines=288> */
.L_x_710:
        /* <DEDUP_REMOVED lines=11> */
[----:B0-----:R-:W-:-:S02]  /*12b0*/  IMAD R3, R2, UR5, R3 ;  /* 0x0000000502037c24 */ /* 0x001fc4000f8e0203 */
        /* <DEDUP_REMOVED lines=24> */
[----:B------:R-:W-:Y:S01]  /*1440*/  IMAD.U32 R6, RZ, RZ, UR4 ;  /* 0x00000004ff067e24 */ /* 0x000fe2000f8e00ff */
[----:B------:R-:W-:Y:S01]  /*1450*/  MOV R7, UR5 ;  /* 0x0000000500077c02 */ /* 0x000fe20008000f00 */
[----:B------:R-:W-:Y:S01]  /*1460*/  IMAD.U32 R10, RZ, RZ, UR6 ;  /* 0x00000006ff0a7e24 */ /* 0x000fe2000f8e00ff */
[----:B------:R-:W-:Y:S01]  /*1470*/  MOV R11, UR7 ;  /* 0x00000007000b7c02 */ /* 0x000fe20008000f00 */
[----:B------:R-:W-:-:S02]  /*1480*/  IMAD.MOV.U32 R8, RZ, RZ, 0x1e3 ;  /* 0x000001e3ff087424 */ /* 0x000fc400078e00ff */
[----:B------:R-:W-:-:S07]  /*1490*/  IMAD.MOV.U32 R13, RZ, RZ, RZ ;  /* 0x000000ffff0d7224 */ /* 0x000fce00078e00ff */
[----:B------:R-:W-:-:S07]  /*14a0*/  LEPC R20, `(.L_x_714) ;  /* 0x000000001014794e */ /* 0x000fce0000000000 */
[----:B0-----:R-:W-:Y:S05]  /*14b0*/  CALL.ABS.NOINC R14 ;  /* 0x000000000e007343 */ /* 0x001fea0003c00000 */
.L_x_714:
[----:B------:R-:W0:Y:S01]  /*14c0*/  LDC R10, c[0x0][0x214] ;  /* 0x00008500ff0a7b82 */ /* 0x000e220000000800 */
[----:B------:R-:W-:Y:S01]  /*14d0*/  SHF.R.U64 R0, R18, 0x2, R19 ;  /* 0x0000000212007819 */ /* 0x000fe20000001213 */
[----:B------:R-:W-:Y:S01]  /*14e0*/  ULDC UR4, c[0x0][0x21c] ;  /* 0x0000870000047ab9 */ /* 0x000fe20000000800 */
[----:B------:R-:W-:Y:S02]  /*14f0*/  BSSY B0, `(.L_x_715) ;  /* 0x0000028000007945 */ /* 0x000fe40003800000 */
[----:B------:R-:W-:Y:S02]  /*1500*/  LOP3.LUT R6, R0, 0x3, RZ, 0xc0, !PT ;  /* 0x0000000300067812 */ /* 0x000fe400078ec0ff */
[----:B------:R-:W-:Y:S02]  /*1510*/  MOV R0, UR4 ;  /* 0x0000000400007c02 */ /* 0x000fe40008000f00 */
[----:B------:R-:W-:Y:S01]  /*1520*/  ISETP.NE.AND P0, PT, R6, RZ, PT ;  /* 0x000000ff0600720c */ /* 0x000fe20003f05270 */
[----:B0-----:R-:W-:-:S12]  /*1530*/  IMAD.MOV.U32 R3, RZ, RZ, R10 ;  /* 0x000000ffff037224 */ /* 0x001fd800078e000a */
        /* <DEDUP_REMOVED lines=17> */
.L_x_720:
[----:B------:R-:W-:Y:S05]  /*1650*/  BSYNC B2 ;  /* 0x0000000000027941 */ /* 0x000fea0003800000 */
.L_x_719:
[----:B------:R-:W-:-:S04]  /*1660*/  PRMT R0, R0, 0x9910, RZ ;  /* 0x0000991000007816 */ /* 0x000fc800000000ff */
[----:B------:R-:W-:-:S13]  /*1670*/  ISETP.NE.AND P0, PT, R0, RZ, PT ;  /* 0x000000ff0000720c */ /* 0x000fda0003f05270 */
[----:B------:R-:W-:Y:S05]  /*1680*/  @!P0 BRA `(.L_x_718) ;  /* 0x00000000001c8947 */ /* 0x000fea0003800000 */
[----:B------:R-:W-:Y:S01]  /*1690*/  IADD3 R3, P0, R23, -R6, RZ ;  /* 0x8000000617037210 */ /* 0x000fe20007f1e0ff */
[----:B------:R-:W-:-:S04]  /*16a0*/  ULDC UR4, c[0x0][0x214] ;  /* 0x0000850000047ab9 */ /* 0x000fc80000000800 */
[----:B------:R-:W-:Y:S01]  /*16b0*/  IMAD.X R0, RZ, RZ, -0x1, P0 ;  /* 0xffffffffff007424 */ /* 0x000fe200000e06ff */
[----:B------:R-:W-:-:S04]  /*16c0*/  LEA R4, P0, R3, R18, 0x2 ;  /* 0x0000001203047211 */ /* 0x000fc800078010ff */
[----:B------:R-:W-:-:S05]  /*16d0*/  LEA.HI.X R5, R3, R19, R0, 0x2, P0 ;  /* 0x0000001303057211 */ /* 0x000fca00000f1400 */
[----:B------:R-:W2:Y:S02]  /*16e0*/  LDG.E R4, desc[UR60][R4.64] ;  /* 0x0000003c04047981 */ /* 0x000ea4000c1e1900 */
[----:B--2---:R-:W-:-:S07]  /*16f0*/  FADD.FTZ R3, R4, UR4 ;  /* 0x0000000404037e21 */ /* 0x004fce0008010000 */
.L_x_718:
[----:B------:R-:W-:Y:S05]  /*1700*/  BSYNC B1 ;  /* 0x0000000000017941 */ /* 0x000fea0003800000 */
.L_x_717:
[----:B------:R-:W0:Y:S01]  /*1710*/  LDC R7, c[0x0][0x21c] ;  /* 0x00008700ff077b82 */ /* 0x000e220000000800 */
[----:B------:R-:W-:-:S04]  /*1720*/  IADD3 R5, P0, -R6, 0x4, RZ ;  /* 0x0000000406057810 */ /* 0x000fc80007f1e1ff */
[----:B------:R-:W-:Y:S02]  /*1730*/  LEA R18, P1, R5, R18, 0x2 ;  /* 0x0000001205127211 */ /* 0x000fe400078210ff */
[----:B------:R-:W-:-:S04]  /*1740*/  IADD3.X R4, RZ, -0x1, RZ, P0, !PT ;  /* 0xffffffffff047810 */ /* 0x000fc800007fe4ff */
[----:B------:R-:W-:Y:S02]  /*1750*/  LEA.HI.X R19, R5, R19, R4, 0x2, P1 ;  /* 0x0000001305137211 */ /* 0x000fe400008f1404 */
[----:B0-----:R-:W-:-:S07]  /*1760*/  IADD3 R0, R6, -0x4, R7 ;  /* 0xfffffffc06007810 */ /* 0x001fce0007ffe007 */
.L_x_716:
[----:B------:R-:W-:Y:S05]  /*1770*/  BSYNC B0 ;  /* 0x0000000000007941 */ /* 0x000fea0003800000 */
.L_x_715:
[----:B------:R-:W0:Y:S01]  /*1780*/  LDC.64 R6, c[0x0][0x230] ;  /* 0x00008c00ff067b82 */ /* 0x000e220000000a00 */
[----:B------:R-:W-:Y:S01]  /*1790*/  BSSY B0, `(.L_x_721) ;  /* 0x0000018000007945 */ /* 0x000fe20003800000 */
[----:B------:R-:W-:Y:S01]  /*17a0*/  ISETP.NE.AND P2, PT, R2, RZ, PT ;  /* 0x000000ff0200720c */ /* 0x000fe20003f45270 */
[----:B------:R-:W-:Y:S01]  /*17b0*/  IMAD.MOV.U32 R8, RZ, RZ, R10 ;  /* 0x000000ffff087224 */ /* 0x000fe200078e000a */
[----:B------:R-:W-:-:S04]  /*17c0*/  MOV R11, R10 ;  /* 0x0000000a000b7202 */ /* 0x000fc80000000f00 */
[----:B------:R-:W1:Y:S01]  /*17d0*/  LDC R12, c[0x0][0x238] ;  /* 0x00008e00ff0c7b82 */ /* 0x000e620000000800 */
[----:B0-----:R-:W-:Y:S01]  /*17e0*/  IMAD R6, R23, R6, RZ ;  /* 0x0000000617067224 */ /* 0x001fe200078e02ff */
[----:B------:R-:W-:-:S03]  /*17f0*/  ISETP.NE.AND P1, PT, R7, RZ, PT ;  /* 0x000000ff0700720c */ /* 0x000fc60003f25270 */
[----:B------:R-:W-:-:S04]  /*1800*/  IMAD R5, R2, R7, R6 ;  /* 0x0000000702057224 */ /* 0x000fc800078e0206 */
[----:B-1----:R-:W-:-:S05]  /*1810*/  IMAD R9, R16, R12, R5 ;  /* 0x0000000c10097224 */ /* 0x002fca00078e0205 */
[----:B------:R-:W-:-:S04]  /*1820*/  LEA R5, R9, 0x3, 0x2 ;  /* 0x0000000309057811 */ /* 0x000fc800078e10ff */
[----:B------:R-:W-:-:S13]  /*1830*/  ISETP.GE.U32.AND P0, PT, R5, R0, PT ;  /* 0x000000000500720c */ /* 0x000fda0003f06070 */
[----:B------:R-:W-:Y:S05]  /*1840*/  @P0 BRA `(.L_x_722) ;  /* 0x0000000000300947 */ /* 0x000fea0003800000 */
[----:B------:R-:W-:-:S07]  /*1850*/  IMAD.MOV.U32 R11, RZ, RZ, R10 ;  /* 0x000000ffff0b7224 */ /* 0x000fce00078e000a */
.L_x_723:
        /* <DEDUP_REMOVED lines=11> */
.L_x_722:
[----:B------:R-:W-:Y:S05]  /*1910*/  BSYNC B0 ;  /* 0x0000000000007941 */ /* 0x000fea0003800000 */
.L_x_721:
        /* <DEDUP_REMOVED lines=8> */
.L_x_725:
[----:B------:R-:W-:Y:S05]  /*19a0*/  BSYNC B0 ;  /* 0x0000000000007941 */ /* 0x000fea0003800000 */
.L_x_724:
        /* <DEDUP_REMOVED lines=11> */
.L_x_727:
[----:B------:R-:W-:Y:S05]  /*1a60*/  BSYNC B0 ;  /* 0x0000000000007941 */ /* 0x000fea0003800000 */
.L_x_726:
[----:B------:R-:W-:Y:S01]  /*1a70*/  FADD.FTZ R10, R10, R3 ;  /* 0x000000030a0a7221 */ /* 0x000fe20000010000 */
[----:B------:R-:W-:-:S03]  /*1a80*/  IMAD.MOV.U32 R19, RZ, RZ, RZ ;  /* 0x000000ffff137224 */ /* 0x000fc600078e00ff */
[----:B------:R-:W-:-:S04]  /*1a90*/  FADD.FTZ R11, R10, R11 ;  /* 0x0000000b0a0b7221 */ /* 0x000fc80000010000 */
[----:B------:R-:W-:Y:S01]  /*1aa0*/  FADD.FTZ R18, R11, R8 ;  /* 0x000000080b127221 */ /* 0x000fe20000010000 */
[----:B------:R-:W-:Y:S06]  /*1ab0*/  BRA `(.L_x_712) ;  /* 0x0000009800747947 */ /* 0x000fec0003800000 */
.L_x_713:
        /* <DEDUP_REMOVED lines=11> */
[----:B------:R-:W-:Y:S01]  /*1b70*/  IMAD R3, R10, 0x3, R3 ;  /* 0x000000030a037824 */ /* 0x000fe200078e0203 */
[----:B0-----:R-:W-:Y:S01]  /*1b80*/  MOV R8, R0 ;  /* 0x0000000000087202 */ /* 0x001fe20000000f00 */
        /* <DEDUP_REMOVED lines=8> */
[----:B------:R-:W-:-:S06]  /*1c10*/  MOV R3, R0 ;  /* 0x0000000000037202 */ /* 0x000fcc0000000f00 */
[----:B------:R-:W-:Y:S05]  /*1c20*/  @P0 BRA `(.L_x_731) ;  /* 0x0000004000e80947 */ /* 0x000fea0003800000 */
[----:B------:R-:W0:Y:S01]  /*1c30*/  LDC.64 R12, c[0x0][0x258] ;  /* 0x00009600ff0c7b82 */ /* 0x000e220000000a00 */
[----:B------:R-:W-:Y:S01]  /*1c40*/  BSSY B1, `(.L_x_731) ;  /* 0x0000438000017945 */ /* 0x000fe20003800000 */
[----:B------:R-:W-:Y:S01]  /*1c50*/  ISETP.NE.AND P0, PT, R14, RZ, PT ;  /* 0x000000ff0e00720c */ /* 0x000fe20003f05270 */
[--C-:B------:R-:W-:Y:S01]  /*1c60*/  IMAD.MOV.U32 R9, RZ, RZ, R0.reuse ;  /* 0x000000ffff097224 */ /* 0x100fe200078e0000 */
[-C--:B------:R-:W-:Y:S01]  /*1c70*/  MOV R6, R0.reuse ;  /* 0x0000000000067202 */ /* 0x080fe20000000f00 */
[--C-:B------:R-:W-:Y:S01]  /*1c80*/  IMAD.MOV.U32 R7, RZ, RZ, R0.reuse ;  /* 0x000000ffff077224 */ /* 0x100fe200078e0000 */
[-C--:B------:R-:W-:Y:S01]  /*1c90*/  MOV R4, R0.reuse ;  /* 0x0000000000047202 */ /* 0x080fe20000000f00 */
[----:B------:R-:W-:Y:S01]  /*1ca0*/  IMAD.MOV.U32 R5, RZ, RZ, R0 ;  /* 0x000000ffff057224 */ /* 0x000fe200078e0000 */
[----:B------:R-:W-:-:S07]  /*1cb0*/  MOV R3, R0 ;  /* 0x0000000000037202 */ /* 0x000fce0000000f00 */
.L_x_736:
        /* <DEDUP_REMOVED lines=286> */
[----:B------:R-:W-:-:S07]  /*2ea0*/  @P1 IMAD.MOV.U32 R20, RZ, RZ, RZ ;  /* 0x000000ffff141224 */ /* 0x000fce00078e00ff */
        /* <DEDUP_REMOVED lines=10> */
.L_x_732:
[----:B------:R-:W-:Y:S01]  /*2f50*/  LOP3.LUT R15, R10, 0xfffffff8, RZ, 0xc0, !PT ;  /* 0xfffffff80a0f7812 */ /* 0x000fe200078ec0ff */
[----:B------:R-:W-:-:S03]  /*2f60*/  ULDC UR36, c[0x0][0x224] ;  /* 0x0000890000247ab9 */ /* 0x000fc60000000800 */
[----:B------:R-:W-:-:S05]  /*2f70*/  IADD3 R14, P1, R18, R15, RZ ;  /* 0x0000000f120e7210 */ /* 0x000fca0007f3e0ff */
[----:B------:R-:W-:-:S06]  /*2f80*/  IMAD.X R15, RZ, RZ, R19, P1 ;  /* 0x000000ffff0f7224 */ /* 0x000fcc00008e0613 */
[----:B------:R-:W5:Y:S01]  /*2f90*/  LDG.E.64 R14, desc[UR60][R14.64] ;  /* 0x0000003c0e0e7981 */ /* 0x000f62000c1e1b00 */
        /* <DEDUP_REMOVED lines=248> */
.L_x_733:
[----:B------:R-:W-:-:S04]  /*3f20*/  LOP3.LUT R21, R22, 0xfffffff8, RZ, 0xc0, !PT ;  /* 0xfffffff816157812 */ /* 0x000fc800078ec0ff */
[----:B------:R-:W-:-:S04]  /*3f30*/  IADD3 R20, P1, R18, R21, RZ ;  /* 0x0000001512147210 */ /* 0x000fc80007f3e0ff */
[----:B------:R-:W-:-:S06]  /*3f40*/  IADD3.X R21, RZ, R19, RZ, P1, !PT ;  /* 0x00000013ff157210 */ /* 0x000fcc0000ffe4ff */
[----:B------:R-:W5:Y:S01]  /*3f50*/  LDG.E.64 R20, desc[UR60][R20.64] ;  /* 0x0000003c14147981 */ /* 0x000f62000c1e1b00 */
        /* <DEDUP_REMOVED lines=249> */
.L_x_734:
[----:B------:R-:W-:-:S04]  /*4ef0*/  LOP3.LUT R25, R28, 0xfffffff8, RZ, 0xc0, !PT ;  /* 0xfffffff81c197812 */ /* 0x000fc800078ec0ff */
[----:B------:R-:W-:-:S04]  /*4f00*/  IADD3 R24, P1, R18, R25, RZ ;  /* 0x0000001912187210 */ /* 0x000fc80007f3e0ff */
[----:B------:R-:W-:-:S06]  /*4f10*/  IADD3.X R25, RZ, R19, RZ, P1, !PT ;  /* 0x00000013ff197210 */ /* 0x000fcc0000ffe4ff */
[----:B------:R-:W5:Y:S01]  /*4f20*/  LDG.E.64 R24, desc[UR60][R24.64] ;  /* 0x0000003c18187981 */ /* 0x000f62000c1e1b00 */
        /* <DEDUP_REMOVED lines=247> */
.L_x_735:
[----:B------:R-:W-:Y:S01]  /*5ea0*/  LOP3.LUT R27, R22, 0xfffffff8, RZ, 0xc0, !PT ;  /* 0xfffffff8161b7812 */ /* 0x000fe200078ec0ff */
[----:B------:R-:W-:-:S03]  /*5eb0*/  ULDC UR4, c[0x0][0x21c] ;  /* 0x0000870000047ab9 */ /* 0x000fc60000000800 */
[----:B------:R-:W-:-:S05]  /*5ec0*/  IADD3 R26, P1, R18, R27, RZ ;  /* 0x0000001b121a7210 */ /* 0x000fca0007f3e0ff */
[----:B------:R-:W-:-:S06]  /*5ed0*/  IMAD.X R27, RZ, RZ, R19, P1 ;  /* 0x000000ffff1b7224 */ /* 0x000fcc00008e0613 */
[----:B------:R-:W2:Y:S01]  /*5ee0*/  LDG.E.64 R26, desc[UR60][R26.64] ;  /* 0x0000003c1a1a7981 */ /* 0x000ea2000c1e1b00 */
        /* <DEDUP_REMOVED lines=14> */
.L_x_731:
[----:B------:R-:W-:Y:S05]  /*5fd0*/  BSYNC B0 ;  /* 0x0000000000007941 */ /* 0x000fea0003800000 */
.L_x_730:
[----:B------:R-:W-:Y:S01]  /*5fe0*/  ISETP.GE.U32.AND P0, PT, R11, R22, PT ;  /* 0x000000160b00720c */ /* 0x000fe20003f06070 */
[----:B------:R-:W-:-:S12]  /*5ff0*/  BSSY B0, `(.L_x_737) ;  /* 0x0000466000007945 */ /* 0x000fd80003800000 */
[----:B------:R-:W-:Y:S05]  /*6000*/  @P0 BRA `(.L_x_738) ;  /* 0x0000004400900947 */ /* 0x000fea0003800000 */
[----:B------:R-:W1:Y:S01]  /*6010*/  LDC R28, c[0x0][0x258] ;  /* 0x00009600ff1c7b82 */ /* 0x000e620000000800 */
[----:B------:R-:W-:Y:S01]  /*6020*/  IMAD.MOV.U32 R29, RZ, RZ, RZ ;  /* 0x000000ffff1d7224 */ /* 0x000fe200078e00ff */
[----:B-1----:R-:W-:-:S13]  /*6030*/  ISETP.NE.AND P1, PT, R28, RZ, PT ;  /* 0x000000ff1c00720c */ /* 0x002fda0003f25270 */
[----:B------:R-:W-:Y:S05]  /*6040*/  @!P1 BRA `(.L_x_739) ;  /* 0x0000001000449947 */ /* 0x000fea0003800000 */
[----:B0-----:R-:W-:Y:S01]  /*6050*/  HFMA2.MMA R12, -RZ, RZ, 0, 0 ;  /* 0x00000000ff0c7435 */ /* 0x001fe200000001ff */
        /* <DEDUP_REMOVED lines=272> */
.L_x_739:
        /* <DEDUP_REMOVED lines=24> */
[----:B0-----:R-:W-:-:S05]  /*72e0*/  IMAD.HI.U32 R12, R21, UR7, R20 ;  /* 0x00000007150c7c27 */ /* 0x001fca000f8e0014 */
        /* <DEDUP_REMOVED lines=256> */
.L_x_740:
        /* <DEDUP_REMOVED lines=24> */
[----:B0-----:R-:W-:-:S05]  /*8470*/  IMAD.HI.U32 R12, R25, UR7, R24 ;  /* 0x00000007190c7c27 */ /* 0x001fca000f8e0018 */
        /* <DEDUP_REMOVED lines=256> */
.L_x_741:
[----:B------:R-:W-:-:S04]  /*9480*/  LOP3.LUT R25, R29, 0xfffffff8, RZ, 0xc0, !PT ;  /* 0xfffffff81d197812 */ /* 0x000fc800078ec0ff */
[----:B------:R-:W-:-:S04]  /*9490*/  IADD3 R24, P2, R18, R25, RZ ;  /* 0x0000001912187210 */ /* 0x000fc80007f5e0ff */
[----:B------:R-:W-:-:S06]  /*94a0*/  IADD3.X R25, RZ, R19, RZ, P2, !PT ;  /* 0x00000013ff197210 */ /* 0x000fcc00017fe4ff */
[----:B------:R-:W5:Y:S01]  /*94b0*/  LDG.E.64 R24, desc[UR60][R24.64] ;  /* 0x0000003c18187981 */ /* 0x000f62000c1e1b00 */
[----:B0-----:R-:W-:-:S05]  /*94c0*/  IMAD.IADD R13, R31, 0x1, R10 ;  /* 0x000000011f0d7824 */ /* 0x001fca00078e020a */
        /* <DEDUP_REMOVED lines=276> */
.L_x_742:
[----:B------:R-:W-:-:S04]  /*a610*/  LOP3.LUT R27, R29, 0xfffffff8, RZ, 0xc0, !PT ;  /* 0xfffffff81d1b7812 */ /* 0x000fc800078ec0ff */
[----:B------:R-:W-:-:S04]  /*a620*/  IADD3 R26, P1, R18, R27, RZ ;  /* 0x0000001b121a7210 */ /* 0x000fc80007f3e0ff */
[----:B------:R-:W-:-:S06]  /*a630*/  IADD3.X R27, RZ, R19, RZ, P1, !PT ;  /* 0x00000013ff1b7210 */ /* 0x000fcc0000ffe4ff */
[----:B------:R-:W5:Y:S03]  /*a640*/  LDG.E.64 R26, desc[UR60][R26.64] ;  /* 0x0000003c1a1a7981 */ /* 0x000f66000c1e1b00 */
.L_x_738:
[----:B------:R-:W-:Y:S05]  /*a650*/  BSYNC B0 ;  /* 0x0000000000007941 */ /* 0x000fea0003800000 */
.L_x_737:
        /* <DEDUP_REMOVED lines=18> */
.L_x_744:
[----:B------:R-:W-:Y:S05]  /*a780*/  BSYNC B0 ;  /* 0x0000000000007941 */ /* 0x000fea0003800000 */
.L_x_743:
[----:B------:R-:W-:Y:S01]  /*a790*/  FADD.FTZ R11, R4, R0 ;  /* 0x00000000040b7221 */ /* 0x000fe20000010000 */
[----:B------:R-:W-:-:S03]  /*a7a0*/  FADD.FTZ R0, R5, R3 ;  /* 0x0000000305007221 */ /* 0x000fc60000010000 */
[----:B------:R-:W-:Y:S01]  /*a7b0*/  FADD.FTZ R11, R11, R6 ;  /* 0x000000060b0b7221 */ /* 0x000fe20000010000 */
[----:B------:R-:W-:-:S03]  /*a7c0*/  FADD.FTZ R0, R0, R7 ;  /* 0x0000000700007221 */ /* 0x000fc60000010000 */
[----:B------:R-:W-:Y:S01]  /*a7d0*/  FADD.FTZ R19, R11, R8 ;  /* 0x000000080b137221 */ /* 0x000fe20000010000 */
[----:B------:R-:W-:Y:S01]  /*a7e0*/  FADD.FTZ R18, R0, R9 ;  /* 0x0000000900127221 */ /* 0x000fe20000010000 */
[----:B------:R-:W-:Y:S06]  /*a7f0*/  BRA `(.L_x_712) ;  /* 0x0000000c00247947 */ /* 0x000fec0003800000 */
.L_x_729:
[----:B------:R-:W-:Y:S01]  /*a800*/  ISETP.GE.U32.AND P0, PT, R3, R22, PT ;  /* 0x000000160300720c */ /* 0x000fe20003f06070 */
[----:B------:R-:W-:Y:S01]  /*a810*/  BSSY B0, `(.L_x_745) ;  /* 0x000002f000007945 */ /* 0x000fe20003800000 */
[-C--:B------:R-:W-:Y:S01]  /*a820*/  MOV R3, R0.reuse ;  /* 0x0000000000037202 */ /* 0x080fe20000000f00 */
[--C-:B------:R-:W-:Y:S01]  /*a830*/  IMAD.MOV.U32 R5, RZ, RZ, R0.reuse ;  /* 0x000000ffff057224 */ /* 0x100fe200078e0000 */
[-C--:B------:R-:W-:Y:S01]  /*a840*/  MOV R4, R0.reuse ;  /* 0x0000000000047202 */ /* 0x080fe20000000f00 */
[----:B------:R-:W-:Y:S01]  /*a850*/  IMAD.MOV.U32 R6, RZ, RZ, R0 ;  /* 0x000000ffff067224 */ /* 0x000fe200078e0000 */
[-C--:B------:R-:W-:Y:S02]  /*a860*/  MOV R7, R0.reuse ;  /* 0x0000000000077202 */ /* 0x080fe40000000f00 */
[----:B------:R-:W-:-:S05]  /*a870*/  MOV R9, R0 ;  /* 0x0000000000097202 */ /* 0x000fca0000000f00 */
[----:B------:R-:W-:Y:S05]  /*a880*/  @P0 BRA `(.L_x_746) ;  /* 0x00000000009c0947 */ /* 0x000fea0003800000 */
[----:B------:R-:W-:Y:S01]  /*a890*/  BSSY B1, `(.L_x_746) ;  /* 0x0000026000017945 */ /* 0x000fe20003800000 */
[-C--:B------:R-:W-:Y:S01]  /*a8a0*/  MOV R3, R0.reuse ;  /* 0x0000000000037202 */ /* 0x080fe20000000f00 */
[--C-:B------:R-:W-:Y:S01]  /*a8b0*/  IMAD.MOV.U32 R5, RZ, RZ, R0.reuse ;  /* 0x000000ffff057224 */ /* 0x100fe200078e0000 */
[-C--:B------:R-:W-:Y:S01]  /*a8c0*/  MOV R4, R0.reuse ;  /* 0x0000000000047202 */ /* 0x080fe20000000f00 */
[----:B------:R-:W-:Y:S01]  /*a8d0*/  IMAD.MOV.U32 R6, RZ, RZ, R0 ;  /* 0x000000ffff067224 */ /* 0x000fe200078e0000 */
[-C--:B------:R-:W-:Y:S02]  /*a8e0*/  MOV R7, R0.reuse ;  /* 0x0000000000077202 */ /* 0x080fe40000000f00 */
[----:B------:R-:W-:-:S07]  /*a8f0*/  MOV R9, R0 ;  /* 0x0000000000097202 */ /* 0x000fce0000000f00 */
.L_x_747:
[-C--:B------:R-:W-:Y:S01]  /*a900*/  IADD3 R13, R10, R11.reuse, RZ ;  /* 0x0000000b0a0d7210 */ /* 0x080fe20007ffe0ff */
[----:B------:R-:W-:-:S04]  /*a910*/  IMAD R12, R26, R11, RZ ;  /* 0x0000000b1a0c7224 */ /* 0x000fc800078e02ff */
[----:B------:R-:W-:Y:S02]  /*a920*/  IMAD.IADD R15, R13, 0x1, R10 ;  /* 0x000000010d0f7824 */ /* 0x000fe400078e020a */
[C---:B------:R-:W-:Y:S01]  /*a930*/  IMAD R14, R26.reuse, R13, RZ ;  /* 0x0000000d1a0e7224 */ /* 0x040fe200078e02ff */
[----:B------:R-:W-:Y:S01]  /*a940*/  SHF.R.U32.HI R13, RZ, 0x1, R12 ;  /* 0x00000001ff0d7819 */ /* 0x000fe2000001160c */
[----:B------:R-:W-:Y:S01]  /*a950*/  IMAD R20, R26, R15, RZ ;  /* 0x0000000f1a147224 */ /* 0x000fe200078e02ff */
[----:B------:R-:W-:Y:S02]  /*a960*/  IADD3 R11, R15, R10, RZ ;  /* 0x0000000a0f0b7210 */ /* 0x000fe40007ffe0ff */
[----:B------:R-:W-:Y:S01]  /*a970*/  SHF.R.U32.HI R15, RZ, 0x1, R14 ;  /* 0x00000001ff0f7819 */ /* 0x000fe2000001160e */
[----:B------:R-:W-:Y:S01]  /*a980*/  IMAD.WIDE.U32 R12, R13, 0x8, R18 ;  /* 0x000000080d0c7825 */ /* 0x000fe200078e0012 */
[----:B------:R-:W-:-:S03]  /*a990*/  SHF.R.U32.HI R25, RZ, 0x1, R20 ;  /* 0x00000001ff197819 */ /* 0x000fc60000011614 */
[----:B------:R-:W-:Y:S02]  /*a9a0*/  IMAD R21, R26, R11, RZ ;  /* 0x0000000b1a157224 */ /* 0x000fe400078e02ff */
[----:B------:R-:W-:Y:S01]  /*a9b0*/  IMAD.WIDE.U32 R14, R15, 0x8, R18 ;  /* 0x000000080f0e7825 */ /* 0x000fe200078e0012 */
[----:B------:R-:W2:Y:S02]  /*a9c0*/  LDG.E.64 R12, desc[UR60][R12.64] ;  /* 0x0000003c0c0c7981 */ /* 0x000ea4000c1e1b00 */
[----:B------:R-:W-:Y:S01]  /*a9d0*/  SHF.R.U32.HI R21, RZ, 0x1, R21 ;  /* 0x00000001ff157819 */ /* 0x000fe20000011615 */
[--C-:B------:R-:W-:Y:S02]  /*a9e0*/  IMAD.WIDE.U32 R24, R25, 0x8, R18.reuse ;  /* 0x0000000819187825 */ /* 0x100fe400078e0012 */
[----:B------:R-:W3:Y:S02]  /*a9f0*/  LDG.E.64 R14, desc[UR60][R14.64] ;  /* 0x0000003c0e0e7981 */ /* 0x000ee4000c1e1b00 */
        /* <DEDUP_REMOVED lines=16> */
.L_x_746:
[----:B------:R-:W-:Y:S05]  /*ab00*/  BSYNC B0 ;  /* 0x0000000000007941 */ /* 0x000fea0003800000 */
.L_x_745:
[----:B------:R-:W-:Y:S01]  /*ab10*/  ISETP.GE.U32.AND P1, PT, R11, R22, PT ;  /* 0x000000160b00720c */ /* 0x000fe20003f26070 */
[----:B------:R-:W-:-:S12]  /*ab20*/  BSSY B0, `(.L_x_748) ;  /* 0x000001a000007945 */ /* 0x000fd80003800000 */
[----:B------:R-:W-:Y:S05]  /*ab30*/  @P1 BRA `(.L_x_749) ;  /* 0x0000000000601947 */ /* 0x000fea0003800000 */
[----:B------:R-:W-:-:S05]  /*ab40*/  IMAD R12, R26, R11, RZ ;  /* 0x0000000b1a0c7224 */ /* 0x000fca00078e02ff */
[----:B------:R-:W-:-:S05]  /*ab50*/  SHF.R.U32.HI R13, RZ, 0x1, R12 ;  /* 0x00000001ff0d7819 */ /* 0x000fca000001160c */
[----:B------:R-:W-:-:S06]  /*ab60*/  IMAD.WIDE.U32 R12, R13, 0x8, R18 ;  /* 0x000000080d0c7825 */ /* 0x000fcc00078e0012 */
[----:B------:R-:W5:Y:S01]  /*ab70*/  LDG.E.64 R12, desc[UR60][R12.64] ;  /* 0x0000003c0c0c7981 */ /* 0x000f62000c1e1b00 */
[----:B------:R-:W-:-:S05]  /*ab80*/  IMAD.IADD R27, R11, 0x1, R10 ;  /* 0x000000010b1b7824 */ /* 0x000fca00078e020a */
[----:B------:R-:W-:-:S13]  /*ab90*/  ISETP.GE.U32.AND P0, PT, R27, R22, PT ;  /* 0x000000161b00720c */ /* 0x000fda0003f06070 */
[----:B------:R-:W-:Y:S05]  /*aba0*/  @P0 BRA `(.L_x_749) ;  /* 0x0000000000440947 */ /* 0x000fea0003800000 */
[----:B------:R-:W-:-:S05]  /*abb0*/  IMAD R14, R26, R27, RZ ;  /* 0x0000001b1a0e7224 */ /* 0x000fca00078e02ff */
[----:B------:R-:W-:-:S05]  /*abc0*/  SHF.R.U32.HI R15, RZ, 0x1, R14 ;  /* 0x00000001ff0f7819 */ /* 0x000fca000001160e */
[----:B------:R-:W-:-:S06]  /*abd0*/  IMAD.WIDE.U32 R14, R15, 0x8, R18 ;  /* 0x000000080f0e7825 */ /* 0x000fcc00078e0012 */
[----:B------:R-:W5:Y:S01]  /*abe0*/  LDG.E.64 R14, desc[UR60][R14.64] ;  /* 0x0000003c0e0e7981 */ /* 0x000f62000c1e1b00 */
        /* <DEDUP_REMOVED lines=11> */
[----:B------:R-:W5:Y:S04]  /*aca0*/  LDG.E.64 R24, desc[UR60][R24.64] ;  /* 0x0000003c18187981 */ /* 0x000f68000c1e1b00 */
[----:B------:R0:W5:Y:S02]  /*acb0*/  @!P0 LDG.E.64 R20, desc[UR60][R18.64] ;  /* 0x0000003c12148981 */ /* 0x000164000c1e1b00 */
.L_x_749:
[----:B------:R-:W-:Y:S05]  /*acc0*/  BSYNC B0 ;  /* 0x0000000000007941 */ /* 0x000fea0003800000 */
.L_x_748:
[----:B------:R-:W-:Y:S04]  /*acd0*/  BSSY B0, `(.L_x_750) ;  /* 0x0000012000007945 */ /* 0x000fe80003800000 */
[----:B------:R-:W-:Y:S05]  /*ace0*/  @P1 BRA `(.L_x_751) ;  /* 0x0000000000401947 */ /* 0x000fea0003800000 */
[----:B------:R-:W-:Y:S02]  /*acf0*/  IMAD.IADD R11, R11, 0x1, R10 ;  /* 0x000000010b0b7824 */ /* 0x000fe400078e020a */
[----:B-----5:R-:W-:Y:S01]  /*ad00*/  FADD.FTZ R9, R9, R12 ;  /* 0x0000000c09097221 */ /* 0x020fe20000010000 */
[----:B------:R-:W-:Y:S02]  /*ad10*/  FADD.FTZ R6, R6, R13 ;  /* 0x0000000d06067221 */ /* 0x000fe40000010000 */
[----:B------:R-:W-:-:S13]  /*ad20*/  ISETP.GE.U32.AND P0, PT, R11, R22, PT ;  /* 0x000000160b00720c */ /* 0x000fda0003f06070 */
[----:B------:R-:W-:Y:S05]  /*ad30*/  @P0 BRA `(.L_x_751) ;  /* 0x00000000002c0947 */ /* 0x000fea0003800000 */
[----:B------:R-:W-:Y:S01]  /*ad40*/  IADD3 R11, R11, R10, RZ ;  /* 0x0000000a0b0b7210 */ /* 0x000fe20007ffe0ff */
        /* <DEDUP_REMOVED lines=10> */
.L_x_751:
[----:B------:R-:W-:Y:S05]  /*adf0*/  BSYNC B0 ;  /* 0x0000000000007941 */ /* 0x000fea0003800000 */
.L_x_750:
[----:B------:R-:W-:Y:S01]  /*ae00*/  FADD.FTZ R11, R6, R4 ;  /* 0x00000004060b7221 */ /* 0x000fe20000010000 */
[----:B------:R-:W-:-:S03]  /*ae10*/  FADD.FTZ R4, R9, R7 ;  /* 0x0000000709047221 */ /* 0x000fc60000010000 */
[----:B------:R-:W-:Y:S01]  /*ae20*/  FADD.FTZ R11, R11, R0 ;  /* 0x000000000b0b7221 */ /* 0x000fe20000010000 */
[----:B------:R-:W-:-:S03]  /*ae30*/  FADD.FTZ R4, R4, R5 ;  /* 0x0000000504047221 */ /* 0x000fc60000010000 */
[----:B0-----:R-:W-:Y:S01]  /*ae40*/  FADD.FTZ R19, R11, R8 ;  /* 0x000000080b137221 */ /* 0x001fe20000010000 */
[----:B------:R-:W-:Y:S01]  /*ae50*/  FADD.FTZ R18, R4, R3 ;  /* 0x0000000304127221 */ /* 0x000fe20000010000 */
[----:B------:R-:W-:Y:S06]  /*ae60*/  BRA `(.L_x_712) ;  /* 0x0000000400887947 */ /* 0x000fec0003800000 */
.L_x_728:
[----:B------:R-:W0:Y:S01]  /*ae70*/  LDC R0, c[0x0][0x224] ;  /* 0x00008900ff007b82 */ /* 0x000e220000000800 */
[----:B------:R-:W-:Y:S07]  /*ae80*/  BSSY B0, `(.L_x_752) ;  /* 0x000002f000007945 */ /* 0x000fee0003800000 */
[----:B------:R-:W1:Y:S01]  /*ae90*/  LDC R6, c[0x0][0x214] ;  /* 0x00008500ff067b82 */ /* 0x000e620000000800 */
        /* <DEDUP_REMOVED lines=17> */
.L_x_754:
[-C--:B------:R-:W-:Y:S02]  /*afb0*/  IADD3 R13, R3, R0.reuse, RZ ;  /* 0x00000000030d7210 */ /* 0x080fe40007ffe0ff */
[----:B------:R-:W-:Y:S02]  /*afc0*/  SHF.R.U32.HI R11, RZ, 0x1, R3 ;  /* 0x00000001ff0b7819 */ /* 0x000fe40000011603 */
[----:B------:R-:W-:Y:S02]  /*afd0*/  IADD3 R15, R13, R0, RZ ;  /* 0x000000000d0f7210 */ /* 0x000fe40007ffe0ff */
[----:B------:R-:W-:Y:S01]  /*afe0*/  SHF.R.U32.HI R13, RZ, 0x1, R13 ;  /* 0x00000001ff0d7819 */ /* 0x000fe2000001160d */
[----:B------:R-:W-:Y:S01]  /*aff0*/  IMAD.WIDE.U32 R10, R11, 0x8, R18 ;  /* 0x000000080b0a7825 */ /* 0x000fe200078e0012 */
[----:B------:R-:W-:-:S03]  /*b000*/  SHF.R.U32.HI R21, RZ, 0x1, R15 ;  /* 0x00000001ff157819 */ /* 0x000fc6000001160f */
[----:B------:R-:W-:Y:S02]  /*b010*/  IMAD.IADD R3, R15, 0x1, R0 ;  /* 0x000000010f037824 */ /* 0x000fe400078e0200 */
        /* <DEDUP_REMOVED lines=21> */
.L_x_753:
[----:B------:R-:W-:Y:S05]  /*b170*/  BSYNC B0 ;  /* 0x0000000000007941 */ /* 0x000fea0003800000 */
.L_x_752:
[----:B------:R-:W-:Y:S01]  /*b180*/  ISETP.GE.U32.AND P1, PT, R3, R22, PT ;  /* 0x000000160300720c */ /* 0x000fe20003f26070 */
[----:B------:R-:W-:-:S12]  /*b190*/  BSSY B0, `(.L_x_755) ;  /* 0x0000016000007945 */ /* 0x000fd80003800000 */
[----:B------:R-:W-:Y:S05]  /*b1a0*/  @P1 BRA `(.L_x_756) ;  /* 0x0000000000501947 */ /* 0x000fea0003800000 */
[----:B------:R-:W-:-:S05]  /*b1b0*/  SHF.R.U32.HI R11, RZ, 0x1, R3 ;  /* 0x00000001ff0b7819 */ /* 0x000fca0000011603 */
[----:B------:R-:W-:-:S06]  /*b1c0*/  IMAD.WIDE.U32 R10, R11, 0x8, R18 ;  /* 0x000000080b0a7825 */ /* 0x000fcc00078e0012 */
[----:B------:R-:W5:Y:S01]  /*b1d0*/  LDG.E.64 R10, desc[UR60][R10.64] ;  /* 0x0000003c0a0a7981 */ /* 0x000f62000c1e1b00 */
[----:B------:R-:W-:-:S04]  /*b1e0*/  IADD3 R27, R3, R0, RZ ;  /* 0x00000000031b7210 */ /* 0x000fc80007ffe0ff */
[----:B------:R-:W-:-:S13]  /*b1f0*/  ISETP.GE.U32.AND P0, PT, R27, R22, PT ;  /* 0x000000161b00720c */ /* 0x000fda0003f06070 */
[----:B------:R-:W-:Y:S05]  /*b200*/  @P0 BRA `(.L_x_756) ;  /* 0x0000000000380947 */ /* 0x000fea0003800000 */
[----:B------:R-:W-:-:S05]  /*b210*/  SHF.R.U32.HI R13, RZ, 0x1, R27 ;  /* 0x00000001ff0d7819 */ /* 0x000fca000001161b */
[----:B------:R-:W-:-:S06]  /*b220*/  IMAD.WIDE.U32 R12, R13, 0x8, R18 ;  /* 0x000000080d0c7825 */ /* 0x000fcc00078e0012 */
[----:B------:R-:W5:Y:S01]  /*b230*/  LDG.E.64 R12, desc[UR60][R12.64] ;  /* 0x0000003c0c0c7981 */ /* 0x000f62000c1e1b00 */
[----:B------:R-:W-:-:S05]  /*b240*/  IMAD.IADD R27, R27, 0x1, R0 ;  /* 0x000000011b1b7824 */ /* 0x000fca00078e0200 */
[----:B------:R-:W-:-:S13]  /*b250*/  ISETP.GE.U32.AND P0, PT, R27, R22, PT ;  /* 0x000000161b00720c */ /* 0x000fda0003f06070 */
[----:B------:R-:W-:Y:S05]  /*b260*/  @P0 BRA `(.L_x_756) ;  /* 0x0000000000200947 */ /* 0x000fea0003800000 */
[----:B------:R-:W-:Y:S02]  /*b270*/  IADD3 R29, R27, R0, RZ ;  /* 0x000000001b1d7210 */ /* 0x000fe40007ffe0ff */
[----:B------:R-:W-:Y:S02]  /*b280*/  SHF.R.U32.HI R21, RZ, 0x1, R27 ;  /* 0x00000001ff157819 */ /* 0x000fe4000001161b */
[----:B------:R-:W-:-:S03]  /*b290*/  ISETP.GE.U32.AND P0, PT, R29, R22, PT ;  /* 0x000000161d00720c */ /* 0x000fc60003f06070 */
[----:B------:R-:W-:-:S06]  /*b2a0*/  IMAD.WIDE.U32 R20, R21, 0x8, R18 ;  /* 0x0000000815147825 */ /* 0x000fcc00078e0012 */
[----:B------:R-:W5:Y:S04]  /*b2b0*/  LDG.E.64 R20, desc[UR60][R20.64] ;  /* 0x0000003c14147981 */ /* 0x000f68000c1e1b00 */
[----:B------:R-:W-:-:S05]  /*b2c0*/  @!P0 SHF.R.U32.HI R27, RZ, 0x1, R29 ;  /* 0x00000001ff1b8819 */ /* 0x000fca000001161d */
[----:B------:R-:W-:-:S05]  /*b2d0*/  @!P0 IMAD.WIDE.U32 R18, R27, 0x8, R18 ;  /* 0x000000081b128825 */ /* 0x000fca00078e0012 */
[----:B------:R0:W5:Y:S02]  /*b2e0*/  @!P0 LDG.E.64 R14, desc[UR60][R18.64] ;  /* 0x0000003c120e8981 */ /* 0x000164000c1e1b00 */
.L_x_756:
[----:B------:R-:W-:Y:S05]  /*b2f0*/  BSYNC B0 ;  /* 0x0000000000007941 */ /* 0x000fea0003800000 */
.L_x_755:
        /* <DEDUP_REMOVED lines=18> */
.L_x_758:
[----:B------:R-:W-:Y:S05]  /*b420*/  BSYNC B0 ;  /* 0x0000000000007941 */ /* 0x000fea0003800000 */
.L_x_757:
[----:B------:R-:W-:Y:S01]  /*b430*/  FADD.FTZ R3, R24, R8 ;  /* 0x0000000818037221 */ /* 0x000fe20000010000 */
[----:B------:R-:W-:-:S03]  /*b440*/  FADD.FTZ R0, R25, R9 ;  /* 0x0000000919007221 */ /* 0x000fc60000010000 */
[----:B------:R-:W-:Y:S01]  /*b450*/  FADD.FTZ R3, R3, R6 ;  /* 0x0000000603037221 */ /* 0x000fe20000010000 */
[----:B------:R-:W-:-:S03]  /*b460*/  FADD.FTZ R0, R0, R7 ;  /* 0x0000000700007221 */ /* 0x000fc60000010000 */
[----:B0-----:R-:W-:Y:S01]  /*b470*/  FADD.FTZ R19, R3, R4 ;  /* 0x0000000403137221 */ /* 0x001fe20000010000 */
[----:B------:R-:W-:-:S07]  /*b480*/  FADD.FTZ R18, R0, R5 ;  /* 0x0000000500127221 */ /* 0x000fce0000010000 */
.L_x_712:
[----:B------:R-:W-:Y:S05]  /*b490*/  BSYNC B6 ;  /* 0x0000000000067941 */ /* 0x000fea0003800000 */
.L_x_711:
        /* <DEDUP_REMOVED lines=10> */
[----:B---3--:R-:W-:-:S03]  /*b540*/  SHF.R.U32.HI R4, RZ, 0x1, R5 ;  /* 0x00000001ff047819 */ /* 0x008fc60000011605 */
[----:B------:R-:W-:Y:S01]  /*b550*/  IMAD R0, R0, 0x8, R3 ;  /* 0x0000000800007824 */ /* 0x000fe200078e0203 */
[----:B------:R-:W-:-:S04]  /*b560*/  ISETP.NE.AND P0, PT, R4, RZ, PT ;  /* 0x000000ff0400720c */ /* 0x000fc80003f05270 */
[----:B------:R1:W-:Y:S09]  /*b570*/  STS.64 [R0], R18 ;  /* 0x0000001200007388 */ /* 0x0003f20000000a00 */
[----:B------:R-:W-:Y:S05]  /*b580*/  @!P0 BRA `(.L_x_759) ;  /* 0x0000000000388947 */ /* 0x000fea0003800000 */
.L_x_760:
[----:B------:R-:W-:Y:S01]  /*b590*/  IADD3 R6, R2, R4, RZ ;  /* 0x0000000402067210 */ /* 0x000fe20007ffe0ff */
[----:B------:R-:W-:Y:S05]  /*b5a0*/  WARPSYNC.ALL ;  /* 0x0000000000007948 */ /* 0x000fea0003800000 */
[----:B------:R-:W-:Y:S01]  /*b5b0*/  BAR.SYNC.DEFER_BLOCKING 0x0 ;  /* 0x0000000000007b1d */ /* 0x000fe20000010000 */
[----:B------:R-:W-:-:S04]  /*b5c0*/  ISETP.GE.U32.AND P0, PT, R6, R5, PT ;  /* 0x000000050600720c */ /* 0x000fc80003f06070 */
[----:B------:R-:W-:-:S13]  /*b5d0*/  ISETP.GE.U32.OR P0, PT, R2, R4, P0 ;  /* 0x000000040200720c */ /* 0x000fda0000706470 */
[----:B------:R-:W-:-:S05]  /*b5e0*/  @!P0 IMAD R6, R6, R8, R23 ;  /* 0x0000000806068224 */ /* 0x000fca00078e0217 */
[----:B------:R-:W-:-:S06]  /*b5f0*/  @!P0 LEA R6, R6, R3, 0x3 ;  /* 0x0000000306068211 */ /* 0x000fcc00078e18ff */
[----:B------:R-:W1:Y:S02]  /*b600*/  @!P0 LDS.64 R6, [R6] ;  /* 0x0000000006068984 */ /* 0x000e640000000a00 */
[----:B-1----:R-:W-:Y:S01]  /*b610*/  @!P0 FADD.FTZ R18, R18, R6 ;  /* 0x0000000612128221 */ /* 0x002fe20000010000 */
[----:B------:R-:W-:-:S05]  /*b620*/  @!P0 FADD.FTZ R19, R19, R7 ;  /* 0x0000000713138221 */ /* 0x000fca0000010000 */
[----:B------:R2:W-:Y:S01]  /*b630*/  @!P0 STS.64 [R0], R18 ;  /* 0x0000001200008388 */ /* 0x0005e20000000a00 */
[----:B------:R-:W-:Y:S02]  /*b640*/  ISETP.GT.AND P0, PT, R4, 0x1, PT ;  /* 0x000000010400780c */ /* 0x000fe40003f04270 */
[----:B------:R-:W-:-:S11]  /*b650*/  SHF.R.S32.HI R4, RZ, 0x1, R4 ;  /* 0x00000001ff047819 */ /* 0x000fd60000011404 */
[----:B--2---:R-:W-:Y:S05]  /*b660*/  @P0 BRA `(.L_x_760) ;  /* 0xfffffffc00c80947 */ /* 0x004fea000383ffff */
.L_x_759:
[----:B------:R-:W-:Y:S02]  /*b670*/  ULDC UR4, c[0x0][0x230] ;  /* 0x00008c0000047ab9 */ /* 0x000fe40000000800 */
[----:B------:R-:W-:-:S13]  /*b680*/  ISETP.NE.AND P0, PT, RZ, UR4, PT ;  /* 0x00000004ff007c0c */ /* 0x000fda000bf05270 */
[----:B------:R-:W-:Y:S05]  /*b690*/  @!P0 BRA `(.L_x_761) ;  /* 0x0000000000a88947 */ /* 0x000fea0003800000 */
[----:B------:R-:W2:Y:S02]  /*b6a0*/  LDC R5, c[0x0][RZ] ;  /* 0x00000000ff057b82 */ /* 0x000ea40000000800 */
[----:B--2---:R-:W-:Y:S01]  /*b6b0*/  ISETP.GT.AND P0, PT, R5, 0x20, PT ;  /* 0x000000200500780c */ /* 0x004fe20003f04270 */
[----:B-1----:R-:W-:-:S12]  /*b6c0*/  IMAD.MOV.U32 R0, RZ, RZ, R5 ;  /* 0x000000ffff007224 */ /* 0x002fd800078e0005 */
        /* <DEDUP_REMOVED lines=8> */
[----:B------:R1:W-:Y:S01]  /*b750*/  STS.64 [R3], R18 ;  /* 0x0000001203007388 */ /* 0x0003e20000000a00 */
[----:B------:R-:W-:Y:S01]  /*b760*/  SHF.R.S32.HI R4, RZ, 0x1, R0 ;  /* 0x00000001ff047819 */ /* 0x000fe20000011400 */
[----:B------:R-:W-:-:S03]  /*b770*/  HFMA2.MMA R0, -RZ, RZ, 0, 1.9073486328125e-06 ;  /* 0x00000020ff007435 */ /* 0x000fc600000001ff */
[----:B------:R-:W-:-:S13]  /*b780*/  ISETP.GE.AND P0, PT, R4, 0x20, PT ;  /* 0x000000200400780c */ /* 0x000fda0003f06270 */
[----:B-1----:R-:W-:Y:S05]  /*b790*/  @!P0 BRA `(.L_x_762) ;  /* 0x0000000000388947 */ /* 0x002fea0003800000 */
.L_x_763:
[----:B------:R-:W-:Y:S01]  /*b7a0*/  IADD3 R0, R23, R4, RZ ;  /* 0x0000000417007210 */ /* 0x000fe20007ffe0ff */
[----:B------:R-:W-:Y:S05]  /*b7b0*/  WARPSYNC.ALL ;  /* 0x0000000000007948 */ /* 0x000fea0003800000 */
[----:B------:R-:W-:Y:S01]  /*b7c0*/  BAR.SYNC.DEFER_BLOCKING 0x0 ;  /* 0x0000000000007b1d */ /* 0x000fe20000010000 */
[----:B------:R-:W-:-:S04]  /*b7d0*/  ISETP.GE.U32.AND P0, PT, R0, R5, PT ;  /* 0x000000050000720c */ /* 0x000fc80003f06070 */
[----:B------:R-:W-:-:S13]  /*b7e0*/  ISETP.GE.U32.OR P0, PT, R23, R4, P0 ;  /* 0x000000041700720c */ /* 0x000fda0000706470 */
[----:B------:R-:W-:Y:S01]  /*b7f0*/  @!P0 IMAD R0, R4, 0x8, R3 ;  /* 0x0000000804008824 */ /* 0x000fe200078e0203 */
[----:B------:R-:W-:-:S04]  /*b800*/  SHF.R.S32.HI R4, RZ, 0x1, R4 ;  /* 0x00000001ff047819 */ /* 0x000fc80000011404 */
[----:B------:R-:W1:Y:S02]  /*b810*/  @!P0 LDS.64 R6, [R0] ;  /* 0x0000000000068984 */ /* 0x000e640000000a00 */
[----:B-1----:R-:W-:Y:S01]  /*b820*/  @!P0 FADD.FTZ R18, R18, R6 ;  /* 0x0000000612128221 */ /* 0x002fe20000010000 */
[----:B------:R-:W-:-:S05]  /*b830*/  @!P0 FADD.FTZ R19, R19, R7 ;  /* 0x0000000713138221 */ /* 0x000fca0000010000 */
[----:B------:R1:W-:Y:S01]  /*b840*/  @!P0 STS.64 [R3], R18 ;  /* 0x0000001203008388 */ /* 0x0003e20000000a00 */
[----:B------:R-:W-:-:S13]  /*b850*/  ISETP.GE.AND P0, PT, R4, 0x20, PT ;  /* 0x000000200400780c */ /* 0x000fda0003f06270 */
[----:B-1----:R-:W-:Y:S05]  /*b860*/  @P0 BRA `(.L_x_763) ;  /* 0xfffffffc00cc0947 */ /* 0x002fea000383ffff */
[----:B------:R-:W-:-:S07]  /*b870*/  MOV R0, 0x20 ;  /* 0x0000002000007802 */ /* 0x000fce0000000f00 */
.L_x_762:
[----:B------:R-:W-:Y:S01]  /*b880*/  ISETP.GE.AND P0, PT, R0, 0x2, PT ;  /* 0x000000020000780c */ /* 0x000fe20003f06270 */
[----:B------:R-:W-:Y:S05]  /*b890*/  WARPSYNC.ALL ;  /* 0x0000000000007948 */ /* 0x000fea0003800000 */
[----:B------:R-:W-:Y:S07]  /*b8a0*/  BAR.SYNC.DEFER_BLOCKING 0x0 ;  /* 0x0000000000007b1d */ /* 0x000fee0000010000 */
[----:B------:R-:W-:Y:S05]  /*b8b0*/  @!P0 BRA `(.L_x_761) ;  /* 0x0000000000208947 */ /* 0x000fea0003800000 */
[----:B------:R-:W-:-:S11]  /*b8c0*/  HFMA2.MMA R3, -RZ, RZ, 0, 5.9604644775390625e-08 ;  /* 0x00000001ff037435 */ /* 0x000fd600000001ff */
.L_x_764:
[----:B------:R-:W1:Y:S04]  /*b8d0*/  SHFL.DOWN PT, R5, R18, R3, 0x1f ;  /* 0x08001f0312057589 */ /* 0x000e6800000e0000 */
[----:B------:R2:W3:Y:S02]  /*b8e0*/  SHFL.DOWN PT, R4, R19, R3, 0x1f ;  /* 0x08001f0313047589 */ /* 0x0004e400000e0000 */
[----:B--2---:R-:W-:-:S05]  /*b8f0*/  IMAD.SHL.U32 R3, R3, 0x2, RZ ;  /* 0x0000000203037824 */ /* 0x004fca00078e00ff */
[----:B------:R-:W-:Y:S01]  /*b900*/  ISETP.GE.AND P0, PT, R3, R0, PT ;  /* 0x000000000300720c */ /* 0x000fe20003f06270 */
[----:B-1----:R-:W-:Y:S01]  /*b910*/  FADD.FTZ R18, R5, R18 ;  /* 0x0000001205127221 */ /* 0x002fe20000010000 */
[----:B---3--:R-:W-:-:S11]  /*b920*/  FADD.FTZ R19, R4, R19 ;  /* 0x0000001304137221 */ /* 0x008fd60000010000 */
[----:B------:R-:W-:Y:S05]  /*b930*/  @!P0 BRA `(.L_x_764) ;  /* 0xfffffffc00e48947 */ /* 0x000fea000383ffff */
.L_x_761:
[----:B-----5:R-:W2:Y:S01]  /*b940*/  LDC R14, c[0x0][0x3ec] ;  /* 0x0000fb00ff0e7b82 */ /* 0x020ea20000000800 */
[----:B------:R-:W-:Y:S01]  /*b950*/  HFMA2.MMA R24, -RZ, RZ, 0, 0 ;  /* 0x00000000ff187435 */ /* 0x000fe200000001ff */
[----:B------:R-:W-:Y:S02]  /*b960*/  MOV R22, RZ ;  /* 0x000000ff00167202 */ /* 0x000fe40000000f00 */
        /* <DEDUP_REMOVED lines=275> */
.L_x_765:
[----:B------:R-:W-:Y:S02]  /*caa0*/  ULDC.64 UR4, c[0x0][0x5f0] ;  /* 0x00017c0000047ab9 */ /* 0x000fe40000000a00 */
        /* <DEDUP_REMOVED lines=271> */
[----:B-1----:R-:W-:-:S05]  /*dba0*/  IMAD.HI.U32 R0, R5, UR9, R4 ;  /* 0x0000000905007c27 */ /* 0x002fca000f8e0004 */
[----:B------:R-:W-:Y:S01]  /*dbb0*/  SHF.R.U32.HI R0, RZ, UR6, R0 ;  /* 0x00000006ff007c19 */ /* 0x000fe20008011600 */
[----:B------:R-:W-:-:S03]  /*dbc0*/  ULDC UR6, c[0x0][0x5dc] ;  /* 0x0001770000067ab9 */ /* 0x000fc60000000800 */
[----:B------:R-:W-:-:S05]  /*dbd0*/  IADD3 R3, -R0, RZ, RZ ;  /* 0x000000ff00037210 */ /* 0x000fca0007ffe1ff */
[----:B------:R-:W-:-:S04]  /*dbe0*/  IMAD R5, R3, UR8, R5 ;  /* 0x0000000803057c24 */ /* 0x000fc8000f8e0205 */
[----:B------:R-:W-:-:S07]  /*dbf0*/  IMAD R22, R5, UR6, R22 ;  /* 0x0000000605167c24 */ /* 0x000fce000f8e0216 */
.L_x_766:
[----:B------:R-:W-:Y:S01]  /*dc00*/  ULDC.64 UR6, c[0x0][0x600] ;  /* 0x0001800000067ab9 */ /* 0x000fe20000000a00 */
[----:B------:R-:W-:Y:S02]  /*dc10*/  CS2R R4, SRZ ;  /* 0x0000000000047805 */ /* 0x000fe4000001ff00 */
[----:B------:R-:W-:Y:S02]  /*dc20*/  ISETP.NE.U32.AND P0, PT, RZ, UR6, PT ;  /* 0x00000006ff007c0c */ /* 0x000fe4000bf05070 */
[----:B------:R-:W-:Y:S02]  /*dc30*/  IADD3 R8, P2, R22, UR4, RZ ;  /* 0x0000000416087c10 */ /* 0x000fe4000ff5e0ff */
[----:B------:R-:W-:Y:S02]  /*dc40*/  ISETP.NE.AND.EX P0, PT, RZ, UR7, PT, P0 ;  /* 0x00000007ff007c0c */ /* 0x000fe4000bf05300 */
[----:B------:R-:W-:Y:S02]  /*dc50*/  IADD3.X R9, RZ, UR5, RZ, P2, !PT ;  /* 0x00000005ff097c10 */ /* 0x000fe400097fe4ff */
[----:B------:R-:W-:-:S09]  /*dc60*/  MOV R3, RZ ;  /* 0x000000ff00037202 */ /* 0x000fd20000000f00 */
[----:B------:R-:W-:Y:S01]  /*dc70*/  @P0 IADD3 R4, P3, R24, UR6, RZ ;  /* 0x0000000618040c10 */ /* 0x000fe2000ff7e0ff */
[----:B------:R-:W-:Y:S02]  /*dc80*/  ULDC UR6, c[0x0][0x238] ;  /* 0x00008e0000067ab9 */ /* 0x000fe40000000800 */
[----:B------:R-:W-:Y:S02]  /*dc90*/  ISETP.NE.AND P4, PT, RZ, UR6, PT ;  /* 0x00000006ff007c0c */ /* 0x000fe4000bf85270 */
[----:B------:R-:W-:-:S04]  /*dca0*/  @P0 IMAD.X R5, RZ, RZ, UR7, P3 ;  /* 0x00000007ff050e24 */ /* 0x000fc800098e06ff */
[----:B------:R-:W-:-:S07]  /*dcb0*/  @P0 IMAD.MOV.U32 R3, RZ, RZ, R5 ;  /* 0x000000ffff030224 */ /* 0x000fce00078e0005 */
[----:B------:R-:W-:Y:S05]  /*dcc0*/  @!P4 BRA `(.L_x_767) ;  /* 0x0000003400e0c947 */ /* 0x000fea0003800000 */
[----:B-1----:R-:W1:Y:S01]  /*dcd0*/  S2R R0, SR_CTAID.X ;  /* 0x0000000000007919 */ /* 0x002e620000002500 */
[----:B------:R-:W-:Y:S01]  /*dce0*/  ULDC UR6, c[0x0][0x23c] ;  /* 0x00008f0000067ab9 */ /* 0x000fe20000000800 */
[----:B------:R-:W-:Y:S01]  /*dcf0*/  CS2R R16, SRZ ;  /* 0x0000000000107805 */ /* 0x000fe2000001ff00 */
[----:B------:R-:W-:Y:S01]  /*dd00*/  IMAD R7, R23, UR6, RZ ;  /* 0x0000000617077c24 */ /* 0x000fe2000f8e02ff */
[----:B------:R-:W-:-:S03]  /*dd10*/  ULDC UR6, c[0x0][0x240] ;  /* 0x0000900000067ab9 */ /* 0x000fc60000000800 */
        /* <DEDUP_REMOVED lines=278> */
.L_x_768:
[----:B------:R-:W-:-:S04]  /*ee80*/  IADD3 R6, P0, R17, UR4, RZ ;  /* 0x0000000411067c10 */ /* 0x000fc8000ff1e0ff */
[----:B------:R-:W-:Y:S01]  /*ee90*/  IADD3.X R7, RZ, UR5, RZ, P0, !PT ;  /* 0x00000005ff077c10 */ /* 0x000fe200087fe4ff */
[----:B------:R-:W-:Y:S08]  /*eea0*/  @!P1 BRA `(.L_x_769) ;  /* 0x0000001000489947 */ /* 0x000ff00003800000 */
[----:B0-----:R-:W-:Y:S01]  /*eeb0*/  IADD3 R13, R9, 0x1, RZ ;  /* 0x00000001090d7810 */ /* 0x001fe20007ffe0ff */
        /* <DEDUP_REMOVED lines=273> */
.L_x_769:
        /* <DEDUP_REMOVED lines=16> */
.L_x_771:
[----:B------:R-:W-:Y:S05]  /*100d0*/  BSYNC B0 ;  /* 0x0000000000007941 */ /* 0x000fea0003800000 */
.L_x_770:
[----:B------:R-:W-:Y:S01]  /*100e0*/  PRMT R10, R10, 0x9910, RZ ;  /* 0x000099100a0a7816 */ /* 0x000fe200000000ff */
[----:B------:R-:W-:Y:S01]  /*100f0*/  BSSY B0, `(.L_x_772) ;  /* 0x000000e000007945 */ /* 0x000fe20003800000 */
[----:B------:R-:W-:Y:S02]  /*10100*/  LOP3.LUT P0, RZ, R23, R2, RZ, 0xfc, !PT ;  /* 0x0000000217ff7212 */ /* 0x000fe4000780fcff */
[----:B------:R-:W-:-:S13]  /*10110*/  ISETP.NE.AND P1, PT, R10, RZ, PT ;  /* 0x000000ff0a00720c */ /* 0x000fda0003f25270 */
[----:B------:R-:W-:Y:S05]  /*10120*/  @!P1 BRA `(.L_x_773) ;  /* 0x0000000000289947 */ /* 0x000fea0003800000 */
[----:B------:R-:W1:Y:S01]  /*10130*/  S2UR UR4, SR_CTAID.Y ;  /* 0x00000000000479c3 */ /* 0x000e620000002600 */
[----:B------:R-:W-:-:S07]  /*10140*/  ISETP.NE.AND P2, PT, R20, RZ, PT ;  /* 0x000000ff1400720c */ /* 0x000fce0003f45270 */
[----:B0-----:R-:W1:Y:S08]  /*10150*/  LDC R13, c[0x0][0x10] ;  /* 0x00000400ff0d7b82 */ /* 0x001e700000000800 */
[----:B------:R-:W0:Y:S01]  /*10160*/  LDC.64 R10, c[0x0][0x608] ;  /* 0x00018200ff0a7b82 */ /* 0x000e220000000a00 */
[----:B-1----:R-:W-:Y:S01]  /*10170*/  IMAD R12, R0, R13, UR4 ;  /* 0x00000004000c7e24 */ /* 0x002fe2000f8e020d */
[----:B------:R-:W-:-:S03]  /*10180*/  ULDC UR4, c[0x0][0x0] ;  /* 0x0000000000047ab9 */ /* 0x000fc60000000800 */
[----:B------:R-:W-:-:S04]  /*10190*/  @!P2 IMAD R12, R12, UR4, R23 ;  /* 0x000000040c0cac24 */ /* 0x000fc8000f8e0217 */
[----:B0-----:R-:W-:-:S05]  /*101a0*/  IMAD.WIDE.U32 R10, R12, 0x8, R10 ;  /* 0x000000080c0a7825 */ /* 0x001fca00078e000a */
[----:B------:R1:W-:Y:S04]  /*101b0*/  STG.E desc[UR60][R10.64], R18 ;  /* 0x000000120a007986 */ /* 0x0003e8000c10193c */
[----:B------:R1:W-:Y:S02]  /*101c0*/  STG.E desc[UR60][R10.64+0x4], R19 ;  /* 0x000004130a007986 */ /* 0x0003e4000c10193c */
.L_x_773:
[----:B------:R-:W-:Y:S05]  /*101d0*/  BSYNC B0 ;  /* 0x0000000000007941 */ /* 0x000fea0003800000 */
.L_x_772:
        /* <DEDUP_REMOVED lines=18> */
[----:B0-----:R-:W0:Y:S01]  /*10300*/  POPC R13, UR4 ;  /* 0x00000004000d7d09 */ /* 0x001e220008000000 */
[----:B-1----:R-:W-:Y:S01]  /*10310*/  IMAD.WIDE.U32 R10, R0, 0x4, R10 ;  /* 0x00000004000a7825 */ /* 0x002fe200078e000a */
[----:B--2---:R-:W-:-:S13]  /*10320*/  ISETP.EQ.U32.AND P0, PT, R14, R15, PT ;  /* 0x0000000f0e00720c */ /* 0x004fda0003f02070 */
[----:B0-----:R-:W2:Y:S01]  /*10330*/  @P0 ATOMG.E.ADD.STRONG.GPU PT, R11, desc[UR60][R10.64], R13 ;  /* 0x0000000d0a0b09a8 */ /* 0x001ea200081ee1fc */
        /* <DEDUP_REMOVED lines=13> */
.L_x_775:
[----:B------:R-:W-:Y:S05]  /*10410*/  BSYNC B0 ;  /* 0x0000000000007941 */ /* 0x000fea0003800000 */
.L_x_774:
        /* <DEDUP_REMOVED lines=17> */
[----:B------:R-:W-:Y:S01]  /*10530*/  ULDC UR9, c[0x0][0x214] ;  /* 0x0000850000097ab9 */ /* 0x000fe20000000800 */
[----:B------:R-:W-:Y:S01]  /*10540*/  BSSY B0, `(.L_x_776) ;  /* 0x0000031000007945 */ /* 0x000fe20003800000 */
[----:B------:R-:W-:-:S03]  /*10550*/  MOV R18, UR9 ;  /* 0x0000000900127c02 */ /* 0x000fc60008000f00 */
[----:B------:R-:W-:Y:S05]  /*10560*/  @!P0 BRA `(.L_x_777) ;  /* 0x0000000000648947 */ /* 0x000fea0003800000 */
[----:B------:R-:W-:Y:S01]  /*10570*/  ULDC UR6, c[0x0][0x0] ;  /* 0x0000000000067ab9 */ /* 0x000fe20000000800 */
[----:B------:R-:W-:Y:S01]  /*10580*/  ULDC UR8, c[0x0][0x22c] ;  /* 0x00008b0000087ab9 */ /* 0x000fe20000000800 */
[----:B0-----:R-:W-:Y:S02]  /*10590*/  IMAD R12, R2, UR6, R23 ;  /* 0x00000006020c7c24 */ /* 0x001fe4000f8e0217 */
[----:B------:R-:W-:-:S03]  /*105a0*/  IMAD.U32 R19, RZ, RZ, UR9 ;  /* 0x00000009ff137e24 */ /* 0x000fc6000f8e00ff */
[----:B------:R-:W-:-:S13]  /*105b0*/  ISETP.GE.U32.AND P0, PT, R12, UR8, PT ;  /* 0x000000080c007c0c */ /* 0x000fda000bf06070 */
[----:B------:R-:W-:Y:S05]  /*105c0*/  @P0 BRA `(.L_x_778) ;  /* 0x0000000000a00947 */ /* 0x000fea0003800000 */
[----:B------:R-:W-:Y:S01]  /*105d0*/  ULDC UR7, c[0x0][0x10] ;  /* 0x0000040000077ab9 */ /* 0x000fe20000000800 */
[----:B------:R-:W0:Y:S01]  /*105e0*/  LDC R21, c[0x0][0x4] ;  /* 0x00000100ff157b82 */ /* 0x000e220000000800 */
[----:B------:R-:W-:Y:S01]  /*105f0*/  BSSY B1, `(.L_x_779) ;  /* 0x000000f000017945 */ /* 0x000fe20003800000 */
[----:B------:R-:W-:Y:S01]  /*10600*/  MOV R14, R12 ;  /* 0x0000000c000e7202 */ /* 0x000fe20000000f00 */
[----:B------:R-:W-:Y:S01]  /*10610*/  IMAD R15, R0, UR7, RZ ;  /* 0x00000007000f7c24 */ /* 0x000fe2000f8e02ff */
[----:B------:R-:W-:-:S04]  /*10620*/  MOV R19, UR9 ;  /* 0x0000000900137c02 */ /* 0x000fc80008000f00 */
[----:B------:R-:W1:Y:S01]  /*10630*/  LDC.64 R10, c[0x0][0x608] ;  /* 0x00018200ff0a7b82 */ /* 0x000e620000000a00 */
[----:B0-----:R-:W-:-:S07]  /*10640*/  IMAD R21, R21, UR6, RZ ;  /* 0x0000000615157c24 */ /* 0x001fce000f8e02ff */
.L_x_780:
[----:B------:R-:W-:-:S04]  /*10650*/  IMAD.IADD R13, R15, 0x1, R14 ;  /* 0x000000010f0d7824 */ /* 0x000fc800078e020e */
[----:B-1----:R-:W-:-:S05]  /*10660*/  IMAD.WIDE.U32 R12, R13, 0x8, R10 ;  /* 0x000000080d0c7825 */ /* 0x002fca00078e000a */
[----:B------:R-:W2:Y:S04]  /*10670*/  LDG.E R25, desc[UR60][R12.64] ;  /* 0x0000003c0c197981 */ /* 0x000ea8000c1e1900 */
[----:B------:R-:W3:Y:S01]  /*10680*/  LDG.E R0, desc[UR60][R12.64+0x4] ;  /* 0x0000043c0c007981 */ /* 0x000ee2000c1e1900 */
[----:B------:R-:W-:-:S04]  /*10690*/  IADD3 R14, R21, R14, RZ ;  /* 0x0000000e150e7210 */ /* 0x000fc80007ffe0ff */
[----:B------:R-:W-:Y:S01]  /*106a0*/  ISETP.GE.U32.AND P0, PT, R14, UR8, PT ;  /* 0x000000080e007c0c */ /* 0x000fe2000bf06070 */
[----:B--2---:R-:W-:Y:S01]  /*106b0*/  FADD.FTZ R18, R25, R18 ;  /* 0x0000001219127221 */ /* 0x004fe20000010000 */
[----:B---3--:R-:W-:-:S11]  /*106c0*/  FADD.FTZ R19, R0, R19 ;  /* 0x0000001300137221 */ /* 0x008fd60000010000 */
[----:B------:R-:W-:Y:S05]  /*106d0*/  @!P0 BRA `(.L_x_780) ;  /* 0xfffffffc00dc8947 */ /* 0x000fea000383ffff */
[----:B------:R-:W-:Y:S05]  /*106e0*/  BSYNC B1 ;  /* 0x0000000000017941 */ /* 0x000fea0003800000 */
.L_x_779:
[----:B------:R-:W-:Y:S05]  /*106f0*/  BRA `(.L_x_778) ;  /* 0x0000000000547947 */ /* 0x000fea0003800000 */
.L_x_777:
[----:B------:R-:W-:Y:S01]  /*10700*/  ULDC UR7, c[0x0][0x22c] ;  /* 0x00008b0000077ab9 */ /* 0x000fe20000000800 */
[----:B------:R-:W-:Y:S02]  /*10710*/  MOV R19, UR9 ;  /* 0x0000000900137c02 */ /* 0x000fe40008000f00 */
[----:B------:R-:W-:-:S13]  /*10720*/  ISETP.GE.U32.AND P0, PT, R2, UR7, PT ;  /* 0x0000000702007c0c */ /* 0x000fda000bf06070 */
[----:B------:R-:W-:Y:S05]  /*10730*/  @P0 BRA `(.L_x_778) ;  /* 0x0000000000440947 */ /* 0x000fea0003800000 */
[----:B------:R-:W-:Y:S01]  /*10740*/  ULDC UR6, c[0x0][0x10] ;  /* 0x0000040000067ab9 */ /* 0x000fe20000000800 */
[----:B------:R-:W1:Y:S01]  /*10750*/  LDC R20, c[0x0][RZ] ;  /* 0x00000000ff147b82 */ /* 0x000e620000000800 */
[----:B------:R-:W-:Y:S01]  /*10760*/  IMAD.MOV.U32 R15, RZ, RZ, R2 ;  /* 0x000000ffff0f7224 */ /* 0x000fe200078e0002 */
[----:B------:R-:W-:Y:S01]  /*10770*/  MOV R19, UR9 ;  /* 0x0000000900137c02 */ /* 0x000fe20008000f00 */
[----:B------:R-:W-:-:S05]  /*10780*/  IMAD R0, R0, UR6, RZ ;  /* 0x0000000600007c24 */ /* 0x000fca000f8e02ff */
[----:B------:R-:W2:Y:S08]  /*10790*/  LDC.64 R10, c[0x0][0x608] ;  /* 0x00018200ff0a7b82 */ /* 0x000eb00000000a00 */
[----:B------:R-:W3:Y:S02]  /*107a0*/  LDC R22, c[0x0][0x4] ;  /* 0x00000100ff167b82 */ /* 0x000ee40000000800 */
.L_x_781:
[----:B0-----:R-:W-:-:S05]  /*107b0*/  IADD3 R12, R0, R15, RZ ;  /* 0x0000000f000c7210 */ /* 0x001fca0007ffe0ff */
[----:B-1----:R-:W-:-:S04]  /*107c0*/  IMAD R13, R12, R20, R23 ;  /* 0x000000140c0d7224 */ /* 0x002fc800078e0217 */
[----:B--2---:R-:W-:-:S05]  /*107d0*/  IMAD.WIDE.U32 R12, R13, 0x8, R10 ;  /* 0x000000080d0c7825 */ /* 0x004fca00078e000a */
[----:B------:R-:W2:Y:S04]  /*107e0*/  LDG.E R21, desc[UR60][R12.64] ;  /* 0x0000003c0c157981 */ /* 0x000ea8000c1e1900 */
[----:B------:R-:W4:Y:S01]  /*107f0*/  LDG.E R14, desc[UR60][R12.64+0x4] ;  /* 0x0000043c0c0e7981 */ /* 0x000f22000c1e1900 */
[----:B---3--:R-:W-:-:S05]  /*10800*/  IMAD.IADD R15, R22, 0x1, R15 ;  /* 0x00000001160f7824 */ /* 0x008fca00078e020f */
[----:B------:R-:W-:Y:S01]  /*10810*/  ISETP.GE.U32.AND P0, PT, R15, UR7, PT ;  /* 0x000000070f007c0c */ /* 0x000fe2000bf06070 */
[----:B--2---:R-:W-:Y:S01]  /*10820*/  FADD.FTZ R18, R21, R18 ;  /* 0x0000001215127221 */ /* 0x004fe20000010000 */
[----:B----4-:R-:W-:-:S11]  /*10830*/  FADD.FTZ R19, R14, R19 ;  /* 0x000000130e137221 */ /* 0x010fd60000010000 */
[----:B------:R-:W-:Y:S05]  /*10840*/  @!P0 BRA `(.L_x_781) ;  /* 0xfffffffc00d88947 */ /* 0x000fea000383ffff */
.L_x_778:
[----:B------:R-:W-:Y:S05]  /*10850*/  BSYNC B0 ;  /* 0x0000000000007941 */ /* 0x000fea0003800000 */
.L_x_776:
        /* <DEDUP_REMOVED lines=10> */
[----:B------:R1:W-:Y:S02]  /*10900*/  STS.64 [R0], R18 ;  /* 0x0000001200007388 */ /* 0x0003e40000000a00 */
[----:B------:R-:W-:Y:S05]  /*10910*/  @!P0 BRA `(.L_x_782) ;  /* 0x0000000000388947 */ /* 0x000fea0003800000 */
[----:B------:R-:W-:-:S07]  /*10920*/  MOV R11, UR5 ;  /* 0x00000005000b7c02 */ /* 0x000fce0008000f00 */
.L_x_783:
[----:B------:R-:W-:Y:S01]  /*10930*/  IADD3 R10, R2, R11, RZ ;  /* 0x0000000b020a7210 */ /* 0x000fe20007ffe0ff */
[----:B------:R-:W-:Y:S03]  /*10940*/  BAR.SYNC.DEFER_BLOCKING 0x0 ;  /* 0x0000000000007b1d */ /* 0x000fe60000010000 */
[----:B------:R-:W-:-:S04]  /*10950*/  ISETP.GE.U32.AND P0, PT, R10, UR6, PT ;  /* 0x000000060a007c0c */ /* 0x000fc8000bf06070 */
[----:B------:R-:W-:-:S13]  /*10960*/  ISETP.GE.U32.OR P0, PT, R2, R11, P0 ;  /* 0x0000000b0200720c */ /* 0x000fda0000706470 */
[----:B------:R-:W-:-:S05]  /*10970*/  @!P0 IMAD R10, R10, R14, R23 ;  /* 0x0000000e0a0a8224 */ /* 0x000fca00078e0217 */
[----:B------:R-:W-:-:S05]  /*10980*/  @!P0 LEA R10, R10, UR4, 0x3 ;  /* 0x000000040a0a8c11 */ /* 0x000fca000f8e18ff */
[----:B0-----:R-:W1:Y:S02]  /*10990*/  @!P0 LDS.64 R12, [R10] ;  /* 0x000000000a0c8984 */ /* 0x001e640000000a00 */
[----:B-1----:R-:W-:Y:S01]  /*109a0*/  @!P0 FADD.FTZ R18, R18, R12 ;  /* 0x0000000c12128221 */ /* 0x002fe20000010000 */
[----:B------:R-:W-:-:S05]  /*109b0*/  @!P0 FADD.FTZ R19, R19, R13 ;  /* 0x0000000d13138221 */ /* 0x000fca0000010000 */
[----:B------:R2:W-:Y:S01]  /*109c0*/  @!P0 STS.64 [R0], R18 ;  /* 0x0000001200008388 */ /* 0x0005e20000000a00 */
[----:B------:R-:W-:Y:S02]  /*109d0*/  ISETP.GT.AND P0, PT, R11, 0x1, PT ;  /* 0x000000010b00780c */ /* 0x000fe40003f04270 */
[----:B------:R-:W-:-:S11]  /*109e0*/  SHF.R.S32.HI R11, RZ, 0x1, R11 ;  /* 0x00000001ff0b7819 */ /* 0x000fd6000001140b */
[----:B--2---:R-:W-:Y:S05]  /*109f0*/  @P0 BRA `(.L_x_783) ;  /* 0xfffffffc00cc0947 */ /* 0x004fea000383ffff */
.L_x_782:
[----:B------:R-:W-:Y:S05]  /*10a00*/  @!P2 BRA `(.L_x_784) ;  /* 0x000000000084a947 */ /* 0x000fea0003800000 */
[----:B------:R-:W-:Y:S01]  /*10a10*/  ISETP.GT.AND P0, PT, R14, 0x20, PT ;  /* 0x000000200e00780c */ /* 0x000fe20003f04270 */
[----:B------:R-:W-:-:S12]  /*10a20*/  IMAD.MOV.U32 R2, RZ, RZ, R14 ;  /* 0x000000ffff027224 */ /* 0x000fd800078e000e */
[----:B------:R-:W-:Y:S05]  /*10a30*/  @!P0 BRA `(.L_x_785) ;  /* 0x00000000004c8947 */ /* 0x000fea0003800000 */
[----:B------:R-:W-:Y:S01]  /*10a40*/  LEA.HI R2, R14, R14, RZ, 0x1 ;  /* 0x0000000e0e027211 */ /* 0x000fe200078f08ff */
[----:B------:R2:W-:Y:S03]  /*10a50*/  STS.64 [R0], R18 ;  /* 0x0000001200007388 */ /* 0x0005e60000000a00 */
[----:B------:R-:W-:Y:S01]  /*10a60*/  SHF.R.S32.HI R10, RZ, 0x1, R2 ;  /* 0x00000001ff0a7819 */ /* 0x000fe20000011402 */
[----:B------:R-:W-:-:S03]  /*10a70*/  HFMA2.MMA R2, -RZ, RZ, 0, 1.9073486328125e-06 ;  /* 0x00000020ff027435 */ /* 0x000fc600000001ff */
[----:B------:R-:W-:-:S13]  /*10a80*/  ISETP.GE.AND P0, PT, R10, 0x20, PT ;  /* 0x000000200a00780c */ /* 0x000fda0003f06270 */
[----:B--2---:R-:W-:Y:S05]  /*10a90*/  @!P0 BRA `(.L_x_785) ;  /* 0x0000000000348947 */ /* 0x004fea0003800000 */
.L_x_786:
[----:B------:R-:W-:Y:S01]  /*10aa0*/  IADD3 R2, R23, R10, RZ ;  /* 0x0000000a17027210 */ /* 0x000fe20007ffe0ff */
[----:B------:R-:W-:Y:S03]  /*10ab0*/  BAR.SYNC.DEFER_BLOCKING 0x0 ;  /* 0x0000000000007b1d */ /* 0x000fe60000010000 */
[----:B------:R-:W-:-:S04]  /*10ac0*/  ISETP.GE.U32.AND P0, PT, R2, R14, PT ;  /* 0x0000000e0200720c */ /* 0x000fc80003f06070 */
[----:B------:R-:W-:-:S13]  /*10ad0*/  ISETP.GE.U32.OR P0, PT, R23, R10, P0 ;  /* 0x0000000a1700720c */ /* 0x000fda0000706470 */
[----:B------:R-:W-:Y:S01]  /*10ae0*/  @!P0 IMAD R2, R10, 0x8, R0 ;  /* 0x000000080a028824 */ /* 0x000fe200078e0200 */
[----:B------:R-:W-:-:S04]  /*10af0*/  SHF.R.S32.HI R10, RZ, 0x1, R10 ;  /* 0x00000001ff0a7819 */ /* 0x000fc8000001140a */
[----:B0-----:R-:W1:Y:S02]  /*10b00*/  @!P0 LDS.64 R12, [R2] ;  /* 0x00000000020c8984 */ /* 0x001e640000000a00 */
[----:B-1----:R-:W-:Y:S01]  /*10b10*/  @!P0 FADD.FTZ R18, R18, R12 ;  /* 0x0000000c12128221 */ /* 0x002fe20000010000 */
[----:B------:R-:W-:-:S05]  /*10b20*/  @!P0 FADD.FTZ R19, R19, R13 ;  /* 0x0000000d13138221 */ /* 0x000fca0000010000 */
[----:B------:R2:W-:Y:S01]  /*10b30*/  @!P0 STS.64 [R0], R18 ;  /* 0x0000001200008388 */ /* 0x0005e20000000a00 */
[----:B------:R-:W-:-:S13]  /*10b40*/  ISETP.GE.AND P0, PT, R10, 0x20, PT ;  /* 0x000000200a00780c */ /* 0x000fda0003f06270 */
[----:B--2---:R-:W-:Y:S05]  /*10b50*/  @P0 BRA `(.L_x_786) ;  /* 0xfffffffc00d00947 */ /* 0x004fea000383ffff */
[----:B------:R-:W-:-:S07]  /*10b60*/  MOV R2, 0x20 ;  /* 0x0000002000027802 */ /* 0x000fce0000000f00 */
.L_x_785:
[----:B------:R-:W-:Y:S01]  /*10b70*/  BAR.SYNC.DEFER_BLOCKING 0x0 ;  /* 0x0000000000007b1d */ /* 0x000fe20000010000 */
[----:B------:R-:W-:-:S13]  /*10b80*/  ISETP.GE.AND P0, PT, R2, 0x2, PT ;  /* 0x000000020200780c */ /* 0x000fda0003f06270 */
[----:B------:R-:W-:Y:S05]  /*10b90*/  @!P0 BRA `(.L_x_784) ;  /* 0x0000000000208947 */ /* 0x000fea0003800000 */
[----:B------:R-:W-:-:S11]  /*10ba0*/  HFMA2.MMA R11, -RZ, RZ, 0, 5.9604644775390625e-08 ;  /* 0x00000001ff0b7435 */ /* 0x000fd600000001ff */
.L_x_787:
[----:B0-----:R-:W0:Y:S04]  /*10bb0*/  SHFL.DOWN PT, R13, R18, R11, 0x1f ;  /* 0x08001f0b120d7589 */ /* 0x001e2800000e0000 */
[----:B-1----:R1:W2:Y:S02]  /*10bc0*/  SHFL.DOWN PT, R0, R19, R11, 0x1f ;  /* 0x08001f0b13007589 */ /* 0x0022a400000e0000 */
[----:B-1----:R-:W-:-:S05]  /*10bd0*/  IMAD.SHL.U32 R11, R11, 0x2, RZ ;  /* 0x000000020b0b7824 */ /* 0x002fca00078e00ff */
[----:B------:R-:W-:Y:S01]  /*10be0*/  ISETP.GE.AND P0, PT, R11, R2, PT ;  /* 0x000000020b00720c */ /* 0x000fe20003f06270 */
[----:B0-----:R-:W-:Y:S01]  /*10bf0*/  FADD.FTZ R18, R13, R18 ;  /* 0x000000120d127221 */ /* 0x001fe20000010000 */
[----:B--2---:R-:W-:-:S11]  /*10c00*/  FADD.FTZ R19, R0, R19 ;  /* 0x0000001300137221 */ /* 0x004fd60000010000 */
[----:B------:R-:W-:Y:S05]  /*10c10*/  @!P0 BRA `(.L_x_787) ;  /* 0xfffffffc00e48947 */ /* 0x000fea000383ffff */
.L_x_784:
        /* <DEDUP_REMOVED lines=9> */
[----:B------:R-:W2:Y:S04]  /*10cb0*/  LDG.E R3, desc[UR60][R4.64] ;  /* 0x0000003c04037981 */ /* 0x000ea8000c1e1900 */
[----:B-1----:R-:W3:Y:S01]  /*10cc0*/  LDG.E R0, desc[UR60][R4.64+0x4] ;  /* 0x0000043c04007981 */ /* 0x002ee2000c1e1900 */
[----:B--2---:R-:W-:Y:S01]  /*10cd0*/  FADD.FTZ R18, R18, R3 ;  /* 0x0000000312127221 */ /* 0x004fe20000010000 */
[----:B---3--:R-:W-:-:S07]  /*10ce0*/  FADD.FTZ R19, R19, R0 ;  /* 0x0000000013137221 */ /* 0x008fce0000010000 */
.L_x_789:
[----:B------:R-:W-:Y:S05]  /*10cf0*/  @!P1 BRA `(.L_x_790) ;  /* 0x0000000000cc9947 */ /* 0x000fea0003800000 */
[----:B------:R-:W2:Y:S01]  /*10d00*/  LDC R22, c[0x0][0x624] ;  /* 0x00018900ff167b82 */ /* 0x000ea20000000800 */
[----:B------:R-:W-:Y:S02]  /*10d10*/  ULDC UR4, c[0x0][0x210] ;  /* 0x0000840000047ab9 */ /* 0x000fe40000000800 */
[----:B------:R-:W-:Y:S01]  /*10d20*/  FMUL.FTZ R23, R18, UR4 ;  /* 0x0000000412177c20 */ /* 0x000fe20008410000 */
[----:B--2---:R-:W-:-:S04]  /*10d30*/  ISETP.NE.AND P0, PT, R22, 0x1, PT ;  /* 0x000000011600780c */ /* 0x004fc80003f05270 */
[----:B-1----:R-:W-:-:S09]  /*10d40*/  P2R R0, PR, RZ, 0x1 ;  /* 0x00000001ff007803 */ /* 0x002fd20000000000 */
        /* <DEDUP_REMOVED lines=8> */
[----:B------:R-:W-:Y:S01]  /*10dd0*/  HFMA2.MMA R8, -RZ, RZ, 0, 4.4763088226318359375e-05 ;  /* 0x000002efff087435 */ /* 0x000fe200000001ff */
[----:B------:R-:W-:Y:S01]  /*10de0*/  IMAD.U32 R6, RZ, RZ, UR6 ;  /* 0x00000006ff067e24 */ /* 0x000fe2000f8e00ff */
[----:B------:R-:W-:Y:S01]  /*10df0*/  MOV R7, UR7 ;  /* 0x0000000700077c02 */ /* 0x000fe20008000f00 */
[----:B------:R-:W-:Y:S01]  /*10e00*/  IMAD.U32 R11, RZ, RZ, UR5 ;  /* 0x00000005ff0b7e24 */ /* 0x000fe2000f8e00ff */
[----:B------:R-:W-:Y:S01]  /*10e10*/  MOV R10, UR4 ;  /* 0x00000004000a7c02 */ /* 0x000fe20008000f00 */
[----:B0-----:R-:W-:Y:S01]  /*10e20*/  IMAD.MOV.U32 R13, RZ, RZ, RZ ;  /* 0x000000ffff0d7224 */ /* 0x001fe200078e00ff */
[----:B-1----:R-:W-:-:S07]  /*10e30*/  MOV R12, 0x1 ;  /* 0x00000001000c7802 */ /* 0x002fce0000000f00 */
[----:B------:R-:W-:-:S07]  /*10e40*/  LEPC R20, `(.L_x_791) ;  /* 0x000000001014794e */ /* 0x000fce0000000000 */
[----:B--2---:R-:W-:Y:S05]  /*10e50*/  CALL.ABS.NOINC R2 ;  /* 0x0000000002007343 */ /* 0x004fea0003c00000 */
.L_x_791:
[----:B------:R-:W-:Y:S01]  /*10e60*/  ULDC.64 UR4, c[0x0][0x5f0] ;  /* 0x00017c0000047ab9 */ /* 0x000fe20000000a00 */
[----:B------:R-:W-:Y:S02]  /*10e70*/  ISETP.NE.AND P6, PT, R22, 0x1, PT ;  /* 0x000000011600780c */ /* 0x000fe40003fc5270 */
[----:B------:R-:W-:Y:S01]  /*10e80*/  IADD3 R2, P0, R17, UR4, RZ ;  /* 0x0000000411027c10 */ /* 0x000fe2000ff1e0ff */
[----:B------:R-:W-:Y:S02]  /*10e90*/  ULDC UR4, c[0x0][0x210] ;  /* 0x0000840000047ab9 */ /* 0x000fe40000000800 */
[----:B------:R-:W-:Y:S01]  /*10ea0*/  FMUL.FTZ R19, R19, UR4 ;  /* 0x0000000413137c20 */ /* 0x000fe20008410000 */
[----:B------:R-:W-:-:S05]  /*10eb0*/  IADD3.X R3, RZ, UR5, RZ, P0, !PT ;  /* 0x00000005ff037c10 */ /* 0x000fca00087fe4ff */
[----:B------:R1:W-:Y:S02]  /*10ec0*/  STG.E desc[UR60][R2.64], R23 ;  /* 0x0000001702007986 */ /* 0x0003e4000c10193c */
[----:B------:R-:W-:Y:S05]  /*10ed0*/  @!P6 BRA `(.L_x_792) ;  /* 0x000000000040e947 */ /* 0x000fea0003800000 */
[----:B------:R-:W-:Y:S01]  /*10ee0*/  MOV R0, 0x0 ;  /* 0x0000000000007802 */ /* 0x000fe20000000f00 */
[----:B------:R-:W-:Y:S01]  /*10ef0*/  ULDC.64 UR4, c[0x4][0x590] ;  /* 0x0101640000047ab9 */ /* 0x000fe20000000a00 */
[----:B------:R-:W-:Y:S01]  /*10f00*/  ULDC.64 UR6, c[0x4][0x3f8] ;  /* 0x0100fe0000067ab9 */ /* 0x000fe20000000a00 */
[----:B------:R-:W-:Y:S01]  /*10f10*/  MOV R4, UR4 ;  /* 0x0000000400047c02 */ /* 0x000fe20008000f00 */
[----:B-1----:R1:W2:Y:S01]  /*10f20*/  LDC.64 R2, c[0x4][R0] ;  /* 0x0100000000027b82 */ /* 0x0022a20000000a00 */
[----:B------:R-:W-:Y:S01]  /*10f30*/  IMAD.U32 R5, RZ, RZ, UR5 ;  /* 0x00000005ff057e24 */ /* 0x000fe2000f8e00ff */
[----:B------:R-:W-:Y:S01]  /*10f40*/  ULDC.64 UR4, c[0x4][0x578] ;  /* 0x01015e0000047ab9 */ /* 0x000fe20000000a00 */
[----:B------:R-:W-:Y:S01]  /*10f50*/  HFMA2.MMA R8, -RZ, RZ, 0, 4.4763088226318359375e-05 ;  /* 0x000002efff087435 */ /* 0x000fe200000001ff */
[----:B------:R-:W-:Y:S01]  /*10f60*/  MOV R6, UR4 ;  /* 0x0000000400067c02 */ /* 0x000fe20008000f00 */
[----:B------:R-:W-:Y:S01]  /*10f70*/  IMAD.U32 R10, RZ, RZ, UR6 ;  /* 0x00000006ff0a7e24 */ /* 0x000fe2000f8e00ff */
[----:B------:R-:W-:Y:S01]  /*10f80*/  MOV R7, UR5 ;  /* 0x0000000500077c02 */ /* 0x000fe20008000f00 */
[----:B0-----:R-:W-:Y:S01]  /*10f90*/  IMAD.MOV.U32 R12, RZ, RZ, 0x1 ;  /* 0x00000001ff0c7424 */ /* 0x001fe200078e00ff */
[----:B------:R-:W-:-:S02]  /*10fa0*/  MOV R11, UR7 ;  /* 0x00000007000b7c02 */ /* 0x000fc40008000f00 */
[----:B-1----:R-:W-:-:S07]  /*10fb0*/  MOV R13, RZ ;  /* 0x000000ff000d7202 */ /* 0x002fce0000000f00 */
[----:B------:R-:W-:-:S07]  /*10fc0*/  LEPC R20, `(.L_x_792) ;  /* 0x000000001014794e */ /* 0x000fce0000000000 */
[----:B--2---:R-:W-:Y:S05]  /*10fd0*/  CALL.ABS.NOINC R2 ;  /* 0x0000000002007343 */ /* 0x004fea0003c00000 */
.L_x_792:
[----:B------:R-:W-:Y:S02]  /*10fe0*/  ULDC.64 UR4, c[0x0][0x5f0] ;  /* 0x00017c0000047ab9 */ /* 0x000fe40000000a00 */
[----:B------:R-:W-:-:S04]  /*10ff0*/  IADD3 R16, P0, R16, UR4, RZ ;  /* 0x0000000410107c10 */ /* 0x000fc8000ff1e0ff */
[----:B------:R-:W-:-:S05]  /*11000*/  IADD3.X R17, RZ, UR5, RZ, P0, !PT ;  /* 0x00000005ff117c10 */ /* 0x000fca00087fe4ff */
[----:B------:R-:W-:Y:S01]  /*11010*/  STG.E desc[UR60][R16.64], R19 ;  /* 0x0000001310007986 */ /* 0x000fe2000c10193c */
[----:B------:R-:W-:Y:S05]  /*11020*/  EXIT ;  /* 0x000000000000794d */ /* 0x000fea0003800000 */
.L_x_790:
[----:B------:R-:W-:Y:S04]  /*11030*/  STG.E desc[UR60][R4.64], R18 ;  /* 0x0000001204007986 */ /* 0x000fe8000c10193c */
[----:B------:R-:W-:Y:S01]  /*11040*/  STG.E desc[UR60][R4.64+0x4], R19 ;  /* 0x0000041304007986 */ /* 0x000fe2000c10193c */
[----:B------:R-:W-:Y:S05]  /*11050*/  EXIT ;  /* 0x000000000000794d */ /* 0x000fea0003800000 */
.L_x_788:
        /* <DEDUP_REMOVED lines=8> */
.L_x_793:
        /* <DEDUP_REMOVED lines=14> */
[----:B0-----:R-:W-:Y:S01]  /*111c0*/  HFMA2.MMA R12, -RZ, RZ, 0, 5.9604644775390625e-08 ;  /* 0x00000001ff0c7435 */ /* 0x001fe200000001ff */
[----:B------:R-:W-:Y:S01]  /*111d0*/  MOV R6, UR4 ;  /* 0x0000000400067c02 */ /* 0x000fe20008000f00 */
[----:B------:R-:W-:Y:S01]  /*111e0*/  IMAD.U32 R7, RZ, RZ, UR5 ;  /* 0x00000005ff077e24 */ /* 0x000fe2000f8e00ff */
[----:B------:R-:W-:Y:S01]  /*111f0*/  MOV R10, UR6 ;  /* 0x00000006000a7c02 */ /* 0x000fe20008000f00 */
[----:B------:R-:W-:Y:S01]  /*11200*/  IMAD.MOV.U32 R8, RZ, RZ, 0x2ef ;  /* 0x000002efff087424 */ /* 0x000fe200078e00ff */
[----:B------:R-:W-:-:S02]  /*11210*/  MOV R11, UR7 ;  /* 0x00000007000b7c02 */ /* 0x000fc40008000f00 */
[----:B-1----:R-:W-:-:S07]  /*11220*/  MOV R13, RZ ;  /* 0x000000ff000d7202 */ /* 0x002fce0000000f00 */
[----:B------:R-:W-:-:S07]  /*11230*/  LEPC R20, `(.L_x_795) ;  /* 0x000000001014794e */ /* 0x000fce0000000000 */
[----:B--2---:R-:W-:Y:S05]  /*11240*/  CALL.ABS.NOINC R2 ;  /* 0x0000000002007343 */ /* 0x004fea0003c00000 */
.L_x_795:
[----:B------:R-:W-:Y:S01]  /*11250*/  ULDC.64 UR4, c[0x0][0x5f0] ;  /* 0x00017c0000047ab9 */ /* 0x000fe20000000a00 */
[----:B------:R-:W-:Y:S02]  /*11260*/  ISETP.NE.AND P6, PT, R22, 0x1, PT ;  /* 0x000000011600780c */ /* 0x000fe40003fc5270 */
[----:B------:R-:W-:Y:S01]  /*11270*/  IADD3 R2, P0, R17, UR4, RZ ;  /* 0x0000000411027c10 */ /* 0x000fe2000ff1e0ff */
[----:B------:R-:W-:Y:S02]  /*11280*/  ULDC UR4, c[0x0][0x210] ;  /* 0x0000840000047ab9 */ /* 0x000fe40000000800 */
[----:B------:R-:W-:Y:S02]  /*11290*/  FMUL.FTZ R19, R19, UR4 ;  /* 0x0000000413137c20 */ /* 0x000fe40008410000 */
[----:B------:R-:W-:-:S05]  /*112a0*/  IMAD.X R3, RZ, RZ, UR5, P0 ;  /* 0x00000005ff037e24 */ /* 0x000fca00080e06ff */
[----:B------:R1:W-:Y:S01]  /*112b0*/  STG.E desc[UR60][R2.64], R23 ;  /* 0x0000001702007986 */ /* 0x0003e2000c10193c */
        /* <DEDUP_REMOVED lines=17> */
.L_x_796:
[----:B------:R-:W-:Y:S02]  /*113d0*/  ULDC.64 UR4, c[0x0][0x5f0] ;  /* 0x00017c0000047ab9 */ /* 0x000fe40000000a00 */
[----:B------:R-:W-:-:S04]  /*113e0*/  IADD3 R16, P0, R16, UR4, RZ ;  /* 0x0000000410107c10 */ /* 0x000fc8000ff1e0ff */
[----:B------:R-:W-:-:S05]  /*113f0*/  IADD3.X R17, RZ, UR5, RZ, P0, !PT ;  /* 0x00000005ff117c10 */ /* 0x000fca00087fe4ff */
[----:B------:R-:W-:Y:S01]  /*11400*/  STG.E desc[UR60][R16.64], R19 ;  /* 0x0000001310007986 */ /* 0x000fe2000c10193c */
[----:B------:R-:W-:Y:S05]  /*11410*/  EXIT ;  /* 0x000000000000794d */ /* 0x000fea0003800000 */
.L_x_794:
[----:B------:R-:W-:Y:S04]  /*11420*/  STG.E desc[UR60][R6.64], R18 ;  /* 0x0000001206007986 */ /* 0x000fe8000c10193c */
[----:B------:R-:W-:Y:S01]  /*11430*/  STG.E desc[UR60][R8.64], R19 ;  /* 0x0000001308007986 */ /* 0x000fe2000c10193c */
[----:B------:R-:W-:Y:S05]  /*11440*/  EXIT ;  /* 0x000000000000794d */ /* 0x000fea0003800000 */
.L_x_767:
        /* <DEDUP_REMOVED lines=11> */
[----:B-1----:R-:W1:Y:S01]  /*11500*/  LDC.U8 R0, c[0x0][0x620] ;  /* 0x00018800ff007b82 */ /* 0x002e620000000000 */
[----:B------:R-:W-:-:S04]  /*11510*/  ISETP.NE.U32.AND P0, PT, R4, RZ, PT ;  /* 0x000000ff0400720c */ /* 0x000fc80003f05070 */
[----:B------:R-:W-:-:S13]  /*11520*/  ISETP.NE.AND.EX P0, PT, R3, RZ, PT, P0 ;  /* 0x000000ff0300720c */ /* 0x000fda0003f05300 */
[----:B------:R-:W-:Y:S05]  /*11530*/  @!P0 BRA `(.L_x_797) ;  /* 0x0000000000fc8947 */ /* 0x000fea0003800000 */
[----:B-1----:R-:W-:Y:S01]  /*11540*/  ISETP.NE.AND P0, PT, R0, RZ, PT ;  /* 0x000000ff0000720c */ /* 0x002fe20003f05270 */
[----:B------:R-:W-:Y:S02]  /*11550*/  ULDC.U8 UR4, c[0x0][0x621] ;  /* 0x0001884000047ab9 */ /* 0x000fe40000000000 */
[----:B------:R-:W-:-:S10]  /*11560*/  ISETP.NE.AND P1, PT, RZ, UR4, PT ;  /* 0x00000004ff007c0c */ /* 0x000fd4000bf25270 */
[----:B------:R-:W-:Y:S05]  /*11570*/  @!P0 BRA `(.L_x_798) ;  /* 0x0000000000108947 */ /* 0x000fea0003800000 */
[----:B------:R-:W2:Y:S04]  /*11580*/  LDG.E R3, desc[UR60][R4.64] ;  /* 0x0000003c04037981 */ /* 0x000ea8000c1e1900 */
[----:B------:R-:W3:Y:S01]  /*11590*/  LDG.E R0, desc[UR60][R4.64+0x4] ;  /* 0x0000043c04007981 */ /* 0x000ee2000c1e1900 */
[----:B--2---:R-:W-:Y:S01]  /*115a0*/  FADD.FTZ R18, R18, R3 ;  /* 0x0000000312127221 */ /* 0x004fe20000010000 */
[----:B---3--:R-:W-:-:S07]  /*115b0*/  FADD.FTZ R19, R19, R0 ;  /* 0x0000000013137221 */ /* 0x008fce0000010000 */
.L_x_798:
[----:B------:R-:W-:Y:S05]  /*115c0*/  @!P1 BRA `(.L_x_799) ;  /* 0x0000000000cc9947 */ /* 0x000fea0003800000 */
[----:B------:R-:W1:Y:S01]  /*115d0*/  LDC R16, c[0x0][0x624] ;  /* 0x00018900ff107b82 */ /* 0x000e620000000800 */
[----:B------:R-:W-:Y:S02]  /*115e0*/  ULDC UR4, c[0x0][0x210] ;  /* 0x0000840000047ab9 */ /* 0x000fe40000000800 */
[----:B------:R-:W-:Y:S01]  /*115f0*/  FMUL.FTZ R17, R18, UR4 ;  /* 0x0000000412117c20 */ /* 0x000fe20008410000 */
[----:B-1----:R-:W-:-:S04]  /*11600*/  ISETP.NE.AND P0, PT, R16, 0x1, PT ;  /* 0x000000011000780c */ /* 0x002fc80003f05270 */
[----:B------:R-:W-:-:S09]  /*11610*/  P2R R0, PR, RZ, 0x1 ;  /* 0x00000001ff007803 */ /* 0x000fd20000000000 */
        /* <DEDUP_REMOVED lines=17> */
.L_x_800:
        /* <DEDUP_REMOVED lines=11> */
[----:B------:R-:W-:Y:S01]  /*117e0*/  IMAD.U32 R4, RZ, RZ, UR4 ;  /* 0x00000004ff047e24 */ /* 0x000fe2000f8e00ff */
[----:B------:R2:W3:Y:S01]  /*117f0*/  LDC.64 R2, c[0x4][R0] ;  /* 0x0100000000027b82 */ /* 0x0004e20000000a00 */
        /* <DEDUP_REMOVED lines=8> */
[----:B--2---:R-:W-:-:S07]  /*11880*/  MOV R13, RZ ;  /* 0x000000ff000d7202 */ /* 0x004fce0000000f00 */
[----:B------:R-:W-:-:S07]  /*11890*/  LEPC R20, `(.L_x_801) ;  /* 0x000000001014794e */ /* 0x000fce0000000000 */
[----:B-1-3--:R-:W-:Y:S05]  /*118a0*/  CALL.ABS.NOINC R2 ;  /* 0x0000000002007343 */ /* 0x00afea0003c00000 */
.L_x_801:
[----:B------:R-:W-:Y:S02]  /*118b0*/  ULDC.64 UR4, c[0x0][0x5f0] ;  /* 0x00017c0000047ab9 */ /* 0x000fe40000000a00 */
[----:B------:R-:W-:-:S05]  /*118c0*/  IADD3 R22, P0, R22, UR4, RZ ;  /* 0x0000000416167c10 */ /* 0x000fca000ff1e0ff */
[----:B------:R-:W-:-:S05]  /*118d0*/  IMAD.X R23, RZ, RZ, UR5, P0 ;  /* 0x00000005ff177e24 */ /* 0x000fca00080e06ff */
[----:B------:R-:W-:Y:S01]  /*118e0*/  STG.E desc[UR60][R22.64], R19 ;  /* 0x0000001316007986 */ /* 0x000fe2000c10193c */
[----:B------:R-:W-:Y:S05]  /*118f0*/  EXIT ;  /* 0x000000000000794d */ /* 0x000fea0003800000 */
.L_x_799:
[----:B------:R-:W-:Y:S04]  /*11900*/  STG.E desc[UR60][R4.64], R18 ;  /* 0x0000001204007986 */ /* 0x000fe8000c10193c */
[----:B------:R-:W-:Y:S01]  /*11910*/  STG.E desc[UR60][R4.64+0x4], R19 ;  /* 0x0000041304007986 */ /* 0x000fe2000c10193c */
[----:B------:R-:W-:Y:S05]  /*11920*/  EXIT ;  /* 0x000000000000794d */ /* 0x000fea0003800000 */
.L_x_797:
        /* <DEDUP_REMOVED lines=8> */
.L_x_802:
        /* <DEDUP_REMOVED lines=23> */
.L_x_804:
        /* <DEDUP_REMOVED lines=12> */
[----:B------:R2:W3:Y:S01]  /*11be0*/  LDC.64 R2, c[0x4][R0] ;  /* 0x0100000000027b82 */ /* 0x0004e20000000a00 */
        /* <DEDUP_REMOVED lines=8> */
[----:B--2---:R-:W-:-:S07]  /*11c70*/  MOV R13, RZ ;  /* 0x000000ff000d7202 */ /* 0x004fce0000000f00 */
[----:B------:R-:W-:-:S07]  /*11c80*/  LEPC R20, `(.L_x_805) ;  /* 0x000000001014794e */ /* 0x000fce0000000000 */
[----:B-1-3--:R-:W-:Y:S05]  /*11c90*/  CALL.ABS.NOINC R2 ;  /* 0x0000000002007343 */ /* 0x00afea0003c00000 */
.L_x_805:
[----:B------:R-:W-:Y:S02]  /*11ca0*/  ULDC.64 UR4, c[0x0][0x5f0] ;  /* 0x00017c0000047ab9 */ /* 0x000fe40000000a00 */
[----:B------:R-:W-:-:S04]  /*11cb0*/  IADD3 R22, P0, R22, UR4, RZ ;  /* 0x0000000416167c10 */ /* 0x000fc8000ff1e0ff */
[----:B------:R-:W-:-:S05]  /*11cc0*/  IADD3.X R23, RZ, UR5, RZ, P0, !PT ;  /* 0x00000005ff177c10 */ /* 0x000fca00087fe4ff */
[----:B------:R-:W-:Y:S01]  /*11cd0*/  STG.E desc[UR60][R22.64], R19 ;  /* 0x0000001316007986 */ /* 0x000fe2000c10193c */
[----:B------:R-:W-:Y:S05]  /*11ce0*/  EXIT ;  /* 0x000000000000794d */ /* 0x000fea0003800000 */
.L_x_803:
[----:B------:R-:W-:Y:S04]  /*11cf0*/  STG.E desc[UR60][R6.64], R18 ;  /* 0x0000001206007986 */ /* 0x000fe8000c10193c */
[----:B------:R-:W-:Y:S01]  /*11d00*/  STG.E desc[UR60][R8.64], R19 ;  /* 0x0000001308007986 */ /* 0x000fe2000c10193c */
[----:B------:R-:W-:Y:S05]  /*11d10*/  EXIT ;  /* 0x000000000000794d */ /* 0x000fea0003800000 */
.L_x_806:
        /* <DEDUP_REMOVED lines=14> */
.L_x_8244:


//--------------------- .text._ZN2at6native13reduce_kernelILi128ELi4ENS0_8ReduceOpIfNS0_7MeanOpsIffffEEjfLi4ELi4EEEEEvT1_ --------------------------
	.section	.text._ZN2at6native13reduce_kernelILi128ELi4ENS0_8ReduceOpIfNS0_7MeanOpsIffffEEjfLi4ELi4EEEEEvT1_,"ax",@progbits
	.align	128
        .global         _ZN2at6native13reduce_kernelILi128ELi4ENS0_8ReduceOpIfNS0_7MeanOpsIffffEEjfLi4ELi4EEEEEvT1_
        .type           _ZN2at6native13reduce_kernelILi128ELi4ENS0_8ReduceOpIfNS0_7MeanOpsIffffEEjfLi4ELi4EEEEEvT1_,@function
        .size           _ZN2at6native13reduce_kernelILi128ELi4ENS0_8ReduceOpIfNS0_7MeanOpsIffffEEjfLi4ELi4EEEEEvT1_,(.L_x_8245 - _ZN2at6native13reduce_kernelILi128ELi4ENS0_8ReduceOpIfNS0_7MeanOpsIffffEEjfLi4ELi4EEEEEvT1_)
        .other          _ZN2at6native13reduce_kernelILi128ELi4ENS0_8ReduceOpIfNS0_7MeanOpsIffffEEjfLi4ELi4EEEEEvT1_,@"STO_CUDA_ENTRY STV_DEFAULT"
_ZN2at6native13reduce_kernelILi128ELi4ENS0_8ReduceOpIfNS0_7MeanOpsIffffEEjfLi4ELi4EEEEEvT1_:
.text._ZN2at6native13reduce_kernelILi128ELi4ENS0_8ReduceOpIfNS0_7MeanOpsIffffEEjfLi4ELi4EEEEEvT1_:
[----:B------:R-:W0:Y:S01]  /*0000*/  LDC R1, c[0x0][0x28] ;  /* 0x00000a00ff017b82 */ /* 0x000e220000000800 */
[----:B------:R-:W1:Y:S07]  /*0010*/  S2R R17, SR_TID.X ;  /* 0x0000000000117919 */ /* 0x000e6e0000002100 */
[----:B------:R-:W2:Y:S01]  /*0020*/  LDC R3, c[0x0][0x3ec] ;  /* 0x0000fb00ff037b82 */ /* 0x000ea20000000800 */
[----:B------:R-:W-:Y:S01]  /*0030*/  ULDC.64 UR8, c[0x0][0x238] ;  /* 0x00008e0000087ab9 */ /* 0x000fe20000000a00 */
[----:B------:R-:W-:Y:S01]  /*0040*/  ULDC.64 UR6, c[0x0][0x230] ;  /* 0x00008c0000067ab9 */ /* 0x000fe20000000a00 */
[----:B------:R-:W3:Y:S01]  /*0050*/  S2R R2, SR_TID.Y ;  /* 0x0000000000027919 */ /* 0x000ee20000002200 */
[----:B------:R-:W-:Y:S01]  /*0060*/  ULDC UR5, c[0x0][0x240] ;  /* 0x0000900000057ab9 */ /* 0x000fe20000000800 */
[----:B------:R-:W4:Y:S03]  /*0070*/  S2R R16, SR_CTAID.Y ;  /* 0x0000000000107919 */ /* 0x000f260000002600 */
[----:B------:R-:W5:Y:S08]  /*0080*/  S2UR UR4, SR_CTAID.X ;  /* 0x00000000000479c3 */ /* 0x000f700000002500 */
[----:B------:R-:W5:Y:S01]  /*0090*/  LDC R0, c[0x0][0x228] ;  /* 0x00008a00ff007b82 */ /* 0x000f620000000800 */
[----:B--2---:R-:W-:Y:S01]  /*00a0*/  ISETP.NE.AND P0, PT, R3, RZ, PT ;  /* 0x000000ff0300720c */ /* 0x004fe20003f05270 */
[----:B-1----:R-:W-:-:S02]  /*00b0*/  IMAD R5, R17, UR9, RZ ;  /* 0x0000000911057c24 */ /* 0x002fc4000f8e02ff */
[----:B------:R-:W-:Y:S02]  /*00c0*/  IMAD R7, R17, UR6, RZ ;  /* 0x0000000611077c24 */ /* 0x000fe4000f8e02ff */
[C---:B---3--:R-:W-:Y:S02]  /*00d0*/  IMAD R5, R2.reuse, UR5, R5 ;  /* 0x0000000502057c24 */ /* 0x048fe4000f8e0205 */
[----:B------:R-:W-:Y:S02]  /*00e0*/  IMAD R7, R2, UR7, R7 ;  /* 0x0000000702077c24 */ /* 0x000fe4000f8e0207 */
[----:B-----5:R-:W-:Y:S01]  /*00f0*/  IMAD R5, R0, UR4, R5 ;  /* 0x0000000400057c24 */ /* 0x020fe2000f8e0205 */
[----:B------:R-:W-:Y:S01]  /*0100*/  HFMA2.MMA R0, -RZ, RZ, 0, 0 ;  /* 0x00000000ff007435 */ /* 0x000fe200000001ff */
[----:B----4-:R-:W-:Y:S02]  /*0110*/  IMAD R39, R16, UR8, R7 ;  /* 0x0000000810277c24 */ /* 0x010fe4000f8e0207 */
[----:B------:R-:W-:Y:S01]  /*0120*/  IMAD.SHL.U32 R19, R5, 0x4, RZ ;  /* 0x0000000405137824 */ /* 0x000fe200078e00ff */
[----:B0-----:R-:W-:Y:S07]  /*0130*/  @!P0 BRA `(.L_x_807) ;  /* 0x0000001000448947 */ /* 0x001fee0003800000 */
        /* <DEDUP_REMOVED lines=273> */
.L_x_807:
[----:B------:R-:W-:Y:S01]  /*1250*/  ULDC UR4, c[0x0][0x21c] ;  /* 0x0000870000047ab9 */ /* 0x000fe20000000800 */
[----:B------:R-:W-:Y:S01]  /*1260*/  ULDC.64 UR60, c[0x0][0x208] ;  /* 0x00008200003c7ab9 */ /* 0x000fe20000000a00 */
[----:B------:R-:W-:Y:S01]  /*1270*/  MOV R42, UR4 ;  /* 0x00000004002a7c02 */ /* 0x000fe20008000f00 */
[----:B------:R-:W-:Y:S01]  /*1280*/  ULDC UR4, c[0x0][0x220] ;  /* 0x0000880000047ab9 */ /* 0x000fe20000000800 */
[----:B------:R-:W-:Y:S02]  /*1290*/  BSSY B6, `(.L_x_808) ;  /* 0x0000a88000067945 */ /* 0x000fe40003800000 */
        /* <DEDUP_REMOVED lines=16> */
[----:B------:R-:W-:Y:S01]  /*13a0*/  HFMA2.MMA R8, -RZ, RZ, 0, 2.8789043426513671875e-05 ;  /* 0x000001e3ff087435 */ /* 0x000fe200000001ff */
[----:B------:R-:W-:Y:S01]  /*13b0*/  IMAD.U32 R6, RZ, RZ, UR4 ;  /* 0x00000004ff067e24 */ /* 0x000fe2000f8e00ff */
[----:B------:R-:W-:Y:S01]  /*13c0*/  MOV R7, UR5 ;  /* 0x0000000500077c02 */ /* 0x000fe20008000f00 */
[----:B------:R-:W-:Y:S01]  /*13d0*/  IMAD.U32 R11, RZ, RZ, UR7 ;  /* 0x00000007ff0b7e24 */ /* 0x000fe2000f8e00ff */
[----:B------:R-:W-:Y:S01]  /*13e0*/  MOV R10, UR6 ;  /* 0x00000006000a7c02 */ /* 0x000fe20008000f00 */
[----:B------:R-:W-:Y:S01]  /*13f0*/  IMAD.MOV.U32 R13, RZ, RZ, RZ ;  /* 0x000000ffff0d7224 */ /* 0x000fe200078e00ff */
[----:B0-----:R-:W-:-:S07]  /*1400*/  MOV R12, 0x1 ;  /* 0x00000001000c7802 */ /* 0x001fce0000000f00 */
[----:B------:R-:W-:-:S07]  /*1410*/  LEPC R20, `(.L_x_811) ;  /* 0x000000001014794e */ /* 0x000fce0000000000 */
[----:B-1----:R-:W-:Y:S05]  /*1420*/  CALL.ABS.NOINC R14 ;  /* 0x000000000e007343 */ /* 0x002fea0003c00000 */
.L_x_811:
[----:B------:R-:W0:Y:S01]  /*1430*/  LDC R8, c[0x0][0x214] ;  /* 0x00008500ff087b82 */ /* 0x000e220000000800 */
[----:B------:R-:W-:Y:S01]  /*1440*/  SHF.R.U64 R0, R40, 0x2, R41 ;  /* 0x0000000228007819 */ /* 0x000fe20000001229 */
[----:B------:R-:W-:Y:S01]  /*1450*/  ULDC UR4, c[0x0][0x21c] ;  /* 0x0000870000047ab9 */ /* 0x000fe20000000800 */
[----:B------:R-:W-:Y:S02]  /*1460*/  BSSY B0, `(.L_x_812) ;  /* 0x0000028000007945 */ /* 0x000fe40003800000 */
[----:B------:R-:W-:Y:S02]  /*1470*/  LOP3.LUT R6, R0, 0x3, RZ, 0xc0, !PT ;  /* 0x0000000300067812 */ /* 0x000fe400078ec0ff */
[----:B------:R-:W-:Y:S02]  /*1480*/  MOV R0, UR4 ;  /* 0x0000000400007c02 */ /* 0x000fe40008000f00 */
[----:B------:R-:W-:Y:S02]  /*1490*/  ISETP.NE.AND P0, PT, R6, RZ, PT ;  /* 0x000000ff0600720c */ /* 0x000fe40003f05270 */
[----:B0-----:R-:W-:-:S11]  /*14a0*/  MOV R3, R8 ;  /* 0x0000000800037202 */ /* 0x001fd60000000f00 */
        /* <DEDUP_REMOVED lines=17> */
.L_x_817:
[----:B------:R-:W-:Y:S05]  /*15c0*/  BSYNC B2 ;  /* 0x0000000000027941 */ /* 0x000fea0003800000 */
.L_x_816:
        /* <DEDUP_REMOVED lines=10> */
.L_x_815:
[----:B------:R-:W-:Y:S05]  /*1670*/  BSYNC B1 ;  /* 0x0000000000017941 */ /* 0x000fea0003800000 */
.L_x_814:
[----:B------:R-:W0:Y:S01]  /*1680*/  LDC R7, c[0x0][0x21c] ;  /* 0x00008700ff077b82 */ /* 0x000e220000000800 */
[----:B------:R-:W-:-:S04]  /*1690*/  IADD3 R5, P0, -R6, 0x4, RZ ;  /* 0x0000000406057810 */ /* 0x000fc80007f1e1ff */
[----:B------:R-:W-:Y:S02]  /*16a0*/  LEA R40, P1, R5, R40, 0x2 ;  /* 0x0000002805287211 */ /* 0x000fe400078210ff */
[----:B------:R-:W-:-:S04]  /*16b0*/  IADD3.X R4, RZ, -0x1, RZ, P0, !PT ;  /* 0xffffffffff047810 */ /* 0x000fc800007fe4ff */
[----:B------:R-:W-:Y:S02]  /*16c0*/  LEA.HI.X R41, R5, R41, R4, 0x2, P1 ;  /* 0x0000002905297211 */ /* 0x000fe400008f1404 */
[----:B0-----:R-:W-:-:S07]  /*16d0*/  IADD3 R0, R6, -0x4, R7 ;  /* 0xfffffffc06007810 */ /* 0x001fce0007ffe007 */
.L_x_813:
[----:B------:R-:W-:Y:S05]  /*16e0*/  BSYNC B0 ;  /* 0x0000000000007941 */ /* 0x000fea0003800000 */
.L_x_812:
        /* <DEDUP_REMOVED lines=13> */
[----:B------:R-:W-:-:S07]  /*17c0*/  MOV R11, R8 ;  /* 0x00000008000b7202 */ /* 0x000fce0000000f00 */
.L_x_820:
[----:B------:R-:W-:Y:S01]  /*17d0*/  IMAD.WIDE.U32 R4, R9, 0x10, R40 ;  /* 0x0000001009047825 */ /* 0x000fe200078e0028 */
[----:B------:R-:W-:-:S05]  /*17e0*/  ULDC UR4, c[0x0][0x224] ;  /* 0x0000890000047ab9 */ /* 0x000fca0000000800 */
[----:B------:R-:W2:Y:S01]  /*17f0*/  LDG.E.128 R4, desc[UR60][R4.64] ;  /* 0x0000003c04047981 */ /* 0x000ea2000c1e1d00 */
[----:B------:R-:W-:-:S05]  /*1800*/  VIADD R9, R9, UR4 ;  /* 0x0000000409097c36 */ /* 0x000fca0008000000 */
[----:B------:R-:W-:-:S04]  /*1810*/  LEA R13, R9, 0x3, 0x2 ;  /* 0x00000003090d7811 */ /* 0x000fc800078e10ff */
[----:B------:R-:W-:Y:S01]  /*1820*/  ISETP.GE.U32.AND P0, PT, R13, R0, PT ;  /* 0x000000000d00720c */ /* 0x000fe20003f06070 */
[----:B--2---:R-:W-:Y:S01]  /*1830*/  FADD.FTZ R3, R4, R3 ;  /* 0x0000000304037221 */ /* 0x004fe20000010000 */
[----:B------:R-:W-:Y:S01]  /*1840*/  FADD.FTZ R8, R5, R8 ;  /* 0x0000000805087221 */ /* 0x000fe20000010000 */
[----:B------:R-:W-:Y:S01]  /*1850*/  FADD.FTZ R11, R6, R11 ;  /* 0x0000000b060b7221 */ /* 0x000fe20000010000 */
[----:B------:R-:W-:-:S09]  /*1860*/  FADD.FTZ R24, R7, R24 ;  /* 0x0000001807187221 */ /* 0x000fd20000010000 */
[----:B------:R-:W-:Y:S05]  /*1870*/  @!P0 BRA `(.L_x_820) ;  /* 0xfffffffc00d48947 */ /* 0x000fea000383ffff */
.L_x_819:
[----:B------:R-:W-:Y:S05]  /*1880*/  BSYNC B0 ;  /* 0x0000000000007941 */ /* 0x000fea0003800000 */
.L_x_818:
[----:B------:R-:W-:Y:S01]  /*1890*/  BSSY B0, `(.L_x_821) ;  /* 0x0000008000007945 */ /* 0x000fe20003800000 */
[----:B------:R-:W-:-:S03]  /*18a0*/  PRMT R4, RZ, 0x7610, R4 ;  /* 0x00007610ff047816 */ /* 0x000fc60000000004 */
[----:B------:R-:W-:Y:S05]  /*18b0*/  @P1 BRA P2, `(.L_x_822) ;  /* 0x0000000000141947 */ /* 0x000fea0001000000 */
[----:B------:R-:W-:Y:S01]  /*18c0*/  ISETP.NE.AND P0, PT, R10, RZ, PT ;  /* 0x000000ff0a00720c */ /* 0x000fe20003f05270 */
[----:B------:R-:W-:-:S12]  /*18d0*/  HFMA2.MMA R4, -RZ, RZ, 0, 5.9604644775390625e-08 ;  /* 0x00000001ff047435 */ /* 0x000fd800000001ff */
[----:B------:R-:W-:-:S04]  /*18e0*/  @P0 ISETP.NE.AND P1, PT, R16, RZ, PT ;  /* 0x000000ff1000020c */ /* 0x000fc80003f25270 */
[----:B------:R-:W-:-:S04]  /*18f0*/  @P0 SEL R5, RZ, 0x1, P1 ;  /* 0x00000001ff050807 */ /* 0x000fc80000800000 */
[----:B------:R-:W-:-:S07]  /*1900*/  @P0 PRMT R4, R5, 0x7610, R4 ;  /* 0x0000761005040816 */ /* 0x000fce0000000004 */
.L_x_822:
[----:B------:R-:W-:Y:S05]  /*1910*/  BSYNC B0 ;  /* 0x0000000000007941 */ /* 0x000fea0003800000 */
.L_x_821:
        /* <DEDUP_REMOVED lines=11> */
.L_x_824:
[----:B------:R-:W-:Y:S05]  /*19d0*/  BSYNC B0 ;  /* 0x0000000000007941 */ /* 0x000fea0003800000 */
.L_x_823:
[----:B------:R-:W-:Y:S01]  /*19e0*/  FADD.FTZ R8, R8, R3 ;  /* 0x0000000308087221 */ /* 0x000fe20000010000 */
[----:B------:R-:W-:Y:S01]  /*19f0*/  IMAD.MOV.U32 R25, RZ, RZ, RZ ;  /* 0x000000ffff197224 */ /* 0x000fe200078e00ff */
[----:B------:R-:W-:Y:S02]  /*1a00*/  CS2R R26, SRZ ;  /* 0x00000000001a7805 */ /* 0x000fe4000001ff00 */
[----:B------:R-:W-:-:S04]  /*1a10*/  FADD.FTZ R11, R8, R11 ;  /* 0x0000000b080b7221 */ /* 0x000fc80000010000 */
[----:B------:R-:W-:Y:S01]  /*1a20*/  FADD.FTZ R24, R11, R24 ;  /* 0x000000180b187221 */ /* 0x000fe20000010000 */
[----:B------:R-:W-:Y:S06]  /*1a30*/  BRA `(.L_x_809) ;  /* 0x000000a000347947 */ /* 0x000fec0003800000 */
.L_x_810:
        /* <DEDUP_REMOVED lines=9> */
[----:B------:R-:W-:Y:S02]  /*1ad0*/  MOV R43, R39 ;  /* 0x00000027002b7202 */ /* 0x000fe40000000f00 */
[----:B------:R-:W-:-:S05]  /*1ae0*/  MOV R0, UR4 ;  /* 0x0000000400007c02 */ /* 0x000fca0008000f00 */
[----:B------:R-:W-:Y:S02]  /*1af0*/  IMAD R3, R0, 0x3, R39 ;  /* 0x0000000300037824 */ /* 0x000fe400078e0227 */
[----:B0-----:R-:W-:Y:S01]  /*1b00*/  IMAD.MOV.U32 R4, RZ, RZ, R5 ;  /* 0x000000ffff047224 */ /* 0x001fe200078e0005 */
        /* <DEDUP_REMOVED lines=16> */
[----:B------:R-:W-:Y:S01]  /*1c10*/  MOV R39, R5 ;  /* 0x0000000500277202 */ /* 0x000fe20000000f00 */
        /* <DEDUP_REMOVED lines=18> */
.L_x_833:
        /* <DEDUP_REMOVED lines=297> */
.L_x_829:
[----:B------:R-:W-:Y:S01]  /*2fd0*/  LOP3.LUT R21, R0, 0xfffffff0, RZ, 0xc0, !PT ;  /* 0xfffffff000157812 */ /* 0x000fe200078ec0ff */
[----:B------:R-:W-:-:S03]  /*2fe0*/  ULDC UR36, c[0x0][0x224] ;  /* 0x0000890000247ab9 */ /* 0x000fc60000000800 */
[----:B------:R-:W-:-:S04]  /*2ff0*/  IADD3 R20, P1, R40, R21, RZ ;  /* 0x0000001528147210 */ /* 0x000fc80007f3e0ff */
[----:B------:R-:W-:-:S06]  /*3000*/  IADD3.X R21, RZ, R41, RZ, P1, !PT ;  /* 0x00000029ff157210 */ /* 0x000fcc0000ffe4ff */
[----:B------:R-:W5:Y:S01]  /*3010*/  LDG.E.128 R20, desc[UR60][R20.64] ;  /* 0x0000003c14147981 */ /* 0x000f62000c1e1d00 */
[----:B------:R-:W-:-:S05]  /*3020*/  IMAD.U32 R0, RZ, RZ, UR36 ;  /* 0x00000024ff007e24 */ /* 0x000fca000f8e00ff */
[----:B------:R-:W-:Y:S01]  /*3030*/  IADD3 R43, R43, R0, RZ ;  /* 0x000000002b2b7210 */ /* 0x000fe20007ffe0ff */
[----:B------:R-:W-:Y:S06]  /*3040*/  @!P0 BRA `(.L_x_830) ;  /* 0x0000000c00d08947 */ /* 0x000fec0003800000 */
[----:B------:R-:W-:Y:S01]  /*3050*/  HFMA2.MMA R42, -RZ, RZ, 0, 0 ;  /* 0x00000000ff2a7435 */ /* 0x000fe200000001ff */
[----:B0-----:R-:W-:-:S09]  /*3060*/  ISETP.NE.AND P1, PT, R36, 0x1, PT ;  /* 0x000000012400780c */ /* 0x001fd20003f25270 */
        /* <DEDUP_REMOVED lines=226> */
[----:B------:R-:W-:Y:S01]  /*3e90*/  MOV R11, R13 ;  /* 0x0000000d000b7202 */ /* 0x000fe20000000f00 */
[----:B------:R-:W-:-:S08]  /*3ea0*/  ULDC.64 UR36, c[0x0][0x370] ;  /* 0x0000dc0000247ab9 */ /* 0x000fd00000000a00 */
[----:B------:R-:W-:Y:S02]  /*3eb0*/  IMAD.HI.U32 R10, R13, UR37, R10 ;  /* 0x000000250d0a7c27 */ /* 0x000fe4000f8e000a */
[----:B------:R-:W0:Y:S03]  /*3ec0*/  @P1 LDC.64 R8, c[0x0][0x380] ;  /* 0x0000e000ff081b82 */ /* 0x000e260000000a00 */
[----:B------:R-:W-:Y:S01]  /*3ed0*/  SHF.R.U32.HI R11, RZ, UR27, R10 ;  /* 0x0000001bff0b7c19 */ /* 0x000fe2000801160a */
[----:B------:R-:W-:-:S04]  /*3ee0*/  @P1 IMAD.MOV.U32 R10, RZ, RZ, RZ ;  /* 0x000000ffff0a1224 */ /* 0x000fc800078e00ff */
        /* <DEDUP_REMOVED lines=10> */
.L_x_830:
[----:B------:R-:W-:-:S04]  /*3f90*/  LOP3.LUT R13, R12, 0xfffffff0, RZ, 0xc0, !PT ;  /* 0xfffffff00c0d7812 */ /* 0x000fc800078ec0ff */
[----:B------:R-:W-:-:S05]  /*3fa0*/  IADD3 R12, P1, R40, R13, RZ ;  /* 0x0000000d280c7210 */ /* 0x000fca0007f3e0ff */
[----:B------:R-:W-:-:S06]  /*3fb0*/  IMAD.X R13, RZ, RZ, R41, P1 ;  /* 0x000000ffff0d7224 */ /* 0x000fcc00008e0629 */
[----:B------:R-:W5:Y:S01]  /*3fc0*/  LDG.E.128 R12, desc[UR60][R12.64] ;  /* 0x0000003c0c0c7981 */ /* 0x000f62000c1e1d00 */
[----:B------:R-:W-:Y:S01]  /*3fd0*/  IADD3 R43, R43, R0, RZ ;  /* 0x000000002b2b7210 */ /* 0x000fe20007ffe0ff */
[----:B------:R-:W-:Y:S01]  /*3fe0*/  IMAD.MOV.U32 R24, RZ, RZ, RZ ;  /* 0x000000ffff187224 */ /* 0x000fe200078e00ff */
[----:B------:R-:W-:Y:S01]  /*3ff0*/  MOV R42, RZ ;  /* 0x000000ff002a7202 */ /* 0x000fe20000000f00 */
        /* <DEDUP_REMOVED lines=246> */
.L_x_831:
[----:B------:R-:W-:-:S04]  /*4f60*/  LOP3.LUT R9, R24, 0xfffffff0, RZ, 0xc0, !PT ;  /* 0xfffffff018097812 */ /* 0x000fc800078ec0ff */
[----:B------:R-:W-:-:S05]  /*4f70*/  IADD3 R8, P1, R40, R9, RZ ;  /* 0x0000000928087210 */ /* 0x000fca0007f3e0ff */
[----:B------:R-:W-:-:S06]  /*4f80*/  IMAD.X R9, RZ, RZ, R41, P1 ;  /* 0x000000ffff097224 */ /* 0x000fcc00008e0629 */
[----:B------:R-:W5:Y:S01]  /*4f90*/  LDG.E.128 R8, desc[UR60][R8.64] ;  /* 0x0000003c08087981 */ /* 0x000f62000c1e1d00 */
        /* <DEDUP_REMOVED lines=246> */
.L_x_832:
        /* <DEDUP_REMOVED lines=27> */
.L_x_828:
[----:B------:R-:W-:Y:S05]  /*60b0*/  BSYNC B0 ;  /* 0x0000000000007941 */ /* 0x000fea0003800000 */
.L_x_827:
        /* <DEDUP_REMOVED lines=280> */
.L_x_836:
        /* <DEDUP_REMOVED lines=281> */
.L_x_837:
        /* <DEDUP_REMOVED lines=281> */
.L_x_838:
        /* <DEDUP_REMOVED lines=281> */
.L_x_839:
[----:B------:R-:W-:-:S04]  /*a6f0*/  LOP3.LUT R25, R45, 0xfffffff0, RZ, 0xc0, !PT ;  /* 0xfffffff02d197812 */ /* 0x000fc800078ec0ff */
[----:B------:R-:W-:-:S04]  /*a700*/  IADD3 R24, P1, R40, R25, RZ ;  /* 0x0000001928187210 */ /* 0x000fc80007f3e0ff */
[----:B------:R-:W-:-:S06]  /*a710*/  IADD3.X R25, RZ, R41, RZ, P1, !PT ;  /* 0x00000029ff197210 */ /* 0x000fcc0000ffe4ff */
[----:B------:R-:W5:Y:S03]  /*a720*/  LDG.E.128 R24, desc[UR60][R24.64] ;  /* 0x0000003c18187981 */ /* 0x000f66000c1e1d00 */
.L_x_835:
[----:B------:R-:W-:Y:S05]  /*a730*/  BSYNC B0 ;  /* 0x0000000000007941 */ /* 0x000fea0003800000 */
.L_x_834:
        /* <DEDUP_REMOVED lines=26> */
.L_x_841:
[----:B------:R-:W-:Y:S05]  /*a8e0*/  BSYNC B0 ;  /* 0x0000000000007941 */ /* 0x000fea0003800000 */
.L_x_840:
        /* <DEDUP_REMOVED lines=13> */
.L_x_826:
        /* <DEDUP_REMOVED lines=31> */
[----:B------:R-:W-:-:S07]  /*abb0*/  MOV R33, R5 ;  /* 0x0000000500217202 */ /* 0x000fce0000000f00 */
.L_x_844:
[----:B------:R-:W-:Y:S02]  /*abc0*/  IMAD.IADD R9, R0, 0x1, R43 ;  /* 0x0000000100097824 */ /* 0x000fe400078e022b */
[----:B------:R-:W-:-:S03]  /*abd0*/  IMAD R43, R38, R43, RZ ;  /* 0x0000002b262b7224 */ /* 0x000fc600078e02ff */
[-C--:B------:R-:W-:Y:S01]  /*abe0*/  IADD3 R11, R9, R0.reuse, RZ ;  /* 0x00000000090b7210 */ /* 0x080fe20007ffe0ff */
[C---:B------:R-:W-:Y:S01]  /*abf0*/  IMAD R9, R38.reuse, R9, RZ ;  /* 0x0000000926097224 */ /* 0x040fe200078e02ff */
[----:B------:R-:W-:Y:S02]  /*ac00*/  SHF.R.U32.HI R21, RZ, 0x2, R43 ;  /* 0x00000002ff157819 */ /* 0x000fe4000001162b */
        /* <DEDUP_REMOVED lines=14> */
[----:B------:R-:W-:-:S04]  /*acf0*/  IMAD.IADD R43, R43, 0x1, R0 ;  /* 0x000000012b2b7824 */ /* 0x000fc800078e0200 */
        /* <DEDUP_REMOVED lines=20> */
.L_x_843:
[----:B------:R-:W-:Y:S05]  /*ae40*/  BSYNC B0 ;  /* 0x0000000000007941 */ /* 0x000fea0003800000 */
.L_x_842:
[----:B------:R-:W-:Y:S01]  /*ae50*/  ISETP.GE.U32.AND P1, PT, R43, R42, PT ;  /* 0x0000002a2b00720c */ /* 0x000fe20003f26070 */
[----:B------:R-:W-:-:S12]  /*ae60*/  BSSY B0, `(.L_x_845) ;  /* 0x000001a000007945 */ /* 0x000fd80003800000 */
        /* <DEDUP_REMOVED lines=15> */
[----:B------:R-:W-:Y:S02]  /*af60*/  IMAD.IADD R9, R39, 0x1, R0 ;  /* 0x0000000127097824 */ /* 0x000fe400078e0200 */
        /* <DEDUP_REMOVED lines=9> */
.L_x_846:
[----:B------:R-:W-:Y:S05]  /*b000*/  BSYNC B0 ;  /* 0x0000000000007941 */ /* 0x000fea0003800000 */
.L_x_845:
        /* <DEDUP_REMOVED lines=22> */
[----:B------:R-:W-:Y:S01]  /*b170*/  @!P0 FADD.FTZ R3, R3, R12 ;  /* 0x0000000c03038221 */ /* 0x000fe20000010000 */
[----:B------:R-:W-:Y:S01]  /*b180*/  @!P0 FADD.FTZ R6, R6, R13 ;  /* 0x0000000d06068221 */ /* 0x000fe20000010000 */
[----:B------:R-:W-:Y:S01]  /*b190*/  @!P0 FADD.FTZ R5, R5, R14 ;  /* 0x0000000e05058221 */ /* 0x000fe20000010000 */
[----:B------:R-:W-:-:S07]  /*b1a0*/  @!P0 FADD.FTZ R4, R4, R15 ;  /* 0x0000000f04048221 */ /* 0x000fce0000010000 */
.L_x_848:
[----:B------:R-:W-:Y:S05]  /*b1b0*/  BSYNC B0 ;  /* 0x0000000000007941 */ /* 0x000fea0003800000 */
.L_x_847:
        /* <DEDUP_REMOVED lines=13> */
.L_x_825:
[----:B------:R-:W0:Y:S01]  /*b290*/  LDC R4, c[0x0][0x224] ;  /* 0x00008900ff047b82 */ /* 0x000e220000000800 */
[----:B------:R-:W-:Y:S07]  /*b2a0*/  BSSY B0, `(.L_x_849) ;  /* 0x0000047000007945 */ /* 0x000fee0003800000 */
[----:B------:R-:W1:Y:S01]  /*b2b0*/  LDC R0, c[0x0][0x214] ;  /* 0x00008500ff007b82 */ /* 0x000e620000000800 */
        /* <DEDUP_REMOVED lines=33> */
.L_x_851:
[----:B------:R-:W-:Y:S01]  /*b4d0*/  IMAD.IADD R9, R39, 0x1, R4 ;  /* 0x0000000127097824 */ /* 0x000fe200078e0204 */
[----:B------:R-:W-:-:S04]  /*b4e0*/  SHF.R.U32.HI R21, RZ, 0x2, R39 ;  /* 0x00000002ff157819 */ /* 0x000fc80000011627 */
[-C--:B------:R-:W-:Y:S01]  /*b4f0*/  IADD3 R11, R9, R4.reuse, RZ ;  /* 0x00000004090b7210 */ /* 0x080fe20007ffe0ff */
[----:B------:R-:W-:Y:S01]  /*b500*/  IMAD.WIDE.U32 R20, R21, 0x10, R40 ;  /* 0x0000001015147825 */ /* 0x000fe200078e0028 */
[----:B------:R-:W-:Y:S02]  /*b510*/  SHF.R.U32.HI R25, RZ, 0x2, R9 ;  /* 0x00000002ff197819 */ /* 0x000fe40000011609 */
[----:B------:R-:W-:Y:S02]  /*b520*/  IADD3 R39, R11, R4, RZ ;  /* 0x000000040b277210 */ /* 0x000fe40007ffe0ff */
[----:B------:R-:W-:Y:S01]  /*b530*/  SHF.R.U32.HI R9, RZ, 0x2, R11 ;  /* 0x00000002ff097819 */ /* 0x000fe2000001160b */
[----:B------:R-:W-:Y:S01]  /*b540*/  IMAD.WIDE.U32 R24, R25, 0x10, R40 ;  /* 0x0000001019187825 */ /* 0x000fe200078e0028 */
[----:B------:R-:W-:Y:S01]  /*b550*/  SHF.R.U32.HI R13, RZ, 0x2, R39 ;  /* 0x00000002ff0d7819 */ /* 0x000fe20000011627 */
[----:B------:R-:W2:Y:S02]  /*b560*/  LDG.E.128 R20, desc[UR60][R20.64] ;  /* 0x0000003c14147981 */ /* 0x000ea4000c1e1d00 */
[----:B------:R-:W-:-:S02]  /*b570*/  IMAD.WIDE.U32 R8, R9, 0x10, R40 ;  /* 0x0000001009087825 */ /* 0x000fc400078e0028 */
[----:B------:R-:W3:Y:S02]  /*b580*/  LDG.E.128 R24, desc[UR60][R24.64] ;  /* 0x0000003c18187981 */ /* 0x000ee4000c1e1d00 */
[----:B------:R-:W-:Y:S02]  /*b590*/  IMAD.WIDE.U32 R12, R13, 0x10, R40 ;  /* 0x000000100d0c7825 */ /* 0x000fe400078e0028 */
        /* <DEDUP_REMOVED lines=23> */
.L_x_850:
[----:B------:R-:W-:Y:S05]  /*b710*/  BSYNC B0 ;  /* 0x0000000000007941 */ /* 0x000fea0003800000 */
.L_x_849:
[----:B------:R-:W-:Y:S01]  /*b720*/  ISETP.GE.U32.AND P1, PT, R39, R42, PT ;  /* 0x0000002a2700720c */ /* 0x000fe20003f26070 */
[----:B------:R-:W-:-:S12]  /*b730*/  BSSY B0, `(.L_x_852) ;  /* 0x0000016000007945 */ /* 0x000fd80003800000 */
[----:B------:R-:W-:Y:S05]  /*b740*/  @P1 BRA `(.L_x_853) ;  /* 0x0000000000501947 */ /* 0x000fea0003800000 */
[----:B------:R-:W-:-:S05]  /*b750*/  SHF.R.U32.HI R21, RZ, 0x2, R39 ;  /* 0x00000002ff157819 */ /* 0x000fca0000011627 */
[----:B------:R-:W-:-:S06]  /*b760*/  IMAD.WIDE.U32 R20, R21, 0x10, R40 ;  /* 0x0000001015147825 */ /* 0x000fcc00078e0028 */
[----:B------:R-:W5:Y:S01]  /*b770*/  LDG.E.128 R20, desc[UR60][R20.64] ;  /* 0x0000003c14147981 */ /* 0x000f62000c1e1d00 */
[----:B------:R-:W-:-:S04]  /*b780*/  IADD3 R43, R39, R4, RZ ;  /* 0x00000004272b7210 */ /* 0x000fc80007ffe0ff */
        /* <DEDUP_REMOVED lines=8> */
[----:B------:R-:W-:Y:S01]  /*b810*/  IMAD.IADD R11, R43, 0x1, R4 ;  /* 0x000000012b0b7824 */ /* 0x000fe200078e0204 */
[----:B------:R-:W-:-:S04]  /*b820*/  SHF.R.U32.HI R9, RZ, 0x2, R43 ;  /* 0x00000002ff097819 */ /* 0x000fc8000001162b */
[----:B------:R-:W-:Y:S01]  /*b830*/  ISETP.GE.U32.AND P0, PT, R11, R42, PT ;  /* 0x0000002a0b00720c */ /* 0x000fe20003f06070 */
[----:B------:R-:W-:-:S12]  /*b840*/  IMAD.WIDE.U32 R8, R9, 0x10, R40 ;  /* 0x0000001009087825 */ /* 0x000fd800078e0028 */
[----:B------:R-:W-:-:S05]  /*b850*/  @!P0 SHF.R.U32.HI R11, RZ, 0x2, R11 ;  /* 0x00000002ff0b8819 */ /* 0x000fca000001160b */
[----:B------:R-:W-:Y:S02]  /*b860*/  @!P0 IMAD.WIDE.U32 R40, R11, 0x10, R40 ;  /* 0x000000100b288825 */ /* 0x000fe400078e0028 */
[----:B------:R-:W5:Y:S04]  /*b870*/  LDG.E.128 R8, desc[UR60][R8.64] ;  /* 0x0000003c08087981 */ /* 0x000f68000c1e1d00 */
[----:B------:R0:W5:Y:S02]  /*b880*/  @!P0 LDG.E.128 R12, desc[UR60][R40.64] ;  /* 0x0000003c280c8981 */ /* 0x000164000c1e1d00 */
.L_x_853:
[----:B------:R-:W-:Y:S05]  /*b890*/  BSYNC B0 ;  /* 0x0000000000007941 */ /* 0x000fea0003800000 */
.L_x_852:
        /* <DEDUP_REMOVED lines=26> */
.L_x_855:
[----:B------:R-:W-:Y:S05]  /*ba40*/  BSYNC B0 ;  /* 0x0000000000007941 */ /* 0x000fea0003800000 */
.L_x_854:
        /* <DEDUP_REMOVED lines=12> */
.L_x_809:
[----:B------:R-:W-:Y:S05]  /*bb10*/  BSYNC B6 ;  /* 0x0000000000067941 */ /* 0x000fea0003800000 */
.L_x_808:
        /* <DEDUP_REMOVED lines=13> */
[----:B------:R1:W-:Y:S10]  /*bbf0*/  STS.128 [R0], R24 ;  /* 0x0000001800007388 */ /* 0x0003f40000000c00 */
[----:B------:R-:W-:Y:S05]  /*bc00*/  @!P0 BRA `(.L_x_856) ;  /* 0x0000000000408947 */ /* 0x000fea0003800000 */
.L_x_857:
[----:B------:R-:W-:Y:S01]  /*bc10*/  IMAD.IADD R6, R2, 0x1, R4 ;  /* 0x0000000102067824 */ /* 0x000fe200078e0204 */
[----:B------:R-:W-:Y:S05]  /*bc20*/  WARPSYNC.ALL ;  /* 0x0000000000007948 */ /* 0x000fea0003800000 */
[----:B------:R-:W-:Y:S01]  /*bc30*/  BAR.SYNC.DEFER_BLOCKING 0x0 ;  /* 0x0000000000007b1d */ /* 0x000fe20000010000 */
[----:B------:R-:W-:-:S04]  /*bc40*/  ISETP.GE.U32.AND P0, PT, R6, R5, PT ;  /* 0x000000050600720c */ /* 0x000fc80003f06070 */
[----:B------:R-:W-:-:S13]  /*bc50*/  ISETP.GE.U32.OR P0, PT, R2, R4, P0 ;  /* 0x000000040200720c */ /* 0x000fda0000706470 */
[----:B------:R-:W-:-:S05]  /*bc60*/  @!P0 IMAD R6, R6, R12, R17 ;  /* 0x0000000c06068224 */ /* 0x000fca00078e0211 */
[----:B------:R-:W-:-:S05]  /*bc70*/  @!P0 LEA R6, R6, R3, 0x4 ;  /* 0x0000000306068211 */ /* 0x000fca00078e20ff */
        /* <DEDUP_REMOVED lines=9> */
.L_x_856:
        /* <DEDUP_REMOVED lines=16> */
[----:B------:R-:W-:-:S03]  /*be10*/  IMAD.MOV.U32 R0, RZ, RZ, 0x20 ;  /* 0x00000020ff007424 */ /* 0x000fc600078e00ff */
[----:B------:R-:W-:-:S13]  /*be20*/  ISETP.GE.AND P0, PT, R4, 0x20, PT ;  /* 0x000000200400780c */ /* 0x000fda0003f06270 */
[----:B-1----:R-:W-:Y:S05]  /*be30*/  @!P0 BRA `(.L_x_859) ;  /* 0x0000000000408947 */ /* 0x002fea0003800000 */
.L_x_860:
[----:B------:R-:W-:Y:S01]  /*be40*/  IADD3 R0, R17, R4, RZ ;  /* 0x0000000411007210 */ /* 0x000fe20007ffe0ff */
        /* <DEDUP_REMOVED lines=14> */
[----:B------:R-:W-:-:S07]  /*bf30*/  IMAD.MOV.U32 R0, RZ, RZ, 0x20 ;  /* 0x00000020ff007424 */ /* 0x000fce00078e00ff */
.L_x_859:
[----:B------:R-:W-:Y:S01]  /*bf40*/  ISETP.GE.AND P0, PT, R0, 0x2, PT ;  /* 0x000000020000780c */ /* 0x000fe20003f06270 */
[----:B------:R-:W-:Y:S05]  /*bf50*/  WARPSYNC.ALL ;  /* 0x0000000000007948 */ /* 0x000fea0003800000 */
[----:B------:R-:W-:Y:S07]  /*bf60*/  BAR.SYNC.DEFER_BLOCKING 0x0 ;  /* 0x0000000000007b1d */ /* 0x000fee0000010000 */
[----:B------:R-:W-:Y:S05]  /*bf70*/  @!P0 BRA `(.L_x_858) ;  /* 0x0000000000308947 */ /* 0x000fea0003800000 */
[----:B-1----:R-:W-:-:S11]  /*bf80*/  HFMA2.MMA R3, -RZ, RZ, 0, 5.9604644775390625e-08 ;  /* 0x00000001ff037435 */ /* 0x002fd600000001ff */
.L_x_861:
        /* <DEDUP_REMOVED lines=11> */
.L_x_858:
[----:B------:R-:W3:Y:S01]  /*c040*/  LDC R20, c[0x0][0x3ec] ;  /* 0x0000fb00ff147b82 */ /* 0x000ee20000000800 */
[----:B------:R-:W-:Y:S01]  /*c050*/  IMAD.MOV.U32 R23, RZ, RZ, RZ ;  /* 0x000000ffff177224 */ /* 0x000fe200078e00ff */
[----:B------:R-:W-:Y:S02]  /*c060*/  MOV R28, RZ ;  /* 0x000000ff001c7202 */ /* 0x000fe40000000f00 */
[----:B---3--:R-:W-:-:S13]  /*c070*/  ISETP.NE.AND P1, PT, R20, RZ, PT ;  /* 0x000000ff1400720c */ /* 0x008fda0003f25270 */
[----:B------:R-:W-:Y:S05]  /*c080*/  @!P1 BRA `(.L_x_862) ;  /* 0x0000001000489947 */ /* 0x000fea0003800000 */
[----:B------:R-:W-:Y:S01]  /*c090*/  HFMA2.MMA R4, -RZ, RZ, 0, 0 ;  /* 0x00000000ff047435 */ /* 0x000fe200000001ff */
[----:B------:R-:W-:Y:S01]  /*c0a0*/  IMAD.MOV.U32 R5, RZ, RZ, R19 ;  /* 0x000000ffff057224 */ /* 0x000fe200078e0013 */
[----:B------:R-:W-:Y:S01]  /*c0b0*/  ULDC.64 UR6, c[0x0][0x3f0] ;  /* 0x0000fc0000067ab9 */ /* 0x000fe20000000a00 */
[----:B------:R-:W-:Y:S01]  /*c0c0*/  ULDC UR4, c[0x0][0x3f8] ;  /* 0x0000fe0000047ab9 */ /* 0x000fe20000000800 */
[----:B------:R-:W-:-:S06]  /*c0d0*/  ISETP.NE.AND P0, PT, R20, 0x1, PT ;  /* 0x000000011400780c */ /* 0x000fcc0003f05270 */
        /* <DEDUP_REMOVED lines=263> */
[----:B--2---:R-:W-:-:S05]  /*d150*/  IMAD.HI.U32 R0, R7, UR7, R6 ;  /* 0x0000000707007c27 */ /* 0x004fca000f8e0006 */
[----:B------:R-:W-:Y:S01]  /*d160*/  SHF.R.U32.HI R0, RZ, UR4, R0 ;  /* 0x00000004ff007c19 */ /* 0x000fe20008011600 */
[----:B------:R-:W-:-:S03]  /*d170*/  ULDC UR4, c[0x0][0x5dc] ;  /* 0x0001770000047ab9 */ /* 0x000fc60000000800 */
[----:B------:R-:W-:-:S05]  /*d180*/  IADD3 R3, -R0, RZ, RZ ;  /* 0x000000ff00037210 */ /* 0x000fca0007ffe1ff */
[----:B------:R-:W-:-:S04]  /*d190*/  IMAD R3, R3, UR6, R7 ;  /* 0x0000000603037c24 */ /* 0x000fc8000f8e0207 */
[----:B------:R-:W-:-:S07]  /*d1a0*/  IMAD R28, R3, UR4, R28 ;  /* 0x00000004031c7c24 */ /* 0x000fce000f8e021c */
.L_x_862:
        /* <DEDUP_REMOVED lines=274> */
[----:B------:R-:W-:-:S03]  /*e2d0*/  ULDC UR6, c[0x0][0x5dc] ;  /* 0x0001770000067ab9 */ /* 0x000fc60000000800 */
[----:B------:R-:W-:-:S05]  /*e2e0*/  IADD3 R6, -R0, RZ, RZ ;  /* 0x000000ff00067210 */ /* 0x000fca0007ffe1ff */
[----:B------:R-:W-:-:S04]  /*e2f0*/  IMAD R6, R6, UR8, R7 ;  /* 0x0000000806067c24 */ /* 0x000fc8000f8e0207 */
[----:B------:R-:W-:-:S07]  /*e300*/  IMAD R23, R6, UR6, R23 ;  /* 0x0000000606177c24 */ /* 0x000fce000f8e0217 */
.L_x_863:
[----:B------:R-:W-:Y:S02]  /*e310*/  IADD3 R6, P0, R23, UR4, RZ ;  /* 0x0000000417067c10 */ /* 0x000fe4000ff1e0ff */
[----:B------:R-:W-:Y:S02]  /*e320*/  MOV R16, RZ ;  /* 0x000000ff00107202 */ /* 0x000fe40000000f00 */
[----:B------:R-:W-:Y:S01]  /*e330*/  MOV R22, RZ ;  /* 0x000000ff00167202 */ /* 0x000fe20000000f00 */
[----:B------:R-:W-:Y:S01]  /*e340*/  IMAD.X R7, RZ, RZ, UR5, P0 ;  /* 0x00000005ff077e24 */ /* 0x000fe200080e06ff */
[----:B------:R-:W-:Y:S07]  /*e350*/  @!P1 BRA `(.L_x_864) ;  /* 0x0000001000489947 */ /* 0x000fee0003800000 */
        /* <DEDUP_REMOVED lines=274> */
.L_x_864:
        /* <DEDUP_REMOVED lines=277> */
.L_x_865:
        /* <DEDUP_REMOVED lines=297> */
.L_x_867:
        /* <DEDUP_REMOVED lines=277> */
.L_x_868:
[----:B------:R-:W-:Y:S01]  /*129b0*/  IADD3 R12, P0, R19, UR4, RZ ;  /* 0x00000004130c7c10 */ /* 0x000fe2000ff1e0ff */
[----:B------:R-:W-:Y:S01]  /*129c0*/  IMAD.MOV.U32 R16, RZ, RZ, RZ ;  /* 0x000000ffff107224 */ /* 0x000fe200078e00ff */
[----:B------:R-:W-:Y:S02]  /*129d0*/  MOV R18, RZ ;  /* 0x000000ff00127202 */ /* 0x000fe40000000f00 */
        /* <DEDUP_REMOVED lines=276> */
.L_x_869:
        /* <DEDUP_REMOVED lines=277> */
.L_x_870:
[----:B------:R-:W1:Y:S01]  /*14c70*/  LDC R28, c[0x0][0x230] ;  /* 0x00008c00ff1c7b82 */ /* 0x000e620000000800 */
[----:B------:R-:W-:Y:S01]  /*14c80*/  ULDC UR6, c[0x0][0x220] ;  /* 0x0000880000067ab9 */ /* 0x000fe20000000800 */
[----:B------:R-:W-:Y:S01]  /*14c90*/  IADD3 R20, P1, R16, UR4, RZ ;  /* 0x0000000410147c10 */ /* 0x000fe2000ff3e0ff */
[----:B------:R-:W-:Y:S01]  /*14ca0*/  BSSY B0, `(.L_x_871) ;  /* 0x000000d000007945 */ /* 0x000fe20003800000 */
[----:B------:R-:W-:-:S03]  /*14cb0*/  PRMT R4, RZ, 0x7610, R4 ;  /* 0x00007610ff047816 */ /* 0x000fc60000000004 */
[----:B------:R-:W-:Y:S01]  /*14cc0*/  IMAD.X R21, RZ, RZ, UR5, P1 ;  /* 0x00000005ff157e24 */ /* 0x000fe200088e06ff */
[----:B-1----:R-:W-:-:S04]  /*14cd0*/  ISETP.NE.AND P0, PT, R28, RZ, PT ;  /* 0x000000ff1c00720c */ /* 0x002fc80003f05270 */
        /* <DEDUP_REMOVED lines=9> */
.L_x_872:
[----:B------:R-:W-:Y:S05]  /*14d70*/  BSYNC B0 ;  /* 0x0000000000007941 */ /* 0x000fea0003800000 */
.L_x_871:
        /* <DEDUP_REMOVED lines=13> */
[----:B------:R1:W-:Y:S04]  /*14e50*/  STG.E desc[UR60][R4.64], R24 ;  /* 0x0000001804007986 */ /* 0x0003e8000c10193c */
[----:B------:R1:W-:Y:S04]  /*14e60*/  STG.E desc[UR60][R4.64+0x4], R25 ;  /* 0x0000041904007986 */ /* 0x0003e8000c10193c */
[----:B------:R1:W-:Y:S04]  /*14e70*/  STG.E desc[UR60][R4.64+0x8], R26 ;  /* 0x0000081a04007986 */ /* 0x0003e8000c10193c */
[----:B------:R1:W-:Y:S02]  /*14e80*/  STG.E desc[UR60][R4.64+0xc], R27 ;  /* 0x00000c1b04007986 */ /* 0x0003e4000c10193c */
.L_x_874:
[----:B------:R-:W-:Y:S05]  /*14e90*/  BSYNC B0 ;  /* 0x0000000000007941 */ /* 0x000fea0003800000 */
.L_x_873:
        /* <DEDUP_REMOVED lines=35> */
.L_x_876:
[----:B------:R-:W-:Y:S05]  /*150d0*/  BSYNC B0 ;  /* 0x0000000000007941 */ /* 0x000fea0003800000 */
.L_x_875:
        /* <DEDUP_REMOVED lines=19> */
[----:B------:R-:W-:-:S03]  /*15210*/  IMAD.U32 R24, RZ, RZ, UR9 ;  /* 0x00000009ff187e24 */ /* 0x000fc6000f8e00ff */
[----:B------:R-:W-:Y:S05]  /*15220*/  @!P0 BRA `(.L_x_878) ;  /* 0x0000000000848947 */ /* 0x000fea0003800000 */
[----:B------:R-:W-:Y:S01]  /*15230*/  ULDC UR6, c[0x0][0x0] ;  /* 0x0000000000067ab9 */ /* 0x000fe20000000800 */
[----:B------:R-:W-:Y:S01]  /*15240*/  ULDC UR8, c[0x0][0x22c] ;  /* 0x00008b0000087ab9 */ /* 0x000fe20000000800 */
[----:B------:R-:W-:Y:S01]  /*15250*/  IMAD R4, R2, UR6, R17 ;  /* 0x0000000602047c24 */ /* 0x000fe2000f8e0211 */
[----:B------:R-:W-:Y:S01]  /*15260*/  MOV R25, UR9 ;  /* 0x0000000900197c02 */ /* 0x000fe20008000f00 */
[----:B------:R-:W-:Y:S01]  /*15270*/  IMAD.U32 R27, RZ, RZ, UR9 ;  /* 0x00000009ff1b7e24 */ /* 0x000fe2000f8e00ff */
[----:B------:R-:W-:Y:S02]  /*15280*/  MOV R26, UR9 ;  /* 0x00000009001a7c02 */ /* 0x000fe40008000f00 */
[----:B------:R-:W-:-:S13]  /*15290*/  ISETP.GE.U32.AND P0, PT, R4, UR8, PT ;  /* 0x0000000804007c0c */ /* 0x000fda000bf06070 */
[----:B------:R-:W-:Y:S05]  /*152a0*/  @P0 BRA `(.L_x_879) ;  /* 0x0000000000d80947 */ /* 0x000fea0003800000 */
[----:B------:R-:W-:Y:S01]  /*152b0*/  ULDC UR7, c[0x0][0x10] ;  /* 0x0000040000077ab9 */ /* 0x000fe20000000800 */
[----:B------:R-:W1:Y:S01]  /*152c0*/  LDC R23, c[0x0][0x4] ;  /* 0x00000100ff177b82 */ /* 0x000e620000000800 */
[----:B------:R-:W-:Y:S01]  /*152d0*/  BSSY B1, `(.L_x_880) ;  /* 0x0000015000017945 */ /* 0x000fe20003800000 */
[----:B------:R-:W-:Y:S01]  /*152e0*/  MOV R6, R4 ;  /* 0x0000000400067202 */ /* 0x000fe20000000f00 */
[----:B------:R-:W-:Y:S01]  /*152f0*/  IMAD.U32 R26, RZ, RZ, UR9 ;  /* 0x00000009ff1a7e24 */ /* 0x000fe2000f8e00ff */
[----:B------:R-:W-:Y:S01]  /*15300*/  MOV R25, UR9 ;  /* 0x0000000900197c02 */ /* 0x000fe20008000f00 */
[----:B------:R-:W-:Y:S01]  /*15310*/  IMAD R7, R0, UR7, RZ ;  /* 0x0000000700077c24 */ /* 0x000fe2000f8e02ff */
[----:B------:R-:W-:Y:S01]  /*15320*/  MOV R27, UR9 ;  /* 0x00000009001b7c02 */ /* 0x000fe20008000f00 */
[----:B-1----:R-:W-:-:S07]  /*15330*/  IMAD R23, R23, UR6, RZ ;  /* 0x0000000617177c24 */ /* 0x002fce000f8e02ff */
.L_x_881:
[----:B------:R-:W1:Y:S01]  /*15340*/  LDC.64 R4, c[0x0][0x608] ;  /* 0x00018200ff047b82 */ /* 0x000e620000000a00 */
[----:B------:R-:W-:-:S05]  /*15350*/  IADD3 R29, R7, R6, RZ ;  /* 0x00000006071d7210 */ /* 0x000fca0007ffe0ff */
[----:B-1----:R-:W-:-:S05]  /*15360*/  IMAD.WIDE.U32 R4, R29, 0x10, R4 ;  /* 0x000000101d047825 */ /* 0x002fca00078e0004 */
[----:B------:R-:W2:Y:S04]  /*15370*/  LDG.E R29, desc[UR60][R4.64] ;  /* 0x0000003c041d7981 */ /* 0x000ea8000c1e1900 */
[----:B------:R-:W3:Y:S04]  /*15380*/  LDG.E R0, desc[UR60][R4.64+0x4] ;  /* 0x0000043c04007981 */ /* 0x000ee8000c1e1900 */
[----:B------:R-:W4:Y:S04]  /*15390*/  LDG.E R31, desc[UR60][R4.64+0x8] ;  /* 0x0000083c041f7981 */ /* 0x000f28000c1e1900 */
[----:B------:R-:W5:Y:S01]  /*153a0*/  LDG.E R28, desc[UR60][R4.64+0xc] ;  /* 0x00000c3c041c7981 */ /* 0x000f62000c1e1900 */
[----:B------:R-:W-:-:S05]  /*153b0*/  IMAD.IADD R6, R23, 0x1, R6 ;  /* 0x0000000117067824 */ /* 0x000fca00078e0206 */
[----:B------:R-:W-:Y:S01]  /*153c0*/  ISETP.GE.U32.AND P0, PT, R6, UR8, PT ;  /* 0x0000000806007c0c */ /* 0x000fe2000bf06070 */
[----:B--2---:R-:W-:Y:S01]  /*153d0*/  FADD.FTZ R24, R29, R24 ;  /* 0x000000181d187221 */ /* 0x004fe20000010000 */
[----:B---3--:R-:W-:Y:S01]  /*153e0*/  FADD.FTZ R25, R0, R25 ;  /* 0x0000001900197221 */ /* 0x008fe20000010000 */
[----:B----4-:R-:W-:Y:S01]  /*153f0*/  FADD.FTZ R26, R31, R26 ;  /* 0x0000001a1f1a7221 */ /* 0x010fe20000010000 */
[----:B-----5:R-:W-:-:S09]  /*15400*/  FADD.FTZ R27, R28, R27 ;  /* 0x0000001b1c1b7221 */ /* 0x020fd20000010000 */
[----:B------:R-:W-:Y:S05]  /*15410*/  @!P0 BRA `(.L_x_881) ;  /* 0xfffffffc00c88947 */ /* 0x000fea000383ffff */
[----:B------:R-:W-:Y:S05]  /*15420*/  BSYNC B1 ;  /* 0x0000000000017941 */ /* 0x000fea0003800000 */
.L_x_880:
[----:B------:R-:W-:Y:S05]  /*15430*/  BRA `(.L_x_879) ;  /* 0x0000000000747947 */ /* 0x000fea0003800000 */
.L_x_878:
[----:B------:R-:W-:Y:S01]  /*15440*/  ULDC UR7, c[0x0][0x22c] ;  /* 0x00008b0000077ab9 */ /* 0x000fe20000000800 */
[----:B------:R-:W-:Y:S01]  /*15450*/  MOV R25, UR9 ;  /* 0x0000000900197c02 */ /* 0x000fe20008000f00 */
[----:B------:R-:W-:Y:S01]  /*15460*/  IMAD.U32 R27, RZ, RZ, UR9 ;  /* 0x00000009ff1b7e24 */ /* 0x000fe2000f8e00ff */
[----:B------:R-:W-:Y:S02]  /*15470*/  ISETP.GE.U32.AND P0, PT, R2, UR7, PT ;  /* 0x0000000702007c0c */ /* 0x000fe4000bf06070 */
[----:B------:R-:W-:-:S11]  /*15480*/  MOV R26, UR9 ;  /* 0x00000009001a7c02 */ /* 0x000fd60008000f00 */
[----:B------:R-:W-:Y:S05]  /*15490*/  @P0 BRA `(.L_x_879) ;  /* 0x00000000005c0947 */ /* 0x000fea0003800000 */
[----:B------:R-:W-:Y:S01]  /*154a0*/  ULDC UR6, c[0x0][0x10] ;  /* 0x0000040000067ab9 */ /* 0x000fe20000000800 */
[----:B------:R-:W1:Y:S01]  /*154b0*/  LDC R32, c[0x0][RZ] ;  /* 0x00000000ff207b82 */ /* 0x000e620000000800 */
[----:B------:R-:W-:Y:S01]  /*154c0*/  MOV R23, R2 ;  /* 0x0000000200177202 */ /* 0x000fe20000000f00 */
[----:B------:R-:W-:Y:S01]  /*154d0*/  IMAD.U32 R26, RZ, RZ, UR9 ;  /* 0x00000009ff1a7e24 */ /* 0x000fe2000f8e00ff */
[----:B------:R-:W-:Y:S01]  /*154e0*/  MOV R25, UR9 ;  /* 0x0000000900197c02 */ /* 0x000fe20008000f00 */
[----:B------:R-:W-:Y:S01]  /*154f0*/  IMAD R0, R0, UR6, RZ ;  /* 0x0000000600007c24 */ /* 0x000fe2000f8e02ff */
[----:B------:R-:W-:-:S03]  /*15500*/  MOV R27, UR9 ;  /* 0x00000009001b7c02 */ /* 0x000fc60008000f00 */
[----:B------:R-:W2:Y:S08]  /*15510*/  LDC.64 R4, c[0x0][0x608] ;  /* 0x00018200ff047b82 */ /* 0x000eb00000000a00 */
[----:B------:R-:W3:Y:S02]  /*15520*/  LDC R34, c[0x0][0x4] ;  /* 0x00000100ff227b82 */ /* 0x000ee40000000800 */
.L_x_882:
[----:B------:R-:W-:-:S05]  /*15530*/  IADD3 R6, R0, R23, RZ ;  /* 0x0000001700067210 */ /* 0x000fca0007ffe0ff */
[----:B-1----:R-:W-:-:S04]  /*15540*/  IMAD R7, R6, R32, R17 ;  /* 0x0000002006077224 */ /* 0x002fc800078e0211 */
[----:B--2---:R-:W-:-:S05]  /*15550*/  IMAD.WIDE.U32 R6, R7, 0x10, R4 ;  /* 0x0000001007067825 */ /* 0x004fca00078e0004 */
[----:B------:R-:W2:Y:S04]  /*15560*/  LDG.E R29, desc[UR60][R6.64] ;  /* 0x0000003c061d7981 */ /* 0x000ea8000c1e1900 */
[----:B------:R-:W4:Y:S04]  /*15570*/  LDG.E R28, desc[UR60][R6.64+0x4] ;  /* 0x0000043c061c7981 */ /* 0x000f28000c1e1900 */
[----:B------:R-:W5:Y:S04]  /*15580*/  LDG.E R31, desc[UR60][R6.64+0x8] ;  /* 0x0000083c061f7981 */ /* 0x000f68000c1e1900 */
[----:B------:R-:W5:Y:S01]  /*15590*/  LDG.E R30, desc[UR60][R6.64+0xc] ;  /* 0x00000c3c061e7981 */ /* 0x000f62000c1e1900 */
[----:B---3--:R-:W-:-:S05]  /*155a0*/  IMAD.IADD R23, R34, 0x1, R23 ;  /* 0x0000000122177824 */ /* 0x008fca00078e0217 */
[----:B------:R-:W-:Y:S01]  /*155b0*/  ISETP.GE.U32.AND P0, PT, R23, UR7, PT ;  /* 0x0000000717007c0c */ /* 0x000fe2000bf06070 */
[----:B--2---:R-:W-:Y:S01]  /*155c0*/  FADD.FTZ R24, R29, R24 ;  /* 0x000000181d187221 */ /* 0x004fe20000010000 */
[----:B----4-:R-:W-:Y:S01]  /*155d0*/  FADD.FTZ R25, R28, R25 ;  /* 0x000000191c197221 */ /* 0x010fe20000010000 */
[----:B-----5:R-:W-:Y:S01]  /*155e0*/  FADD.FTZ R26, R31, R26 ;  /* 0x0000001a1f1a7221 */ /* 0x020fe20000010000 */
[----:B------:R-:W-:-:S09]  /*155f0*/  FADD.FTZ R27, R30, R27 ;  /* 0x0000001b1e1b7221 */ /* 0x000fd20000010000 */
[----:B------:R-:W-:Y:S05]  /*15600*/  @!P0 BRA `(.L_x_882) ;  /* 0xfffffffc00c88947 */ /* 0x000fea000383ffff */
.L_x_879:
[----:B------:R-:W-:Y:S05]  /*15610*/  BSYNC B0 ;  /* 0x0000000000007941 */ /* 0x000fea0003800000 */
.L_x_877:
        /* <DEDUP_REMOVED lines=13> */
.L_x_884:
[----:B------:R-:W-:Y:S01]  /*156f0*/  IADD3 R4, R2, R23, RZ ;  /* 0x0000001702047210 */ /* 0x000fe20007ffe0ff */
[----:B------:R-:W-:Y:S03]  /*15700*/  BAR.SYNC.DEFER_BLOCKING 0x0 ;  /* 0x0000000000007b1d */ /* 0x000fe60000010000 */
[----:B------:R-:W-:-:S04]  /*15710*/  ISETP.GE.U32.AND P0, PT, R4, UR6, PT ;  /* 0x0000000604007c0c */ /* 0x000fc8000bf06070 */
[----:B------:R-:W-:-:S13]  /*15720*/  ISETP.GE.U32.OR P0, PT, R2, R23, P0 ;  /* 0x000000170200720c */ /* 0x000fda0000706470 */
[----:B------:R-:W-:-:S05]  /*15730*/  @!P0 IMAD R4, R4, R28, R17 ;  /* 0x0000001c04048224 */ /* 0x000fca00078e0211 */
[----:B------:R-:W-:-:S06]  /*15740*/  @!P0 LEA R4, R4, UR4, 0x4 ;  /* 0x0000000404048c11 */ /* 0x000fcc000f8e20ff */
        /* <DEDUP_REMOVED lines=9> */
.L_x_883:
[----:B------:R-:W-:Y:S05]  /*157e0*/  @!P2 BRA `(.L_x_885) ;  /* 0x0000000000a0a947 */ /* 0x000fea0003800000 */
[----:B------:R-:W-:Y:S01]  /*157f0*/  ISETP.GT.AND P0, PT, R28, 0x20, PT ;  /* 0x000000201c00780c */ /* 0x000fe20003f04270 */
[----:B------:R-:W-:-:S12]  /*15800*/  IMAD.MOV.U32 R2, RZ, RZ, R28 ;  /* 0x000000ffff027224 */ /* 0x000fd800078e001c */
[----:B------:R-:W-:Y:S05]  /*15810*/  @!P0 BRA `(.L_x_886) ;  /* 0x0000000000588947 */ /* 0x000fea0003800000 */
[----:B------:R-:W-:Y:S01]  /*15820*/  LEA.HI R2, R28, R28, RZ, 0x1 ;  /* 0x0000001c1c027211 */ /* 0x000fe200078f08ff */
[----:B------:R3:W-:Y:S03]  /*15830*/  STS.128 [R0], R24 ;  /* 0x0000001800007388 */ /* 0x0007e60000000c00 */
[----:B------:R-:W-:Y:S01]  /*15840*/  SHF.R.S32.HI R4, RZ, 0x1, R2 ;  /* 0x00000001ff047819 */ /* 0x000fe20000011402 */
[----:B------:R-:W-:-:S03]  /*15850*/  HFMA2.MMA R2, -RZ, RZ, 0, 1.9073486328125e-06 ;  /* 0x00000020ff027435 */ /* 0x000fc600000001ff */
[----:B------:R-:W-:-:S13]  /*15860*/  ISETP.GE.AND P0, PT, R4, 0x20, PT ;  /* 0x000000200400780c */ /* 0x000fda0003f06270 */
[----:B---3--:R-:W-:Y:S05]  /*15870*/  @!P0 BRA `(.L_x_886) ;  /* 0x0000000000408947 */ /* 0x008fea0003800000 */
[----:B------:R-:W-:-:S07]  /*15880*/  MOV R2, R4 ;  /* 0x0000000400027202 */ /* 0x000fce0000000f00 */
.L_x_887:
[----:B------:R-:W-:Y:S01]  /*15890*/  IMAD.IADD R4, R17, 0x1, R2 ;  /* 0x0000000111047824 */ /* 0x000fe200078e0202 */
[----:B------:R-:W-:Y:S04]  /*158a0*/  BAR.SYNC.DEFER_BLOCKING 0x0 ;  /* 0x0000000000007b1d */ /* 0x000fe80000010000 */
        /* <DEDUP_REMOVED lines=12> */
[----:B------:R-:W-:-:S07]  /*15970*/  MOV R2, 0x20 ;  /* 0x0000002000027802 */ /* 0x000fce0000000f00 */
.L_x_886:
[----:B------:R-:W-:Y:S01]  /*15980*/  BAR.SYNC.DEFER_BLOCKING 0x0 ;  /* 0x0000000000007b1d */ /* 0x000fe20000010000 */
[----:B------:R-:W-:-:S13]  /*15990*/  ISETP.GE.AND P0, PT, R2, 0x2, PT ;  /* 0x000000020200780c */ /* 0x000fda0003f06270 */
[----:B------:R-:W-:Y:S05]  /*159a0*/  @!P0 BRA `(.L_x_885) ;  /* 0x0000000000308947 */ /* 0x000fea0003800000 */
[----:B------:R-:W-:-:S07]  /*159b0*/  IMAD.MOV.U32 R5, RZ, RZ, 0x1 ;  /* 0x00000001ff057424 */ /* 0x000fce00078e00ff */
.L_x_888:
        /* <DEDUP_REMOVED lines=11> */
.L_x_885:
        /* <DEDUP_REMOVED lines=9> */
[----:B------:R-:W4:Y:S04]  /*15b00*/  LDG.E R3, desc[UR60][R8.64] ;  /* 0x0000003c08037981 */ /* 0x000f28000c1e1900 */
[----:B-123--:R-:W2:Y:S04]  /*15b10*/  LDG.E R0, desc[UR60][R8.64+0x4] ;  /* 0x0000043c08007981 */ /* 0x00eea8000c1e1900 */
[----:B------:R-:W3:Y:S04]  /*15b20*/  LDG.E R5, desc[UR60][R8.64+0x8] ;  /* 0x0000083c08057981 */ /* 0x000ee8000c1e1900 */
[----:B------:R-:W5:Y:S01]  /*15b30*/  LDG.E R2, desc[UR60][R8.64+0xc] ;  /* 0x00000c3c08027981 */ /* 0x000f62000c1e1900 */
[----:B----4-:R-:W-:Y:S01]  /*15b40*/  FADD.FTZ R24, R24, R3 ;  /* 0x0000000318187221 */ /* 0x010fe20000010000 */
[----:B--2---:R-:W-:Y:S01]  /*15b50*/  FADD.FTZ R25, R25, R0 ;  /* 0x0000000019197221 */ /* 0x004fe20000010000 */
[----:B---3--:R-:W-:Y:S01]  /*15b60*/  FADD.FTZ R26, R26, R5 ;  /* 0x000000051a1a7221 */ /* 0x008fe20000010000 */
[----:B-----5:R-:W-:-:S07]  /*15b70*/  FADD.FTZ R27, R27, R2 ;  /* 0x000000021b1b7221 */ /* 0x020fce0000010000 */
.L_x_890:
[----:B------:R-:W-:Y:S05]  /*15b80*/  @!P1 BRA `(.L_x_891) ;  /* 0x00000004008c9947 */ /* 0x000fea0003800000 */
[----:B------:R-:W4:Y:S01]  /*15b90*/  LDC R28, c[0x0][0x624] ;  /* 0x00018900ff1c7b82 */ /* 0x000f220000000800 */
[----:B------:R-:W-:Y:S02]  /*15ba0*/  ULDC UR4, c[0x0][0x210] ;  /* 0x0000840000047ab9 */ /* 0x000fe40000000800 */
        /* <DEDUP_REMOVED lines=20> */
.L_x_892:
        /* <DEDUP_REMOVED lines=21> */
[----:B--2---:R-:W-:-:S07]  /*15e40*/  MOV R13, RZ ;  /* 0x000000ff000d7202 */ /* 0x004fce0000000f00 */
[----:B------:R-:W-:-:S07]  /*15e50*/  LEPC R20, `(.L_x_893) ;  /* 0x000000001014794e */ /* 0x000fce0000000000 */
[----:B01-3--:R-:W-:Y:S05]  /*15e60*/  CALL.ABS.NOINC R2 ;  /* 0x0000000002007343 */ /* 0x00bfea0003c00000 */
.L_x_893:
[----:B------:R-:W-:Y:S01]  /*15e70*/  ULDC.64 UR4, c[0x0][0x5f0] ;  /* 0x00017c0000047ab9 */ /* 0x000fe20000000a00 */
[----:B------:R-:W-:Y:S02]  /*15e80*/  ISETP.NE.AND P6, PT, R28, 0x1, PT ;  /* 0x000000011c00780c */ /* 0x000fe40003fc5270 */
[----:B------:R-:W-:Y:S01]  /*15e90*/  IADD3 R2, P0, R19, UR4, RZ ;  /* 0x0000000413027c10 */ /* 0x000fe2000ff1e0ff */
[----:B------:R-:W-:Y:S02]  /*15ea0*/  ULDC UR4, c[0x0][0x210] ;  /* 0x0000840000047ab9 */ /* 0x000fe40000000800 */
[----:B-1----:R-:W-:Y:S02]  /*15eb0*/  FMUL.FTZ R17, R26, UR4 ;  /* 0x000000041a117c20 */ /* 0x002fe40008410000 */
        /* <DEDUP_REMOVED lines=16> */
[----:B-1----:R-:W-:-:S07]  /*15fc0*/  MOV R12, 0x1 ;  /* 0x00000001000c7802 */ /* 0x002fce0000000f00 */
[----:B------:R-:W-:-:S07]  /*15fd0*/  LEPC R20, `(.L_x_894) ;  /* 0x000000001014794e */ /* 0x000fce0000000000 */
[----:B0-2---:R-:W-:Y:S05]  /*15fe0*/  CALL.ABS.NOINC R2 ;  /* 0x0000000002007343 */ /* 0x005fea0003c00000 */
.L_x_894:
        /* <DEDUP_REMOVED lines=12> */
[----:B-1----:R1:W3:Y:S01]  /*160b0*/  LDC.64 R2, c[0x4][R0] ;  /* 0x0100000000027b82 */ /* 0x0022e20000000a00 */
        /* <DEDUP_REMOVED lines=10> */
[----:B0-23--:R-:W-:Y:S05]  /*16160*/  CALL.ABS.NOINC R2 ;  /* 0x0000000002007343 */ /* 0x00dfea0003c00000 */
.L_x_895:
[----:B------:R-:W-:Y:S02]  /*16170*/  ULDC.64 UR4, c[0x0][0x5f0] ;  /* 0x00017c0000047ab9 */ /* 0x000fe40000000a00 */
[----:B------:R-:W-:-:S04]  /*16180*/  IADD3 R16, P0, R16, UR4, RZ ;  /* 0x0000000410107c10 */ /* 0x000fc8000ff1e0ff */
[----:B--2---:R-:W-:-:S05]  /*16190*/  IADD3.X R17, RZ, UR5, RZ, P0, !PT ;  /* 0x00000005ff117c10 */ /* 0x004fca00087fe4ff */
[----:B------:R-:W-:Y:S01]  /*161a0*/  STG.E desc[UR60][R16.64], R27 ;  /* 0x0000001b10007986 */ /* 0x000fe2000c10193c */
[----:B------:R-:W-:Y:S05]  /*161b0*/  EXIT ;  /* 0x000000000000794d */ /* 0x000fea0003800000 */
.L_x_891:
[----:B------:R-:W-:Y:S04]  /*161c0*/  STG.E desc[UR60][R8.64], R24 ;  /* 0x0000001808007986 */ /* 0x000fe8000c10193c */
[----:B------:R-:W-:Y:S04]  /*161d0*/  STG.E desc[UR60][R8.64+0x4], R25 ;  /* 0x0000041908007986 */ /* 0x000fe8000c10193c */
[----:B------:R-:W-:Y:S04]  /*161e0*/  STG.E desc[UR60][R8.64+0x8], R26 ;  /* 0x0000081a08007986 */ /* 0x000fe8000c10193c */
[----:B------:R-:W-:Y:S01]  /*161f0*/  STG.E desc[UR60][R8.64+0xc], R27 ;  /* 0x00000c1b08007986 */ /* 0x000fe2000c10193c */
[----:B------:R-:W-:Y:S05]  /*16200*/  EXIT ;  /* 0x000000000000794d */ /* 0x000fea0003800000 */
.L_x_889:
        /* <DEDUP_REMOVED lines=12> */
.L_x_896:
        /* <DEDUP_REMOVED lines=23> */
.L_x_898:
        /* <DEDUP_REMOVED lines=24> */
.L_x_899:
[----:B------:R-:W-:Y:S01]  /*165c0*/  ULDC.64 UR4, c[0x0][0x5f0] ;  /* 0x00017c0000047ab9 */ /* 0x000fe20000000a00 */
[----:B------:R-:W-:Y:S02]  /*165d0*/  ISETP.NE.AND P6, PT, R28, 0x1, PT ;  /* 0x000000011c00780c */ /* 0x000fe40003fc5270 */
[----:B------:R-:W-:Y:S01]  /*165e0*/  IADD3 R2, P0, R19, UR4, RZ ;  /* 0x0000000413027c10 */ /* 0x000fe2000ff1e0ff */
[----:B------:R-:W-:Y:S02]  /*165f0*/  ULDC UR4, c[0x0][0x210] ;  /* 0x0000840000047ab9 */ /* 0x000fe40000000800 */
[----:B-1----:R-:W-:Y:S01]  /*16600*/  FMUL.FTZ R17, R26, UR4 ;  /* 0x000000041a117c20 */ /* 0x002fe20008410000 */
        /* <DEDUP_REMOVED lines=19> */
.L_x_900:
        /* <DEDUP_REMOVED lines=24> */
.L_x_901:
[----:B------:R-:W-:Y:S02]  /*168c0*/  ULDC.64 UR4, c[0x0][0x5f0] ;  /* 0x00017c0000047ab9 */ /* 0x000fe40000000a00 */
[----:B------:R-:W-:-:S05]  /*168d0*/  IADD3 R16, P0, R16, UR4, RZ ;  /* 0x0000000410107c10 */ /* 0x000fca000ff1e0ff */
[----:B--2---:R-:W-:-:S05]  /*168e0*/  IMAD.X R17, RZ, RZ, UR5, P0 ;  /* 0x00000005ff117e24 */ /* 0x004fca00080e06ff */
[----:B------:R-:W-:Y:S01]  /*168f0*/  STG.E desc[UR60][R16.64], R27 ;  /* 0x0000001b10007986 */ /* 0x000fe2000c10193c */
[----:B------:R-:W-:Y:S05]  /*16900*/  EXIT ;  /* 0x000000000000794d */ /* 0x000fea0003800000 */
.L_x_897:
[----:B------:R-:W-:Y:S04]  /*16910*/  STG.E desc[UR60][R10.64], R24 ;  /* 0x000000180a007986 */ /* 0x000fe8000c10193c */
[----:B------:R-:W-:Y:S04]  /*16920*/  STG.E desc[UR60][R12.64], R25 ;  /* 0x000000190c007986 */ /* 0x000fe8000c10193c */
[----:B------:R-:W-:Y:S04]  /*16930*/  STG.E desc[UR60][R14.64], R26 ;  /* 0x0000001a0e007986 */ /* 0x000fe8000c10193c */
[----:B------:R-:W-:Y:S01]  /*16940*/  STG.E desc[UR60][R20.64], R27 ;  /* 0x0000001b14007986 */ /* 0x000fe2000c10193c */
[----:B------:R-:W-:Y:S05]  /*16950*/  EXIT ;  /* 0x000000000000794d */ /* 0x000fea0003800000 */
.L_x_866:
        /* <DEDUP_REMOVED lines=20> */
[----:B------:R-:W3:Y:S04]  /*16aa0*/  LDG.E R0, desc[UR60][R8.64+0x4] ;  /* 0x0000043c08007981 */ /* 0x000ee8000c1e1900 */
[----:B------:R-:W4:Y:S04]  /*16ab0*/  LDG.E R5, desc[UR60][R8.64+0x8] ;  /* 0x0000083c08057981 */ /* 0x000f28000c1e1900 */
[----:B------:R-:W5:Y:S01]  /*16ac0*/  LDG.E R2, desc[UR60][R8.64+0xc] ;  /* 0x00000c3c08027981 */ /* 0x000f62000c1e1900 */
[----:B--2---:R-:W-:Y:S01]  /*16ad0*/  FADD.FTZ R24, R24, R3 ;  /* 0x0000000318187221 */ /* 0x004fe20000010000 */
[----:B---3--:R-:W-:Y:S01]  /*16ae0*/  FADD.FTZ R25, R25, R0 ;  /* 0x0000000019197221 */ /* 0x008fe20000010000 */
[----:B----4-:R-:W-:Y:S01]  /*16af0*/  FADD.FTZ R26, R26, R5 ;  /* 0x000000051a1a7221 */ /* 0x010fe20000010000 */
[----:B-----5:R-:W-:-:S07]  /*16b00*/  FADD.FTZ R27, R27, R2 ;  /* 0x000000021b1b7221 */ /* 0x020fce0000010000 */
.L_x_903:
        /* <DEDUP_REMOVED lines=23> */
.L_x_905:
        /* <DEDUP_REMOVED lines=24> */
.L_x_906:
        /* <DEDUP_REMOVED lines=11> */
[----:B------:R-:W-:Y:S01]  /*16eb0*/  IMAD.U32 R4, RZ, RZ, UR4 ;  /* 0x00000004ff047e24 */ /* 0x000fe2000f8e00ff */
[----:B-1----:R1:W2:Y:S01]  /*16ec0*/  LDC.64 R2, c[0x4][R0] ;  /* 0x0100000000027b82 */ /* 0x0022a20000000a00 */
        /* <DEDUP_REMOVED lines=11> */
.L_x_907:
        /* <DEDUP_REMOVED lines=12> */
[----:B-1----:R1:W3:Y:S01]  /*17040*/  LDC.64 R2, c[0x4][R0] ;  /* 0x0100000000027b82 */ /* 0x0022e20000000a00 */
        /* <DEDUP_REMOVED lines=10> */
[----:B0-23--:R-:W-:Y:S05]  /*170f0*/  CALL.ABS.NOINC R2 ;  /* 0x0000000002007343 */ /* 0x00dfea0003c00000 */
.L_x_908:
[----:B------:R-:W-:Y:S02]  /*17100*/  ULDC.64 UR4, c[0x0][0x5f0] ;  /* 0x00017c0000047ab9 */ /* 0x000fe40000000a00 */
[----:B------:R-:W-:-:S04]  /*17110*/  IADD3 R16, P0, R16, UR4, RZ ;  /* 0x0000000410107c10 */ /* 0x000fc8000ff1e0ff */
[----:B--2---:R-:W-:-:S05]  /*17120*/  IADD3.X R17, RZ, UR5, RZ, P0, !PT ;  /* 0x00000005ff117c10 */ /* 0x004fca00087fe4ff */
[----:B------:R-:W-:Y:S01]  /*17130*/  STG.E desc[UR60][R16.64], R27 ;  /* 0x0000001b10007986 */ /* 0x000fe2000c10193c */
[----:B------:R-:W-:Y:S05]  /*17140*/  EXIT ;  /* 0x000000000000794d */ /* 0x000fea0003800000 */
.L_x_904:
[----:B------:R-:W-:Y:S04]  /*17150*/  STG.E desc[UR60][R8.64], R24 ;  /* 0x0000001808007986 */ /* 0x000fe8000c10193c */
[----:B------:R-:W-:Y:S04]  /*17160*/  STG.E desc[UR60][R8.64+0x4], R25 ;  /* 0x0000041908007986 */ /* 0x000fe8000c10193c */
[----:B------:R-:W-:Y:S04]  /*17170*/  STG.E desc[UR60][R8.64+0x8], R26 ;  /* 0x0000081a08007986 */ /* 0x000fe8000c10193c */
[----:B------:R-:W-:Y:S01]  /*17180*/  STG.E desc[UR60][R8.64+0xc], R27 ;  /* 0x00000c1b08007986 */ /* 0x000fe2000c10193c */
[----:B------:R-:W-:Y:S05]  /*17190*/  EXIT ;  /* 0x000000000000794d */ /* 0x000fea0003800000 */
.L_x_902:
        /* <DEDUP_REMOVED lines=12> */
.L_x_909:
        /* <DEDUP_REMOVED lines=23> */
.L_x_911:
        /* <DEDUP_REMOVED lines=24> */
.L_x_912:
        /* <DEDUP_REMOVED lines=24> */
.L_x_913:
        /* <DEDUP_REMOVED lines=24> */
.L_x_914:
[----:B------:R-:W-:Y:S02]  /*17850*/  ULDC.64 UR4, c[0x0][0x5f0] ;  /* 0x00017c0000047ab9 */ /* 0x000fe40000000a00 */
[----:B------:R-:W-:-:S04]  /*17860*/  IADD3 R16, P0, R16, UR4, RZ ;  /* 0x0000000410107c10 */ /* 0x000fc8000ff1e0ff */
[----:B--2---:R-:W-:-:S05]  /*17870*/  IADD3.X R17, RZ, UR5, RZ, P0, !PT ;  /* 0x00000005ff117c10 */ /* 0x004fca00087fe4ff */
[----:B------:R-:W-:Y:S01]  /*17880*/  STG.E desc[UR60][R16.64], R27 ;  /* 0x0000001b10007986 */ /* 0x000fe2000c10193c */
[----:B------:R-:W-:Y:S05]  /*17890*/  EXIT ;  /* 0x000000000000794d */ /* 0x000fea0003800000 */
.L_x_910:
[----:B------:R-:W-:Y:S04]  /*178a0*/  STG.E desc[UR60][R4.64], R24 ;  /* 0x0000001804007986 */ /* 0x000fe8000c10193c */
[----:B------:R-:W-:Y:S04]  /*178b0*/  STG.E desc[UR60][R6.64], R25 ;  /* 0x0000001906007986 */ /* 0x000fe8000c10193c */
[----:B------:R-:W-:Y:S04]  /*178c0*/  STG.E desc[UR60][R10.64], R26 ;  /* 0x0000001a0a007986 */ /* 0x000fe8000c10193c */
[----:B------:R-:W-:Y:S01]  /*178d0*/  STG.E desc[UR60][R12.64], R27 ;  /* 0x0000001b0c007986 */ /* 0x000fe2000c10193c */
[----:B------:R-:W-:Y:S05]  /*178e0*/  EXIT ;  /* 0x000000000000794d */ /* 0x000fea0003800000 */
.L_x_915:
        /* <DEDUP_REMOVED lines=9> */
.L_x_8245:


//--------------------- .text._ZN2at6native13reduce_kernelILi512ELi1ENS0_8ReduceOpIdNS0_7MeanOpsIddddEEjdLi4ELi4EEEEEvT1_ --------------------------
	.section	.text._ZN2at6native13reduce_kernelILi512ELi1ENS0_8ReduceOpIdNS0_7MeanOpsIddddEEjdLi4ELi4EEEEEvT1_,"ax",@progbits
	.align	128
        .global         _ZN2at6native13reduce_kernelILi512ELi1ENS0_8ReduceOpIdNS0_7MeanOpsIddddEEjdLi4ELi4EEEEEvT1_
        .type           _ZN2at6native13reduce_kernelILi512ELi1ENS0_8ReduceOpIdNS0_7MeanOpsIddddEEjdLi4ELi4EEEEEvT1_,@function
        .size           _ZN2at6native13reduce_kernelILi512ELi1ENS0_8ReduceOpIdNS0_7MeanOpsIddddEEjdLi4ELi4EEEEEvT1_,(.L_x_8246 - _ZN2at6native13reduce_kernelILi512ELi1ENS0_8ReduceOpIdNS0_7MeanOpsIddddEEjdLi4ELi4EEEEEvT1_)
        .other          _ZN2at6native13reduce_kernelILi512ELi1ENS0_8ReduceOpIdNS0_7MeanOpsIddddEEjdLi4ELi4EEEEEvT1_,@"STO_CUDA_ENTRY STV_DEFAULT"
_ZN2at6native13reduce_kernelILi512ELi1ENS0_8ReduceOpIdNS0_7MeanOpsIddddEEjdLi4ELi4EEEEEvT1_:
.text._ZN2at6native13reduce_kernelILi512ELi1ENS0_8ReduceOpIdNS0_7MeanOpsIddddEEjdLi4ELi4EEEEEvT1_:
[----:B------:R-:W0:Y:S08]  /*0000*/  LDC R1, c[0x0][0x28] ;  /* 0x00000a00ff017b82 */ /* 0x000e300000000800 */
[----:B------:R-:W1:Y:S01]  /*0010*/  LDC R0, c[0x0][0x3f4] ;  /* 0x0000fd00ff007b82 */ /* 0x000e620000000800 */
[----:B------:R-:W2:Y:S01]  /*0020*/  S2R R9, SR_TID.X ;  /* 0x0000000000097919 */ /* 0x000ea20000002100 */
[----:B0-----:R-:W-:Y:S01]  /*0030*/  IADD3 R1, R1, -0x8, RZ ;  /* 0xfffffff801017810 */ /* 0x001fe20007ffe0ff */
[----:B------:R-:W-:Y:S01]  /*0040*/  IMAD.MOV.U32 R2, RZ, RZ, RZ ;  /* 0x000000ffff027224 */ /* 0x000fe200078e00ff */
[----:B-1----:R-:W-:-:S13]  /*0050*/  ISETP.NE.AND P0, PT, R0, RZ, PT ;  /* 0x000000ff0000720c */ /* 0x002fda0003f05270 */
[----:B--2---:R-:W-:Y:S05]  /*0060*/  @!P0 BRA `(.L_x_916) ;  /* 0x0000001000648947 */ /* 0x004fea0003800000 */
        /* <DEDUP_REMOVED lines=10> */
[----:B------:R-:W-:Y:S01]  /*0110*/  HFMA2.MMA R2, -RZ, RZ, 0, 0 ;  /* 0x00000000ff027435 */ /* 0x000fe200000001ff */
[----:B------:R-:W-:-:S09]  /*0120*/  ULDC UR4, c[0x0][0x400] ;  /* 0x0001000000047ab9 */ /* 0x000fd20000000800 */
        /* <DEDUP_REMOVED lines=269> */
.L_x_916:
        /* <DEDUP_REMOVED lines=15> */
[----:B--2---:R-:W-:Y:S01]  /*12f0*/  IMAD R5, R0, UR28, R3 ;  /* 0x0000001c00057c24 */ /* 0x004fe2000f8e0203 */
[----:B------:R-:W-:Y:S01]  /*1300*/  MOV R3, UR6 ;  /* 0x0000000600037c02 */ /* 0x000fe20008000f00 */
        /* <DEDUP_REMOVED lines=10> */
[----:B------:R-:W0:Y:S01]  /*13b0*/  LDC.64 R14, c[0x0][0x218] ;  /* 0x00008600ff0e7b82 */ /* 0x000e220000000a00 */
[----:B------:R-:W-:Y:S01]  /*13c0*/  SHF.R.U64 R2, R18, 0x3, R19 ;  /* 0x0000000312027819 */ /* 0x000fe20000001213 */
[----:B------:R-:W-:Y:S01]  /*13d0*/  ULDC UR4, c[0x0][0x224] ;  /* 0x0000890000047ab9 */ /* 0x000fe20000000800 */
[----:B------:R-:W-:Y:S01]  /*13e0*/  BSSY B1, `(.L_x_920) ;  /* 0x0000026000017945 */ /* 0x000fe20003800000 */
[----:B------:R-:W-:Y:S02]  /*13f0*/  MOV R20, UR4 ;  /* 0x0000000400147c02 */ /* 0x000fe40008000f00 */
[----:B------:R-:W-:-:S04]  /*1400*/  LOP3.LUT R4, R2, 0x3, RZ, 0xc0, !PT ;  /* 0x0000000302047812 */ /* 0x000fc800078ec0ff */
[----:B------:R-:W-:Y:S01]  /*1410*/  ISETP.NE.AND P0, PT, R4, RZ, PT ;  /* 0x000000ff0400720c */ /* 0x000fe20003f05270 */
[----:B0-----:R-:W-:Y:S01]  /*1420*/  IMAD.MOV.U32 R12, RZ, RZ, R14 ;  /* 0x000000ffff0c7224 */ /* 0x001fe200078e000e */
[----:B------:R-:W-:-:S11]  /*1430*/  MOV R13, R15 ;  /* 0x0000000f000d7202 */ /* 0x000fd60000000f00 */
        /* <DEDUP_REMOVED lines=15> */
.L_x_925:
[----:B------:R-:W-:Y:S05]  /*1530*/  BSYNC B3 ;  /* 0x0000000000037941 */ /* 0x000fea0003800000 */
.L_x_924:
[----:B------:R-:W-:-:S04]  /*1540*/  PRMT R2, R2, 0x9910, RZ ;  /* 0x0000991002027816 */ /* 0x000fc800000000ff */
[----:B------:R-:W-:-:S13]  /*1550*/  ISETP.NE.AND P0, PT, R2, RZ, PT ;  /* 0x000000ff0200720c */ /* 0x000fda0003f05270 */
[----:B------:R-:W-:Y:S05]  /*1560*/  @!P0 BRA `(.L_x_923) ;  /* 0x00000000001c8947 */ /* 0x000fea0003800000 */
[----:B------:R-:W-:Y:S01]  /*1570*/  IADD3 R7, P0, R9, -R4, RZ ;  /* 0x8000000409077210 */ /* 0x000fe20007f1e0ff */
[----:B------:R-:W-:-:S03]  /*1580*/  ULDC.64 UR4, c[0x0][0x218] ;  /* 0x0000860000047ab9 */ /* 0x000fc60000000a00 */
[----:B------:R-:W-:Y:S02]  /*1590*/  IADD3.X R2, RZ, -0x1, RZ, P0, !PT ;  /* 0xffffffffff027810 */ /* 0x000fe400007fe4ff */
[----:B------:R-:W-:-:S04]  /*15a0*/  LEA R6, P0, R7, R18, 0x3 ;  /* 0x0000001207067211 */ /* 0x000fc800078018ff */
[----:B------:R-:W-:-:S05]  /*15b0*/  LEA.HI.X R7, R7, R19, R2, 0x3, P0 ;  /* 0x0000001307077211 */ /* 0x000fca00000f1c02 */
[----:B------:R-:W2:Y:S02]  /*15c0*/  LDG.E.64 R12, desc[UR36][R6.64] ;  /* 0x00000024060c7981 */ /* 0x000ea4000c1e1b00 */
[----:B--2---:R-:W-:-:S11]  /*15d0*/  DADD R12, R12, UR4 ;  /* 0x000000040c0c7e29 */ /* 0x004fd60008000000 */
.L_x_923:
[----:B------:R-:W-:Y:S05]  /*15e0*/  BSYNC B2 ;  /* 0x0000000000027941 */ /* 0x000fea0003800000 */
.L_x_922:
[C---:B------:R-:W-:Y:S02]  /*15f0*/  IADD3 R7, P0, -R4.reuse, 0x4, RZ ;  /* 0x0000000404077810 */ /* 0x040fe40007f1e1ff */
[----:B------:R-:W-:Y:S02]  /*1600*/  IADD3 R20, R4, -0x4, R3 ;  /* 0xfffffffc04147810 */ /* 0x000fe40007ffe003 */
[----:B------:R-:W-:Y:S01]  /*1610*/  LEA R18, P1, R7, R18, 0x3 ;  /* 0x0000001207127211 */ /* 0x000fe200078218ff */
[----:B------:R-:W-:-:S05]  /*1620*/  IMAD.X R2, RZ, RZ, -0x1, P0 ;  /* 0xffffffffff027424 */ /* 0x000fca00000e06ff */
[----:B------:R-:W-:-:S07]  /*1630*/  LEA.HI.X R19, R7, R19, R2, 0x3, P1 ;  /* 0x0000001307137211 */ /* 0x000fce00008f1c02 */
.L_x_921:
[----:B------:R-:W-:Y:S05]  /*1640*/  BSYNC B1 ;  /* 0x0000000000017941 */ /* 0x000fea0003800000 */
.L_x_920:
[----:B------:R-:W-:Y:S01]  /*1650*/  LEA R3, R5, 0x3, 0x2 ;  /* 0x0000000305037811 */ /* 0x000fe200078e10ff */
[----:B------:R-:W-:Y:S01]  /*1660*/  BSSY B1, `(.L_x_926) ;  /* 0x0000018000017945 */ /* 0x000fe20003800000 */
[----:B------:R-:W-:Y:S01]  /*1670*/  ISETP.NE.AND P1, PT, RZ, UR27, PT ;  /* 0x0000001bff007c0c */ /* 0x000fe2000bf25270 */
[--C-:B------:R-:W-:Y:S01]  /*1680*/  IMAD.MOV.U32 R17, RZ, RZ, R15.reuse ;  /* 0x000000ffff117224 */ /* 0x100fe200078e000f */
[----:B------:R-:W-:Y:S01]  /*1690*/  ISETP.GE.U32.AND P0, PT, R3, R20, PT ;  /* 0x000000140300720c */ /* 0x000fe20003f06070 */
[----:B------:R-:W-:Y:S01]  /*16a0*/  IMAD.MOV.U32 R3, RZ, RZ, R15 ;  /* 0x000000ffff037224 */ /* 0x000fe200078e000f */
[----:B------:R-:W-:Y:S02]  /*16b0*/  ISETP.NE.AND P2, PT, R8, RZ, PT ;  /* 0x000000ff0800720c */ /* 0x000fe40003f45270 */
[-C--:B------:R-:W-:Y:S02]  /*16c0*/  MOV R2, R14.reuse ;  /* 0x0000000e00027202 */ /* 0x080fe40000000f00 */
[----:B------:R-:W-:-:S07]  /*16d0*/  MOV R16, R14 ;  /* 0x0000000e00107202 */ /* 0x000fce0000000f00 */
[----:B------:R-:W-:Y:S05]  /*16e0*/  @P0 BRA `(.L_x_927) ;  /* 0x00000000003c0947 */ /* 0x000fea0003800000 */
[----:B------:R-:W-:Y:S01]  /*16f0*/  MOV R21, R5 ;  /* 0x0000000500157202 */ /* 0x000fe20000000f00 */
[----:B------:R-:W-:Y:S01]  /*1700*/  IMAD.MOV.U32 R16, RZ, RZ, R14 ;  /* 0x000000ffff107224 */ /* 0x000fe200078e000e */
[----:B------:R-:W-:-:S07]  /*1710*/  MOV R17, R15 ;  /* 0x0000000f00117202 */ /* 0x000fce0000000f00 */
.L_x_928:
[----:B------:R-:W-:Y:S01]  /*1720*/  IMAD.WIDE.U32 R22, R21, 0x20, R18 ;  /* 0x0000002015167825 */ /* 0x000fe200078e0012 */
[----:B------:R-:W-:-:S04]  /*1730*/  ULDC UR4, c[0x0][0x22c] ;  /* 0x00008b0000047ab9 */ /* 0x000fc80000000800 */
[----:B------:R-:W2:Y:S04]  /*1740*/  LDG.E.128 R4, desc[UR36][R22.64] ;  /* 0x0000002416047981 */ /* 0x000ea8000c1e1d00 */
[----:B------:R-:W3:Y:S01]  /*1750*/  LDG.E.128 R8, desc[UR36][R22.64+0x10] ;  /* 0x0000102416087981 */ /* 0x000ee2000c1e1d00 */
[----:B------:R-:W-:-:S05]  /*1760*/  VIADD R21, R21, UR4 ;  /* 0x0000000415157c36 */ /* 0x000fca0008000000 */
[----:B------:R-:W-:-:S04]  /*1770*/  LEA R25, R21, 0x3, 0x2 ;  /* 0x0000000315197811 */ /* 0x000fc800078e10ff */
[----:B------:R-:W-:Y:S01]  /*1780*/  ISETP.GE.U32.AND P0, PT, R25, R20, PT ;  /* 0x000000141900720c */ /* 0x000fe20003f06070 */
[----:B--2---:R-:W-:Y:S02]  /*1790*/  DADD R12, R4, R12 ;  /* 0x00000000040c7229 */ /* 0x004fe4000000000c */
[----:B------:R-:W-:Y:S02]  /*17a0*/  DADD R16, R6, R16 ;  /* 0x0000000006107229 */ /* 0x000fe40000000010 */
[----:B---3--:R-:W-:Y:S02]  /*17b0*/  DADD R14, R8, R14 ;  /* 0x00000000080e7229 */ /* 0x008fe4000000000e */
[----:B------:R-:W-:-:S06]  /*17c0*/  DADD R2, R10, R2 ;  /* 0x000000000a027229 */ /* 0x000fcc0000000002 */
[----:B------:R-:W-:Y:S05]  /*17d0*/  @!P0 BRA `(.L_x_928) ;  /* 0xfffffffc00d08947 */ /* 0x000fea000383ffff */
.L_x_927:
[----:B------:R-:W-:Y:S05]  /*17e0*/  BSYNC B1 ;  /* 0x0000000000017941 */ /* 0x000fea0003800000 */
.L_x_926:
[----:B------:R-:W-:Y:S01]  /*17f0*/  BSSY B1, `(.L_x_929) ;  /* 0x0000008000017945 */ /* 0x000fe20003800000 */
[----:B------:R-:W-:-:S03]  /*1800*/  PRMT R4, RZ, 0x7610, R4 ;  /* 0x00007610ff047816 */ /* 0x000fc60000000004 */
[----:B------:R-:W-:Y:S05]  /*1810*/  @P1 BRA P2, `(.L_x_930) ;  /* 0x0000000000141947 */ /* 0x000fea0001000000 */
[----:B------:R-:W-:Y:S02]  /*1820*/  ISETP.NE.AND P0, PT, RZ, UR28, PT ;  /* 0x0000001cff007c0c */ /* 0x000fe4000bf05270 */
[----:B------:R-:W-:-:S11]  /*1830*/  MOV R4, 0x1 ;  /* 0x0000000100047802 */ /* 0x000fd60000000f00 */
[----:B------:R-:W-:-:S04]  /*1840*/  @P0 ISETP.NE.AND P1, PT, R0, RZ, PT ;  /* 0x000000ff0000020c */ /* 0x000fc80003f25270 */
[----:B------:R-:W-:-:S04]  /*1850*/  @P0 SEL R0, RZ, 0x1, P1 ;  /* 0x00000001ff000807 */ /* 0x000fc80000800000 */
[----:B------:R-:W-:-:S07]  /*1860*/  @P0 PRMT R4, R0, 0x7610, R4 ;  /* 0x0000761000040816 */ /* 0x000fce0000000004 */
.L_x_930:
[----:B------:R-:W-:Y:S05]  /*1870*/  BSYNC B1 ;  /* 0x0000000000017941 */ /* 0x000fea0003800000 */
.L_x_929:
[----:B------:R-:W-:Y:S01]  /*1880*/  PRMT R0, R4, 0x9910, RZ ;  /* 0x0000991004007816 */ /* 0x000fe200000000ff */
[----:B------:R-:W-:Y:S03]  /*1890*/  BSSY B1, `(.L_x_931) ;  /* 0x000000b000017945 */ /* 0x000fe60003800000 */
[----:B------:R-:W-:-:S13]  /*18a0*/  ISETP.NE.AND P0, PT, R0, RZ, PT ;  /* 0x000000ff0000720c */ /* 0x000fda0003f05270 */
[----:B------:R-:W-:Y:S05]  /*18b0*/  @!P0 BRA `(.L_x_932) ;  /* 0x0000000000208947 */ /* 0x000fea0003800000 */
[----:B------:R-:W0:Y:S01]  /*18c0*/  S2R R5, SR_TID.X ;  /* 0x0000000000057919 */ /* 0x000e220000002100 */
[----:B------:R-:W-:-:S05]  /*18d0*/  LOP3.LUT R0, R20, 0xfffffffc, RZ, 0xc0, !PT ;  /* 0xfffffffc14007812 */ /* 0x000fca00078ec0ff */
[----:B0-----:R-:W-:-:S05]  /*18e0*/  IMAD.IADD R5, R0, 0x1, R5 ;  /* 0x0000000100057824 */ /* 0x001fca00078e0205 */
[----:B------:R-:W-:-:S13]  /*18f0*/  ISETP.GE.U32.AND P0, PT, R5, R20, PT ;  /* 0x000000140500720c */ /* 0x000fda0003f06070 */
[----:B------:R-:W-:Y:S05]  /*1900*/  @P0 BRA `(.L_x_932) ;  /* 0x00000000000c0947 */ /* 0x000fea0003800000 */
[----:B------:R-:W-:-:S06]  /*1910*/  IMAD.WIDE R18, R5, 0x8, R18 ;  /* 0x0000000805127825 */ /* 0x000fcc00078e0212 */
[----:B------:R-:W2:Y:S02]  /*1920*/  LDG.E.64 R18, desc[UR36][R18.64] ;  /* 0x0000002412127981 */ /* 0x000ea4000c1e1b00 */
[----:B--2---:R-:W-:-:S11]  /*1930*/  DADD R12, R12, R18 ;  /* 0x000000000c0c7229 */ /* 0x004fd60000000012 */
.L_x_932:
[----:B------:R-:W-:Y:S05]  /*1940*/  BSYNC B1 ;  /* 0x0000000000017941 */ /* 0x000fea0003800000 */
.L_x_931:
[----:B------:R-:W-:-:S08]  /*1950*/  DADD R12, R16, R12 ;  /* 0x00000000100c7229 */ /* 0x000fd0000000000c */
[----:B------:R-:W-:-:S08]  /*1960*/  DADD R12, R12, R14 ;  /* 0x000000000c0c7229 */ /* 0x000fd0000000000e */
[----:B------:R-:W-:Y:S01]  /*1970*/  DADD R16, R12, R2 ;  /* 0x000000000c107229 */ /* 0x000fe20000000002 */
[----:B------:R-:W-:Y:S10]  /*1980*/  BRA `(.L_x_918) ;  /* 0x0000009c005c7947 */ /* 0x000ff40003800000 */
.L_x_919:
        /* <DEDUP_REMOVED lines=9> */
[----:B------:R-:W-:Y:S01]  /*1a20*/  IMAD.MOV.U32 R0, RZ, RZ, R5 ;  /* 0x000000ffff007224 */ /* 0x000fe200078e0005 */
[----:B------:R-:W-:-:S05]  /*1a30*/  MOV R2, UR4 ;  /* 0x0000000400027c02 */ /* 0x000fca0008000f00 */
[----:B------:R-:W-:Y:S01]  /*1a40*/  IMAD R6, R2, 0x3, R5 ;  /* 0x0000000302067824 */ /* 0x000fe200078e0205 */
[----:B0-----:R-:W-:Y:S01]  /*1a50*/  MOV R16, R14 ;  /* 0x0000000e00107202 */ /* 0x001fe20000000f00 */
[----:B------:R-:W-:Y:S01]  /*1a60*/  IMAD.MOV.U32 R17, RZ, RZ, R15 ;  /* 0x000000ffff117224 */ /* 0x000fe200078e000f */
[----:B------:R-:W-:Y:S06]  /*1a70*/  @!P1 BRA `(.L_x_934) ;  /* 0x0000009000949947 */ /* 0x000fec0003800000 */
[----:B------:R-:W-:Y:S01]  /*1a80*/  ISETP.GE.U32.AND P0, PT, R6, R3, PT ;  /* 0x000000030600720c */ /* 0x000fe20003f06070 */
[----:B------:R-:W-:Y:S01]  /*1a90*/  BSSY B1, `(.L_x_935) ;  /* 0x000041d000017945 */ /* 0x000fe20003800000 */
[-C--:B------:R-:W-:Y:S01]  /*1aa0*/  MOV R12, R14.reuse ;  /* 0x0000000e000c7202 */ /* 0x080fe20000000f00 */
[--C-:B------:R-:W-:Y:S01]  /*1ab0*/  IMAD.MOV.U32 R13, RZ, RZ, R15.reuse ;  /* 0x000000ffff0d7224 */ /* 0x100fe200078e000f */
[----:B------:R-:W-:Y:S01]  /*1ac0*/  MOV R10, R14 ;  /* 0x0000000e000a7202 */ /* 0x000fe20000000f00 */
[----:B------:R-:W-:-:S08]  /*1ad0*/  IMAD.MOV.U32 R11, RZ, RZ, R15 ;  /* 0x000000ffff0b7224 */ /* 0x000fd000078e000f */
[----:B------:R-:W-:Y:S05]  /*1ae0*/  @P0 BRA `(.L_x_936) ;  /* 0x00000040005c0947 */ /* 0x000fea0003800000 */
[----:B------:R-:W-:Y:S01]  /*1af0*/  BSSY B2, `(.L_x_936) ;  /* 0x0000416000027945 */ /* 0x000fe20003800000 */
[----:B------:R-:W-:Y:S01]  /*1b00*/  ISETP.NE.AND P0, PT, R7, RZ, PT ;  /* 0x000000ff0700720c */ /* 0x000fe20003f05270 */
[--C-:B------:R-:W-:Y:S01]  /*1b10*/  IMAD.MOV.U32 R13, RZ, RZ, R15.reuse ;  /* 0x000000ffff0d7224 */ /* 0x100fe200078e000f */
[-C--:B------:R-:W-:Y:S01]  /*1b20*/  MOV R12, R14.reuse ;  /* 0x0000000e000c7202 */ /* 0x080fe20000000f00 */
[----:B------:R-:W-:Y:S01]  /*1b30*/  IMAD.MOV.U32 R11, RZ, RZ, R15 ;  /* 0x000000ffff0b7224 */ /* 0x000fe200078e000f */
[----:B------:R-:W-:-:S09]  /*1b40*/  MOV R10, R14 ;  /* 0x0000000e000a7202 */ /* 0x000fd20000000f00 */
.L_x_941:
        /* <DEDUP_REMOVED lines=52> */
[----:B0-----:R-:W-:Y:S09]  /*1e90*/  @!P0 BRA `(.L_x_937) ;  /* 0x0000000c00d88947 */ /* 0x001ff20003800000 */
[----:B------:R-:W-:Y:S01]  /*1ea0*/  MOV R6, RZ ;  /* 0x000000ff00067202 */ /* 0x000fe20000000f00 */
[----:B------:R-:W-:Y:S01]  /*1eb0*/  IMAD.MOV.U32 R7, RZ, RZ, R0 ;  /* 0x000000ffff077224 */ /* 0x000fe200078e0000 */
        /* <DEDUP_REMOVED lines=244> */
.L_x_937:
        /* <DEDUP_REMOVED lines=228> */
[----:B------:R-:W-:Y:S01]  /*3c40*/  SHF.R.U32.HI R5, RZ, UR24, R5 ;  /* 0x00000018ff057c19 */ /* 0x000fe20008011605 */
[----:B------:R-:W0:Y:S01]  /*3c50*/  @P1 LDC R23, c[0x0][0x384] ;  /* 0x0000e100ff171b82 */ /* 0x000e220000000800 */
[----:B------:R-:W-:-:S03]  /*3c60*/  @P1 MOV R4, RZ ;  /* 0x000000ff00041202 */ /* 0x000fc60000000f00 */
[----:B------:R-:W-:-:S04]  /*3c70*/  IMAD.MOV R0, RZ, RZ, -R5 ;  /* 0x000000ffff007224 */ /* 0x000fc800078e0a05 */
[----:B------:R-:W-:Y:S01]  /*3c80*/  IMAD R0, R0, UR38, R7 ;  /* 0x0000002600007c24 */ /* 0x000fe2000f8e0207 */
[----:B------:R-:W1:Y:S03]  /*3c90*/  @P1 LDC R20, c[0x0][0x3f0] ;  /* 0x0000fc00ff141b82 */ /* 0x000e660000000800 */
[----:B------:R-:W-:-:S05]  /*3ca0*/  IMAD R3, R0, UR25, R3 ;  /* 0x0000001900037c24 */ /* 0x000fca000f8e0203 */
[----:B------:R-:W2:Y:S02]  /*3cb0*/  @P1 LDC.64 R6, c[0x0][0x388] ;  /* 0x0000e200ff061b82 */ /* 0x000ea40000000a00 */
[----:B--2---:R-:W-:-:S05]  /*3cc0*/  @P1 IMAD.HI.U32 R6, R5, R6, R4 ;  /* 0x0000000605061227 */ /* 0x004fca00078e0004 */
[----:B------:R-:W-:-:S05]  /*3cd0*/  @P1 SHF.R.U32.HI R6, RZ, R7, R6 ;  /* 0x00000007ff061219 */ /* 0x000fca0000011606 */
[----:B------:R-:W-:-:S04]  /*3ce0*/  @P1 IMAD.MOV R4, RZ, RZ, -R6 ;  /* 0x000000ffff041224 */ /* 0x000fc800078e0a06 */
[----:B0-----:R-:W-:-:S04]  /*3cf0*/  @P1 IMAD R4, R23, R4, R5 ;  /* 0x0000000417041224 */ /* 0x001fc800078e0205 */
[----:B-1----:R-:W-:-:S07]  /*3d00*/  @P1 IMAD R3, R4, R20, R3 ;  /* 0x0000001404031224 */ /* 0x002fce00078e0203 */
.L_x_938:
[----:B------:R-:W-:-:S04]  /*3d10*/  LOP3.LUT R3, R3, 0xfffffff8, RZ, 0xc0, !PT ;  /* 0xfffffff803037812 */ /* 0x000fc800078ec0ff */
[----:B------:R-:W-:-:S04]  /*3d20*/  IADD3 R6, P1, R18, R3, RZ ;  /* 0x0000000312067210 */ /* 0x000fc80007f3e0ff */
[----:B------:R-:W-:-:S06]  /*3d30*/  IADD3.X R7, RZ, R19, RZ, P1, !PT ;  /* 0x00000013ff077210 */ /* 0x000fcc0000ffe4ff */
[----:B------:R-:W5:Y:S01]  /*3d40*/  LDG.E.64 R6, desc[UR36][R6.64] ;  /* 0x0000002406067981 */ /* 0x000f62000c1e1b00 */
[----:B------:R-:W-:Y:S01]  /*3d50*/  IMAD.IADD R0, R21, 0x1, R2 ;  /* 0x0000000115007824 */ /* 0x000fe200078e0202 */
[----:B------:R-:W-:Y:S01]  /*3d60*/  MOV R3, RZ ;  /* 0x000000ff00037202 */ /* 0x000fe20000000f00 */
[----:B------:R-:W-:Y:S01]  /*3d70*/  IMAD.MOV.U32 R4, RZ, RZ, RZ ;  /* 0x000000ffff047224 */ /* 0x000fe200078e00ff */
        /* <DEDUP_REMOVED lines=227> */
[----:B0-----:R-:W-:-:S04]  /*4bb0*/  @P1 IMAD.HI.U32 R20, R23, R20, R22 ;  /* 0x0000001417141227 */ /* 0x001fc800078e0016 */
[----:B------:R-:W-:Y:S01]  /*4bc0*/  IMAD.MOV R22, RZ, RZ, -R23 ;  /* 0x000000ffff167224 */ /* 0x000fe200078e0a17 */
[----:B------:R-:W-:Y:S02]  /*4bd0*/  @P1 SHF.R.U32.HI R20, RZ, R21, R20 ;  /* 0x00000015ff141219 */ /* 0x000fe40000011614 */
[----:B------:R-:W0:Y:S01]  /*4be0*/  @P1 LDC R21, c[0x0][0x3f0] ;  /* 0x0000fc00ff151b82 */ /* 0x000e220000000800 */
[----:B------:R-:W-:Y:S01]  /*4bf0*/  IMAD R5, R22, UR38, R5 ;  /* 0x0000002616057c24 */ /* 0x000fe2000f8e0205 */
[----:B------:R-:W-:-:S03]  /*4c00*/  @P1 IADD3 R25, -R20, RZ, RZ ;  /* 0x000000ff14191210 */ /* 0x000fc60007ffe1ff */
[----:B------:R-:W-:-:S03]  /*4c10*/  IMAD R4, R5, UR25, R4 ;  /* 0x0000001905047c24 */ /* 0x000fc6000f8e0204 */
[----:B------:R-:W1:Y:S02]  /*4c20*/  @P1 LDC R22, c[0x0][0x384] ;  /* 0x0000e100ff161b82 */ /* 0x000e640000000800 */
[----:B-1----:R-:W-:-:S04]  /*4c30*/  @P1 IMAD R22, R22, R25, R23 ;  /* 0x0000001916161224 */ /* 0x002fc800078e0217 */
[----:B0-----:R-:W-:-:S07]  /*4c40*/  @P1 IMAD R4, R22, R21, R4 ;  /* 0x0000001516041224 */ /* 0x001fce00078e0204 */
.L_x_939:
[----:B------:R-:W-:-:S04]  /*4c50*/  LOP3.LUT R5, R4, 0xfffffff8, RZ, 0xc0, !PT ;  /* 0xfffffff804057812 */ /* 0x000fc800078ec0ff */
[----:B------:R-:W-:-:S05]  /*4c60*/  IADD3 R4, P1, R18, R5, RZ ;  /* 0x0000000512047210 */ /* 0x000fca0007f3e0ff */
[----:B------:R-:W-:-:S06]  /*4c70*/  IMAD.X R5, RZ, RZ, R19, P1 ;  /* 0x000000ffff057224 */ /* 0x000fcc00008e0613 */
[----:B------:R-:W5:Y:S01]  /*4c80*/  LDG.E.64 R4, desc[UR36][R4.64] ;  /* 0x0000002404047981 */ /* 0x000f62000c1e1b00 */
[----:B------:R-:W-:Y:S01]  /*4c90*/  IADD3 R0, R0, R2, RZ ;  /* 0x0000000200007210 */ /* 0x000fe20007ffe0ff */
[----:B------:R-:W-:Y:S06]  /*4ca0*/  @!P0 BRA `(.L_x_940) ;  /* 0x0000000c00b08947 */ /* 0x000fec0003800000 */
[----:B------:R-:W0:Y:S01]  /*4cb0*/  LDC.64 R20, c[0x0][0x260] ;  /* 0x00009800ff147b82 */ /* 0x000e220000000a00 */
[----:B------:R-:W-:Y:S01]  /*4cc0*/  MOV R23, R0 ;  /* 0x0000000000177202 */ /* 0x000fe20000000f00 */
[----:B------:R-:W-:-:S04]  /*4cd0*/  IMAD.MOV.U32 R22, RZ, RZ, RZ ;  /* 0x000000ffff167224 */ /* 0x000fc800078e00ff */
[----:B------:R-:W-:-:S05]  /*4ce0*/  IMAD.HI.U32 R23, R0, UR30, R22 ;  /* 0x0000001e00177c27 */ /* 0x000fca000f8e0016 */
[----:B------:R-:W-:-:S05]  /*4cf0*/  SHF.R.U32.HI R23, RZ, UR31, R23 ;  /* 0x0000001fff177c19 */ /* 0x000fca0008011617 */
[----:B------:R-:W-:Y:S01]  /*4d00*/  IMAD.MOV R3, RZ, RZ, -R23 ;  /* 0x000000ffff037224 */ /* 0x000fe200078e0a17 */
[----:B0-----:R-:W-:-:S03]  /*4d10*/  ISETP.NE.AND P1, PT, R20, 0x1, PT ;  /* 0x000000011400780c */ /* 0x001fc60003f25270 */
[----:B------:R-:W-:-:S04]  /*4d20*/  IMAD R21, R21, R3, R0 ;  /* 0x0000000315157224 */ /* 0x000fc800078e0200 */
[----:B------:R-:W-:-:S06]  /*4d30*/  IMAD R3, R21, UR4, RZ ;  /* 0x0000000415037c24 */ /* 0x000fcc000f8e02ff */
[----:B------:R-:W-:Y:S05]  /*4d40*/  @!P1 BRA `(.L_x_940) ;  /* 0x0000000c00889947 */ /* 0x000fea0003800000 */
        /* <DEDUP_REMOVED lines=216> */
[----:B------:R-:W-:-:S05]  /*5ad0*/  IADD3 R25, -R23, RZ, RZ ;  /* 0x000000ff17197210 */ /* 0x000fca0007ffe1ff */
[----:B------:R-:W-:-:S04]  /*5ae0*/  IMAD R24, R25, UR4, R24 ;  /* 0x0000000419187c24 */ /* 0x000fc8000f8e0218 */
[----:B------:R-:W-:Y:S02]  /*5af0*/  IMAD R3, R24, UR25, R3 ;  /* 0x0000001918037c24 */ /* 0x000fe4000f8e0203 */
[----:B0-----:R-:W-:Y:S02]  /*5b00*/  @P1 IMAD.HI.U32 R20, R23, R20, R22 ;  /* 0x0000001417141227 */ /* 0x001fe400078e0016 */
[----:B------:R-:W0:Y:S03]  /*5b10*/  @P1 LDC R22, c[0x0][0x384] ;  /* 0x0000e100ff161b82 */ /* 0x000e260000000800 */
[----:B------:R-:W-:-:S05]  /*5b20*/  @P1 SHF.R.U32.HI R21, RZ, R21, R20 ;  /* 0x00000015ff151219 */ /* 0x000fca0000011614 */
[----:B------:R-:W1:Y:S01]  /*5b30*/  @P1 LDC R20, c[0x0][0x3f0] ;  /* 0x0000fc00ff141b82 */ /* 0x000e620000000800 */
[----:B------:R-:W-:-:S04]  /*5b40*/  @P1 IMAD.MOV R21, RZ, RZ, -R21 ;  /* 0x000000ffff151224 */ /* 0x000fc800078e0a15 */
[----:B0-----:R-:W-:-:S04]  /*5b50*/  @P1 IMAD R22, R22, R21, R23 ;  /* 0x0000001516161224 */ /* 0x001fc800078e0217 */
[----:B-1----:R-:W-:-:S07]  /*5b60*/  @P1 IMAD R3, R22, R20, R3 ;  /* 0x0000001416031224 */ /* 0x002fce00078e0203 */
.L_x_940:
[----:B------:R-:W-:Y:S01]  /*5b70*/  LOP3.LUT R3, R3, 0xfffffff8, RZ, 0xc0, !PT ;  /* 0xfffffff803037812 */ /* 0x000fe200078ec0ff */
[----:B------:R-:W-:-:S03]  /*5b80*/  ULDC UR4, c[0x0][0x224] ;  /* 0x0000890000047ab9 */ /* 0x000fc60000000800 */
[----:B------:R-:W-:-:S04]  /*5b90*/  IADD3 R26, P1, R18, R3, RZ ;  /* 0x00000003121a7210 */ /* 0x000fc80007f3e0ff */
[----:B------:R-:W-:-:S06]  /*5ba0*/  IADD3.X R27, RZ, R19, RZ, P1, !PT ;  /* 0x00000013ff1b7210 */ /* 0x000fcc0000ffe4ff */
[----:B------:R-:W2:Y:S01]  /*5bb0*/  LDG.E.64 R26, desc[UR36][R26.64] ;  /* 0x000000241a1a7981 */ /* 0x000ea2000c1e1b00 */
[----:B------:R-:W-:Y:S01]  /*5bc0*/  IADD3 R0, R0, R2, RZ ;  /* 0x0000000200007210 */ /* 0x000fe20007ffe0ff */
[----:B------:R-:W-:Y:S01]  /*5bd0*/  IMAD.U32 R3, RZ, RZ, UR4 ;  /* 0x00000004ff037e24 */ /* 0x000fe2000f8e00ff */
[----:B-----5:R-:W-:Y:S02]  /*5be0*/  DADD R10, R8, R10 ;  /* 0x00000000080a7229 */ /* 0x020fe4000000000a */
[----:B------:R-:W-:Y:S01]  /*5bf0*/  DADD R12, R6, R12 ;  /* 0x00000000060c7229 */ /* 0x000fe2000000000c */
[----:B------:R-:W-:Y:S01]  /*5c00*/  IMAD R20, R2, 0x3, R0 ;  /* 0x0000000302147824 */ /* 0x000fe200078e0200 */
[----:B------:R-:W-:-:S04]  /*5c10*/  DADD R14, R4, R14 ;  /* 0x00000000040e7229 */ /* 0x000fc8000000000e */
[----:B------:R-:W-:Y:S01]  /*5c20*/  ISETP.GE.U32.AND P1, PT, R20, R3, PT ;  /* 0x000000031400720c */ /* 0x000fe20003f26070 */
[----:B--2---:R-:W-:-:S12]  /*5c30*/  DADD R16, R26, R16 ;  /* 0x000000001a107229 */ /* 0x004fd80000000010 */
[----:B------:R-:W-:Y:S05]  /*5c40*/  @!P1 BRA `(.L_x_941) ;  /* 0xffffffbc00c09947 */ /* 0x000fea000383ffff */
[----:B------:R-:W-:Y:S05]  /*5c50*/  BSYNC B2 ;  /* 0x0000000000027941 */ /* 0x000fea0003800000 */
.L_x_936:
[----:B------:R-:W-:Y:S05]  /*5c60*/  BSYNC B1 ;  /* 0x0000000000017941 */ /* 0x000fea0003800000 */
.L_x_935:
[----:B------:R-:W-:Y:S01]  /*5c70*/  ISETP.GE.U32.AND P0, PT, R0, R3, PT ;  /* 0x000000030000720c */ /* 0x000fe20003f06070 */
[----:B------:R-:W-:-:S12]  /*5c80*/  BSSY B1, `(.L_x_942) ;  /* 0x00004ee000017945 */ /* 0x000fd80003800000 */
[----:B------:R-:W-:Y:S05]  /*5c90*/  @P0 BRA `(.L_x_943) ;  /* 0x0000004c00b00947 */ /* 0x000fea0003800000 */
[----:B------:R-:W0:Y:S01]  /*5ca0*/  LDC R24, c[0x0][0x260] ;  /* 0x00009800ff187b82 */ /* 0x000e220000000800 */
[----:B------:R-:W-:Y:S02]  /*5cb0*/  MOV R8, RZ ;  /* 0x000000ff00087202 */ /* 0x000fe40000000f00 */
        /* <DEDUP_REMOVED lines=258> */
[----:B------:R-:W-:Y:S01]  /*6ce0*/  ISETP.NE.AND P2, PT, R24, 0x18, PT ;  /* 0x000000181800780c */ /* 0x000fe20003f45270 */
[----:B------:R-:W-:-:S07]  /*6cf0*/  ULDC UR4, c[0x0][0x380] ;  /* 0x0000e00000047ab9 */ /* 0x000fce0000000800 */
[----:B------:R-:W-:-:S05]  /*6d00*/  IMAD.HI.U32 R22, R21, UR7, R20 ;  /* 0x0000000715167c27 */ /* 0x000fca000f8e0014 */
[----:B------:R-:W-:Y:S01]  /*6d10*/  SHF.R.U32.HI R23, RZ, UR4, R22 ;  /* 0x00000004ff177c19 */ /* 0x000fe20008011616 */
[----:B------:R-:W-:Y:S01]  /*6d20*/  @P2 IMAD.MOV.U32 R22, RZ, RZ, RZ ;  /* 0x000000ffff162224 */ /* 0x000fe200078e00ff */
[----:B------:R-:W-:Y:S02]  /*6d30*/  ULDC UR4, c[0x0][0x3ec] ;  /* 0x0000fb0000047ab9 */ /* 0x000fe40000000800 */
[----:B------:R-:W-:-:S05]  /*6d40*/  IADD3 R9, -R23, RZ, RZ ;  /* 0x000000ff17097210 */ /* 0x000fca0007ffe1ff */
[----:B------:R-:W-:Y:S02]  /*6d50*/  IMAD R9, R9, UR6, R21 ;  /* 0x0000000609097c24 */ /* 0x000fe4000f8e0215 */
[----:B------:R-:W0:Y:S02]  /*6d60*/  @P2 LDC.64 R20, c[0x0][0x388] ;  /* 0x0000e200ff142b82 */ /* 0x000e240000000a00 */
[----:B------:R-:W-:-:S06]  /*6d70*/  IMAD R8, R9, UR4, R8 ;  /* 0x0000000409087c24 */ /* 0x000fcc000f8e0208 */
[----:B------:R-:W1:Y:S01]  /*6d80*/  @P2 LDC R9, c[0x0][0x384] ;  /* 0x0000e100ff092b82 */ /* 0x000e620000000800 */
[----:B0-----:R-:W-:-:S05]  /*6d90*/  @P2 IMAD.HI.U32 R20, R23, R20, R22 ;  /* 0x0000001417142227 */ /* 0x001fca00078e0016 */
[----:B------:R-:W-:-:S04]  /*6da0*/  @P2 SHF.R.U32.HI R20, RZ, R21, R20 ;  /* 0x00000015ff142219 */ /* 0x000fc80000011614 */
[----:B------:R-:W-:Y:S02]  /*6db0*/  @P2 IADD3 R22, -R20, RZ, RZ ;  /* 0x000000ff14162210 */ /* 0x000fe40007ffe1ff */
[----:B------:R-:W0:Y:S03]  /*6dc0*/  @P2 LDC R20, c[0x0][0x3f0] ;  /* 0x0000fc00ff142b82 */ /* 0x000e260000000800 */
[----:B-1----:R-:W-:-:S04]  /*6dd0*/  @P2 IMAD R9, R9, R22, R23 ;  /* 0x0000001609092224 */ /* 0x002fc800078e0217 */
[----:B0-----:R-:W-:-:S07]  /*6de0*/  @P2 IMAD R8, R9, R20, R8 ;  /* 0x0000001409082224 */ /* 0x001fce00078e0208 */
.L_x_944:
        /* <DEDUP_REMOVED lines=20> */
[----:B------:R0:W-:Y:S01]  /*6f30*/  STL [R1], R0 ;  /* 0x0000000001007387 */ /* 0x0001e20000100800 */
[----:B------:R-:W-:Y:S01]  /*6f40*/  MOV R22, RZ ;  /* 0x000000ff00167202 */ /* 0x000fe20000000f00 */
[----:B------:R-:W-:Y:S01]  /*6f50*/  ULDC.64 UR6, c[0x0][0x270] ;  /* 0x00009c0000067ab9 */ /* 0x000fe20000000a00 */
[----:B------:R-:W-:-:S03]  /*6f60*/  ULDC UR4, c[0x0][0x278] ;  /* 0x00009e0000047ab9 */ /* 0x000fc60000000800 */
[----:B------:R-:W-:Y:S01]  /*6f70*/  IMAD.HI.U32 R24, R23, UR7, R22 ;  /* 0x0000000717187c27 */ /* 0x000fe2000f8e0016 */
[----:B0-----:R-:W0:Y:S04]  /*6f80*/  LDC R0, c[0x0][0x260] ;  /* 0x00009800ff007b82 */ /* 0x001e280000000800 */
[----:B------:R-:W-:Y:S01]  /*6f90*/  SHF.R.U32.HI R25, RZ, UR4, R24 ;  /* 0x00000004ff197c19 */ /* 0x000fe20008011618 */
[----:B------:R-:W-:-:S03]  /*6fa0*/  ULDC UR4, c[0x0][0x394] ;  /* 0x0000e50000047ab9 */ /* 0x000fc60000000800 */
[----:B------:R-:W-:Y:S02]  /*6fb0*/  IADD3 R7, -R25, RZ, RZ ;  /* 0x000000ff19077210 */ /* 0x000fe40007ffe1ff */
[----:B0-----:R-:W-:Y:S02]  /*6fc0*/  ISETP.NE.AND P2, PT, R0, 0x2, PT ;  /* 0x000000020000780c */ /* 0x001fe40003f45270 */
[----:B------:R0:W5:Y:S01]  /*6fd0*/  LDL.LU R0, [R1] ;  /* 0x0000000001007983 */ /* 0x0001620000300800 */
[----:B------:R-:W-:-:S04]  /*6fe0*/  IMAD R7, R7, UR6, R23 ;  /* 0x0000000607077c24 */ /* 0x000fc8000f8e0217 */
[----:B------:R-:W-:-:S06]  /*6ff0*/  IMAD R6, R7, UR4, R6 ;  /* 0x0000000407067c24 */ /* 0x000fcc000f8e0206 */
[----:B0-----:R-:W-:Y:S05]  /*7000*/  @!P2 BRA `(.L_x_945) ;  /* 0x0000001000e8a947 */ /* 0x001fea0003800000 */
[----:B-----5:R0:W-:Y:S01]  /*7010*/  STL [R1], R0 ;  /* 0x0000000001007387 */ /* 0x0201e20000100800 */
[----:B------:R-:W-:Y:S01]  /*7020*/  IMAD.MOV.U32 R24, RZ, RZ, RZ ;  /* 0x000000ffff187224 */ /* 0x000fe200078e00ff */
[----:B------:R-:W-:-:S03]  /*7030*/  ULDC.64 UR4, c[0x0][0x280] ;  /* 0x0000a00000047ab9 */ /* 0x000fc60000000a00 */
[----:B------:R-:W-:Y:S01]  /*7040*/  IMAD.HI.U32 R22, R25, UR4, R24 ;  /* 0x0000000419167c27 */ /* 0x000fe2000f8e0018 */
[----:B------:R-:W-:Y:S01]  /*7050*/  ULDC UR4, c[0x0][0x27c] ;  /* 0x00009f0000047ab9 */ /* 0x000fe20000000800 */
[----:B0-----:R-:W0:Y:S03]  /*7060*/  LDC R0, c[0x0][0x260] ;  /* 0x00009800ff007b82 */ /* 0x001e260000000800 */
[----:B------:R-:W-:-:S04]  /*7070*/  SHF.R.U32.HI R23, RZ, UR5, R22 ;  /* 0x00000005ff177c19 */ /* 0x000fc80008011616 */
[----:B------:R-:W-:Y:S02]  /*7080*/  IADD3 R7, -R23, RZ, RZ ;  /* 0x000000ff17077210 */ /* 0x000fe40007ffe1ff */
[----:B0-----:R-:W-:Y:S02]  /*7090*/  ISETP.NE.AND P2, PT, R0, 0x3, PT ;  /* 0x000000030000780c */ /* 0x001fe40003f45270 */
[----:B------:R0:W5:Y:S01]  /*70a0*/  LDL.LU R0, [R1] ;  /* 0x0000000001007983 */ /* 0x0001620000300800 */
[----:B------:R-:W-:Y:S01]  /*70b0*/  IMAD R7, R7, UR4, R25 ;  /* 0x0000000407077c24 */ /* 0x000fe2000f8e0219 */
[----:B------:R-:W-:-:S03]  /*70c0*/  ULDC UR4, c[0x0][0x398] ;  /* 0x0000e60000047ab9 */ /* 0x000fc60000000800 */
[----:B------:R-:W-:-:S06]  /*70d0*/  IMAD R6, R7, UR4, R6 ;  /* 0x0000000407067c24 */ /* 0x000fcc000f8e0206 */
[----:B0-----:R-:W-:Y:S05]  /*70e0*/  @!P2 BRA `(.L_x_945) ;  /* 0x0000001000b0a947 */ /* 0x001fea0003800000 */
[----:B-----5:R0:W-:Y:S01]  /*70f0*/  STL [R1], R0 ;  /* 0x0000000001007387 */ /* 0x0201e20000100800 */
[----:B------:R-:W-:Y:S01]  /*7100*/  MOV R22, RZ ;  /* 0x000000ff00167202 */ /* 0x000fe20000000f00 */
[----:B------:R-:W-:Y:S01]  /*7110*/  ULDC.64 UR6, c[0x0][0x288] ;  /* 0x0000a20000067ab9 */ /* 0x000fe20000000a00 */
[----:B------:R-:W-:-:S03]  /*7120*/  ULDC UR4, c[0x0][0x290] ;  /* 0x0000a40000047ab9 */ /* 0x000fc60000000800 */
[----:B------:R-:W-:Y:S01]  /*7130*/  IMAD.HI.U32 R24, R23, UR7, R22 ;  /* 0x0000000717187c27 */ /* 0x000fe2000f8e0016 */
[----:B0-----:R-:W0:Y:S04]  /*7140*/  LDC R0, c[0x0][0x260] ;  /* 0x00009800ff007b82 */ /* 0x001e280000000800 */
[----:B------:R-:W-:Y:S01]  /*7150*/  SHF.R.U32.HI R25, RZ, UR4, R24 ;  /* 0x00000004ff197c19 */ /* 0x000fe20008011618 */
[----:B------:R-:W-:-:S04]  /*7160*/  ULDC UR4, c[0x0][0x39c] ;  /* 0x0000e70000047ab9 */ /* 0x000fc80000000800 */
[----:B------:R-:W-:Y:S01]  /*7170*/  IMAD.MOV R7, RZ, RZ, -R25 ;  /* 0x000000ffff077224 */ /* 0x000fe200078e0a19 */
[----:B0-----:R-:W-:Y:S02]  /*7180*/  ISETP.NE.AND P2, PT, R0, 0x4, PT ;  /* 0x000000040000780c */ /* 0x001fe40003f45270 */
[----:B------:R0:W5:Y:S01]  /*7190*/  LDL.LU R0, [R1] ;  /* 0x0000000001007983 */ /* 0x0001620000300800 */
[----:B------:R-:W-:-:S04]  /*71a0*/  IMAD R7, R7, UR6, R23 ;  /* 0x0000000607077c24 */ /* 0x000fc8000f8e0217 */
[----:B------:R-:W-:-:S06]  /*71b0*/  IMAD R6, R7, UR4, R6 ;  /* 0x0000000407067c24 */ /* 0x000fcc000f8e0206 */
[----:B0-----:R-:W-:Y:S05]  /*71c0*/  @!P2 BRA `(.L_x_945) ;  /* 0x000000100078a947 */ /* 0x001fea0003800000 */
[----:B-----5:R0:W-:Y:S01]  /*71d0*/  STL [R1], R0 ;  /* 0x0000000001007387 */ /* 0x0201e20000100800 */
[----:B------:R-:W-:Y:S01]  /*71e0*/  HFMA2.MMA R24, -RZ, RZ, 0, 0 ;  /* 0x00000000ff187435 */ /* 0x000fe200000001ff */
[----:B------:R-:W-:Y:S01]  /*71f0*/  ULDC.64 UR4, c[0x0][0x298] ;  /* 0x0000a60000047ab9 */ /* 0x000fe20000000a00 */
[----:B0-----:R-:W0:Y:S08]  /*7200*/  LDC R0, c[0x0][0x260] ;  /* 0x00009800ff007b82 */ /* 0x001e300000000800 */
[----:B------:R-:W-:Y:S01]  /*7210*/  IMAD.HI.U32 R22, R25, UR4, R24 ;  /* 0x0000000419167c27 */ /* 0x000fe2000f8e0018 */
[----:B------:R-:W-:-:S04]  /*7220*/  ULDC UR4, c[0x0][0x294] ;  /* 0x0000a50000047ab9 */ /* 0x000fc80000000800 */
        /* <DEDUP_REMOVED lines=9> */
[----:B------:R-:W-:Y:S01]  /*72c0*/  IMAD.MOV.U32 R22, RZ, RZ, RZ ;  /* 0x000000ffff167224 */ /* 0x000fe200078e00ff */
[----:B------:R-:W-:Y:S01]  /*72d0*/  ULDC.64 UR6, c[0x0][0x2a0] ;  /* 0x0000a80000067ab9 */ /* 0x000fe20000000a00 */
[----:B------:R-:W-:Y:S02]  /*72e0*/  ULDC UR4, c[0x0][0x2a8] ;  /* 0x0000aa0000047ab9 */ /* 0x000fe40000000800 */
        /* <DEDUP_REMOVED lines=11> */
[----:B------:R-:W-:Y:S01]  /*73a0*/  MOV R24, RZ ;  /* 0x000000ff00187202 */ /* 0x000fe20000000f00 */
[----:B------:R-:W-:-:S04]  /*73b0*/  ULDC.64 UR4, c[0x0][0x2b0] ;  /* 0x0000ac0000047ab9 */ /* 0x000fc80000000a00 */
[----:B------:R-:W-:Y:S01]  /*73c0*/  IMAD.HI.U32 R22, R25, UR4, R24 ;  /* 0x0000000419167c27 */ /* 0x000fe2000f8e0018 */
[----:B------:R-:W-:Y:S01]  /*73d0*/  ULDC UR4, c[0x0][0x2ac] ;  /* 0x0000ab0000047ab9 */ /* 0x000fe20000000800 */
[----:B0-----:R-:W0:Y:S03]  /*73e0*/  LDC R0, c[0x0][0x260] ;  /* 0x00009800ff007b82 */ /* 0x001e260000000800 */
[----:B------:R-:W-:-:S05]  /*73f0*/  SHF.R.U32.HI R23, RZ, UR5, R22 ;  /* 0x00000005ff177c19 */ /* 0x000fca0008011616 */
[----:B------:R-:W-:Y:S01]  /*7400*/  IMAD.MOV R7, RZ, RZ, -R23 ;  /* 0x000000ffff077224 */ /* 0x000fe200078e0a17 */
[----:B0-----:R-:W-:Y:S02]  /*7410*/  ISETP.NE.AND P2, PT, R0, 0x7, PT ;  /* 0x000000070000780c */ /* 0x001fe40003f45270 */
[----:B------:R0:W5:Y:S01]  /*7420*/  LDL.LU R0, [R1] ;  /* 0x0000000001007983 */ /* 0x0001620000300800 */
[----:B------:R-:W-:Y:S01]  /*7430*/  IMAD R7, R7, UR4, R25 ;  /* 0x0000000407077c24 */ /* 0x000fe2000f8e0219 */
[----:B------:R-:W-:-:S03]  /*7440*/  ULDC UR4, c[0x0][0x3a8] ;  /* 0x0000ea0000047ab9 */ /* 0x000fc60000000800 */
[----:B------:R-:W-:-:S06]  /*7450*/  IMAD R6, R7, UR4, R6 ;  /* 0x0000000407067c24 */ /* 0x000fcc000f8e0206 */
[----:B0-----:R-:W-:Y:S05]  /*7460*/  @!P2 BRA `(.L_x_945) ;  /* 0x0000000c00d0a947 */ /* 0x001fea0003800000 */
[----:B-----5:R0:W-:Y:S01]  /*7470*/  STL [R1], R0 ;  /* 0x0000000001007387 */ /* 0x0201e20000100800 */
[----:B------:R-:W-:Y:S01]  /*7480*/  HFMA2.MMA R22, -RZ, RZ, 0, 0 ;  /* 0x00000000ff167435 */ /* 0x000fe200000001ff */
[----:B------:R-:W-:Y:S01]  /*7490*/  ULDC.64 UR6, c[0x0][0x2b8] ;  /* 0x0000ae0000067ab9 */ /* 0x000fe20000000a00 */
[----:B------:R-:W-:Y:S01]  /*74a0*/  ULDC UR4, c[0x0][0x2c0] ;  /* 0x0000b00000047ab9 */ /* 0x000fe20000000800 */
[----:B0-----:R-:W0:Y:S07]  /*74b0*/  LDC R0, c[0x0][0x260] ;  /* 0x00009800ff007b82 */ /* 0x001e2e0000000800 */
[----:B------:R-:W-:-:S05]  /*74c0*/  IMAD.HI.U32 R24, R23, UR7, R22 ;  /* 0x0000000717187c27 */ /* 0x000fca000f8e0016 */
        /* <DEDUP_REMOVED lines=218> */
[----:B------:R-:W0:Y:S01]  /*8270*/  LDC R7, c[0x0][0x260] ;  /* 0x00009800ff077b82 */ /* 0x000e220000000800 */
[----:B------:R-:W-:Y:S01]  /*8280*/  IMAD.MOV.U32 R22, RZ, RZ, RZ ;  /* 0x000000ffff167224 */ /* 0x000fe200078e00ff */
[----:B------:R-:W-:Y:S01]  /*8290*/  ULDC.64 UR6, c[0x0][0x378] ;  /* 0x0000de0000067ab9 */ /* 0x000fe20000000a00 */
[----:B------:R-:W-:Y:S02]  /*82a0*/  ULDC UR4, c[0x0][0x380] ;  /* 0x0000e00000047ab9 */ /* 0x000fe40000000800 */
[----:B------:R-:W-:-:S05]  /*82b0*/  IMAD.HI.U32 R24, R23, UR7, R22 ;  /* 0x0000000717187c27 */ /* 0x000fca000f8e0016 */
[----:B------:R-:W-:Y:S01]  /*82c0*/  SHF.R.U32.HI R25, RZ, UR4, R24 ;  /* 0x00000004ff197c19 */ /* 0x000fe20008011618 */
[----:B------:R-:W-:Y:S01]  /*82d0*/  ULDC UR4, c[0x0][0x3ec] ;  /* 0x0000fb0000047ab9 */ /* 0x000fe20000000800 */
[----:B0-----:R-:W-:Y:S02]  /*82e0*/  ISETP.NE.AND P2, PT, R7, 0x18, PT ;  /* 0x000000180700780c */ /* 0x001fe40003f45270 */
[----:B------:R-:W-:-:S05]  /*82f0*/  IADD3 R7, -R25, RZ, RZ ;  /* 0x000000ff19077210 */ /* 0x000fca0007ffe1ff */
[----:B------:R-:W-:-:S04]  /*8300*/  IMAD R7, R7, UR6, R23 ;  /* 0x0000000607077c24 */ /* 0x000fc8000f8e0217 */
[----:B------:R-:W-:Y:S02]  /*8310*/  IMAD R6, R7, UR4, R6 ;  /* 0x0000000407067c24 */ /* 0x000fe4000f8e0206 */
[----:B------:R-:W0:Y:S01]  /*8320*/  @P2 LDC.64 R22, c[0x0][0x388] ;  /* 0x0000e200ff162b82 */ /* 0x000e220000000a00 */
[----:B------:R-:W-:-:S07]  /*8330*/  @P2 MOV R24, RZ ;  /* 0x000000ff00182202 */ /* 0x000fce0000000f00 */
[----:B------:R-:W1:Y:S01]  /*8340*/  @P2 LDC R7, c[0x0][0x384] ;  /* 0x0000e100ff072b82 */ /* 0x000e620000000800 */
[----:B0-----:R-:W-:-:S05]  /*8350*/  @P2 IMAD.HI.U32 R22, R25, R22, R24 ;  /* 0x0000001619162227 */ /* 0x001fca00078e0018 */
[----:B------:R-:W-:-:S05]  /*8360*/  @P2 SHF.R.U32.HI R22, RZ, R23, R22 ;  /* 0x00000017ff162219 */ /* 0x000fca0000011616 */
[----:B------:R-:W-:-:S04]  /*8370*/  @P2 IMAD.MOV R22, RZ, RZ, -R22 ;  /* 0x000000ffff162224 */ /* 0x000fc800078e0a16 */
[----:B-1----:R-:W-:Y:S02]  /*8380*/  @P2 IMAD R7, R7, R22, R25 ;  /* 0x0000001607072224 */ /* 0x002fe400078e0219 */
[----:B------:R-:W0:Y:S02]  /*8390*/  @P2 LDC R22, c[0x0][0x3f0] ;  /* 0x0000fc00ff162b82 */ /* 0x000e240000000800 */
[----:B0-----:R-:W-:-:S07]  /*83a0*/  @P2 IMAD R6, R7, R22, R6 ;  /* 0x0000001607062224 */ /* 0x001fce00078e0206 */
.L_x_945:
        /* <DEDUP_REMOVED lines=9> */
[----:B------:R-:W0:Y:S01]  /*8440*/  LDC R24, c[0x0][0x260] ;  /* 0x00009800ff187b82 */ /* 0x000e220000000800 */
[----:B------:R-:W-:Y:S01]  /*8450*/  MOV R20, RZ ;  /* 0x000000ff00147202 */ /* 0x000fe20000000f00 */
[----:B------:R-:W-:-:S04]  /*8460*/  ULDC.64 UR4, c[0x0][0x268] ;  /* 0x00009a0000047ab9 */ /* 0x000fc80000000a00 */
[----:B------:R-:W-:Y:S01]  /*8470*/  IMAD.HI.U32 R22, R21, UR4, R20 ;  /* 0x0000000415167c27 */ /* 0x000fe2000f8e0014 */
[----:B------:R-:W-:-:S04]  /*8480*/  ULDC UR4, c[0x0][0x264] ;  /* 0x0000990000047ab9 */ /* 0x000fc80000000800 */
[----:B------:R-:W-:-:S04]  /*8490*/  SHF.R.U32.HI R23, RZ, UR5, R22 ;  /* 0x00000005ff177c19 */ /* 0x000fc80008011616 */
[----:B------:R-:W-:-:S05]  /*84a0*/  IADD3 R5, -R23, RZ, RZ ;  /* 0x000000ff17057210 */ /* 0x000fca0007ffe1ff */
[----:B------:R-:W-:Y:S01]  /*84b0*/  IMAD R4, R5, UR4, R21 ;  /* 0x0000000405047c24 */ /* 0x000fe2000f8e0215 */
[----:B------:R-:W-:Y:S01]  /*84c0*/  ULDC UR4, c[0x0][0x390] ;  /* 0x0000e40000047ab9 */ /* 0x000fe20000000800 */
[----:B0-----:R-:W-:Y:S02]  /*84d0*/  ISETP.NE.AND P2, PT, R24, 0x1, PT ;  /* 0x000000011800780c */ /* 0x001fe40003f45270 */
[----:B------:R-:W-:-:S11]  /*84e0*/  IMAD R4, R4, UR4, RZ ;  /* 0x0000000404047c24 */ /* 0x000fd6000f8e02ff */
[----:B------:R-:W-:Y:S05]  /*84f0*/  @!P2 BRA `(.L_x_946) ;  /* 0x000000140020a947 */ /* 0x000fea0003800000 */
        /* <DEDUP_REMOVED lines=309> */
[----:B------:R-:W-:Y:S01]  /*9850*/  MOV R22, RZ ;  /* 0x000000ff00167202 */ /* 0x000fe20000000f00 */
[----:B------:R-:W-:Y:S01]  /*9860*/  ULDC.64 UR6, c[0x0][0x378] ;  /* 0x0000de0000067ab9 */ /* 0x000fe20000000a00 */
[----:B------:R-:W-:-:S03]  /*9870*/  ULDC UR4, c[0x0][0x380] ;  /* 0x0000e00000047ab9 */ /* 0x000fc60000000800 */
[----:B------:R-:W-:-:S05]  /*9880*/  IMAD.HI.U32 R24, R23, UR7, R22 ;  /* 0x0000000717187c27 */ /* 0x000fca000f8e0016 */
[----:B------:R-:W-:Y:S01]  /*9890*/  SHF.R.U32.HI R25, RZ, UR4, R24 ;  /* 0x00000004ff197c19 */ /* 0x000fe20008011618 */
[----:B------:R-:W-:Y:S01]  /*98a0*/  ULDC UR4, c[0x0][0x3ec] ;  /* 0x0000fb0000047ab9 */ /* 0x000fe20000000800 */
[----:B0-----:R-:W-:-:S03]  /*98b0*/  ISETP.NE.AND P2, PT, R5, 0x18, PT ;  /* 0x000000180500780c */ /* 0x001fc60003f45270 */
[----:B------:R-:W-:-:S04]  /*98c0*/  IMAD.MOV R5, RZ, RZ, -R25 ;  /* 0x000000ffff057224 */ /* 0x000fc800078e0a19 */
[----:B------:R-:W-:-:S04]  /*98d0*/  IMAD R5, R5, UR6, R23 ;  /* 0x0000000605057c24 */ /* 0x000fc8000f8e0217 */
[----:B------:R-:W-:Y:S02]  /*98e0*/  IMAD R4, R5, UR4, R4 ;  /* 0x0000000405047c24 */ /* 0x000fe4000f8e0204 */
[----:B------:R-:W0:Y:S01]  /*98f0*/  @P2 LDC.64 R22, c[0x0][0x388] ;  /* 0x0000e200ff162b82 */ /* 0x000e220000000a00 */
[----:B------:R-:W-:-:S07]  /*9900*/  @P2 MOV R24, RZ ;  /* 0x000000ff00182202 */ /* 0x000fce0000000f00 */
[----:B------:R-:W1:Y:S01]  /*9910*/  @P2 LDC R5, c[0x0][0x384] ;  /* 0x0000e100ff052b82 */ /* 0x000e620000000800 */
[----:B0-----:R-:W-:-:S05]  /*9920*/  @P2 IMAD.HI.U32 R22, R25, R22, R24 ;  /* 0x0000001619162227 */ /* 0x001fca00078e0018 */
[----:B------:R-:W-:-:S04]  /*9930*/  @P2 SHF.R.U32.HI R22, RZ, R23, R22 ;  /* 0x00000017ff162219 */ /* 0x000fc80000011616 */
[----:B------:R-:W-:-:S05]  /*9940*/  @P2 IADD3 R22, -R22, RZ, RZ ;  /* 0x000000ff16162210 */ /* 0x000fca0007ffe1ff */
[----:B-1----:R-:W-:Y:S02]  /*9950*/  @P2 IMAD R5, R5, R22, R25 ;  /* 0x0000001605052224 */ /* 0x002fe400078e0219 */
[----:B------:R-:W0:Y:S02]  /*9960*/  @P2 LDC R22, c[0x0][0x3f0] ;  /* 0x0000fc00ff162b82 */ /* 0x000e240000000800 */
[----:B0-----:R-:W-:-:S07]  /*9970*/  @P2 IMAD R4, R5, R22, R4 ;  /* 0x0000001605042224 */ /* 0x001fce00078e0204 */
.L_x_946:
        /* <DEDUP_REMOVED lines=9> */
[----:B------:R-:W0:Y:S01]  /*9a10*/  LDC R24, c[0x0][0x260] ;  /* 0x00009800ff187b82 */ /* 0x000e220000000800 */
[----:B------:R-:W-:Y:S01]  /*9a20*/  IMAD.MOV.U32 R22, RZ, RZ, RZ ;  /* 0x000000ffff167224 */ /* 0x000fe200078e00ff */
[----:B------:R-:W-:-:S03]  /*9a30*/  ULDC.64 UR4, c[0x0][0x268] ;  /* 0x00009a0000047ab9 */ /* 0x000fc60000000a00 */
[----:B------:R-:W-:Y:S01]  /*9a40*/  IMAD.HI.U32 R20, R23, UR4, R22 ;  /* 0x0000000417147c27 */ /* 0x000fe2000f8e0016 */
[----:B------:R-:W-:-:S04]  /*9a50*/  ULDC UR4, c[0x0][0x264] ;  /* 0x0000990000047ab9 */ /* 0x000fc80000000800 */
[----:B------:R-:W-:-:S04]  /*9a60*/  SHF.R.U32.HI R21, RZ, UR5, R20 ;  /* 0x00000005ff157c19 */ /* 0x000fc80008011614 */
[----:B------:R-:W-:-:S05]  /*9a70*/  IADD3 R22, -R21, RZ, RZ ;  /* 0x000000ff15167210 */ /* 0x000fca0007ffe1ff */
[----:B------:R-:W-:Y:S01]  /*9a80*/  IMAD R22, R22, UR4, R23 ;  /* 0x0000000416167c24 */ /* 0x000fe2000f8e0217 */
[----:B------:R-:W-:-:S03]  /*9a90*/  ULDC UR4, c[0x0][0x390] ;  /* 0x0000e40000047ab9 */ /* 0x000fc60000000800 */
[----:B------:R-:W-:Y:S01]  /*9aa0*/  IMAD R26, R22, UR4, RZ ;  /* 0x00000004161a7c24 */ /* 0x000fe2000f8e02ff */
[----:B0-----:R-:W-:-:S13]  /*9ab0*/  ISETP.NE.AND P1, PT, R24, 0x1, PT ;  /* 0x000000011800780c */ /* 0x001fda0003f25270 */
[----:B------:R-:W-:Y:S05]  /*9ac0*/  @!P1 BRA `(.L_x_947) ;  /* 0x0000001000149947 */ /* 0x000fea0003800000 */
        /* <DEDUP_REMOVED lines=251> */
[----:B------:R-:W-:-:S04]  /*aa80*/  IMAD.MOV R20, RZ, RZ, -R25 ;  /* 0x000000ffff147224 */ /* 0x000fc800078e0a19 */
[----:B------:R-:W-:Y:S02]  /*aa90*/  IMAD R21, R20, UR6, R21 ;  /* 0x0000000614157c24 */ /* 0x000fe4000f8e0215 */
[----:B------:R-:W1:Y:S02]  /*aaa0*/  @P1 LDC R20, c[0x0][0x3f0] ;  /* 0x0000fc00ff141b82 */ /* 0x000e640000000800 */
[----:B------:R-:W-:Y:S02]  /*aab0*/  IMAD R26, R21, UR4, R26 ;  /* 0x00000004151a7c24 */ /* 0x000fe4000f8e021a */
[----:B0-----:R-:W-:-:S04]  /*aac0*/  @P1 IMAD.HI.U32 R22, R25, R22, R24 ;  /* 0x0000001619161227 */ /* 0x001fc800078e0018 */
[----:B------:R-:W0:Y:S01]  /*aad0*/  @P1 LDC R24, c[0x0][0x384] ;  /* 0x0000e100ff181b82 */ /* 0x000e220000000800 */
[----:B------:R-:W-:-:S04]  /*aae0*/  @P1 SHF.R.U32.HI R22, RZ, R23, R22 ;  /* 0x00000017ff161219 */ /* 0x000fc80000011616 */
[----:B------:R-:W-:-:S05]  /*aaf0*/  @P1 IADD3 R21, -R22, RZ, RZ ;  /* 0x000000ff16151210 */ /* 0x000fca0007ffe1ff */
[----:B0-----:R-:W-:-:S04]  /*ab00*/  @P1 IMAD R25, R24, R21, R25 ;  /* 0x0000001518191224 */ /* 0x001fc800078e0219 */
[----:B-1----:R-:W-:-:S07]  /*ab10*/  @P1 IMAD R26, R25, R20, R26 ;  /* 0x00000014191a1224 */ /* 0x002fce00078e021a */
.L_x_947:
[----:B------:R-:W-:-:S04]  /*ab20*/  LOP3.LUT R27, R26, 0xfffffff8, RZ, 0xc0, !PT ;  /* 0xfffffff81a1b7812 */ /* 0x000fc800078ec0ff */
[----:B------:R-:W-:-:S04]  /*ab30*/  IADD3 R26, P1, R18, R27, RZ ;  /* 0x0000001b121a7210 */ /* 0x000fc80007f3e0ff */
[----:B------:R-:W-:-:S06]  /*ab40*/  IADD3.X R27, RZ, R19, RZ, P1, !PT ;  /* 0x00000013ff1b7210 */ /* 0x000fcc0000ffe4ff */
[----:B------:R-:W5:Y:S03]  /*ab50*/  LDG.E.64 R26, desc[UR36][R26.64] ;  /* 0x000000241a1a7981 */ /* 0x000f66000c1e1b00 */
.L_x_943:
[----:B------:R-:W-:Y:S05]  /*ab60*/  BSYNC B1 ;  /* 0x0000000000017941 */ /* 0x000fea0003800000 */
.L_x_942:
[----:B------:R-:W-:Y:S04]  /*ab70*/  BSSY B1, `(.L_x_948) ;  /* 0x0000011000017945 */ /* 0x000fe80003800000 */
[----:B------:R-:W-:Y:S05]  /*ab80*/  @P0 BRA `(.L_x_949) ;  /* 0x00000000003c0947 */ /* 0x000fea0003800000 */
[----:B-----5:R-:W-:Y:S01]  /*ab90*/  IMAD.IADD R0, R0, 0x1, R2 ;  /* 0x0000000100007824 */ /* 0x020fe200078e0202 */
[----:B------:R-:W-:-:S04]  /*aba0*/  DADD R10, R10, R8 ;  /* 0x000000000a0a7229 */ /* 0x000fc80000000008 */
[----:B------:R-:W-:-:S13]  /*abb0*/  ISETP.GE.U32.AND P0, PT, R0, R3, PT ;  /* 0x000000030000720c */ /* 0x000fda0003f06070 */
[----:B------:R-:W-:Y:S05]  /*abc0*/  @P0 BRA `(.L_x_949) ;  /* 0x00000000002c0947 */ /* 0x000fea0003800000 */
[----:B------:R-:W-:Y:S01]  /*abd0*/  IADD3 R0, R0, R2, RZ ;  /* 0x0000000200007210 */ /* 0x000fe20007ffe0ff */
[----:B------:R-:W-:-:S03]  /*abe0*/  DADD R12, R12, R6 ;  /* 0x000000000c0c7229 */ /* 0x000fc60000000006 */
[----:B------:R-:W-:-:S13]  /*abf0*/  ISETP.GE.U32.AND P0, PT, R0, R3, PT ;  /* 0x000000030000720c */ /* 0x000fda0003f06070 */
[----:B------:R-:W-:Y:S01]  /*ac00*/  @!P0 DADD R26, R16, R26 ;  /* 0x00000000101a8229 */ /* 0x000fe2000000001a */
[----:B------:R-:W-:Y:S01]  /*ac10*/  @!P0 IADD3 R2, R0, R2, RZ ;  /* 0x0000000200028210 */ /* 0x000fe20007ffe0ff */
[----:B------:R-:W-:-:S03]  /*ac20*/  @!P0 DADD R14, R14, R4 ;  /* 0x000000000e0e8229 */ /* 0x000fc60000000004 */
[----:B------:R-:W-:-:S05]  /*ac30*/  @!P0 ISETP.GE.U32.AND P1, PT, R2, R3, PT ;  /* 0x000000030200820c */ /* 0x000fca0003f26070 */
[----:B------:R-:W-:Y:S02]  /*ac40*/  @!P0 FSEL R0, R26, R16, !P1 ;  /* 0x000000101a008208 */ /* 0x000fe40004800000 */
[----:B------:R-:W-:-:S03]  /*ac50*/  @!P0 FSEL R27, R27, R17, !P1 ;  /* 0x000000111b1b8208 */ /* 0x000fc60004800000 */
[----:B------:R-:W-:Y:S01]  /*ac60*/  @!P0 IMAD.MOV.U32 R16, RZ, RZ, R0 ;  /* 0x000000ffff108224 */ /* 0x000fe200078e0000 */
[----:B------:R-:W-:-:S07]  /*ac70*/  @!P0 MOV R17, R27 ;  /* 0x0000001b00118202 */ /* 0x000fce0000000f00 */
.L_x_949:
[----:B------:R-:W-:Y:S05]  /*ac80*/  BSYNC B1 ;  /* 0x0000000000017941 */ /* 0x000fea0003800000 */
.L_x_948:
[----:B------:R-:W-:-:S08]  /*ac90*/  DADD R10, R12, R10 ;  /* 0x000000000c0a7229 */ /* 0x000fd0000000000a */
[----:B------:R-:W-:-:S08]  /*aca0*/  DADD R10, R10, R14 ;  /* 0x000000000a0a7229 */ /* 0x000fd0000000000e */
[----:B------:R-:W-:Y:S01]  /*acb0*/  DADD R16, R10, R16 ;  /* 0x000000000a107229 */ /* 0x000fe20000000010 */
[----:B------:R-:W-:Y:S10]  /*acc0*/  BRA `(.L_x_918) ;  /* 0x00000008008c7947 */ /* 0x000ff40003800000 */
.L_x_934:
[----:B------:R-:W-:Y:S01]  /*acd0*/  ISETP.GE.U32.AND P0, PT, R6, R3, PT ;  /* 0x000000030600720c */ /* 0x000fe20003f06070 */
[----:B------:R-:W-:Y:S01]  /*ace0*/  BSSY B1, `(.L_x_950) ;  /* 0x0000023000017945 */ /* 0x000fe20003800000 */
[-C--:B------:R-:W-:Y:S01]  /*acf0*/  MOV R20, R14.reuse ;  /* 0x0000000e00147202 */ /* 0x080fe20000000f00 */
[----:B------:R-:W-:Y:S01]  /*ad00*/  IMAD.MOV.U32 R21, RZ, RZ, R15 ;  /* 0x000000ffff157224 */ /* 0x000fe200078e000f */
[----:B------:R-:W-:Y:S02]  /*ad10*/  MOV R22, R14 ;  /* 0x0000000e00167202 */ /* 0x000fe40000000f00 */
[----:B------:R-:W-:-:S07]  /*ad20*/  MOV R23, R15 ;  /* 0x0000000f00177202 */ /* 0x000fce0000000f00 */
[----:B------:R-:W-:Y:S05]  /*ad30*/  @P0 BRA `(.L_x_951) ;  /* 0x0000000000740947 */ /* 0x000fea0003800000 */
[----:B------:R-:W-:Y:S01]  /*ad40*/  BSSY B2, `(.L_x_951) ;  /* 0x000001c000027945 */ /* 0x000fe20003800000 */
[----:B------:R-:W-:Y:S01]  /*ad50*/  IMAD.MOV.U32 R20, RZ, RZ, R14 ;  /* 0x000000ffff147224 */ /* 0x000fe200078e000e */
[----:B------:R-:W-:Y:S01]  /*ad60*/  MOV R21, R15 ;  /* 0x0000000f00157202 */ /* 0x000fe20000000f00 */
[----:B------:R-:W-:Y:S01]  /*ad70*/  IMAD.MOV.U32 R23, RZ, RZ, R15 ;  /* 0x000000ffff177224 */ /* 0x000fe200078e000f */
[----:B------:R-:W-:-:S07]  /*ad80*/  MOV R22, R14 ;  /* 0x0000000e00167202 */ /* 0x000fce0000000f00 */
.L_x_952:
        /* <DEDUP_REMOVED lines=18> */
[----:B--2---:R-:W-:Y:S02]  /*aeb0*/  DADD R14, R12, R14 ;  /* 0x000000000c0e7229 */ /* 0x004fe4000000000e */
[----:B---3--:R-:W-:Y:S02]  /*aec0*/  DADD R22, R10, R22 ;  /* 0x000000000a167229 */ /* 0x008fe40000000016 */
[----:B----4-:R-:W-:Y:S02]  /*aed0*/  DADD R20, R8, R20 ;  /* 0x0000000008147229 */ /* 0x010fe40000000014 */
[----:B-----5:R-:W-:-:S06]  /*aee0*/  DADD R16, R6, R16 ;  /* 0x0000000006107229 */ /* 0x020fcc0000000010 */
[----:B------:R-:W-:Y:S05]  /*aef0*/  @!P0 BRA `(.L_x_952) ;  /* 0xfffffffc00a48947 */ /* 0x000fea000383ffff */
[----:B------:R-:W-:Y:S05]  /*af00*/  BSYNC B2 ;  /* 0x0000000000027941 */ /* 0x000fea0003800000 */
.L_x_951:
[----:B------:R-:W-:Y:S05]  /*af10*/  BSYNC B1 ;  /* 0x0000000000017941 */ /* 0x000fea0003800000 */
.L_x_950:
        /* <DEDUP_REMOVED lines=23> */
.L_x_954:
[----:B------:R-:W-:Y:S05]  /*b090*/  BSYNC B1 ;  /* 0x0000000000017941 */ /* 0x000fea0003800000 */
.L_x_953:
[----:B------:R-:W-:Y:S04]  /*b0a0*/  BSSY B1, `(.L_x_955) ;  /* 0x0000011000017945 */ /* 0x000fe80003800000 */
[----:B------:R-:W-:Y:S05]  /*b0b0*/  @P1 BRA `(.L_x_956) ;  /* 0x00000000003c1947 */ /* 0x000fea0003800000 */
[----:B------:R-:W-:Y:S01]  /*b0c0*/  IADD3 R0, R0, R2, RZ ;  /* 0x0000000200007210 */ /* 0x000fe20007ffe0ff */
[----:B-----5:R-:W-:-:S03]  /*b0d0*/  DADD R14, R14, R12 ;  /* 0x000000000e0e7229 */ /* 0x020fc6000000000c */
[----:B------:R-:W-:-:S13]  /*b0e0*/  ISETP.GE.U32.AND P0, PT, R0, R3, PT ;  /* 0x000000030000720c */ /* 0x000fda0003f06070 */
[----:B------:R-:W-:Y:S05]  /*b0f0*/  @P0 BRA `(.L_x_956) ;  /* 0x00000000002c0947 */ /* 0x000fea0003800000 */
[----:B------:R-:W-:Y:S01]  /*b100*/  IMAD.IADD R0, R0, 0x1, R2 ;  /* 0x0000000100007824 */ /* 0x000fe200078e0202 */
[----:B------:R-:W-:-:S04]  /*b110*/  DADD R22, R22, R10 ;  /* 0x0000000016167229 */ /* 0x000fc8000000000a */
        /* <DEDUP_REMOVED lines=9> */
.L_x_956:
[----:B------:R-:W-:Y:S05]  /*b1b0*/  BSYNC B1 ;  /* 0x0000000000017941 */ /* 0x000fea0003800000 */
.L_x_955:
[----:B------:R-:W-:-:S08]  /*b1c0*/  DADD R14, R14, R22 ;  /* 0x000000000e0e7229 */ /* 0x000fd00000000016 */
[----:B------:R-:W-:-:S08]  /*b1d0*/  DADD R14, R14, R20 ;  /* 0x000000000e0e7229 */ /* 0x000fd00000000014 */
[----:B------:R-:W-:Y:S01]  /*b1e0*/  DADD R16, R14, R16 ;  /* 0x000000000e107229 */ /* 0x000fe20000000010 */
[----:B------:R-:W-:Y:S10]  /*b1f0*/  BRA `(.L_x_918) ;  /* 0x0000000400407947 */ /* 0x000ff40003800000 */
.L_x_933:
[----:B------:R-:W0:Y:S01]  /*b200*/  LDC R2, c[0x0][0x22c] ;  /* 0x00008b00ff027b82 */ /* 0x000e220000000800 */
[----:B------:R-:W-:Y:S07]  /*b210*/  BSSY B1, `(.L_x_957) ;  /* 0x0000025000017945 */ /* 0x000fee0003800000 */
[----:B------:R-:W1:Y:S01]  /*b220*/  LDC.64 R6, c[0x0][0x218] ;  /* 0x00008600ff067b82 */ /* 0x000e620000000a00 */
[----:B0-----:R-:W-:-:S05]  /*b230*/  IMAD R0, R2, 0x3, R5 ;  /* 0x0000000302007824 */ /* 0x001fca00078e0205 */
[----:B------:R-:W-:Y:S02]  /*b240*/  ISETP.GE.U32.AND P0, PT, R0, R3, PT ;  /* 0x000000030000720c */ /* 0x000fe40003f06070 */
[----:B------:R-:W-:Y:S01]  /*b250*/  MOV R0, R5 ;  /* 0x0000000500007202 */ /* 0x000fe20000000f00 */
[----:B-1----:R-:W-:Y:S01]  /*b260*/  IMAD.MOV.U32 R5, RZ, RZ, R7 ;  /* 0x000000ffff057224 */ /* 0x002fe200078e0007 */
[-C--:B------:R-:W-:Y:S01]  /*b270*/  MOV R4, R6.reuse ;  /* 0x0000000600047202 */ /* 0x080fe20000000f00 */
[----:B------:R-:W-:Y:S01]  /*b280*/  IMAD.MOV.U32 R10, RZ, RZ, R6 ;  /* 0x000000ffff0a7224 */ /* 0x000fe200078e0006 */
[----:B------:R-:W-:Y:S02]  /*b290*/  MOV R8, R6 ;  /* 0x0000000600087202 */ /* 0x000fe40000000f00 */
[-C--:B------:R-:W-:Y:S02]  /*b2a0*/  MOV R9, R7.reuse ;  /* 0x0000000700097202 */ /* 0x080fe40000000f00 */
[----:B------:R-:W-:-:S03]  /*b2b0*/  MOV R11, R7 ;  /* 0x00000007000b7202 */ /* 0x000fc60000000f00 */
[----:B------:R-:W-:Y:S05]  /*b2c0*/  @P0 BRA `(.L_x_958) ;  /* 0x0000000000640947 */ /* 0x000fea0003800000 */
[----:B------:R-:W-:Y:S01]  /*b2d0*/  BSSY B2, `(.L_x_958) ;  /* 0x0000018000027945 */ /* 0x000fe20003800000 */
[-C--:B------:R-:W-:Y:S01]  /*b2e0*/  MOV R8, R6.reuse ;  /* 0x0000000600087202 */ /* 0x080fe20000000f00 */
[----:B------:R-:W-:Y:S01]  /*b2f0*/  IMAD.MOV.U32 R9, RZ, RZ, R7 ;  /* 0x000000ffff097224 */ /* 0x000fe200078e0007 */
[----:B------:R-:W-:Y:S02]  /*b300*/  MOV R10, R6 ;  /* 0x00000006000a7202 */ /* 0x000fe40000000f00 */
[----:B------:R-:W-:-:S07]  /*b310*/  MOV R11, R7 ;  /* 0x00000007000b7202 */ /* 0x000fce0000000f00 */
.L_x_959:
[C---:B------:R-:W-:Y:S02]  /*b320*/  IMAD.IADD R15, R0.reuse, 0x1, R2 ;  /* 0x00000001000f7824 */ /* 0x040fe400078e0202 */
[----:B------:R-:W-:-:S03]  /*b330*/  IMAD.WIDE.U32 R12, R0, 0x8, R18 ;  /* 0x00000008000c7825 */ /* 0x000fc600078e0012 */
[CC--:B------:R-:W-:Y:S01]  /*b340*/  IADD3 R21, R15.reuse, R2.reuse, RZ ;  /* 0x000000020f157210 */ /* 0x0c0fe20007ffe0ff */
[--C-:B------:R-:W-:Y:S02]  /*b350*/  IMAD.WIDE.U32 R14, R15, 0x8, R18.reuse ;  /* 0x000000080f0e7825 */ /* 0x100fe400078e0012 */
[----:B------:R-:W2:Y:S01]  /*b360*/  LDG.E.64 R12, desc[UR36][R12.64] ;  /* 0x000000240c0c7981 */ /* 0x000ea2000c1e1b00 */
[C---:B------:R-:W-:Y:S01]  /*b370*/  IADD3 R22, R21.reuse, R2, RZ ;  /* 0x0000000215167210 */ /* 0x040fe20007ffe0ff */
[--C-:B------:R-:W-:Y:S02]  /*b380*/  IMAD.WIDE.U32 R20, R21, 0x8, R18.reuse ;  /* 0x0000000815147825 */ /* 0x100fe400078e0012 */
[----:B------:R-:W3:Y:S02]  /*b390*/  LDG.E.64 R14, desc[UR36][R14.64] ;  /* 0x000000240e0e7981 */ /* 0x000ee4000c1e1b00 */
[C---:B------:R-:W-:Y:S02]  /*b3a0*/  IMAD.WIDE.U32 R16, R22.reuse, 0x8, R18 ;  /* 0x0000000816107825 */ /* 0x040fe400078e0012 */
[----:B------:R-:W4:Y:S04]  /*b3b0*/  LDG.E.64 R20, desc[UR36][R20.64] ;  /* 0x0000002414147981 */ /* 0x000f28000c1e1b00 */
[----:B------:R-:W5:Y:S01]  /*b3c0*/  LDG.E.64 R16, desc[UR36][R16.64] ;  /* 0x0000002410107981 */ /* 0x000f62000c1e1b00 */
[----:B------:R-:W-:-:S04]  /*b3d0*/  IMAD.IADD R0, R22, 0x1, R2 ;  /* 0x0000000116007824 */ /* 0x000fc800078e0202 */
        /* <DEDUP_REMOVED lines=8> */
.L_x_958:
[----:B------:R-:W-:Y:S05]  /*b460*/  BSYNC B1 ;  /* 0x0000000000017941 */ /* 0x000fea0003800000 */
.L_x_957:
        /* <DEDUP_REMOVED lines=10> */
[----:B------:R-:W-:-:S04]  /*b510*/  IADD3 R23, R23, R2, RZ ;  /* 0x0000000217177210 */ /* 0x000fc80007ffe0ff */
[----:B------:R-:W-:-:S13]  /*b520*/  ISETP.GE.U32.AND P0, PT, R23, R3, PT ;  /* 0x000000031700720c */ /* 0x000fda0003f06070 */
[----:B------:R-:W-:Y:S05]  /*b530*/  @P0 BRA `(.L_x_961) ;  /* 0x0000000000180947 */ /* 0x000fea0003800000 */
[C---:B------:R-:W-:Y:S02]  /*b540*/  IMAD.IADD R22, R23.reuse, 0x1, R2 ;  /* 0x0000000117167824 */ /* 0x040fe400078e0202 */
[----:B------:R-:W-:-:S03]  /*b550*/  IMAD.WIDE.U32 R20, R23, 0x8, R18 ;  /* 0x0000000817147825 */ /* 0x000fc600078e0012 */
[----:B------:R-:W-:-:S03]  /*b560*/  ISETP.GE.U32.AND P0, PT, R22, R3, PT ;  /* 0x000000031600720c */ /* 0x000fc60003f06070 */
[----:B------:R-:W5:Y:S10]  /*b570*/  LDG.E.64 R20, desc[UR36][R20.64] ;  /* 0x0000002414147981 */ /* 0x000f74000c1e1b00 */
[----:B------:R-:W-:-:S05]  /*b580*/  @!P0 IMAD.WIDE.U32 R18, R22, 0x8, R18 ;  /* 0x0000000816128825 */ /* 0x000fca00078e0012 */
[----:B------:R0:W5:Y:S02]  /*b590*/  @!P0 LDG.E.64 R16, desc[UR36][R18.64] ;  /* 0x0000002412108981 */ /* 0x000164000c1e1b00 */
.L_x_961:
[----:B------:R-:W-:Y:S05]  /*b5a0*/  BSYNC B1 ;  /* 0x0000000000017941 */ /* 0x000fea0003800000 */
.L_x_960:
[----:B------:R-:W-:Y:S04]  /*b5b0*/  BSSY B1, `(.L_x_962) ;  /* 0x0000011000017945 */ /* 0x000fe80003800000 */
[----:B------:R-:W-:Y:S05]  /*b5c0*/  @P1 BRA `(.L_x_963) ;  /* 0x00000000003c1947 */ /* 0x000fea0003800000 */
[----:B------:R-:W-:Y:S01]  /*b5d0*/  IADD3 R0, R0, R2, RZ ;  /* 0x0000000200007210 */ /* 0x000fe20007ffe0ff */
[----:B-----5:R-:W-:-:S03]  /*b5e0*/  DADD R10, R10, R12 ;  /* 0x000000000a0a7229 */ /* 0x020fc6000000000c */
[----:B------:R-:W-:-:S13]  /*b5f0*/  ISETP.GE.U32.AND P0, PT, R0, R3, PT ;  /* 0x000000030000720c */ /* 0x000fda0003f06070 */
[----:B------:R-:W-:Y:S05]  /*b600*/  @P0 BRA `(.L_x_963) ;  /* 0x00000000002c0947 */ /* 0x000fea0003800000 */
[----:B------:R-:W-:Y:S01]  /*b610*/  IADD3 R0, R0, R2, RZ ;  /* 0x0000000200007210 */ /* 0x000fe20007ffe0ff */
[----:B------:R-:W-:-:S03]  /*b620*/  DADD R8, R8, R14 ;  /* 0x0000000008087229 */ /* 0x000fc6000000000e */
[----:B------:R-:W-:-:S13]  /*b630*/  ISETP.GE.U32.AND P0, PT, R0, R3, PT ;  /* 0x000000030000720c */ /* 0x000fda0003f06070 */
[----:B------:R-:W-:Y:S01]  /*b640*/  @!P0 DADD R16, R4, R16 ;  /* 0x0000000004108229 */ /* 0x000fe20000000010 */
[----:B------:R-:W-:Y:S01]  /*b650*/  @!P0 IMAD.IADD R2, R0, 0x1, R2 ;  /* 0x0000000100028824 */ /* 0x000fe200078e0202 */
[----:B------:R-:W-:-:S04]  /*b660*/  @!P0 DADD R6, R6, R20 ;  /* 0x0000000006068229 */ /* 0x000fc80000000014 */
[----:B------:R-:W-:-:S04]  /*b670*/  @!P0 ISETP.GE.U32.AND P1, PT, R2, R3, PT ;  /* 0x000000030200820c */ /* 0x000fc80003f26070 */
[----:B------:R-:W-:Y:S02]  /*b680*/  @!P0 FSEL R0, R16, R4, !P1 ;  /* 0x0000000410008208 */ /* 0x000fe40004800000 */
[----:B------:R-:W-:Y:S02]  /*b690*/  @!P0 FSEL R17, R17, R5, !P1 ;  /* 0x0000000511118208 */ /* 0x000fe40004800000 */
[----:B------:R-:W-:Y:S02]  /*b6a0*/  @!P0 MOV R4, R0 ;  /* 0x0000000000048202 */ /* 0x000fe40000000f00 */
[----:B------:R-:W-:-:S07]  /*b6b0*/  @!P0 MOV R5, R17 ;  /* 0x0000001100058202 */ /* 0x000fce0000000f00 */
.L_x_963:
[----:B------:R-:W-:Y:S05]  /*b6c0*/  BSYNC B1 ;  /* 0x0000000000017941 */ /* 0x000fea0003800000 */
.L_x_962:
[----:B------:R-:W-:-:S08]  /*b6d0*/  DADD R8, R10, R8 ;  /* 0x000000000a087229 */ /* 0x000fd00000000008 */
[----:B------:R-:W-:-:S08]  /*b6e0*/  DADD R8, R8, R6 ;  /* 0x0000000008087229 */ /* 0x000fd00000000006 */
[----:B-----5:R-:W-:-:S11]  /*b6f0*/  DADD R16, R8, R4 ;  /* 0x0000000008107229 */ /* 0x020fd60000000004 */
.L_x_918:
[----:B------:R-:W-:Y:S05]  /*b700*/  BSYNC B0 ;  /* 0x0000000000007941 */ /* 0x000fea0003800000 */
.L_x_917:
[----:B------:R-:W-:Y:S02]  /*b710*/  ULDC UR4, c[0x0][0x23c] ;  /* 0x00008f0000047ab9 */ /* 0x000fe40000000800 */
[----:B------:R-:W-:-:S13]  /*b720*/  ISETP.NE.AND P0, PT, RZ, UR4, PT ;  /* 0x00000004ff007c0c */ /* 0x000fda000bf05270 */
[----:B------:R-:W-:Y:S05]  /*b730*/  @!P0 BRA `(.L_x_964) ;  /* 0x0000000000748947 */ /* 0x000fea0003800000 */
[----:B-----5:R-:W1:Y:S01]  /*b740*/  S2R R0, SR_TID.Y ;  /* 0x0000000000007919 */ /* 0x020e620000002200 */
        /* <DEDUP_REMOVED lines=13> */
[----:B------:R-:W-:-:S07]  /*b820*/  IMAD.U32 R0, RZ, RZ, UR5 ;  /* 0x00000005ff007e24 */ /* 0x000fce000f8e00ff */
.L_x_965:
[----:B------:R-:W2:Y:S01]  /*b830*/  S2R R4, SR_TID.Y ;  /* 0x0000000000047919 */ /* 0x000ea20000002200 */
[----:B------:R-:W3:Y:S01]  /*b840*/  S2R R3, SR_TID.X ;  /* 0x0000000000037919 */ /* 0x000ee20000002100 */
[----:B------:R-:W-:Y:S01]  /*b850*/  BAR.SYNC.DEFER_BLOCKING 0x0 ;  /* 0x0000000000007b1d */ /* 0x000fe20000010000 */
[----:B--2---:R-:W-:-:S04]  /*b860*/  IADD3 R2, R4, R0, RZ ;  /* 0x0000000004027210 */ /* 0x004fc80007ffe0ff */
[----:B------:R-:W-:-:S04]  /*b870*/  ISETP.GE.U32.AND P0, PT, R2, UR7, PT ;  /* 0x0000000702007c0c */ /* 0x000fc8000bf06070 */
[----:B------:R-:W-:-:S13]  /*b880*/  ISETP.GE.U32.OR P0, PT, R4, R0, P0 ;  /* 0x000000000400720c */ /* 0x000fda0000706470 */
[----:B---3--:R-:W-:-:S05]  /*b890*/  @!P0 IMAD R2, R2, UR6, R3 ;  /* 0x0000000602028c24 */ /* 0x008fca000f8e0203 */
[----:B------:R-:W-:-:S06]  /*b8a0*/  @!P0 LEA R2, R2, UR4, 0x3 ;  /* 0x0000000402028c11 */ /* 0x000fcc000f8e18ff */
[----:B------:R-:W1:Y:S02]  /*b8b0*/  @!P0 LDS.64 R2, [R2] ;  /* 0x0000000002028984 */ /* 0x000e640000000a00 */
[----:B-1----:R-:W-:-:S07]  /*b8c0*/  @!P0 DADD R16, R16, R2 ;  /* 0x0000000010108229 */ /* 0x002fce0000000002 */
[----:B------:R2:W-:Y:S01]  /*b8d0*/  @!P0 STS.64 [R5], R16 ;  /* 0x0000001005008388 */ /* 0x0005e20000000a00 */
[----:B------:R-:W-:Y:S02]  /*b8e0*/  ISETP.GT.AND P0, PT, R0, 0x1, PT ;  /* 0x000000010000780c */ /* 0x000fe40003f04270 */
[----:B------:R-:W-:-:S11]  /*b8f0*/  SHF.R.S32.HI R0, RZ, 0x1, R0 ;  /* 0x00000001ff007819 */ /* 0x000fd60000011400 */
[----:B--2---:R-:W-:Y:S05]  /*b900*/  @P0 BRA `(.L_x_965) ;  /* 0xfffffffc00c80947 */ /* 0x004fea000383ffff */
.L_x_964:
[----:B------:R-:W-:Y:S02]  /*b910*/  ULDC UR4, c[0x0][0x238] ;  /* 0x00008e0000047ab9 */ /* 0x000fe40000000800 */
[----:B------:R-:W-:-:S13]  /*b920*/  ISETP.NE.AND P0, PT, RZ, UR4, PT ;  /* 0x00000004ff007c0c */ /* 0x000fda000bf05270 */
[----:B------:R-:W-:Y:S05]  /*b930*/  @!P0 BRA `(.L_x_966) ;  /* 0x0000000000a88947 */ /* 0x000fea0003800000 */
[----:B-----5:R-:W2:Y:S02]  /*b940*/  LDC R7, c[0x0][RZ] ;  /* 0x00000000ff077b82 */ /* 0x020ea40000000800 */
[----:B--2---:R-:W-:Y:S02]  /*b950*/  ISETP.GT.AND P0, PT, R7, 0x20, PT ;  /* 0x000000200700780c */ /* 0x004fe40003f04270 */
[----:B------:R-:W-:-:S11]  /*b960*/  MOV R0, R7 ;  /* 0x0000000700007202 */ /* 0x000fd60000000f00 */
[----:B------:R-:W-:Y:S05]  /*b970*/  @!P0 BRA `(.L_x_967) ;  /* 0x0000000000708947 */ /* 0x000fea0003800000 */
[----:B------:R-:W2:Y:S01]  /*b980*/  S2R R2, SR_TID.Y ;  /* 0x0000000000027919 */ /* 0x000ea20000002200 */
[----:B------:R-:W3:Y:S01]  /*b990*/  S2UR UR5, SR_CgaCtaId ;  /* 0x00000000000579c3 */ /* 0x000ee20000008800 */
[----:B------:R-:W-:Y:S01]  /*b9a0*/  UMOV UR4, 0x400 ;  /* 0x0000040000047882 */ /* 0x000fe20000000000 */
[----:B------:R-:W2:Y:S01]  /*b9b0*/  S2R R3, SR_TID.X ;  /* 0x0000000000037919 */ /* 0x000ea20000002100 */
[----:B------:R-:W-:-:S04]  /*b9c0*/  UIADD3 UR4, UR4, 0x10, URZ ;  /* 0x0000001004047890 */ /* 0x000fc8000fffe03f */
[----:B---3--:R-:W-:Y:S01]  /*b9d0*/  ULEA UR4, UR5, UR4, 0x18 ;  /* 0x0000000405047291 */ /* 0x008fe2000f8ec03f */
[----:B--2---:R-:W-:-:S05]  /*b9e0*/  IMAD R0, R2, R7, R3 ;  /* 0x0000000702007224 */ /* 0x004fca00078e0203 */
[----:B-1----:R-:W-:Y:S02]  /*b9f0*/  LEA R5, R0, UR4, 0x3 ;  /* 0x0000000400057c11 */ /* 0x002fe4000f8e18ff */
[----:B------:R-:W-:-:S03]  /*ba00*/  LEA.HI R0, R7, R7, RZ, 0x1 ;  /* 0x0000000707007211 */ /* 0x000fc600078f08ff */
[----:B------:R2:W-:Y:S01]  /*ba10*/  STS.64 [R5], R16 ;  /* 0x0000001005007388 */ /* 0x0005e20000000a00 */
[----:B------:R-:W-:Y:S01]  /*ba20*/  SHF.R.S32.HI R2, RZ, 0x1, R0 ;  /* 0x00000001ff027819 */ /* 0x000fe20000011400 */
[----:B------:R-:W-:-:S03]  /*ba30*/  IMAD.MOV.U32 R0, RZ, RZ, 0x20 ;  /* 0x00000020ff007424 */ /* 0x000fc600078e00ff */
[----:B------:R-:W-:-:S13]  /*ba40*/  ISETP.GE.AND P0, PT, R2, 0x20, PT ;  /* 0x000000200200780c */ /* 0x000fda0003f06270 */
[----:B--2---:R-:W-:Y:S05]  /*ba50*/  @!P0 BRA `(.L_x_967) ;  /* 0x0000000000388947 */ /* 0x004fea0003800000 */
[----:B------:R-:W-:-:S07]  /*ba60*/  MOV R0, R2 ;  /* 0x0000000200007202 */ /* 0x000fce0000000f00 */
.L_x_968:
[----:B------:R-:W1:Y:S01]  /*ba70*/  S2R R3, SR_TID.X ;  /* 0x0000000000037919 */ /* 0x000e620000002100 */
[----:B------:R-:W-:Y:S01]  /*ba80*/  BAR.SYNC.DEFER_BLOCKING 0x0 ;  /* 0x0000000000007b1d */ /* 0x000fe20000010000 */
[----:B-1----:R-:W-:-:S04]  /*ba90*/  IADD3 R2, R3, R0, RZ ;  /* 0x0000000003027210 */ /* 0x002fc80007ffe0ff */
[----:B------:R-:W-:-:S04]  /*baa0*/  ISETP.GE.U32.AND P0, PT, R2, R7, PT ;  /* 0x000000070200720c */ /* 0x000fc80003f06070 */
[----:B------:R-:W-:-:S13]  /*bab0*/  ISETP.GE.U32.OR P0, PT, R3, R0, P0 ;  /* 0x000000000300720c */ /* 0x000fda0000706470 */
[----:B------:R-:W-:Y:S01]  /*bac0*/  @!P0 IMAD R2, R0, 0x8, R5 ;  /* 0x0000000800028824 */ /* 0x000fe200078e0205 */
[----:B------:R-:W-:-:S05]  /*bad0*/  SHF.R.S32.HI R0, RZ, 0x1, R0 ;  /* 0x00000001ff007819 */ /* 0x000fca0000011400 */
[----:B------:R-:W1:Y:S02]  /*bae0*/  @!P0 LDS.64 R2, [R2] ;  /* 0x0000000002028984 */ /* 0x000e640000000a00 */
[----:B-1----:R-:W-:-:S07]  /*baf0*/  @!P0 DADD R16, R16, R2 ;  /* 0x0000000010108229 */ /* 0x002fce0000000002 */
[----:B------:R1:W-:Y:S01]  /*bb00*/  @!P0 STS.64 [R5], R16 ;  /* 0x0000001005008388 */ /* 0x0003e20000000a00 */
[----:B------:R-:W-:-:S13]  /*bb10*/  ISETP.GE.AND P0, PT, R0, 0x20, PT ;  /* 0x000000200000780c */ /* 0x000fda0003f06270 */
[----:B-1----:R-:W-:Y:S05]  /*bb20*/  @P0 BRA `(.L_x_968) ;  /* 0xfffffffc00d00947 */ /* 0x002fea000383ffff */
[----:B------:R-:W-:-:S07]  /*bb30*/  MOV R0, 0x20 ;  /* 0x0000002000007802 */ /* 0x000fce0000000f00 */
.L_x_967:
[----:B------:R-:W-:Y:S01]  /*bb40*/  BAR.SYNC.DEFER_BLOCKING 0x0 ;  /* 0x0000000000007b1d */ /* 0x000fe20000010000 */
[----:B------:R-:W-:-:S13]  /*bb50*/  ISETP.GE.AND P0, PT, R0, 0x2, PT ;  /* 0x000000020000780c */ /* 0x000fda0003f06270 */
[----:B------:R-:W-:Y:S05]  /*bb60*/  @!P0 BRA `(.L_x_966) ;  /* 0x00000000001c8947 */ /* 0x000fea0003800000 */
[----:B-1----:R-:W-:-:S07]  /*bb70*/  MOV R5, 0x1 ;  /* 0x0000000100057802 */ /* 0x002fce0000000f00 */
.L_x_969:
[----:B------:R-:W-:Y:S04]  /*bb80*/  SHFL.DOWN PT, R3, R17, R5, 0x1f ;  /* 0x08001f0511037589 */ /* 0x000fe800000e0000 */
[----:B------:R1:W2:Y:S02]  /*bb90*/  SHFL.DOWN PT, R2, R16, R5, 0x1f ;  /* 0x08001f0510027589 */ /* 0x0002a400000e0000 */
[----:B-1----:R-:W-:-:S05]  /*bba0*/  IMAD.SHL.U32 R5, R5, 0x2, RZ ;  /* 0x0000000205057824 */ /* 0x002fca00078e00ff */
[----:B------:R-:W-:Y:S01]  /*bbb0*/  ISETP.GE.AND P0, PT, R5, R0, PT ;  /* 0x000000000500720c */ /* 0x000fe20003f06270 */
[----:B--2---:R-:W-:-:S12]  /*bbc0*/  DADD R16, R2, R16 ;  /* 0x0000000002107229 */ /* 0x004fd80000000010 */
[----:B------:R-:W-:Y:S05]  /*bbd0*/  @!P0 BRA `(.L_x_969) ;  /* 0xfffffffc00e88947 */ /* 0x000fea000383ffff */
.L_x_966:
[----:B-----5:R-:W2:Y:S01]  /*bbe0*/  LDC R11, c[0x0][0x3f4] ;  /* 0x0000fd00ff0b7b82 */ /* 0x020ea20000000800 */
[----:B0-----:R-:W-:Y:S02]  /*bbf0*/  MOV R18, RZ ;  /* 0x000000ff00127202 */ /* 0x001fe40000000f00 */
[----:B--2---:R-:W-:-:S13]  /*bc00*/  ISETP.NE.AND P1, PT, R11, RZ, PT ;  /* 0x000000ff0b00720c */ /* 0x004fda0003f25270 */
        /* <DEDUP_REMOVED lines=8> */
[----:B-1----:R-:W-:-:S04]  /*bc90*/  IMAD.MOV R5, RZ, RZ, -R3 ;  /* 0x000000ffff057224 */ /* 0x002fc800078e0a03 */
        /* <DEDUP_REMOVED lines=265> */
.L_x_970:
[----:B------:R-:W-:Y:S01]  /*cd30*/  ULDC.64 UR6, c[0x0][0x608] ;  /* 0x0001820000067ab9 */ /* 0x000fe20000000a00 */
[----:B------:R-:W-:Y:S02]  /*cd40*/  CS2R R2, SRZ ;  /* 0x0000000000027805 */ /* 0x000fe4000001ff00 */
[----:B------:R-:W-:Y:S01]  /*cd50*/  ISETP.NE.U32.AND P0, PT, RZ, UR6, PT ;  /* 0x00000006ff007c0c */ /* 0x000fe2000bf05070 */
[----:B------:R-:W-:Y:S01]  /*cd60*/  ULDC.64 UR4, c[0x0][0x5f8] ;  /* 0x00017e0000047ab9 */ /* 0x000fe20000000a00 */
[----:B------:R-:W-:Y:S02]  /*cd70*/  MOV R10, RZ ;  /* 0x000000ff000a7202 */ /* 0x000fe40000000f00 */
[----:B------:R-:W-:Y:S02]  /*cd80*/  ISETP.NE.AND.EX P0, PT, RZ, UR7, PT, P0 ;  /* 0x00000007ff007c0c */ /* 0x000fe4000bf05300 */
[----:B------:R-:W-:-:S05]  /*cd90*/  IADD3 R4, P2, R18, UR4, RZ ;  /* 0x0000000412047c10 */ /* 0x000fca000ff5e0ff */
[----:B-1----:R-:W-:-:S06]  /*cda0*/  IMAD.X R5, RZ, RZ, UR5, P2 ;  /* 0x00000005ff057e24 */ /* 0x002fcc00090e06ff */
[----:B------:R-:W-:Y:S01]  /*cdb0*/  @P0 IADD3 R2, P3, R18, UR6, RZ ;  /* 0x0000000612020c10 */ /* 0x000fe2000ff7e0ff */
[----:B------:R-:W-:Y:S02]  /*cdc0*/  ULDC UR6, c[0x0][0x240] ;  /* 0x0000900000067ab9 */ /* 0x000fe40000000800 */
[----:B------:R-:W-:Y:S02]  /*cdd0*/  ISETP.NE.AND P4, PT, RZ, UR6, PT ;  /* 0x00000006ff007c0c */ /* 0x000fe4000bf85270 */
[----:B------:R-:W-:-:S04]  /*cde0*/  @P0 IADD3.X R3, RZ, UR7, RZ, P3, !PT ;  /* 0x00000007ff030c10 */ /* 0x000fc80009ffe4ff */
[----:B------:R-:W-:-:S07]  /*cdf0*/  @P0 MOV R10, R3 ;  /* 0x00000003000a0202 */ /* 0x000fce0000000f00 */
[----:B------:R-:W-:Y:S05]  /*ce00*/  @!P4 BRA `(.L_x_971) ;  /* 0x0000002000a0c947 */ /* 0x000fea0003800000 */
[----:B------:R-:W0:Y:S01]  /*ce10*/  S2R R15, SR_TID.X ;  /* 0x00000000000f7919 */ /* 0x000e220000002100 */
[----:B------:R-:W-:Y:S01]  /*ce20*/  ULDC UR6, c[0x0][0x244] ;  /* 0x0000910000067ab9 */ /* 0x000fe20000000800 */
[----:B------:R-:W-:Y:S01]  /*ce30*/  HFMA2.MMA R18, -RZ, RZ, 0, 0 ;  /* 0x00000000ff127435 */ /* 0x000fe200000001ff */
[----:B------:R-:W1:Y:S01]  /*ce40*/  S2R R14, SR_TID.Y ;  /* 0x00000000000e7919 */ /* 0x000e620000002200 */
[----:B------:R-:W2:Y:S01]  /*ce50*/  S2R R0, SR_CTAID.X ;  /* 0x0000000000007919 */ /* 0x000ea20000002500 */
[----:B0-----:R-:W-:Y:S01]  /*ce60*/  IMAD R4, R15, UR6, RZ ;  /* 0x000000060f047c24 */ /* 0x001fe2000f8e02ff */
[----:B------:R-:W-:-:S03]  /*ce70*/  ULDC UR6, c[0x0][0x248] ;  /* 0x0000920000067ab9 */ /* 0x000fc60000000800 */
[----:B-1----:R-:W-:Y:S01]  /*ce80*/  IMAD R5, R14, UR6, R4 ;  /* 0x000000060e057c24 */ /* 0x002fe2000f8e0204 */
[----:B------:R-:W-:-:S03]  /*ce90*/  ULDC UR6, c[0x0][0x230] ;  /* 0x00008c0000067ab9 */ /* 0x000fc60000000800 */
[----:B--2---:R-:W-:Y:S01]  /*cea0*/  IMAD R5, R0, UR6, R5 ;  /* 0x0000000600057c24 */ /* 0x004fe2000f8e0205 */
        /* <DEDUP_REMOVED lines=274> */
.L_x_972:
        /* <DEDUP_REMOVED lines=17> */
.L_x_974:
[----:B0-----:R-:W-:Y:S05]  /*e0e0*/  BSYNC B0 ;  /* 0x0000000000007941 */ /* 0x001fea0003800000 */
.L_x_973:
[----:B------:R-:W-:Y:S01]  /*e0f0*/  PRMT R6, R6, 0x9910, RZ ;  /* 0x0000991006067816 */ /* 0x000fe200000000ff */
[----:B------:R-:W-:Y:S01]  /*e100*/  BSSY B0, `(.L_x_975) ;  /* 0x000000d000007945 */ /* 0x000fe20003800000 */
[----:B------:R-:W-:Y:S02]  /*e110*/  LOP3.LUT P0, RZ, R15, R14, RZ, 0xfc, !PT ;  /* 0x0000000e0fff7212 */ /* 0x000fe4000780fcff */
[----:B------:R-:W-:-:S13]  /*e120*/  ISETP.NE.AND P1, PT, R6, RZ, PT ;  /* 0x000000ff0600720c */ /* 0x000fda0003f25270 */
[----:B------:R-:W-:Y:S05]  /*e130*/  @!P1 BRA `(.L_x_976) ;  /* 0x0000000000249947 */ /* 0x000fea0003800000 */
[----:B------:R-:W0:Y:S01]  /*e140*/  S2UR UR4, SR_CTAID.Y ;  /* 0x00000000000479c3 */ /* 0x000e220000002600 */
[----:B------:R-:W-:-:S07]  /*e150*/  ISETP.NE.AND P2, PT, RZ, UR9, PT ;  /* 0x00000009ff007c0c */ /* 0x000fce000bf45270 */
[----:B------:R-:W0:Y:S08]  /*e160*/  LDC R9, c[0x0][0x10] ;  /* 0x00000400ff097b82 */ /* 0x000e300000000800 */
[----:B------:R-:W1:Y:S01]  /*e170*/  LDC.64 R6, c[0x0][0x610] ;  /* 0x00018400ff067b82 */ /* 0x000e620000000a00 */
[----:B0-----:R-:W-:Y:S01]  /*e180*/  IMAD R9, R0, R9, UR4 ;  /* 0x0000000400097e24 */ /* 0x001fe2000f8e0209 */
[----:B------:R-:W-:-:S03]  /*e190*/  ULDC UR4, c[0x0][0x0] ;  /* 0x0000000000047ab9 */ /* 0x000fc60000000800 */
[----:B------:R-:W-:-:S04]  /*e1a0*/  @!P2 IMAD R9, R9, UR4, R15 ;  /* 0x000000040909ac24 */ /* 0x000fc8000f8e020f */
[----:B-1----:R-:W-:-:S05]  /*e1b0*/  IMAD.WIDE.U32 R6, R9, 0x8, R6 ;  /* 0x0000000809067825 */ /* 0x002fca00078e0006 */
[----:B------:R0:W-:Y:S02]  /*e1c0*/  STG.E.64 desc[UR36][R6.64], R16 ;  /* 0x0000001006007986 */ /* 0x0001e4000c101b24 */
.L_x_976:
[----:B------:R-:W-:Y:S05]  /*e1d0*/  BSYNC B0 ;  /* 0x0000000000007941 */ /* 0x000fea0003800000 */
.L_x_975:
[----:B------:R-:W-:Y:S01]  /*e1e0*/  UMOV UR7, 0x400 ;  /* 0x0000040000077882 */ /* 0x000fe20000000000 */
        /* <DEDUP_REMOVED lines=8> */
[----:B------:R-:W-:Y:S02]  /*e270*/  CCTL.IVALL ;  /* 0x00000000ff00798f */ /* 0x000fe40002000000 */
        /* <DEDUP_REMOVED lines=25> */
.L_x_978:
[----:B------:R-:W-:Y:S05]  /*e410*/  BSYNC B0 ;  /* 0x0000000000007941 */ /* 0x000fea0003800000 */
.L_x_977:
[----:B------:R-:W-:Y:S01]  /*e420*/  BAR.SYNC.DEFER_BLOCKING 0x0 ;  /* 0x0000000000007b1d */ /* 0x000fe20000010000 */
[----:B------:R-:W-:-:S09]  /*e430*/  ULEA UR4, UR8, UR7, 0x18 ;  /* 0x0000000708047291 */ /* 0x000fd2000f8ec03f */
[----:B01----:R-:W0:Y:S02]  /*e440*/  LDS.U8 R6, [UR4] ;  /* 0x00000004ff067984 */ /* 0x003e240008000000 */
[----:B0-----:R-:W-:-:S13]  /*e450*/  ISETP.NE.AND P0, PT, R6, RZ, PT ;  /* 0x000000ff0600720c */ /* 0x001fda0003f05270 */
[----:B------:R-:W-:Y:S05]  /*e460*/  @!P0 EXIT ;  /* 0x000000000000894d */ /* 0x000fea0003800000 */
[----:B------:R-:W-:Y:S01]  /*e470*/  ISETP.NE.AND P0, PT, RZ, UR9, PT ;  /* 0x00000009ff007c0c */ /* 0x000fe2000bf05270 */
[----:B------:R-:W-:Y:S01]  /*e480*/  @!PT LDS RZ, [RZ] ;  /* 0x00000000fffff984 */ /* 0x000fe20000000800 */
[----:B------:R-:W-:Y:S01]  /*e490*/  @!PT LDS RZ, [RZ] ;  /* 0x00000000fffff984 */ /* 0x000fe20000000800 */
[----:B------:R-:W-:Y:S01]  /*e4a0*/  @!PT LDS RZ, [RZ] ;  /* 0x00000000fffff984 */ /* 0x000fe20000000800 */
[----:B------:R-:W-:Y:S01]  /*e4b0*/  @!PT LDS RZ, [RZ] ;  /* 0x00000000fffff984 */ /* 0x000fe20000000800 */
[----:B------:R0:W-:Y:S06]  /*e4c0*/  MEMBAR.ALL.CTA ;  /* 0x0000000000007992 */ /* 0x0001ec0000008000 */
[----:B0-----:R-:W-:Y:S06]  /*e4d0*/  MEMBAR.SC.GPU ;  /* 0x0000000000007992 */ /* 0x001fec0000002000 */
        /* <DEDUP_REMOVED lines=20> */
.L_x_983:
[----:B------:R-:W-:-:S05]  /*e620*/  IADD3 R9, R0, R11, RZ ;  /* 0x0000000b00097210 */ /* 0x000fca0007ffe0ff */
[----:B-1----:R-:W-:-:S06]  /*e630*/  IMAD.WIDE.U32 R8, R9, 0x8, R6 ;  /* 0x0000000809087825 */ /* 0x002fcc00078e0006 */
[----:B------:R-:W2:Y:S01]  /*e640*/  LDG.E.64 R8, desc[UR36][R8.64] ;  /* 0x0000002408087981 */ /* 0x000ea2000c1e1b00 */
[----:B------:R-:W-:-:S05]  /*e650*/  IMAD.IADD R11, R12, 0x1, R11 ;  /* 0x000000010c0b7824 */ /* 0x000fca00078e020b */
[----:B------:R-:W-:Y:S01]  /*e660*/  ISETP.GE.U32.AND P0, PT, R11, UR6, PT ;  /* 0x000000060b007c0c */ /* 0x000fe2000bf06070 */
[----:B--2---:R-:W-:-:S12]  /*e670*/  DADD R16, R8, R16 ;  /* 0x0000000008107229 */ /* 0x004fd80000000010 */
[----:B------:R-:W-:Y:S05]  /*e680*/  @!P0 BRA `(.L_x_983) ;  /* 0xfffffffc00e48947 */ /* 0x000fea000383ffff */
[----:B------:R-:W-:Y:S05]  /*e690*/  BSYNC B1 ;  /* 0x0000000000017941 */ /* 0x000fea0003800000 */
.L_x_982:
[----:B------:R-:W-:Y:S05]  /*e6a0*/  BRA `(.L_x_981) ;  /* 0x00000000004c7947 */ /* 0x000fea0003800000 */
.L_x_980:
[----:B------:R-:W0:Y:S01]  /*e6b0*/  S2R R8, SR_TID.Y ;  /* 0x0000000000087919 */ /* 0x000e220000002200 */
        /* <DEDUP_REMOVED lines=9> */
.L_x_984:
[----:B------:R-:W0:Y:S01]  /*e750*/  S2R R9, SR_TID.X ;  /* 0x0000000000097919 */ /* 0x000e220000002100 */
[----:B------:R-:W-:-:S05]  /*e760*/  IADD3 R8, R0, R11, RZ ;  /* 0x0000000b00087210 */ /* 0x000fca0007ffe0ff */
[----:B0-----:R-:W-:-:S04]  /*e770*/  IMAD R9, R8, R13, R9 ;  /* 0x0000000d08097224 */ /* 0x001fc800078e0209 */
[----:B-1----:R-:W-:-:S06]  /*e780*/  IMAD.WIDE.U32 R8, R9, 0x8, R6 ;  /* 0x0000000809087825 */ /* 0x002fcc00078e0006 */
[----:B------:R-:W3:Y:S01]  /*e790*/  LDG.E.64 R8, desc[UR36][R8.64] ;  /* 0x0000002408087981 */ /* 0x000ee2000c1e1b00 */
[----:B--2---:R-:W-:-:S05]  /*e7a0*/  IMAD.IADD R11, R12, 0x1, R11 ;  /* 0x000000010c0b7824 */ /* 0x004fca00078e020b */
[----:B------:R-:W-:Y:S01]  /*e7b0*/  ISETP.GE.U32.AND P0, PT, R11, UR5, PT ;  /* 0x000000050b007c0c */ /* 0x000fe2000bf06070 */
[----:B---3--:R-:W-:-:S12]  /*e7c0*/  DADD R16, R8, R16 ;  /* 0x0000000008107229 */ /* 0x008fd80000000010 */
[----:B------:R-:W-:Y:S05]  /*e7d0*/  @!P0 BRA `(.L_x_984) ;  /* 0xfffffffc00dc8947 */ /* 0x000fea000383ffff */
.L_x_981:
[----:B------:R-:W-:Y:S05]  /*e7e0*/  BSYNC B0 ;  /* 0x0000000000007941 */ /* 0x000fea0003800000 */
.L_x_979:
        /* <DEDUP_REMOVED lines=15> */
.L_x_986:
[----:B------:R-:W1:Y:S01]  /*e8e0*/  S2R R8, SR_TID.Y ;  /* 0x0000000000087919 */ /* 0x000e620000002200 */
[----:B------:R-:W2:Y:S01]  /*e8f0*/  S2R R7, SR_TID.X ;  /* 0x0000000000077919 */ /* 0x000ea20000002100 */
[----:B------:R-:W-:Y:S01]  /*e900*/  BAR.SYNC.DEFER_BLOCKING 0x0 ;  /* 0x0000000000007b1d */ /* 0x000fe20000010000 */
[----:B-1----:R-:W-:-:S04]  /*e910*/  IADD3 R6, R8, R0, RZ ;  /* 0x0000000008067210 */ /* 0x002fc80007ffe0ff */
[----:B------:R-:W-:-:S04]  /*e920*/  ISETP.GE.U32.AND P0, PT, R6, UR5, PT ;  /* 0x0000000506007c0c */ /* 0x000fc8000bf06070 */
[----:B------:R-:W-:-:S13]  /*e930*/  ISETP.GE.U32.OR P0, PT, R8, R0, P0 ;  /* 0x000000000800720c */ /* 0x000fda0000706470 */
[----:B--2---:R-:W-:-:S05]  /*e940*/  @!P0 IMAD R6, R6, R11, R7 ;  /* 0x0000000b06068224 */ /* 0x004fca00078e0207 */
[----:B------:R-:W-:-:S06]  /*e950*/  @!P0 LEA R6, R6, UR7, 0x3 ;  /* 0x0000000706068c11 */ /* 0x000fcc000f8e18ff */
[----:B------:R-:W0:Y:S02]  /*e960*/  @!P0 LDS.64 R6, [R6] ;  /* 0x0000000006068984 */ /* 0x000e240000000a00 */
[----:B0-----:R-:W-:-:S07]  /*e970*/  @!P0 DADD R16, R16, R6 ;  /* 0x0000000010108229 */ /* 0x001fce0000000006 */
[----:B------:R1:W-:Y:S01]  /*e980*/  @!P0 STS.64 [R9], R16 ;  /* 0x0000001009008388 */ /* 0x0003e20000000a00 */
[----:B------:R-:W-:Y:S02]  /*e990*/  ISETP.GT.AND P0, PT, R0, 0x1, PT ;  /* 0x000000010000780c */ /* 0x000fe40003f04270 */
[----:B------:R-:W-:-:S11]  /*e9a0*/  SHF.R.S32.HI R0, RZ, 0x1, R0 ;  /* 0x00000001ff007819 */ /* 0x000fd60000011400 */
[----:B-1----:R-:W-:Y:S05]  /*e9b0*/  @P0 BRA `(.L_x_986) ;  /* 0xfffffffc00c80947 */ /* 0x002fea000383ffff */
.L_x_985:
[----:B------:R-:W-:Y:S05]  /*e9c0*/  @!P2 BRA `(.L_x_987) ;  /* 0x000000000084a947 */ /* 0x000fea0003800000 */
[----:B------:R-:W-:Y:S01]  /*e9d0*/  ISETP.GT.AND P0, PT, R11, 0x20, PT ;  /* 0x000000200b00780c */ /* 0x000fe20003f04270 */
[----:B------:R-:W-:-:S12]  /*e9e0*/  IMAD.MOV.U32 R0, RZ, RZ, R11 ;  /* 0x000000ffff007224 */ /* 0x000fd800078e000b */
[----:B------:R-:W-:Y:S05]  /*e9f0*/  @!P0 BRA `(.L_x_988) ;  /* 0x0000000000508947 */ /* 0x000fea0003800000 */
[----:B------:R-:W-:Y:S01]  /*ea00*/  LEA.HI R0, R11, R11, RZ, 0x1 ;  /* 0x0000000b0b007211 */ /* 0x000fe200078f08ff */
[----:B------:R1:W-:Y:S03]  /*ea10*/  STS.64 [R9], R16 ;  /* 0x0000001009007388 */ /* 0x0003e60000000a00 */
[----:B------:R-:W-:Y:S02]  /*ea20*/  SHF.R.S32.HI R6, RZ, 0x1, R0 ;  /* 0x00000001ff067819 */ /* 0x000fe40000011400 */
[----:B------:R-:W-:Y:S02]  /*ea30*/  MOV R0, 0x20 ;  /* 0x0000002000007802 */ /* 0x000fe40000000f00 */
[----:B------:R-:W-:-:S13]  /*ea40*/  ISETP.GE.AND P0, PT, R6, 0x20, PT ;  /* 0x000000200600780c */ /* 0x000fda0003f06270 */
[----:B-1----:R-:W-:Y:S05]  /*ea50*/  @!P0 BRA `(.L_x_988) ;  /* 0x0000000000388947 */ /* 0x002fea0003800000 */
[----:B------:R-:W-:-:S07]  /*ea60*/  MOV R0, R6 ;  /* 0x0000000600007202 */ /* 0x000fce0000000f00 */
.L_x_989:
[----:B------:R-:W1:Y:S01]  /*ea70*/  S2R R7, SR_TID.X ;  /* 0x0000000000077919 */ /* 0x000e620000002100 */
[----:B------:R-:W-:Y:S01]  /*ea80*/  BAR.SYNC.DEFER_BLOCKING 0x0 ;  /* 0x0000000000007b1d */ /* 0x000fe20000010000 */
[----:B-1----:R-:W-:-:S05]  /*ea90*/  IMAD.IADD R6, R7, 0x1, R0 ;  /* 0x0000000107067824 */ /* 0x002fca00078e0200 */
[----:B------:R-:W-:-:S04]  /*eaa0*/  ISETP.GE.U32.AND P0, PT, R6, R11, PT ;  /* 0x0000000b0600720c */ /* 0x000fc80003f06070 */
[----:B------:R-:W-:-:S13]  /*eab0*/  ISETP.GE.U32.OR P0, PT, R7, R0, P0 ;  /* 0x000000000700720c */ /* 0x000fda0000706470 */
[----:B------:R-:W-:Y:S02]  /*eac0*/  @!P0 LEA R6, R0, R9, 0x3 ;  /* 0x0000000900068211 */ /* 0x000fe400078e18ff */
[----:B------:R-:W-:-:S04]  /*ead0*/  SHF.R.S32.HI R0, RZ, 0x1, R0 ;  /* 0x00000001ff007819 */ /* 0x000fc80000011400 */
[----:B------:R-:W0:Y:S02]  /*eae0*/  @!P0 LDS.64 R6, [R6] ;  /* 0x0000000006068984 */ /* 0x000e240000000a00 */
[----:B0-----:R-:W-:-:S07]  /*eaf0*/  @!P0 DADD R16, R16, R6 ;  /* 0x0000000010108229 */ /* 0x001fce0000000006 */
[----:B------:R1:W-:Y:S01]  /*eb00*/  @!P0 STS.64 [R9], R16 ;  /* 0x0000001009008388 */ /* 0x0003e20000000a00 */
[----:B------:R-:W-:-:S13]  /*eb10*/  ISETP.GE.AND P0, PT, R0, 0x20, PT ;  /* 0x000000200000780c */ /* 0x000fda0003f06270 */
[----:B-1----:R-:W-:Y:S05]  /*eb20*/  @P0 BRA `(.L_x_989) ;  /* 0xfffffffc00d00947 */ /* 0x002fea000383ffff */
[----:B------:R-:W-:-:S07]  /*eb30*/  MOV R0, 0x20 ;  /* 0x0000002000007802 */ /* 0x000fce0000000f00 */
.L_x_988:
[----:B------:R-:W-:Y:S01]  /*eb40*/  BAR.SYNC.DEFER_BLOCKING 0x0 ;  /* 0x0000000000007b1d */ /* 0x000fe20000010000 */
[----:B------:R-:W-:-:S13]  /*eb50*/  ISETP.GE.AND P0, PT, R0, 0x2, PT ;  /* 0x000000020000780c */ /* 0x000fda0003f06270 */
[----:B------:R-:W-:Y:S05]  /*eb60*/  @!P0 BRA `(.L_x_987) ;  /* 0x00000000001c8947 */ /* 0x000fea0003800000 */
[----:B0-----:R-:W-:-:S07]  /*eb70*/  IMAD.MOV.U32 R9, RZ, RZ, 0x1 ;  /* 0x00000001ff097424 */ /* 0x001fce00078e00ff */
.L_x_990:
[----:B------:R-:W-:Y:S04]  /*eb80*/  SHFL.DOWN PT, R7, R17, R9, 0x1f ;  /* 0x08001f0911077589 */ /* 0x000fe800000e0000 */
[----:B------:R0:W1:Y:S02]  /*eb90*/  SHFL.DOWN PT, R6, R16, R9, 0x1f ;  /* 0x08001f0910067589 */ /* 0x00006400000e0000 */
[----:B0-----:R-:W-:-:S04]  /*eba0*/  SHF.L.U32 R9, R9, 0x1, RZ ;  /* 0x0000000109097819 */ /* 0x001fc800000006ff */
[----:B------:R-:W-:Y:S01]  /*ebb0*/  ISETP.GE.AND P0, PT, R9, R0, PT ;  /* 0x000000000900720c */ /* 0x000fe20003f06270 */
[----:B-1----:R-:W-:-:S12]  /*ebc0*/  DADD R16, R6, R16 ;  /* 0x0000000006107229 */ /* 0x002fd80000000010 */
[----:B------:R-:W-:Y:S05]  /*ebd0*/  @!P0 BRA `(.L_x_990) ;  /* 0xfffffffc00e88947 */ /* 0x000fea000383ffff */
.L_x_987:
        /* <DEDUP_REMOVED lines=10> */
[----:B0-----:R-:W-:-:S11]  /*ec80*/  DADD R16, R16, R4 ;  /* 0x0000000010107229 */ /* 0x001fd60000000004 */
.L_x_992:
[----:B------:R-:W-:Y:S05]  /*ec90*/  @!P1 BRA `(.L_x_993) ;  /* 0x0000000000689947 */ /* 0x000fea0003800000 */
[----:B------:R-:W1:Y:S01]  /*eca0*/  LDC R0, c[0x0][0x62c] ;  /* 0x00018b00ff007b82 */ /* 0x000e620000000800 */
[----:B------:R-:W-:Y:S02]  /*ecb0*/  ULDC.64 UR4, c[0x0][0x210] ;  /* 0x0000840000047ab9 */ /* 0x000fe40000000a00 */
[----:B0-----:R-:W-:Y:S01]  /*ecc0*/  DMUL R16, R16, UR4 ;  /* 0x0000000410107c28 */ /* 0x001fe20008000000 */
        /* <DEDUP_REMOVED lines=9> */
[----:B------:R-:W-:Y:S01]  /*ed60*/  MOV R6, UR4 ;  /* 0x0000000400067c02 */ /* 0x000fe20008000f00 */
[----:B------:R-:W-:Y:S01]  /*ed70*/  IMAD.U32 R10, RZ, RZ, UR6 ;  /* 0x00000006ff0a7e24 */ /* 0x000fe2000f8e00ff */
[----:B------:R-:W-:Y:S01]  /*ed80*/  MOV R7, UR5 ;  /* 0x0000000500077c02 */ /* 0x000fe20008000f00 */
[----:B------:R-:W-:Y:S01]  /*ed90*/  IMAD.MOV.U32 R12, RZ, RZ, 0x1 ;  /* 0x00000001ff0c7424 */ /* 0x000fe200078e00ff */
[----:B------:R-:W-:-:S02]  /*eda0*/  MOV R11, UR7 ;  /* 0x00000007000b7c02 */ /* 0x000fc40008000f00 */
[----:B------:R-:W-:Y:S02]  /*edb0*/  MOV R8, 0x2ef ;  /* 0x000002ef00087802 */ /* 0x000fe40000000f00 */
[----:B------:R-:W-:-:S07]  /*edc0*/  MOV R13, RZ ;  /* 0x000000ff000d7202 */ /* 0x000fce0000000f00 */
[----:B------:R-:W-:-:S07]  /*edd0*/  LEPC R20, `(.L_x_994) ;  /* 0x000000001014794e */ /* 0x000fce0000000000 */
[----:B0-----:R-:W-:Y:S05]  /*ede0*/  CALL.ABS.NOINC R2 ;  /* 0x0000000002007343 */ /* 0x001fea0003c00000 */
.L_x_994:
[----:B------:R-:W-:Y:S02]  /*edf0*/  ULDC.64 UR4, c[0x0][0x5f8] ;  /* 0x00017e0000047ab9 */ /* 0x000fe40000000a00 */
[----:B------:R-:W-:-:S04]  /*ee00*/  IADD3 R18, P0, R18, UR4, RZ ;  /* 0x0000000412127c10 */ /* 0x000fc8000ff1e0ff */
[----:B------:R-:W-:-:S05]  /*ee10*/  IADD3.X R19, RZ, UR5, RZ, P0, !PT ;  /* 0x00000005ff137c10 */ /* 0x000fca00087fe4ff */
[----:B------:R-:W-:Y:S01]  /*ee20*/  STG.E.64 desc[UR36][R18.64], R16 ;  /* 0x0000001012007986 */ /* 0x000fe2000c101b24 */
[----:B------:R-:W-:Y:S05]  /*ee30*/  EXIT ;  /* 0x000000000000794d */ /* 0x000fea0003800000 */
.L_x_993:
[----:B------:R-:W-:Y:S01]  /*ee40*/  STG.E.64 desc[UR36][R2.64], R16 ;  /* 0x0000001002007986 */ /* 0x000fe2000c101b24 */
[----:B------:R-:W-:Y:S05]  /*ee50*/  EXIT ;  /* 0x000000000000794d */ /* 0x000fea0003800000 */
.L_x_991:
[----:B------:R-:W-:Y:S01]  /*ee60*/  ISETP.NE.AND P0, PT, RZ, UR38, PT ;  /* 0x00000026ff007c0c */ /* 0x000fe2000bf05270 */
[----:B------:R-:W-:Y:S02]  /*ee70*/  ULDC.U8 UR4, c[0x0][0x629] ;  /* 0x00018a4000047ab9 */ /* 0x000fe40000000000 */
[----:B------:R-:W-:-:S10]  /*ee80*/  ISETP.NE.AND P1, PT, RZ, UR4, PT ;  /* 0x00000004ff007c0c */ /* 0x000fd4000bf25270 */
[----:B------:R-:W-:Y:S05]  /*ee90*/  @!P0 BRA `(.L_x_995) ;  /* 0x0000000000088947 */ /* 0x000fea0003800000 */
[----:B------:R-:W0:Y:S02]  /*eea0*/  LDG.E.64 R2, desc[UR36][R4.64] ;  /* 0x0000002404027981 */ /* 0x000e24000c1e1b00 */
[----:B0-----:R-:W-:-:S11]  /*eeb0*/  DADD R16, R16, R2 ;  /* 0x0000000010107229 */ /* 0x001fd60000000002 */
.L_x_995:
        /* <DEDUP_REMOVED lines=22> */
.L_x_997:
[----:B------:R-:W-:Y:S02]  /*f020*/  ULDC.64 UR4, c[0x0][0x5f8] ;  /* 0x00017e0000047ab9 */ /* 0x000fe40000000a00 */
[----:B------:R-:W-:-:S05]  /*f030*/  IADD3 R18, P0, R18, UR4, RZ ;  /* 0x0000000412127c10 */ /* 0x000fca000ff1e0ff */
[----:B------:R-:W-:-:S05]  /*f040*/  IMAD.X R19, RZ, RZ, UR5, P0 ;  /* 0x00000005ff137e24 */ /* 0x000fca00080e06ff */
[----:B------:R-:W-:Y:S01]  /*f050*/  STG.E.64 desc[UR36][R18.64], R16 ;  /* 0x0000001012007986 */ /* 0x000fe2000c101b24 */
[----:B------:R-:W-:Y:S05]  /*f060*/  EXIT ;  /* 0x000000000000794d */ /* 0x000fea0003800000 */
.L_x_996:
[----:B------:R-:W-:Y:S01]  /*f070*/  STG.E.64 desc[UR36][R4.64], R16 ;  /* 0x0000001004007986 */ /* 0x000fe2000c101b24 */
[----:B------:R-:W-:Y:S05]  /*f080*/  EXIT ;  /* 0x000000000000794d */ /* 0x000fea0003800000 */
.L_x_971:
[----:B------:R-:W-:Y:S02]  /*f090*/  ULDC UR4, c[0x0][0x228] ;  /* 0x00008a0000047ab9 */ /* 0x000fe40000000800 */
[----:B------:R-:W-:-:S13]  /*f0a0*/  ISETP.GE.AND P0, PT, R29, UR4, PT ;  /* 0x000000041d007c0c */ /* 0x000fda000bf06270 */
[----:B------:R-:W-:Y:S05]  /*f0b0*/  @P0 EXIT ;  /* 0x000000000000094d */ /* 0x000fea0003800000 */
[----:B------:R-:W0:Y:S01]  /*f0c0*/  S2R R0, SR_TID.X ;  /* 0x0000000000007919 */ /* 0x000e220000002100 */
[----:B------:R-:W-:Y:S02]  /*f0d0*/  ULDC UR4, c[0x0][0x238] ;  /* 0x00008e0000047ab9 */ /* 0x000fe40000000800 */
[----:B------:R-:W-:Y:S02]  /*f0e0*/  ISETP.NE.AND P0, PT, RZ, UR4, PT ;  /* 0x00000004ff007c0c */ /* 0x000fe4000bf05270 */
[----:B0-----:R-:W-:-:S13]  /*f0f0*/  ISETP.NE.AND P1, PT, R0, RZ, PT ;  /* 0x000000ff0000720c */ /* 0x001fda0003f25270 */
[----:B------:R-:W-:Y:S05]  /*f100*/  @P0 EXIT P1 ;  /* 0x000000000000094d */ /* 0x000fea0000800000 */
[----:B------:R-:W0:Y:S01]  /*f110*/  S2R R0, SR_TID.Y ;  /* 0x0000000000007919 */ /* 0x000e220000002200 */
[----:B------:R-:W-:Y:S02]  /*f120*/  ULDC UR4, c[0x0][0x23c] ;  /* 0x00008f0000047ab9 */ /* 0x000fe40000000800 */
[----:B------:R-:W-:Y:S02]  /*f130*/  ISETP.NE.AND P0, PT, RZ, UR4, PT ;  /* 0x00000004ff007c0c */ /* 0x000fe4000bf05270 */
[----:B0-----:R-:W-:-:S13]  /*f140*/  ISETP.NE.AND P1, PT, R0, RZ, PT ;  /* 0x000000ff0000720c */ /* 0x001fda0003f25270 */
        /* <DEDUP_REMOVED lines=10> */
[----:B--2---:R-:W-:-:S11]  /*f1f0*/  DADD R16, R16, R4 ;  /* 0x0000000010107229 */ /* 0x004fd60000000004 */
.L_x_999:
[----:B------:R-:W-:Y:S05]  /*f200*/  @!P1 BRA `(.L_x_1000) ;  /* 0x0000000000689947 */ /* 0x000fea0003800000 */
[----:B------:R-:W0:Y:S01]  /*f210*/  LDC R0, c[0x0][0x62c] ;  /* 0x00018b00ff007b82 */ /* 0x000e220000000800 */
[----:B------:R-:W-:Y:S02]  /*f220*/  ULDC.64 UR4, c[0x0][0x210] ;  /* 0x0000840000047ab9 */ /* 0x000fe40000000a00 */
[----:B------:R-:W-:Y:S01]  /*f230*/  DMUL R16, R16, UR4 ;  /* 0x0000000410107c28 */ /* 0x000fe20008000000 */
[----:B0-----:R-:W-:-:S13]  /*f240*/  ISETP.NE.AND P0, PT, R0, 0x1, PT ;  /* 0x000000010000780c */ /* 0x001fda0003f05270 */
[----:B------:R-:W-:Y:S05]  /*f250*/  @!P0 BRA `(.L_x_1001) ;  /* 0x0000000000408947 */ /* 0x000fea0003800000 */
[----:B------:R-:W-:Y:S01]  /*f260*/  MOV R2, 0x0 ;  /* 0x0000000000027802 */ /* 0x000fe20000000f00 */
[----:B------:R-:W-:Y:S01]  /*f270*/  ULDC.64 UR4, c[0x4][0x590] ;  /* 0x0101640000047ab9 */ /* 0x000fe20000000a00 */
[----:B------:R-:W-:Y:S01]  /*f280*/  ULDC.64 UR6, c[0x4][0x3c0] ;  /* 0x0100f00000067ab9 */ /* 0x000fe20000000a00 */
[----:B------:R-:W-:Y:S01]  /*f290*/  MOV R4, UR4 ;  /* 0x0000000400047c02 */ /* 0x000fe20008000f00 */
[----:B------:R-:W-:Y:S01]  /*f2a0*/  IMAD.U32 R11, RZ, RZ, UR7 ;  /* 0x00000007ff0b7e24 */ /* 0x000fe2000f8e00ff */
[----:B------:R-:W-:Y:S01]  /*f2b0*/  MOV R5, UR5 ;  /* 0x0000000500057c02 */ /* 0x000fe20008000f00 */
[----:B------:R-:W0:Y:S01]  /*f2c0*/  LDC.64 R2, c[0x4][R2] ;  /* 0x0100000002027b82 */ /* 0x000e220000000a00 */
[----:B------:R-:W-:Y:S01]  /*f2d0*/  ULDC.64 UR4, c[0x4][0x578] ;  /* 0x01015e0000047ab9 */ /* 0x000fe20000000a00 */
[----:B------:R-:W-:Y:S01]  /*f2e0*/  MOV R10, UR6 ;  /* 0x00000006000a7c02 */ /* 0x000fe20008000f00 */
[----:B------:R-:W-:Y:S01]  /*f2f0*/  IMAD.U32 R6, RZ, RZ, UR4 ;  /* 0x00000004ff067e24 */ /* 0x000fe2000f8e00ff */
[----:B------:R-:W-:Y:S01]  /*f300*/  MOV R7, UR5 ;  /* 0x0000000500077c02 */ /* 0x000fe20008000f00 */
[----:B------:R-:W-:Y:S01]  /*f310*/  IMAD.MOV.U32 R13, RZ, RZ, RZ ;  /* 0x000000ffff0d7224 */ /* 0x000fe200078e00ff */
[----:B------:R-:W-:-:S02]  /*f320*/  MOV R8, 0x2ef ;  /* 0x000002ef00087802 */ /* 0x000fc40000000f00 */
[----:B------:R-:W-:-:S07]  /*f330*/  MOV R12, 0x1 ;  /* 0x00000001000c7802 */ /* 0x000fce0000000f00 */
[----:B------:R-:W-:-:S07]  /*f340*/  LEPC R20, `(.L_x_1001) ;  /* 0x000000001014794e */ /* 0x000fce0000000000 */
[----:B0-----:R-:W-:Y:S05]  /*f350*/  CALL.ABS.NOINC R2 ;  /* 0x0000000002007343 */ /* 0x001fea0003c00000 */
.L_x_1001:
[----:B------:R-:W-:Y:S02]  /*f360*/  ULDC.64 UR4, c[0x0][0x5f8] ;  /* 0x00017e0000047ab9 */ /* 0x000fe40000000a00 */
[----:B------:R-:W-:-:S04]  /*f370*/  IADD3 R18, P0, R18, UR4, RZ ;  /* 0x0000000412127c10 */ /* 0x000fc8000ff1e0ff */
[----:B------:R-:W-:-:S05]  /*f380*/  IADD3.X R19, RZ, UR5, RZ, P0, !PT ;  /* 0x00000005ff137c10 */ /* 0x000fca00087fe4ff */
[----:B------:R-:W-:Y:S01]  /*f390*/  STG.E.64 desc[UR36][R18.64], R16 ;  /* 0x0000001012007986 */ /* 0x000fe2000c101b24 */
[----:B------:R-:W-:Y:S05]  /*f3a0*/  EXIT ;  /* 0x000000000000794d */ /* 0x000fea0003800000 */
.L_x_1000:
[----:B------:R-:W-:Y:S01]  /*f3b0*/  STG.E.64 desc[UR36][R2.64], R16 ;  /* 0x0000001002007986 */ /* 0x000fe2000c101b24 */
[----:B------:R-:W-:Y:S05]  /*f3c0*/  EXIT ;  /* 0x000000000000794d */ /* 0x000fea0003800000 */
.L_x_998:
[----:B------:R-:W-:Y:S01]  /*f3d0*/  ISETP.NE.AND P0, PT, RZ, UR38, PT ;  /* 0x00000026ff007c0c */ /* 0x000fe2000bf05270 */
[----:B------:R-:W-:Y:S02]  /*f3e0*/  ULDC.U8 UR4, c[0x0][0x629] ;  /* 0x00018a4000047ab9 */ /* 0x000fe40000000000 */
[----:B------:R-:W-:-:S10]  /*f3f0*/  ISETP.NE.AND P1, PT, RZ, UR4, PT ;  /* 0x00000004ff007c0c */ /* 0x000fd4000bf25270 */
[----:B------:R-:W-:Y:S05]  /*f400*/  @!P0 BRA `(.L_x_1002) ;  /* 0x0000000000088947 */ /* 0x000fea0003800000 */
[----:B------:R-:W2:Y:S02]  /*f410*/  LDG.E.64 R2, desc[UR36][R4.64] ;  /* 0x0000002404027981 */ /* 0x000ea4000c1e1b00 */
[----:B--2---:R-:W-:-:S11]  /*f420*/  DADD R16, R16, R2 ;  /* 0x0000000010107229 */ /* 0x004fd60000000002 */
.L_x_1002:
        /* <DEDUP_REMOVED lines=22> */
.L_x_1004:
[----:B------:R-:W-:Y:S02]  /*f590*/  ULDC.64 UR4, c[0x0][0x5f8] ;  /* 0x00017e0000047ab9 */ /* 0x000fe40000000a00 */
[----:B------:R-:W-:-:S04]  /*f5a0*/  IADD3 R18, P0, R18, UR4, RZ ;  /* 0x0000000412127c10 */ /* 0x000fc8000ff1e0ff */
[----:B------:R-:W-:-:S05]  /*f5b0*/  IADD3.X R19, RZ, UR5, RZ, P0, !PT ;  /* 0x00000005ff137c10 */ /* 0x000fca00087fe4ff */
[----:B------:R-:W-:Y:S01]  /*f5c0*/  STG.E.64 desc[UR36][R18.64], R16 ;  /* 0x0000001012007986 */ /* 0x000fe2000c101b24 */
[----:B------:R-:W-:Y:S05]  /*f5d0*/  EXIT ;  /* 0x000000000000794d */ /* 0x000fea0003800000 */
.L_x_1003:
[----:B------:R-:W-:Y:S01]  /*f5e0*/  STG.E.64 desc[UR36][R4.64], R16 ;  /* 0x0000001004007986 */ /* 0x000fe2000c101b24 */
[----:B------:R-:W-:Y:S05]  /*f5f0*/  EXIT ;  /* 0x000000000000794d */ /* 0x000fea0003800000 */
.L_x_1005:
        /* <DEDUP_REMOVED lines=16> */
.L_x_8246:


//--------------------- .text._ZN2at6native13reduce_kernelILi256ELi2ENS0_8ReduceOpIdNS0_7MeanOpsIddddEEjdLi4ELi4EEEEEvT1_ --------------------------
	.section	.text._ZN2at6native13reduce_kernelILi256ELi2ENS0_8ReduceOpIdNS0_7MeanOpsIddddEEjdLi4ELi4EEEEEvT1_,"ax",@progbits
	.align	128
        .global         _ZN2at6native13reduce_kernelILi256ELi2ENS0_8ReduceOpIdNS0_7MeanOpsIddddEEjdLi4ELi4EEEEEvT1_
        .type           _ZN2at6native13reduce_kernelILi256ELi2ENS0_8ReduceOpIdNS0_7MeanOpsIddddEEjdLi4ELi4EEEEEvT1_,@function
        .size           _ZN2at6native13reduce_kernelILi256ELi2ENS0_8ReduceOpIdNS0_7MeanOpsIddddEEjdLi4ELi4EEEEEvT1_,(.L_x_8247 - _ZN2at6native13reduce_kernelILi256ELi2ENS0_8ReduceOpIdNS0_7MeanOpsIddddEEjdLi4ELi4EEEEEvT1_)
        .other          _ZN2at6native13reduce_kernelILi256ELi2ENS0_8ReduceOpIdNS0_7MeanOpsIddddEEjdLi4ELi4EEEEEvT1_,@"STO_CUDA_ENTRY STV_DEFAULT"
_ZN2at6native13reduce_kernelILi256ELi2ENS0_8ReduceOpIdNS0_7MeanOpsIddddEEjdLi4ELi4EEEEEvT1_:
.text._ZN2at6native13reduce_kernelILi256ELi2ENS0_8ReduceOpIdNS0_7MeanOpsIddddEEjdLi4ELi4EEEEEvT1_:
        /* <DEDUP_REMOVED lines=288> */
.L_x_1006:
        /* <DEDUP_REMOVED lines=44> */
.L_x_1010:
[----:B------:R-:W0:Y:S01]  /*14c0*/  LDC.64 R4, c[0x0][0x218] ;  /* 0x00008600ff047b82 */ /* 0x000e220000000a00 */
[----:B------:R-:W-:Y:S01]  /*14d0*/  SHF.R.U64 R0, R22, 0x3, R23 ;  /* 0x0000000316007819 */ /* 0x000fe20000001217 */
[----:B------:R-:W-:Y:S01]  /*14e0*/  ULDC UR4, c[0x0][0x224] ;  /* 0x0000890000047ab9 */ /* 0x000fe20000000800 */
[----:B------:R-:W-:Y:S02]  /*14f0*/  BSSY B0, `(.L_x_1011) ;  /* 0x0000029000007945 */ /* 0x000fe40003800000 */
[----:B------:R-:W-:Y:S02]  /*1500*/  LOP3.LUT R8, R0, 0x3, RZ, 0xc0, !PT ;  /* 0x0000000300087812 */ /* 0x000fe400078ec0ff */
[----:B------:R-:W-:Y:S02]  /*1510*/  MOV R0, UR4 ;  /* 0x0000000400007c02 */ /* 0x000fe40008000f00 */
        /* <DEDUP_REMOVED lines=20> */
.L_x_1016:
[----:B------:R-:W-:Y:S05]  /*1660*/  BSYNC B2 ;  /* 0x0000000000027941 */ /* 0x000fea0003800000 */
.L_x_1015:
        /* <DEDUP_REMOVED lines=10> */
.L_x_1014:
[----:B------:R-:W-:Y:S05]  /*1710*/  BSYNC B1 ;  /* 0x0000000000017941 */ /* 0x000fea0003800000 */
.L_x_1013:
[----:B------:R-:W0:Y:S01]  /*1720*/  LDC R7, c[0x0][0x224] ;  /* 0x00008900ff077b82 */ /* 0x000e220000000800 */
[----:B------:R-:W-:-:S04]  /*1730*/  IADD3 R3, P0, -R8, 0x4, RZ ;  /* 0x0000000408037810 */ /* 0x000fc80007f1e1ff */
[----:B------:R-:W-:Y:S01]  /*1740*/  LEA R22, P1, R3, R22, 0x3 ;  /* 0x0000001603167211 */ /* 0x000fe200078218ff */
[----:B------:R-:W-:-:S05]  /*1750*/  IMAD.X R6, RZ, RZ, -0x1, P0 ;  /* 0xffffffffff067424 */ /* 0x000fca00000e06ff */
[----:B------:R-:W-:Y:S02]  /*1760*/  LEA.HI.X R23, R3, R23, R6, 0x3, P1 ;  /* 0x0000001703177211 */ /* 0x000fe400008f1c06 */
[----:B0-----:R-:W-:-:S07]  /*1770*/  IADD3 R0, R8, -0x4, R7 ;  /* 0xfffffffc08007810 */ /* 0x001fce0007ffe007 */
.L_x_1012:
[----:B------:R-:W-:Y:S05]  /*1780*/  BSYNC B0 ;  /* 0x0000000000007941 */ /* 0x000fea0003800000 */
.L_x_1011:
        /* <DEDUP_REMOVED lines=17> */
[----:B------:R-:W-:Y:S01]  /*18a0*/  MOV R3, R6 ;  /* 0x0000000600037202 */ /* 0x000fe20000000f00 */
[--C-:B------:R-:W-:Y:S01]  /*18b0*/  IMAD.MOV.U32 R14, RZ, RZ, R4.reuse ;  /* 0x000000ffff0e7224 */ /* 0x100fe200078e0004 */
[-C--:B------:R-:W-:Y:S01]  /*18c0*/  MOV R15, R5.reuse ;  /* 0x00000005000f7202 */ /* 0x080fe20000000f00 */
[----:B------:R-:W-:Y:S01]  /*18d0*/  IMAD.MOV.U32 R24, RZ, RZ, R4 ;  /* 0x000000ffff187224 */ /* 0x000fe200078e0004 */
[----:B------:R-:W-:-:S07]  /*18e0*/  MOV R25, R5 ;  /* 0x0000000500197202 */ /* 0x000fce0000000f00 */
.L_x_1019:
        /* <DEDUP_REMOVED lines=12> */
.L_x_1018:
[----:B------:R-:W-:Y:S05]  /*19b0*/  BSYNC B0 ;  /* 0x0000000000007941 */ /* 0x000fea0003800000 */
.L_x_1017:
        /* <DEDUP_REMOVED lines=8> */
.L_x_1021:
[----:B------:R-:W-:Y:S05]  /*1a40*/  BSYNC B0 ;  /* 0x0000000000007941 */ /* 0x000fea0003800000 */
.L_x_1020:
        /* <DEDUP_REMOVED lines=8> */
[----:B------:R-:W-:-:S06]  /*1ad0*/  IMAD.WIDE R22, R3, 0x8, R22 ;  /* 0x0000000803167825 */ /* 0x000fcc00078e0216 */
[----:B------:R-:W2:Y:S02]  /*1ae0*/  LDG.E.64 R22, desc[UR60][R22.64] ;  /* 0x0000003c16167981 */ /* 0x000ea4000c1e1b00 */
[----:B--2---:R-:W-:-:S11]  /*1af0*/  DADD R12, R12, R22 ;  /* 0x000000000c0c7229 */ /* 0x004fd60000000016 */
.L_x_1023:
[----:B------:R-:W-:Y:S05]  /*1b00*/  BSYNC B0 ;  /* 0x0000000000007941 */ /* 0x000fea0003800000 */
.L_x_1022:
[----:B------:R-:W-:Y:S01]  /*1b10*/  DADD R12, R24, R12 ;  /* 0x00000000180c7229 */ /* 0x000fe2000000000c */
[----:B------:R-:W-:-:S07]  /*1b20*/  CS2R R22, SRZ ;  /* 0x0000000000167805 */ /* 0x000fce000001ff00 */
[----:B------:R-:W-:-:S08]  /*1b30*/  DADD R12, R12, R14 ;  /* 0x000000000c0c7229 */ /* 0x000fd0000000000e */
[----:B------:R-:W-:Y:S01]  /*1b40*/  DADD R20, R12, R20 ;  /* 0x000000000c147229 */ /* 0x000fe20000000014 */
[----:B------:R-:W-:Y:S10]  /*1b50*/  BRA `(.L_x_1008) ;  /* 0x0000009800507947 */ /* 0x000ff40003800000 */
.L_x_1009:
        /* <DEDUP_REMOVED lines=10> */
[----:B------:R-:W-:Y:S02]  /*1c00*/  IMAD R5, R0, 0x3, R3 ;  /* 0x0000000300057824 */ /* 0x000fe400078e0203 */
[----:B0-----:R-:W-:Y:S01]  /*1c10*/  IMAD.MOV.U32 R42, RZ, RZ, R20 ;  /* 0x000000ffff2a7224 */ /* 0x001fe200078e0014 */
[----:B------:R-:W-:Y:S01]  /*1c20*/  MOV R43, R21 ;  /* 0x00000015002b7202 */ /* 0x000fe20000000f00 */
[----:B------:R-:W-:Y:S06]  /*1c30*/  @!P1 BRA `(.L_x_1025) ;  /* 0x0000008800909947 */ /* 0x000fec0003800000 */
        /* <DEDUP_REMOVED lines=30> */
.L_x_1032:
        /* <DEDUP_REMOVED lines=287> */
.L_x_1028:
        /* <DEDUP_REMOVED lines=242> */
.L_x_1029:
        /* <DEDUP_REMOVED lines=241> */
.L_x_1030:
[----:B------:R-:W-:-:S04]  /*4e40*/  LOP3.LUT R5, R4, 0xfffffff0, RZ, 0xc0, !PT ;  /* 0xfffffff004057812 */ /* 0x000fc800078ec0ff */
[----:B------:R-:W-:-:S04]  /*4e50*/  IADD3 R4, P1, R22, R5, RZ ;  /* 0x0000000516047210 */ /* 0x000fc80007f3e0ff */
[----:B------:R-:W-:-:S06]  /*4e60*/  IADD3.X R5, RZ, R23, RZ, P1, !PT ;  /* 0x00000017ff057210 */ /* 0x000fcc0000ffe4ff */
[----:B------:R-:W5:Y:S01]  /*4e70*/  LDG.E.128 R4, desc[UR60][R4.64] ;  /* 0x0000003c04047981 */ /* 0x000f62000c1e1d00 */
[----:B------:R-:W-:Y:S01]  /*4e80*/  IMAD.IADD R37, R25, 0x1, R0 ;  /* 0x0000000119257824 */ /* 0x000fe200078e0200 */
        /* <DEDUP_REMOVED lines=233> */
.L_x_1031:
        /* <DEDUP_REMOVED lines=19> */
.L_x_1027:
[----:B------:R-:W-:Y:S05]  /*5e50*/  BSYNC B0 ;  /* 0x0000000000007941 */ /* 0x000fea0003800000 */
.L_x_1026:
        /* <DEDUP_REMOVED lines=280> */
.L_x_1035:
        /* <DEDUP_REMOVED lines=281> */
.L_x_1036:
[----:B------:R-:W-:-:S04]  /*8170*/  LOP3.LUT R9, R37, 0xfffffff0, RZ, 0xc0, !PT ;  /* 0xfffffff025097812 */ /* 0x000fc800078ec0ff */
[----:B------:R-:W-:-:S05]  /*8180*/  IADD3 R8, P2, R22, R9, RZ ;  /* 0x0000000916087210 */ /* 0x000fca0007f5e0ff */
[----:B------:R-:W-:-:S06]  /*8190*/  IMAD.X R9, RZ, RZ, R23, P2 ;  /* 0x000000ffff097224 */ /* 0x000fcc00010e0617 */
[----:B------:R-:W5:Y:S01]  /*81a0*/  LDG.E.128 R8, desc[UR60][R8.64] ;  /* 0x0000003c08087981 */ /* 0x000f62000c1e1d00 */
[----:B------:R-:W-:-:S04]  /*81b0*/  IADD3 R45, R45, R0, RZ ;  /* 0x000000002d2d7210 */ /* 0x000fc80007ffe0ff */
[----:B------:R-:W-:-:S13]  /*81c0*/  ISETP.GE.U32.AND P2, PT, R45, R36, PT ;  /* 0x000000242d00720c */ /* 0x000fda0003f46070 */
[----:B------:R-:W-:Y:S05]  /*81d0*/  @P2 BRA `(.L_x_1034) ;  /* 0x0000002000bc2947 */ /* 0x000fea0003800000 */
        /* <DEDUP_REMOVED lines=274> */
.L_x_1037:
        /* <DEDUP_REMOVED lines=281> */
.L_x_1038:
[----:B------:R-:W-:-:S04]  /*a490*/  LOP3.LUT R25, R24, 0xfffffff0, RZ, 0xc0, !PT ;  /* 0xfffffff018197812 */ /* 0x000fc800078ec0ff */
[----:B------:R-:W-:-:S04]  /*a4a0*/  IADD3 R24, P1, R22, R25, RZ ;  /* 0x0000001916187210 */ /* 0x000fc80007f3e0ff */
[----:B------:R-:W-:-:S06]  /*a4b0*/  IADD3.X R25, RZ, R23, RZ, P1, !PT ;  /* 0x00000017ff197210 */ /* 0x000fcc0000ffe4ff */
[----:B------:R-:W5:Y:S03]  /*a4c0*/  LDG.E.128 R24, desc[UR60][R24.64] ;  /* 0x0000003c18187981 */ /* 0x000f66000c1e1d00 */
.L_x_1034:
[----:B------:R-:W-:Y:S05]  /*a4d0*/  BSYNC B0 ;  /* 0x0000000000007941 */ /* 0x000fea0003800000 */
.L_x_1033:
        /* <DEDUP_REMOVED lines=18> */
.L_x_1040:
[----:B------:R-:W-:Y:S05]  /*a600*/  BSYNC B0 ;  /* 0x0000000000007941 */ /* 0x000fea0003800000 */
.L_x_1039:
[----:B------:R-:W-:Y:S02]  /*a610*/  DADD R30, R34, R30 ;  /* 0x00000000221e7229 */ /* 0x000fe4000000001e */
[----:B------:R-:W-:-:S06]  /*a620*/  DADD R28, R32, R28 ;  /* 0x00000000201c7229 */ /* 0x000fcc000000001c */
[----:B------:R-:W-:Y:S02]  /*a630*/  DADD R30, R30, R40 ;  /* 0x000000001e1e7229 */ /* 0x000fe40000000028 */
[----:B------:R-:W-:-:S06]  /*a640*/  DADD R28, R28, R38 ;  /* 0x000000001c1c7229 */ /* 0x000fcc0000000026 */
[----:B------:R-:W-:Y:S02]  /*a650*/  DADD R22, R30, R42 ;  /* 0x000000001e167229 */ /* 0x000fe4000000002a */
[----:B------:R-:W-:Y:S01]  /*a660*/  DADD R20, R28, R20 ;  /* 0x000000001c147229 */ /* 0x000fe20000000014 */
[----:B------:R-:W-:Y:S10]  /*a670*/  BRA `(.L_x_1008) ;  /* 0x0000000c00887947 */ /* 0x000ff40003800000 */
.L_x_1025:
        /* <DEDUP_REMOVED lines=11> */
[----:B------:R-:W-:Y:S02]  /*a730*/  MOV R32, R20 ;  /* 0x0000001400207202 */ /* 0x000fe40000000f00 */
        /* <DEDUP_REMOVED lines=12> */
[-C--:B------:R-:W-:Y:S02]  /*a800*/  MOV R6, R20.reuse ;  /* 0x0000001400067202 */ /* 0x080fe40000000f00 */
[----:B------:R-:W-:-:S02]  /*a810*/  MOV R32, R20 ;  /* 0x0000001400207202 */ /* 0x000fc40000000f00 */
[-C--:B------:R-:W-:Y:S02]  /*a820*/  MOV R33, R21.reuse ;  /* 0x0000001500217202 */ /* 0x080fe40000000f00 */
[----:B------:R-:W-:-:S07]  /*a830*/  MOV R35, R21 ;  /* 0x0000001500237202 */ /* 0x000fce0000000f00 */
.L_x_1043:
        /* <DEDUP_REMOVED lines=32> */
.L_x_1042:
[----:B------:R-:W-:Y:S05]  /*aa40*/  BSYNC B0 ;  /* 0x0000000000007941 */ /* 0x000fea0003800000 */
.L_x_1041:
        /* <DEDUP_REMOVED lines=27> */
.L_x_1045:
[----:B------:R-:W-:Y:S05]  /*ac00*/  BSYNC B0 ;  /* 0x0000000000007941 */ /* 0x000fea0003800000 */
.L_x_1044:
        /* <DEDUP_REMOVED lines=18> */
.L_x_1047:
[----:B------:R-:W-:Y:S05]  /*ad30*/  BSYNC B0 ;  /* 0x0000000000007941 */ /* 0x000fea0003800000 */
.L_x_1046:
[----:B------:R-:W-:Y:S02]  /*ad40*/  DADD R4, R32, R4 ;  /* 0x0000000020047229 */ /* 0x000fe40000000004 */
[----:B------:R-:W-:-:S06]  /*ad50*/  DADD R6, R34, R6 ;  /* 0x0000000022067229 */ /* 0x000fcc0000000006 */
[----:B------:R-:W-:Y:S02]  /*ad60*/  DADD R4, R4, R40 ;  /* 0x0000000004047229 */ /* 0x000fe40000000028 */
[----:B------:R-:W-:-:S06]  /*ad70*/  DADD R6, R6, R38 ;  /* 0x0000000006067229 */ /* 0x000fcc0000000026 */
[----:B0-----:R-:W-:Y:S02]  /*ad80*/  DADD R22, R4, R42 ;  /* 0x0000000004167229 */ /* 0x001fe4000000002a */
[----:B------:R-:W-:Y:S01]  /*ad90*/  DADD R20, R6, R20 ;  /* 0x0000000006147229 */ /* 0x000fe20000000014 */
[----:B------:R-:W-:Y:S10]  /*ada0*/  BRA `(.L_x_1008) ;  /* 0x0000000400bc7947 */ /* 0x000ff40003800000 */
.L_x_1024:
[----:B------:R-:W0:Y:S01]  /*adb0*/  LDC R0, c[0x0][0x22c] ;  /* 0x00008b00ff007b82 */ /* 0x000e220000000800 */
[----:B------:R-:W-:Y:S07]  /*adc0*/  BSSY B0, `(.L_x_1048) ;  /* 0x000003c000007945 */ /* 0x000fee0003800000 */
[----:B------:R-:W1:Y:S01]  /*add0*/  LDC.64 R4, c[0x0][0x218] ;  /* 0x00008600ff047b82 */ /* 0x000e620000000a00 */
[----:B0-----:R-:W-:-:S05]  /*ade0*/  IMAD R7, R0, 0x3, R3 ;  /* 0x0000000300077824 */ /* 0x001fca00078e0203 */
[----:B------:R-:W-:Y:S01]  /*adf0*/  ISETP.GE.U32.AND P0, PT, R7, R36, PT ;  /* 0x000000240700720c */ /* 0x000fe20003f06070 */
[--C-:B-1----:R-:W-:Y:S01]  /*ae00*/  IMAD.MOV.U32 R42, RZ, RZ, R4.reuse ;  /* 0x000000ffff2a7224 */ /* 0x102fe200078e0004 */
        /* <DEDUP_REMOVED lines=9> */
[-C--:B------:R-:W-:Y:S02]  /*aea0*/  MOV R6, R4.reuse ;  /* 0x0000000400067202 */ /* 0x080fe40000000f00 */
        /* <DEDUP_REMOVED lines=17> */
.L_x_1050:
[----:B------:R-:W-:Y:S02]  /*afc0*/  IADD3 R9, R3, R0, RZ ;  /* 0x0000000003097210 */ /* 0x000fe40007ffe0ff */
[----:B------:R-:W-:Y:S02]  /*afd0*/  SHF.R.U32.HI R25, RZ, 0x1, R3 ;  /* 0x00000001ff197819 */ /* 0x000fe40000011603 */
[----:B------:R-:W-:Y:S01]  /*afe0*/  SHF.R.U32.HI R29, RZ, 0x1, R9 ;  /* 0x00000001ff1d7819 */ /* 0x000fe20000011609 */
[----:B------:R-:W-:Y:S02]  /*aff0*/  IMAD.IADD R3, R9, 0x1, R0 ;  /* 0x0000000109037824 */ /* 0x000fe400078e0200 */
        /* <DEDUP_REMOVED lines=24> */
.L_x_1049:
[----:B------:R-:W-:Y:S05]  /*b180*/  BSYNC B0 ;  /* 0x0000000000007941 */ /* 0x000fea0003800000 */
.L_x_1048:
        /* <DEDUP_REMOVED lines=23> */
.L_x_1052:
[----:B------:R-:W-:Y:S05]  /*b300*/  BSYNC B0 ;  /* 0x0000000000007941 */ /* 0x000fea0003800000 */
.L_x_1051:
        /* <DEDUP_REMOVED lines=18> */
.L_x_1054:
[----:B------:R-:W-:Y:S05]  /*b430*/  BSYNC B0 ;  /* 0x0000000000007941 */ /* 0x000fea0003800000 */
.L_x_1053:
[----:B------:R-:W-:Y:S02]  /*b440*/  DADD R4, R32, R4 ;  /* 0x0000000020047229 */ /* 0x000fe40000000004 */
[----:B------:R-:W-:-:S06]  /*b450*/  DADD R6, R34, R6 ;  /* 0x0000000022067229 */ /* 0x000fcc0000000006 */
[----:B------:R-:W-:Y:S02]  /*b460*/  DADD R4, R4, R40 ;  /* 0x0000000004047229 */ /* 0x000fe40000000028 */
[----:B------:R-:W-:-:S06]  /*b470*/  DADD R6, R6, R38 ;  /* 0x0000000006067229 */ /* 0x000fcc0000000026 */
[----:B0-----:R-:W-:Y:S02]  /*b480*/  DADD R22, R4, R42 ;  /* 0x0000000004167229 */ /* 0x001fe4000000002a */
[----:B------:R-:W-:-:S11]  /*b490*/  DADD R20, R6, R20 ;  /* 0x0000000006147229 */ /* 0x000fd60000000014 */
.L_x_1008:
[----:B------:R-:W-:Y:S05]  /*b4a0*/  BSYNC B6 ;  /* 0x0000000000067941 */ /* 0x000fea0003800000 */
.L_x_1007:
[----:B------:R-:W-:Y:S02]  /*b4b0*/  ULDC UR4, c[0x0][0x23c] ;  /* 0x00008f0000047ab9 */ /* 0x000fe40000000800 */
[----:B------:R-:W-:-:S13]  /*b4c0*/  ISETP.NE.AND P0, PT, RZ, UR4, PT ;  /* 0x00000004ff007c0c */ /* 0x000fda000bf05270 */
[----:B------:R-:W-:Y:S05]  /*b4d0*/  @!P0 BRA `(.L_x_1055) ;  /* 0x0000000000688947 */ /* 0x000fea0003800000 */
[----:B-----5:R-:W1:Y:S01]  /*b4e0*/  S2R R4, SR_CgaCtaId ;  /* 0x0000000000047919 */ /* 0x020e620000008800 */
[----:B------:R-:W2:Y:S01]  /*b4f0*/  LDC R8, c[0x0][RZ] ;  /* 0x00000000ff087b82 */ /* 0x000ea20000000800 */
[----:B------:R-:W-:-:S05]  /*b500*/  MOV R0, 0x400 ;  /* 0x0000040000007802 */ /* 0x000fca0000000f00 */
[----:B------:R-:W-:Y:S02]  /*b510*/  VIADD R3, R0, 0x10 ;  /* 0x0000001000037836 */ /* 0x000fe40000000000 */
[----:B------:R-:W3:Y:S01]  /*b520*/  LDC R10, c[0x0][0x4] ;  /* 0x00000100ff0a7b82 */ /* 0x000ee20000000800 */
[----:B--2---:R-:W-:Y:S02]  /*b530*/  IMAD R0, R2, R8, R17 ;  /* 0x0000000802007224 */ /* 0x004fe400078e0211 */
[----:B-1----:R-:W-:-:S04]  /*b540*/  LEA R3, R4, R3, 0x18 ;  /* 0x0000000304037211 */ /* 0x002fc800078ec0ff */
[----:B------:R-:W-:Y:S02]  /*b550*/  LEA R9, R0, R3, 0x4 ;  /* 0x0000000300097211 */ /* 0x000fe400078e20ff */
[----:B---3--:R-:W-:-:S03]  /*b560*/  SHF.R.U32.HI R0, RZ, 0x1, R10 ;  /* 0x00000001ff007819 */ /* 0x008fc6000001160a */
[----:B------:R1:W-:Y:S01]  /*b570*/  STS.128 [R9], R20 ;  /* 0x0000001409007388 */ /* 0x0003e20000000c00 */
[----:B------:R-:W-:-:S13]  /*b580*/  ISETP.NE.AND P0, PT, R0, RZ, PT ;  /* 0x000000ff0000720c */ /* 0x000fda0003f05270 */
[----:B------:R-:W-:Y:S05]  /*b590*/  @!P0 BRA `(.L_x_1055) ;  /* 0x0000000000388947 */ /* 0x000fea0003800000 */
.L_x_1056:
[----:B------:R-:W-:Y:S01]  /*b5a0*/  IADD3 R5, R2, R0, RZ ;  /* 0x0000000002057210 */ /* 0x000fe20007ffe0ff */
[----:B------:R-:W-:Y:S05]  /*b5b0*/  WARPSYNC.ALL ;  /* 0x0000000000007948 */ /* 0x000fea0003800000 */
[----:B------:R-:W-:Y:S01]  /*b5c0*/  BAR.SYNC.DEFER_BLOCKING 0x0 ;  /* 0x0000000000007b1d */ /* 0x000fe20000010000 */
[----:B------:R-:W-:-:S04]  /*b5d0*/  ISETP.GE.U32.AND P0, PT, R5, R10, PT ;  /* 0x0000000a0500720c */ /* 0x000fc80003f06070 */
[----:B------:R-:W-:-:S13]  /*b5e0*/  ISETP.GE.U32.OR P0, PT, R2, R0, P0 ;  /* 0x000000000200720c */ /* 0x000fda0000706470 */
[----:B------:R-:W-:-:S04]  /*b5f0*/  @!P0 IMAD R4, R5, R8, R17 ;  /* 0x0000000805048224 */ /* 0x000fc800078e0211 */
[----:B------:R-:W-:-:S06]  /*b600*/  @!P0 IMAD R4, R4, 0x10, R3 ;  /* 0x0000001004048824 */ /* 0x000fcc00078e0203 */
[----:B------:R-:W1:Y:S02]  /*b610*/  @!P0 LDS.128 R4, [R4] ;  /* 0x0000000004048984 */ /* 0x000e640000000c00 */
[----:B-12---:R-:W-:Y:S02]  /*b620*/  @!P0 DADD R20, R20, R4 ;  /* 0x0000000014148229 */ /* 0x006fe40000000004 */
[----:B------:R-:W-:-:S07]  /*b630*/  @!P0 DADD R22, R22, R6 ;  /* 0x0000000016168229 */ /* 0x000fce0000000006 */
[----:B------:R2:W-:Y:S01]  /*b640*/  @!P0 STS.128 [R9], R20 ;  /* 0x0000001409008388 */ /* 0x0005e20000000c00 */
[----:B------:R-:W-:Y:S02]  /*b650*/  ISETP.GT.AND P0, PT, R0, 0x1, PT ;  /* 0x000000010000780c */ /* 0x000fe40003f04270 */
[----:B------:R-:W-:-:S11]  /*b660*/  SHF.R.S32.HI R0, RZ, 0x1, R0 ;  /* 0x00000001ff007819 */ /* 0x000fd60000011400 */
[----:B------:R-:W-:Y:S05]  /*b670*/  @P0 BRA `(.L_x_1056) ;  /* 0xfffffffc00c80947 */ /* 0x000fea000383ffff */
.L_x_1055:
[----:B------:R-:W-:Y:S02]  /*b680*/  ULDC UR4, c[0x0][0x238] ;  /* 0x00008e0000047ab9 */ /* 0x000fe40000000800 */
[----:B------:R-:W-:-:S13]  /*b690*/  ISETP.NE.AND P0, PT, RZ, UR4, PT ;  /* 0x00000004ff007c0c */ /* 0x000fda000bf05270 */
[----:B------:R-:W-:Y:S05]  /*b6a0*/  @!P0 BRA `(.L_x_1057) ;  /* 0x0000000000b48947 */ /* 0x000fea0003800000 */
[----:B-12--5:R-:W1:Y:S02]  /*b6b0*/  LDC R9, c[0x0][RZ] ;  /* 0x00000000ff097b82 */ /* 0x026e640000000800 */
[----:B-1----:R-:W-:Y:S02]  /*b6c0*/  ISETP.GT.AND P0, PT, R9, 0x20, PT ;  /* 0x000000200900780c */ /* 0x002fe40003f04270 */
[----:B------:R-:W-:-:S11]  /*b6d0*/  MOV R0, R9 ;  /* 0x0000000900007202 */ /* 0x000fd60000000f00 */
        /* <DEDUP_REMOVED lines=13> */
[----:B------:R-:W-:-:S07]  /*b7b0*/  IMAD.MOV.U32 R0, RZ, RZ, R4 ;  /* 0x000000ffff007224 */ /* 0x000fce00078e0004 */
.L_x_1059:
[----:B------:R-:W-:Y:S01]  /*b7c0*/  IADD3 R4, R17, R0, RZ ;  /* 0x0000000011047210 */ /* 0x000fe20007ffe0ff */
[----:B------:R-:W-:Y:S05]  /*b7d0*/  WARPSYNC.ALL ;  /* 0x0000000000007948 */ /* 0x000fea0003800000 */
[----:B------:R-:W-:Y:S01]  /*b7e0*/  BAR.SYNC.DEFER_BLOCKING 0x0 ;  /* 0x0000000000007b1d */ /* 0x000fe20000010000 */
[----:B------:R-:W-:-:S04]  /*b7f0*/  ISETP.GE.U32.AND P0, PT, R4, R9, PT ;  /* 0x000000090400720c */ /* 0x000fc80003f06070 */
[----:B------:R-:W-:-:S13]  /*b800*/  ISETP.GE.U32.OR P0, PT, R17, R0, P0 ;  /* 0x000000001100720c */ /* 0x000fda0000706470 */
[----:B------:R-:W-:Y:S02]  /*b810*/  @!P0 LEA R4, R0, R3, 0x4 ;  /* 0x0000000300048211 */ /* 0x000fe400078e20ff */
        /* <DEDUP_REMOVED lines=8> */
.L_x_1058:
[----:B------:R-:W-:Y:S01]  /*b8a0*/  ISETP.GE.AND P0, PT, R0, 0x2, PT ;  /* 0x000000020000780c */ /* 0x000fe20003f06270 */
[----:B------:R-:W-:Y:S05]  /*b8b0*/  WARPSYNC.ALL ;  /* 0x0000000000007948 */ /* 0x000fea0003800000 */
[----:B------:R-:W-:Y:S07]  /*b8c0*/  BAR.SYNC.DEFER_BLOCKING 0x0 ;  /* 0x0000000000007b1d */ /* 0x000fee0000010000 */
[----:B------:R-:W-:Y:S05]  /*b8d0*/  @!P0 BRA `(.L_x_1057) ;  /* 0x0000000000288947 */ /* 0x000fea0003800000 */
[----:B-1----:R-:W-:-:S07]  /*b8e0*/  MOV R3, 0x1 ;  /* 0x0000000100037802 */ /* 0x002fce0000000f00 */
.L_x_1060:
[----:B------:R-:W-:Y:S04]  /*b8f0*/  SHFL.DOWN PT, R5, R21, R3, 0x1f ;  /* 0x08001f0315057589 */ /* 0x000fe800000e0000 */
        /* <DEDUP_REMOVED lines=8> */
.L_x_1057:
[----:B-----5:R-:W3:Y:S01]  /*b980*/  LDC R10, c[0x0][0x3f4] ;  /* 0x0000fd00ff0a7b82 */ /* 0x020ee20000000800 */
[----:B------:R-:W-:Y:S01]  /*b990*/  IMAD.MOV.U32 R16, RZ, RZ, RZ ;  /* 0x000000ffff107224 */ /* 0x000fe200078e00ff */
[----:B------:R-:W-:Y:S02]  /*b9a0*/  MOV R24, RZ ;  /* 0x000000ff00187202 */ /* 0x000fe40000000f00 */
        /* <DEDUP_REMOVED lines=275> */
.L_x_1061:
        /* <DEDUP_REMOVED lines=10> */
[----:B-12---:R-:W-:Y:S01]  /*cb80*/  SHF.R.U32.HI R9, RZ, UR6, R8 ;  /* 0x00000006ff097c19 */ /* 0x006fe20008011608 */
        /* <DEDUP_REMOVED lines=267> */
.L_x_1062:
[----:B------:R-:W-:Y:S01]  /*dc40*/  ULDC.64 UR6, c[0x0][0x608] ;  /* 0x0001820000067ab9 */ /* 0x000fe20000000a00 */
[----:B------:R-:W-:Y:S02]  /*dc50*/  CS2R R4, SRZ ;  /* 0x0000000000047805 */ /* 0x000fe4000001ff00 */
[----:B------:R-:W-:Y:S01]  /*dc60*/  ISETP.NE.U32.AND P0, PT, RZ, UR6, PT ;  /* 0x00000006ff007c0c */ /* 0x000fe2000bf05070 */
[----:B-1----:R-:W-:Y:S01]  /*dc70*/  IMAD.MOV.U32 R3, RZ, RZ, RZ ;  /* 0x000000ffff037224 */ /* 0x002fe200078e00ff */
[----:B------:R-:W-:Y:S02]  /*dc80*/  IADD3 R8, P2, R16, UR4, RZ ;  /* 0x0000000410087c10 */ /* 0x000fe4000ff5e0ff */
[----:B------:R-:W-:Y:S02]  /*dc90*/  ISETP.NE.AND.EX P0, PT, RZ, UR7, PT, P0 ;  /* 0x00000007ff007c0c */ /* 0x000fe4000bf05300 */
[----:B--2---:R-:W-:-:S11]  /*dca0*/  IADD3.X R9, RZ, UR5, RZ, P2, !PT ;  /* 0x00000005ff097c10 */ /* 0x004fd600097fe4ff */
[----:B------:R-:W-:Y:S01]  /*dcb0*/  @P0 IADD3 R4, P3, R24, UR6, RZ ;  /* 0x0000000618040c10 */ /* 0x000fe2000ff7e0ff */
[----:B------:R-:W-:Y:S02]  /*dcc0*/  ULDC UR6, c[0x0][0x240] ;  /* 0x0000900000067ab9 */ /* 0x000fe40000000800 */
[----:B------:R-:W-:Y:S02]  /*dcd0*/  ISETP.NE.AND P4, PT, RZ, UR6, PT ;  /* 0x00000006ff007c0c */ /* 0x000fe4000bf85270 */
[----:B------:R-:W-:-:S04]  /*dce0*/  @P0 IADD3.X R5, RZ, UR7, RZ, P3, !PT ;  /* 0x00000007ff050c10 */ /* 0x000fc80009ffe4ff */
[----:B------:R-:W-:-:S07]  /*dcf0*/  @P0 MOV R3, R5 ;  /* 0x0000000500030202 */ /* 0x000fce0000000f00 */
[----:B------:R-:W-:Y:S05]  /*dd00*/  @!P4 BRA `(.L_x_1063) ;  /* 0x000000380000c947 */ /* 0x000fea0003800000 */
[----:B------:R-:W1:Y:S01]  /*dd10*/  S2R R0, SR_CTAID.X ;  /* 0x0000000000007919 */ /* 0x000e620000002500 */
[----:B------:R-:W-:Y:S01]  /*dd20*/  ULDC UR6, c[0x0][0x244] ;  /* 0x0000910000067ab9 */ /* 0x000fe20000000800 */
[----:B------:R-:W-:Y:S01]  /*dd30*/  IMAD.MOV.U32 R16, RZ, RZ, RZ ;  /* 0x000000ffff107224 */ /* 0x000fe200078e00ff */
[----:B------:R-:W-:Y:S01]  /*dd40*/  MOV R18, RZ ;  /* 0x000000ff00127202 */ /* 0x000fe20000000f00 */
[----:B------:R-:W-:Y:S01]  /*dd50*/  IMAD R7, R17, UR6, RZ ;  /* 0x0000000611077c24 */ /* 0x000fe2000f8e02ff */
[----:B------:R-:W-:-:S03]  /*dd60*/  ULDC UR6, c[0x0][0x248] ;  /* 0x0000920000067ab9 */ /* 0x000fc60000000800 */
        /* <DEDUP_REMOVED lines=278> */
.L_x_1064:
        /* <DEDUP_REMOVED lines=277> */
.L_x_1065:
        /* <DEDUP_REMOVED lines=16> */
.L_x_1067:
[----:B------:R-:W-:Y:S05]  /*10120*/  BSYNC B0 ;  /* 0x0000000000007941 */ /* 0x000fea0003800000 */
.L_x_1066:
        /* <DEDUP_REMOVED lines=15> */
.L_x_1069:
[----:B------:R-:W-:Y:S05]  /*10220*/  BSYNC B0 ;  /* 0x0000000000007941 */ /* 0x000fea0003800000 */
.L_x_1068:
        /* <DEDUP_REMOVED lines=35> */
.L_x_1071:
[----:B------:R-:W-:Y:S05]  /*10460*/  BSYNC B0 ;  /* 0x0000000000007941 */ /* 0x000fea0003800000 */
.L_x_1070:
        /* <DEDUP_REMOVED lines=24> */
[----:B------:R-:W-:Y:S01]  /*105f0*/  IMAD R10, R2, UR6, R17 ;  /* 0x00000006020a7c24 */ /* 0x000fe2000f8e0211 */
[----:B------:R-:W-:Y:S01]  /*10600*/  MOV R22, UR10 ;  /* 0x0000000a00167c02 */ /* 0x000fe20008000f00 */
[----:B------:R-:W-:-:S03]  /*10610*/  IMAD.U32 R23, RZ, RZ, UR11 ;  /* 0x0000000bff177e24 */ /* 0x000fc6000f8e00ff */
        /* <DEDUP_REMOVED lines=8> */
[----:B------:R-:W-:-:S03]  /*106a0*/  IMAD R0, R0, UR7, RZ ;  /* 0x0000000700007c24 */ /* 0x000fc6000f8e02ff */
[----:B------:R-:W2:Y:S01]  /*106b0*/  LDC.64 R24, c[0x0][0x610] ;  /* 0x00018400ff187b82 */ /* 0x000ea20000000a00 */
[----:B-1----:R-:W-:-:S07]  /*106c0*/  IMAD R26, R26, UR6, RZ ;  /* 0x000000061a1a7c24 */ /* 0x002fce000f8e02ff */
.L_x_1076:
[----:B------:R-:W-:-:S05]  /*106d0*/  IADD3 R11, R0, R19, RZ ;  /* 0x00000013000b7210 */ /* 0x000fca0007ffe0ff */
[----:B--2---:R-:W-:-:S05]  /*106e0*/  IMAD.WIDE.U32 R10, R11, 0x10, R24 ;  /* 0x000000100b0a7825 */ /* 0x004fca00078e0018 */
[----:B------:R-:W2:Y:S04]  /*106f0*/  LDG.E.64 R12, desc[UR60][R10.64] ;  /* 0x0000003c0a0c7981 */ /* 0x000ea8000c1e1b00 */
[----:B------:R-:W3:Y:S01]  /*10700*/  LDG.E.64 R14, desc[UR60][R10.64+0x8] ;  /* 0x0000083c0a0e7981 */ /* 0x000ee2000c1e1b00 */
[----:B------:R-:W-:-:S04]  /*10710*/  IADD3 R19, R26, R19, RZ ;  /* 0x000000131a137210 */ /* 0x000fc80007ffe0ff */
[----:B------:R-:W-:Y:S01]  /*10720*/  ISETP.GE.U32.AND P0, PT, R19, UR8, PT ;  /* 0x0000000813007c0c */ /* 0x000fe2000bf06070 */
[----:B--2---:R-:W-:Y:S02]  /*10730*/  DADD R20, R12, R20 ;  /* 0x000000000c147229 */ /* 0x004fe40000000014 */
[----:B---3--:R-:W-:-:S10]  /*10740*/  DADD R22, R14, R22 ;  /* 0x000000000e167229 */ /* 0x008fd40000000016 */
[----:B------:R-:W-:Y:S05]  /*10750*/  @!P0 BRA `(.L_x_1076) ;  /* 0xfffffffc00dc8947 */ /* 0x000fea000383ffff */
[----:B------:R-:W-:Y:S05]  /*10760*/  BSYNC B1 ;  /* 0x0000000000017941 */ /* 0x000fea0003800000 */
.L_x_1075:
[----:B------:R-:W-:Y:S05]  /*10770*/  BRA `(.L_x_1074) ;  /* 0x00000000005c7947 */ /* 0x000fea0003800000 */
.L_x_1073:
[----:B------:R-:W-:Y:S01]  /*10780*/  ULDC UR7, c[0x0][0x234] ;  /* 0x00008d0000077ab9 */ /* 0x000fe20000000800 */
        /* <DEDUP_REMOVED lines=11> */
[----:B------:R-:W3:Y:S02]  /*10840*/  LDC R28, c[0x0][0x4] ;  /* 0x00000100ff1c7b82 */ /* 0x000ee40000000800 */
.L_x_1077:
[----:B------:R-:W-:-:S05]  /*10850*/  IADD3 R10, R0, R19, RZ ;  /* 0x00000013000a7210 */ /* 0x000fca0007ffe0ff */
[----:B-1----:R-:W-:-:S04]  /*10860*/  IMAD R11, R10, R26, R17 ;  /* 0x0000001a0a0b7224 */ /* 0x002fc800078e0211 */
[----:B--2---:R-:W-:-:S05]  /*10870*/  IMAD.WIDE.U32 R10, R11, 0x10, R24 ;  /* 0x000000100b0a7825 */ /* 0x004fca00078e0018 */
[----:B------:R-:W2:Y:S04]  /*10880*/  LDG.E.64 R12, desc[UR60][R10.64] ;  /* 0x0000003c0a0c7981 */ /* 0x000ea8000c1e1b00 */
[----:B------:R-:W4:Y:S01]  /*10890*/  LDG.E.64 R14, desc[UR60][R10.64+0x8] ;  /* 0x0000083c0a0e7981 */ /* 0x000f22000c1e1b00 */
[----:B---3--:R-:W-:-:S05]  /*108a0*/  IMAD.IADD R19, R28, 0x1, R19 ;  /* 0x000000011c137824 */ /* 0x008fca00078e0213 */
[----:B------:R-:W-:Y:S01]  /*108b0*/  ISETP.GE.U32.AND P0, PT, R19, UR7, PT ;  /* 0x0000000713007c0c */ /* 0x000fe2000bf06070 */
[----:B--2---:R-:W-:Y:S02]  /*108c0*/  DADD R20, R12, R20 ;  /* 0x000000000c147229 */ /* 0x004fe40000000014 */
[----:B----4-:R-:W-:-:S10]  /*108d0*/  DADD R22, R14, R22 ;  /* 0x000000000e167229 */ /* 0x010fd40000000016 */
[----:B------:R-:W-:Y:S05]  /*108e0*/  @!P0 BRA `(.L_x_1077) ;  /* 0xfffffffc00d88947 */ /* 0x000fea000383ffff */
.L_x_1074:
[----:B------:R-:W-:Y:S05]  /*108f0*/  BSYNC B0 ;  /* 0x0000000000007941 */ /* 0x000fea0003800000 */
.L_x_1072:
        /* <DEDUP_REMOVED lines=13> */
.L_x_1079:
[----:B------:R-:W-:Y:S01]  /*109d0*/  IADD3 R0, R2, R19, RZ ;  /* 0x0000001302007210 */ /* 0x000fe20007ffe0ff */
[----:B------:R-:W-:Y:S03]  /*109e0*/  BAR.SYNC.DEFER_BLOCKING 0x0 ;  /* 0x0000000000007b1d */ /* 0x000fe60000010000 */
        /* <DEDUP_REMOVED lines=11> */
.L_x_1078:
[----:B------:R-:W-:Y:S05]  /*10aa0*/  @!P2 BRA `(.L_x_1080) ;  /* 0x00000000008ca947 */ /* 0x000fea0003800000 */
[----:B------:R-:W-:Y:S01]  /*10ab0*/  ISETP.GT.AND P0, PT, R10, 0x20, PT ;  /* 0x000000200a00780c */ /* 0x000fe20003f04270 */
[----:B------:R-:W-:-:S12]  /*10ac0*/  IMAD.MOV.U32 R0, RZ, RZ, R10 ;  /* 0x000000ffff007224 */ /* 0x000fd800078e000a */
[----:B------:R-:W-:Y:S05]  /*10ad0*/  @!P0 BRA `(.L_x_1081) ;  /* 0x00000000004c8947 */ /* 0x000fea0003800000 */
[----:B------:R-:W-:Y:S01]  /*10ae0*/  LEA.HI R0, R10, R10, RZ, 0x1 ;  /* 0x0000000a0a007211 */ /* 0x000fe200078f08ff */
[----:B------:R3:W-:Y:S03]  /*10af0*/  STS.128 [R11], R20 ;  /* 0x000000140b007388 */ /* 0x0007e60000000c00 */
[----:B------:R-:W-:Y:S02]  /*10b00*/  SHF.R.S32.HI R2, RZ, 0x1, R0 ;  /* 0x00000001ff027819 */ /* 0x000fe40000011400 */
[----:B------:R-:W-:Y:S02]  /*10b10*/  MOV R0, 0x20 ;  /* 0x0000002000007802 */ /* 0x000fe40000000f00 */
[----:B------:R-:W-:-:S13]  /*10b20*/  ISETP.GE.AND P0, PT, R2, 0x20, PT ;  /* 0x000000200200780c */ /* 0x000fda0003f06270 */
[----:B---3--:R-:W-:Y:S05]  /*10b30*/  @!P0 BRA `(.L_x_1081) ;  /* 0x0000000000348947 */ /* 0x008fea0003800000 */
.L_x_1082:
[----:B------:R-:W-:Y:S01]  /*10b40*/  IADD3 R0, R17, R2, RZ ;  /* 0x0000000211007210 */ /* 0x000fe20007ffe0ff */
[----:B------:R-:W-:Y:S03]  /*10b50*/  BAR.SYNC.DEFER_BLOCKING 0x0 ;  /* 0x0000000000007b1d */ /* 0x000fe60000010000 */
[----:B------:R-:W-:-:S04]  /*10b60*/  ISETP.GE.U32.AND P0, PT, R0, R10, PT ;  /* 0x0000000a0000720c */ /* 0x000fc80003f06070 */
[----:B------:R-:W-:-:S13]  /*10b70*/  ISETP.GE.U32.OR P0, PT, R17, R2, P0 ;  /* 0x000000021100720c */ /* 0x000fda0000706470 */
[----:B------:R-:W-:Y:S01]  /*10b80*/  @!P0 IMAD R12, R2, 0x10, R11 ;  /* 0x00000010020c8824 */ /* 0x000fe200078e020b */
[----:B------:R-:W-:-:S05]  /*10b90*/  SHF.R.S32.HI R2, RZ, 0x1, R2 ;  /* 0x00000001ff027819 */ /* 0x000fca0000011402 */
[----:B------:R-:W1:Y:S02]  /*10ba0*/  @!P0 LDS.128 R12, [R12] ;  /* 0x000000000c0c8984 */ /* 0x000e640000000c00 */
[----:B-123--:R-:W-:Y:S02]  /*10bb0*/  @!P0 DADD R20, R20, R12 ;  /* 0x0000000014148229 */ /* 0x00efe4000000000c */
[----:B------:R-:W-:-:S07]  /*10bc0*/  @!P0 DADD R22, R22, R14 ;  /* 0x0000000016168229 */ /* 0x000fce000000000e */
[----:B------:R3:W-:Y:S01]  /*10bd0*/  @!P0 STS.128 [R11], R20 ;  /* 0x000000140b008388 */ /* 0x0007e20000000c00 */
[----:B------:R-:W-:-:S13]  /*10be0*/  ISETP.GE.AND P0, PT, R2, 0x20, PT ;  /* 0x000000200200780c */ /* 0x000fda0003f06270 */
[----:B------:R-:W-:Y:S05]  /*10bf0*/  @P0 BRA `(.L_x_1082) ;  /* 0xfffffffc00d00947 */ /* 0x000fea000383ffff */
[----:B------:R-:W-:-:S07]  /*10c00*/  MOV R0, 0x20 ;  /* 0x0000002000007802 */ /* 0x000fce0000000f00 */
.L_x_1081:
[----:B------:R-:W-:Y:S01]  /*10c10*/  BAR.SYNC.DEFER_BLOCKING 0x0 ;  /* 0x0000000000007b1d */ /* 0x000fe20000010000 */
[----:B------:R-:W-:-:S13]  /*10c20*/  ISETP.GE.AND P0, PT, R0, 0x2, PT ;  /* 0x000000020000780c */ /* 0x000fda0003f06270 */
[----:B------:R-:W-:Y:S05]  /*10c30*/  @!P0 BRA `(.L_x_1080) ;  /* 0x0000000000288947 */ /* 0x000fea0003800000 */
[----:B------:R-:W-:-:S07]  /*10c40*/  MOV R15, 0x1 ;  /* 0x00000001000f7802 */ /* 0x000fce0000000f00 */
.L_x_1083:
[----:B-123--:R-:W-:Y:S04]  /*10c50*/  SHFL.DOWN PT, R11, R21, R15, 0x1f ;  /* 0x08001f0f150b7589 */ /* 0x00efe800000e0000 */
[----:B------:R-:W1:Y:S04]  /*10c60*/  SHFL.DOWN PT, R10, R20, R15, 0x1f ;  /* 0x08001f0f140a7589 */ /* 0x000e6800000e0000 */
[----:B------:R-:W-:Y:S04]  /*10c70*/  SHFL.DOWN PT, R13, R23, R15, 0x1f ;  /* 0x08001f0f170d7589 */ /* 0x000fe800000e0000 */
[----:B------:R2:W3:Y:S02]  /*10c80*/  SHFL.DOWN PT, R12, R22, R15, 0x1f ;  /* 0x08001f0f160c7589 */ /* 0x0004e400000e0000 */
[----:B--2---:R-:W-:-:S05]  /*10c90*/  IMAD.SHL.U32 R15, R15, 0x2, RZ ;  /* 0x000000020f0f7824 */ /* 0x004fca00078e00ff */
[----:B------:R-:W-:Y:S01]  /*10ca0*/  ISETP.GE.AND P0, PT, R15, R0, PT ;  /* 0x000000000f00720c */ /* 0x000fe20003f06270 */
[----:B-1----:R-:W-:Y:S02]  /*10cb0*/  DADD R20, R10, R20 ;  /* 0x000000000a147229 */ /* 0x002fe40000000014 */
[----:B---3--:R-:W-:-:S10]  /*10cc0*/  DADD R22, R12, R22 ;  /* 0x000000000c167229 */ /* 0x008fd40000000016 */
[----:B------:R-:W-:Y:S05]  /*10cd0*/  @!P0 BRA `(.L_x_1083) ;  /* 0xfffffffc00dc8947 */ /* 0x000fea000383ffff */
.L_x_1080:
        /* <DEDUP_REMOVED lines=11> */
[----:B-123--:R-:W-:Y:S02]  /*10d90*/  DADD R20, R20, R2 ;  /* 0x0000000014147229 */ /* 0x00efe40000000002 */
[----:B----4-:R-:W-:-:S11]  /*10da0*/  DADD R22, R22, R6 ;  /* 0x0000000016167229 */ /* 0x010fd60000000006 */
.L_x_1085:
[----:B------:R-:W-:Y:S05]  /*10db0*/  @!P1 BRA `(.L_x_1086) ;  /* 0x0000000000cc9947 */ /* 0x000fea0003800000 */
[----:B------:R-:W4:Y:S01]  /*10dc0*/  LDC R17, c[0x0][0x62c] ;  /* 0x00018b00ff117b82 */ /* 0x000f220000000800 */
[----:B------:R-:W-:Y:S02]  /*10dd0*/  ULDC.64 UR4, c[0x0][0x210] ;  /* 0x0000840000047ab9 */ /* 0x000fe40000000a00 */
        /* <DEDUP_REMOVED lines=8> */
[----:B------:R4:W0:Y:S01]  /*10e60*/  LDC.64 R2, c[0x4][R0] ;  /* 0x0100000000027b82 */ /* 0x0008220000000a00 */
[----:B------:R-:W-:Y:S01]  /*10e70*/  MOV R5, UR5 ;  /* 0x0000000500057c02 */ /* 0x000fe20008000f00 */
[----:B------:R-:W-:Y:S01]  /*10e80*/  ULDC.64 UR4, c[0x4][0x3c0] ;  /* 0x0100f00000047ab9 */ /* 0x000fe20000000a00 */
[----:B------:R-:W-:Y:S01]  /*10e90*/  IMAD.U32 R6, RZ, RZ, UR6 ;  /* 0x00000006ff067e24 */ /* 0x000fe2000f8e00ff */
[----:B------:R-:W-:Y:S01]  /*10ea0*/  MOV R7, UR7 ;  /* 0x0000000700077c02 */ /* 0x000fe20008000f00 */
[----:B-123--:R-:W-:Y:S01]  /*10eb0*/  IMAD.U32 R11, RZ, RZ, UR5 ;  /* 0x00000005ff0b7e24 */ /* 0x00efe2000f8e00ff */
[----:B------:R-:W-:Y:S01]  /*10ec0*/  MOV R10, UR4 ;  /* 0x00000004000a7c02 */ /* 0x000fe20008000f00 */
[----:B------:R-:W-:Y:S01]  /*10ed0*/  IMAD.MOV.U32 R13, RZ, RZ, RZ ;  /* 0x000000ffff0d7224 */ /* 0x000fe200078e00ff */
[----:B------:R-:W-:-:S02]  /*10ee0*/  MOV R8, 0x2ef ;  /* 0x000002ef00087802 */ /* 0x000fc40000000f00 */
[----:B----4-:R-:W-:-:S07]  /*10ef0*/  MOV R12, 0x1 ;  /* 0x00000001000c7802 */ /* 0x010fce0000000f00 */
[----:B------:R-:W-:-:S07]  /*10f00*/  LEPC R20, `(.L_x_1087) ;  /* 0x000000001014794e */ /* 0x000fce0000000000 */
[----:B0-----:R-:W-:Y:S05]  /*10f10*/  CALL.ABS.NOINC R2 ;  /* 0x0000000002007343 */ /* 0x001fea0003c00000 */
.L_x_1087:
[----:B------:R-:W-:Y:S01]  /*10f20*/  ULDC.64 UR4, c[0x0][0x5f8] ;  /* 0x00017e0000047ab9 */ /* 0x000fe20000000a00 */
[----:B------:R-:W-:Y:S02]  /*10f30*/  ISETP.NE.AND P6, PT, R17, 0x1, PT ;  /* 0x000000011100780c */ /* 0x000fe40003fc5270 */
[----:B------:R-:W-:-:S04]  /*10f40*/  IADD3 R18, P0, R18, UR4, RZ ;  /* 0x0000000412127c10 */ /* 0x000fc8000ff1e0ff */
[----:B------:R-:W-:Y:S01]  /*10f50*/  IADD3.X R19, RZ, UR5, RZ, P0, !PT ;  /* 0x00000005ff137c10 */ /* 0x000fe200087fe4ff */
[----:B------:R-:W-:Y:S02]  /*10f60*/  ULDC.64 UR4, c[0x0][0x210] ;  /* 0x0000840000047ab9 */ /* 0x000fe40000000a00 */
[----:B-123--:R-:W-:Y:S02]  /*10f70*/  DMUL R22, R22, UR4 ;  /* 0x0000000416167c28 */ /* 0x00efe40008000000 */
[----:B------:R1:W-:Y:S02]  /*10f80*/  STG.E.64 desc[UR60][R18.64], R24 ;  /* 0x0000001812007986 */ /* 0x0003e4000c101b3c */
[----:B------:R-:W-:Y:S07]  /*10f90*/  @!P6 BRA `(.L_x_1088) ;  /* 0x000000000040e947 */ /* 0x000fee0003800000 */
[----:B------:R-:W-:Y:S01]  /*10fa0*/  MOV R0, 0x0 ;  /* 0x0000000000007802 */ /* 0x000fe20000000f00 */
[----:B------:R-:W-:Y:S01]  /*10fb0*/  ULDC.64 UR4, c[0x4][0x590] ;  /* 0x0101640000047ab9 */ /* 0x000fe20000000a00 */
[----:B------:R-:W-:Y:S01]  /*10fc0*/  ULDC.64 UR6, c[0x4][0x3c0] ;  /* 0x0100f00000067ab9 */ /* 0x000fe20000000a00 */
[----:B------:R-:W-:Y:S01]  /*10fd0*/  MOV R4, UR4 ;  /* 0x0000000400047c02 */ /* 0x000fe20008000f00 */
[----:B------:R2:W3:Y:S01]  /*10fe0*/  LDC.64 R2, c[0x4][R0] ;  /* 0x0100000000027b82 */ /* 0x0004e20000000a00 */
        /* <DEDUP_REMOVED lines=8> */
[----:B--2---:R-:W-:-:S07]  /*11070*/  MOV R13, RZ ;  /* 0x000000ff000d7202 */ /* 0x004fce0000000f00 */
[----:B------:R-:W-:-:S07]  /*11080*/  LEPC R20, `(.L_x_1088) ;  /* 0x000000001014794e */ /* 0x000fce0000000000 */
[----:B01-3--:R-:W-:Y:S05]  /*11090*/  CALL.ABS.NOINC R2 ;  /* 0x0000000002007343 */ /* 0x00bfea0003c00000 */
.L_x_1088:
[----:B------:R-:W-:Y:S02]  /*110a0*/  ULDC.64 UR4, c[0x0][0x5f8] ;  /* 0x00017e0000047ab9 */ /* 0x000fe40000000a00 */
[----:B------:R-:W-:-:S04]  /*110b0*/  IADD3 R16, P0, R16, UR4, RZ ;  /* 0x0000000410107c10 */ /* 0x000fc8000ff1e0ff */
[----:B------:R-:W-:-:S05]  /*110c0*/  IADD3.X R17, RZ, UR5, RZ, P0, !PT ;  /* 0x00000005ff117c10 */ /* 0x000fca00087fe4ff */
[----:B------:R-:W-:Y:S01]  /*110d0*/  STG.E.64 desc[UR60][R16.64], R22 ;  /* 0x0000001610007986 */ /* 0x000fe2000c101b3c */
[----:B------:R-:W-:Y:S05]  /*110e0*/  EXIT ;  /* 0x000000000000794d */ /* 0x000fea0003800000 */
.L_x_1086:
[----:B------:R-:W-:Y:S04]  /*110f0*/  STG.E.64 desc[UR60][R4.64], R20 ;  /* 0x0000001404007986 */ /* 0x000fe8000c101b3c */
[----:B------:R-:W-:Y:S01]  /*11100*/  STG.E.64 desc[UR60][R4.64+0x8], R22 ;  /* 0x0000081604007986 */ /* 0x000fe2000c101b3c */
[----:B------:R-:W-:Y:S05]  /*11110*/  EXIT ;  /* 0x000000000000794d */ /* 0x000fea0003800000 */
.L_x_1084:
        /* <DEDUP_REMOVED lines=8> */
.L_x_1089:
        /* <DEDUP_REMOVED lines=11> */
[----:B------:R4:W0:Y:S01]  /*11250*/  LDC.64 R2, c[0x4][R0] ;  /* 0x0100000000027b82 */ /* 0x0008220000000a00 */
[----:B------:R-:W-:Y:S01]  /*11260*/  MOV R5, UR5 ;  /* 0x0000000500057c02 */ /* 0x000fe20008000f00 */
[----:B------:R-:W-:Y:S01]  /*11270*/  ULDC.64 UR4, c[0x4][0x578] ;  /* 0x01015e0000047ab9 */ /* 0x000fe20000000a00 */
[----:B------:R-:W-:Y:S01]  /*11280*/  MOV R10, UR6 ;  /* 0x00000006000a7c02 */ /* 0x000fe20008000f00 */
[----:B------:R-:W-:Y:S01]  /*11290*/  IMAD.U32 R7, RZ, RZ, UR5 ;  /* 0x00000005ff077e24 */ /* 0x000fe2000f8e00ff */
[----:B------:R-:W-:Y:S01]  /*112a0*/  MOV R6, UR4 ;  /* 0x0000000400067c02 */ /* 0x000fe20008000f00 */
[----:B------:R-:W-:Y:S01]  /*112b0*/  IMAD.MOV.U32 R8, RZ, RZ, 0x2ef ;  /* 0x000002efff087424 */ /* 0x000fe200078e00ff */
[----:B-123--:R-:W-:-:S02]  /*112c0*/  MOV R11, UR7 ;  /* 0x00000007000b7c02 */ /* 0x00efc40008000f00 */
[----:B------:R-:W-:Y:S02]  /*112d0*/  MOV R12, 0x1 ;  /* 0x00000001000c7802 */ /* 0x000fe40000000f00 */
[----:B----4-:R-:W-:-:S07]  /*112e0*/  MOV R13, RZ ;  /* 0x000000ff000d7202 */ /* 0x010fce0000000f00 */
[----:B------:R-:W-:-:S07]  /*112f0*/  LEPC R20, `(.L_x_1091) ;  /* 0x000000001014794e */ /* 0x000fce0000000000 */
[----:B0-----:R-:W-:Y:S05]  /*11300*/  CALL.ABS.NOINC R2 ;  /* 0x0000000002007343 */ /* 0x001fea0003c00000 */
.L_x_1091:
[----:B------:R-:W-:Y:S01]  /*11310*/  ULDC.64 UR4, c[0x0][0x5f8] ;  /* 0x00017e0000047ab9 */ /* 0x000fe20000000a00 */
[----:B------:R-:W-:Y:S02]  /*11320*/  ISETP.NE.AND P6, PT, R17, 0x1, PT ;  /* 0x000000011100780c */ /* 0x000fe40003fc5270 */
[----:B------:R-:W-:-:S05]  /*11330*/  IADD3 R18, P0, R18, UR4, RZ ;  /* 0x0000000412127c10 */ /* 0x000fca000ff1e0ff */
[----:B------:R-:W-:Y:S01]  /*11340*/  IMAD.X R19, RZ, RZ, UR5, P0 ;  /* 0x00000005ff137e24 */ /* 0x000fe200080e06ff */
[----:B------:R-:W-:Y:S02]  /*11350*/  ULDC.64 UR4, c[0x0][0x210] ;  /* 0x0000840000047ab9 */ /* 0x000fe40000000a00 */
[----:B-123--:R-:W-:Y:S02]  /*11360*/  DMUL R22, R22, UR4 ;  /* 0x0000000416167c28 */ /* 0x00efe40008000000 */
[----:B------:R1:W-:Y:S01]  /*11370*/  STG.E.64 desc[UR60][R18.64], R24 ;  /* 0x0000001812007986 */ /* 0x0003e2000c101b3c */
[----:B------:R-:W-:Y:S08]  /*11380*/  @!P6 BRA `(.L_x_1092) ;  /* 0x000000000040e947 */ /* 0x000ff00003800000 */
[----:B------:R-:W-:Y:S01]  /*11390*/  MOV R0, 0x0 ;  /* 0x0000000000007802 */ /* 0x000fe20000000f00 */
[----:B------:R-:W-:Y:S01]  /*113a0*/  ULDC.64 UR4, c[0x4][0x590] ;  /* 0x0101640000047ab9 */ /* 0x000fe20000000a00 */
[----:B------:R-:W-:Y:S01]  /*113b0*/  ULDC.64 UR6, c[0x4][0x3c0] ;  /* 0x0100f00000067ab9 */ /* 0x000fe20000000a00 */
[----:B------:R-:W-:Y:S01]  /*113c0*/  MOV R4, UR4 ;  /* 0x0000000400047c02 */ /* 0x000fe20008000f00 */
[----:B------:R2:W3:Y:S01]  /*113d0*/  LDC.64 R2, c[0x4][R0] ;  /* 0x0100000000027b82 */ /* 0x0004e20000000a00 */
        /* <DEDUP_REMOVED lines=8> */
[----:B--2---:R-:W-:-:S07]  /*11460*/  MOV R12, 0x1 ;  /* 0x00000001000c7802 */ /* 0x004fce0000000f00 */
[----:B------:R-:W-:-:S07]  /*11470*/  LEPC R20, `(.L_x_1092) ;  /* 0x000000001014794e */ /* 0x000fce0000000000 */
[----:B01-3--:R-:W-:Y:S05]  /*11480*/  CALL.ABS.NOINC R2 ;  /* 0x0000000002007343 */ /* 0x00bfea0003c00000 */
.L_x_1092:
[----:B------:R-:W-:Y:S02]  /*11490*/  ULDC.64 UR4, c[0x0][0x5f8] ;  /* 0x00017e0000047ab9 */ /* 0x000fe40000000a00 */
[----:B------:R-:W-:-:S04]  /*114a0*/  IADD3 R16, P0, R16, UR4, RZ ;  /* 0x0000000410107c10 */ /* 0x000fc8000ff1e0ff */
[----:B------:R-:W-:-:S05]  /*114b0*/  IADD3.X R17, RZ, UR5, RZ, P0, !PT ;  /* 0x00000005ff117c10 */ /* 0x000fca00087fe4ff */
[----:B------:R-:W-:Y:S01]  /*114c0*/  STG.E.64 desc[UR60][R16.64], R22 ;  /* 0x0000001610007986 */ /* 0x000fe2000c101b3c */
[----:B------:R-:W-:Y:S05]  /*114d0*/  EXIT ;  /* 0x000000000000794d */ /* 0x000fea0003800000 */
.L_x_1090:
[----:B------:R-:W-:Y:S04]  /*114e0*/  STG.E.64 desc[UR60][R6.64], R20 ;  /* 0x0000001406007986 */ /* 0x000fe8000c101b3c */
[----:B------:R-:W-:Y:S01]  /*114f0*/  STG.E.64 desc[UR60][R8.64], R22 ;  /* 0x0000001608007986 */ /* 0x000fe2000c101b3c */
[----:B------:R-:W-:Y:S05]  /*11500*/  EXIT ;  /* 0x000000000000794d */ /* 0x000fea0003800000 */
.L_x_1063:
        /* <DEDUP_REMOVED lines=21> */
[----:B--2---:R-:W-:Y:S02]  /*11660*/  DADD R20, R20, R2 ;  /* 0x0000000014147229 */ /* 0x004fe40000000002 */
[----:B---3--:R-:W-:-:S11]  /*11670*/  DADD R22, R22, R6 ;  /* 0x0000000016167229 */ /* 0x008fd60000000006 */
.L_x_1094:
[----:B------:R-:W-:Y:S05]  /*11680*/  @!P1 BRA `(.L_x_1095) ;  /* 0x0000000000cc9947 */ /* 0x000fea0003800000 */
[----:B------:R-:W1:Y:S01]  /*11690*/  LDC R17, c[0x0][0x62c] ;  /* 0x00018b00ff117b82 */ /* 0x000e620000000800 */
[----:B------:R-:W-:Y:S02]  /*116a0*/  ULDC.64 UR4, c[0x0][0x210] ;  /* 0x0000840000047ab9 */ /* 0x000fe40000000a00 */
[----:B------:R-:W-:Y:S01]  /*116b0*/  DMUL R18, R20, UR4 ;  /* 0x0000000414127c28 */ /* 0x000fe20008000000 */
        /* <DEDUP_REMOVED lines=19> */
.L_x_1096:
[----:B------:R-:W-:Y:S01]  /*117f0*/  ULDC.64 UR4, c[0x0][0x5f8] ;  /* 0x00017e0000047ab9 */ /* 0x000fe20000000a00 */
[----:B------:R-:W-:Y:S02]  /*11800*/  ISETP.NE.AND P6, PT, R17, 0x1, PT ;  /* 0x000000011100780c */ /* 0x000fe40003fc5270 */
[----:B------:R-:W-:-:S04]  /*11810*/  IADD3 R24, P0, R24, UR4, RZ ;  /* 0x0000000418187c10 */ /* 0x000fc8000ff1e0ff */
[----:B------:R-:W-:Y:S01]  /*11820*/  IADD3.X R25, RZ, UR5, RZ, P0, !PT ;  /* 0x00000005ff197c10 */ /* 0x000fe200087fe4ff */
[----:B------:R-:W-:Y:S02]  /*11830*/  ULDC.64 UR4, c[0x0][0x210] ;  /* 0x0000840000047ab9 */ /* 0x000fe40000000a00 */
[----:B------:R-:W-:Y:S02]  /*11840*/  DMUL R22, R22, UR4 ;  /* 0x0000000416167c28 */ /* 0x000fe40008000000 */
[----:B------:R1:W-:Y:S02]  /*11850*/  STG.E.64 desc[UR60][R24.64], R18 ;  /* 0x0000001218007986 */ /* 0x0003e4000c101b3c */
[----:B------:R-:W-:Y:S07]  /*11860*/  @!P6 BRA `(.L_x_1097) ;  /* 0x000000000040e947 */ /* 0x000fee0003800000 */
[----:B------:R-:W-:Y:S01]  /*11870*/  MOV R0, 0x0 ;  /* 0x0000000000007802 */ /* 0x000fe20000000f00 */
[----:B------:R-:W-:Y:S01]  /*11880*/  ULDC.64 UR4, c[0x4][0x590] ;  /* 0x0101640000047ab9 */ /* 0x000fe20000000a00 */
[----:B------:R-:W-:Y:S01]  /*11890*/  ULDC.64 UR6, c[0x4][0x3c0] ;  /* 0x0100f00000067ab9 */ /* 0x000fe20000000a00 */
[----:B------:R-:W-:Y:S01]  /*118a0*/  IMAD.U32 R4, RZ, RZ, UR4 ;  /* 0x00000004ff047e24 */ /* 0x000fe2000f8e00ff */
[----:B------:R2:W3:Y:S01]  /*118b0*/  LDC.64 R2, c[0x4][R0] ;  /* 0x0100000000027b82 */ /* 0x0004e20000000a00 */
        /* <DEDUP_REMOVED lines=8> */
[----:B--2---:R-:W-:-:S07]  /*11940*/  MOV R13, RZ ;  /* 0x000000ff000d7202 */ /* 0x004fce0000000f00 */
[----:B------:R-:W-:-:S07]  /*11950*/  LEPC R20, `(.L_x_1097) ;  /* 0x000000001014794e */ /* 0x000fce0000000000 */
[----:B01-3--:R-:W-:Y:S05]  /*11960*/  CALL.ABS.NOINC R2 ;  /* 0x0000000002007343 */ /* 0x00bfea0003c00000 */
.L_x_1097:
[----:B------:R-:W-:Y:S02]  /*11970*/  ULDC.64 UR4, c[0x0][0x5f8] ;  /* 0x00017e0000047ab9 */ /* 0x000fe40000000a00 */
[----:B------:R-:W-:-:S05]  /*11980*/  IADD3 R16, P0, R16, UR4, RZ ;  /* 0x0000000410107c10 */ /* 0x000fca000ff1e0ff */
[----:B------:R-:W-:-:S05]  /*11990*/  IMAD.X R17, RZ, RZ, UR5, P0 ;  /* 0x00000005ff117e24 */ /* 0x000fca00080e06ff */
[----:B------:R-:W-:Y:S01]  /*119a0*/  STG.E.64 desc[UR60][R16.64], R22 ;  /* 0x0000001610007986 */ /* 0x000fe2000c101b3c */
[----:B------:R-:W-:Y:S05]  /*119b0*/  EXIT ;  /* 0x000000000000794d */ /* 0x000fea0003800000 */
.L_x_1095:
[----:B------:R-:W-:Y:S04]  /*119c0*/  STG.E.64 desc[UR60][R4.64], R20 ;  /* 0x0000001404007986 */ /* 0x000fe8000c101b3c */
[----:B------:R-:W-:Y:S01]  /*119d0*/  STG.E.64 desc[UR60][R4.64+0x8], R22 ;  /* 0x0000081604007986 */ /* 0x000fe2000c101b3c */
[----:B------:R-:W-:Y:S05]  /*119e0*/  EXIT ;  /* 0x000000000000794d */ /* 0x000fea0003800000 */
.L_x_1093:
        /* <DEDUP_REMOVED lines=8> */
.L_x_1098:
        /* <DEDUP_REMOVED lines=23> */
.L_x_1100:
        /* <DEDUP_REMOVED lines=24> */
.L_x_1101:
[----:B------:R-:W-:Y:S02]  /*11d60*/  ULDC.64 UR4, c[0x0][0x5f8] ;  /* 0x00017e0000047ab9 */ /* 0x000fe40000000a00 */
[----:B------:R-:W-:-:S04]  /*11d70*/  IADD3 R16, P0, R16, UR4, RZ ;  /* 0x0000000410107c10 */ /* 0x000fc8000ff1e0ff */
[----:B------:R-:W-:-:S05]  /*11d80*/  IADD3.X R17, RZ, UR5, RZ, P0, !PT ;  /* 0x00000005ff117c10 */ /* 0x000fca00087fe4ff */
[----:B------:R-:W-:Y:S01]  /*11d90*/  STG.E.64 desc[UR60][R16.64], R22 ;  /* 0x0000001610007986 */ /* 0x000fe2000c101b3c */
[----:B------:R-:W-:Y:S05]  /*11da0*/  EXIT ;  /* 0x000000000000794d */ /* 0x000fea0003800000 */
.L_x_1099:
[----:B------:R-:W-:Y:S04]  /*11db0*/  STG.E.64 desc[UR60][R6.64], R20 ;  /* 0x0000001406007986 */ /* 0x000fe8000c101b3c */
[----:B------:R-:W-:Y:S01]  /*11dc0*/  STG.E.64 desc[UR60][R8.64], R22 ;  /* 0x0000001608007986 */ /* 0x000fe2000c101b3c */
[----:B------:R-:W-:Y:S05]  /*11dd0*/  EXIT ;  /* 0x000000000000794d */ /* 0x000fea0003800000 */
.L_x_1102:
        /* <DEDUP_REMOVED lines=10> */
.L_x_8247:


//--------------------- .text._ZN2at6native13reduce_kernelILi128ELi4ENS0_8ReduceOpIdNS0_7MeanOpsIddddEEjdLi4ELi4EEEEEvT1_ --------------------------
	.section	.text._ZN2at6native13reduce_kernelILi128ELi4ENS0_8ReduceOpIdNS0_7MeanOpsIddddEEjdLi4ELi4EEEEEvT1_,"ax",@progbits
	.align	128
        .global         _ZN2at6native13reduce_kernelILi128ELi4ENS0_8ReduceOpIdNS0_7MeanOpsIddddEEjdLi4ELi4EEEEEvT1_
        .type           _ZN2at6native13reduce_kernelILi128ELi4ENS0_8ReduceOpIdNS0_7MeanOpsIddddEEjdLi4ELi4EEEEEvT1_,@function
        .size           _ZN2at6native13reduce_kernelILi128ELi4ENS0_8ReduceOpIdNS0_7MeanOpsIddddEEjdLi4ELi4EEEEEvT1_,(.L_x_8248 - _ZN2at6native13reduce_kernelILi128ELi4ENS0_8ReduceOpIdNS0_7MeanOpsIddddEEjdLi4ELi4EEEEEvT1_)
        .other          _ZN2at6native13reduce_kernelILi128ELi4ENS0_8ReduceOpIdNS0_7MeanOpsIddddEEjdLi4ELi4EEEEEvT1_,@"STO_CUDA_ENTRY STV_DEFAULT"
_ZN2at6native13reduce_kernelILi128ELi4ENS0_8ReduceOpIdNS0_7MeanOpsIddddEEjdLi4ELi4EEEEEvT1_:
.text._ZN2at6native13reduce_kernelILi128ELi4ENS0_8ReduceOpIdNS0_7MeanOpsIddddEEjdLi4ELi4EEEEEvT1_:
        /* <DEDUP_REMOVED lines=293> */
.L_x_1103:
        /* <DEDUP_REMOVED lines=30> */
.L_x_1107:
[----:B------:R-:W0:Y:S01]  /*1430*/  LDC.64 R8, c[0x0][0x218] ;  /* 0x00008600ff087b82 */ /* 0x000e220000000a00 */
[----:B------:R-:W-:Y:S01]  /*1440*/  SHF.R.U64 R0, R18, 0x3, R19 ;  /* 0x0000000312007819 */ /* 0x000fe20000001213 */
[----:B------:R-:W-:Y:S01]  /*1450*/  ULDC UR4, c[0x0][0x224] ;  /* 0x0000890000047ab9 */ /* 0x000fe20000000800 */
[----:B------:R-:W-:Y:S02]  /*1460*/  BSSY B0, `(.L_x_1108) ;  /* 0x0000029000007945 */ /* 0x000fe40003800000 */
[----:B------:R-:W-:Y:S01]  /*1470*/  LOP3.LUT R11, R0, 0x3, RZ, 0xc0, !PT ;  /* 0x00000003000b7812 */ /* 0x000fe200078ec0ff */
[----:B------:R-:W-:-:S03]  /*1480*/  IMAD.U32 R0, RZ, RZ, UR4 ;  /* 0x00000004ff007e24 */ /* 0x000fc6000f8e00ff */
[----:B------:R-:W-:Y:S02]  /*1490*/  ISETP.NE.AND P0, PT, R11, RZ, PT ;  /* 0x000000ff0b00720c */ /* 0x000fe40003f05270 */
[----:B0-----:R-:W-:Y:S01]  /*14a0*/  MOV R4, R8 ;  /* 0x0000000800047202 */ /* 0x001fe20000000f00 */
[----:B------:R-:W-:-:S10]  /*14b0*/  IMAD.MOV.U32 R5, RZ, RZ, R9 ;  /* 0x000000ffff057224 */ /* 0x000fd400078e0009 */
        /* <DEDUP_REMOVED lines=17> */
.L_x_1113:
[----:B------:R-:W-:Y:S05]  /*15d0*/  BSYNC B2 ;  /* 0x0000000000027941 */ /* 0x000fea0003800000 */
.L_x_1112:
[----:B------:R-:W-:-:S04]  /*15e0*/  PRMT R0, R0, 0x9910, RZ ;  /* 0x0000991000007816 */ /* 0x000fc800000000ff */
[----:B------:R-:W-:-:S13]  /*15f0*/  ISETP.NE.AND P0, PT, R0, RZ, PT ;  /* 0x000000ff0000720c */ /* 0x000fda0003f05270 */
[----:B------:R-:W-:Y:S05]  /*1600*/  @!P0 BRA `(.L_x_1111) ;  /* 0x00000000001c8947 */ /* 0x000fea0003800000 */
[----:B------:R-:W-:Y:S01]  /*1610*/  IADD3 R3, P0, R16, -R11, RZ ;  /* 0x8000000b10037210 */ /* 0x000fe20007f1e0ff */
[----:B------:R-:W-:-:S04]  /*1620*/  ULDC.64 UR4, c[0x0][0x218] ;  /* 0x0000860000047ab9 */ /* 0x000fc80000000a00 */
[----:B------:R-:W-:Y:S01]  /*1630*/  IMAD.X R0, RZ, RZ, -0x1, P0 ;  /* 0xffffffffff007424 */ /* 0x000fe200000e06ff */
[----:B------:R-:W-:-:S04]  /*1640*/  LEA R6, P0, R3, R18, 0x3 ;  /* 0x0000001203067211 */ /* 0x000fc800078018ff */
[----:B------:R-:W-:-:S05]  /*1650*/  LEA.HI.X R7, R3, R19, R0, 0x3, P0 ;  /* 0x0000001303077211 */ /* 0x000fca00000f1c00 */
[----:B------:R-:W2:Y:S02]  /*1660*/  LDG.E.64 R4, desc[UR60][R6.64] ;  /* 0x0000003c06047981 */ /* 0x000ea4000c1e1b00 */
[----:B--2---:R-:W-:-:S11]  /*1670*/  DADD R4, R4, UR4 ;  /* 0x0000000404047e29 */ /* 0x004fd60008000000 */
.L_x_1111:
[----:B------:R-:W-:Y:S05]  /*1680*/  BSYNC B1 ;  /* 0x0000000000017941 */ /* 0x000fea0003800000 */
.L_x_1110:
[----:B------:R-:W0:Y:S01]  /*1690*/  LDC R0, c[0x0][0x224] ;  /* 0x00008900ff007b82 */ /* 0x000e220000000800 */
[----:B------:R-:W-:-:S04]  /*16a0*/  IADD3 R3, P0, -R11, 0x4, RZ ;  /* 0x000000040b037810 */ /* 0x000fc80007f1e1ff */
[----:B------:R-:W-:Y:S02]  /*16b0*/  LEA R18, P1, R3, R18, 0x3 ;  /* 0x0000001203127211 */ /* 0x000fe400078218ff */
[----:B------:R-:W-:-:S04]  /*16c0*/  IADD3.X R6, RZ, -0x1, RZ, P0, !PT ;  /* 0xffffffffff067810 */ /* 0x000fc800007fe4ff */
[----:B------:R-:W-:Y:S02]  /*16d0*/  LEA.HI.X R19, R3, R19, R6, 0x3, P1 ;  /* 0x0000001303137211 */ /* 0x000fe400008f1c06 */
[----:B0-----:R-:W-:-:S07]  /*16e0*/  IADD3 R0, R11, -0x4, R0 ;  /* 0xfffffffc0b007810 */ /* 0x001fce0007ffe000 */
.L_x_1109:
[----:B------:R-:W-:Y:S05]  /*16f0*/  BSYNC B0 ;  /* 0x0000000000007941 */ /* 0x000fea0003800000 */
.L_x_1108:
        /* <DEDUP_REMOVED lines=8> */
[----:B------:R-:W-:Y:S01]  /*1780*/  IMAD R6, R2, R7, R6 ;  /* 0x0000000702067224 */ /* 0x000fe200078e0206 */
[----:B------:R-:W-:-:S03]  /*1790*/  MOV R7, R9 ;  /* 0x0000000900077202 */ /* 0x000fc60000000f00 */
[----:B-1----:R-:W-:Y:S02]  /*17a0*/  IMAD R10, R17, R20, R6 ;  /* 0x00000014110a7224 */ /* 0x002fe400078e0206 */
[----:B------:R-:W-:-:S03]  /*17b0*/  IMAD.MOV.U32 R6, RZ, RZ, R8 ;  /* 0x000000ffff067224 */ /* 0x000fc600078e0008 */
[----:B------:R-:W-:-:S04]  /*17c0*/  LEA R3, R10, 0x3, 0x2 ;  /* 0x000000030a037811 */ /* 0x000fc800078e10ff */
[----:B------:R-:W-:-:S13]  /*17d0*/  ISETP.GE.U32.AND P0, PT, R3, R0, PT ;  /* 0x000000000300720c */ /* 0x000fda0003f06070 */
[----:B------:R-:W-:Y:S05]  /*17e0*/  @P0 BRA `(.L_x_1115) ;  /* 0x00000000003c0947 */ /* 0x000fea0003800000 */
[----:B------:R-:W-:Y:S01]  /*17f0*/  IMAD.MOV.U32 R3, RZ, RZ, R10 ;  /* 0x000000ffff037224 */ /* 0x000fe200078e000a */
[----:B------:R-:W-:Y:S01]  /*1800*/  MOV R6, R8 ;  /* 0x0000000800067202 */ /* 0x000fe20000000f00 */
[----:B------:R-:W-:-:S07]  /*1810*/  IMAD.MOV.U32 R7, RZ, RZ, R9 ;  /* 0x000000ffff077224 */ /* 0x000fce00078e0009 */
.L_x_1116:
[----:B------:R-:W-:Y:S01]  /*1820*/  IMAD.WIDE.U32 R10, R3, 0x20, R18 ;  /* 0x00000020030a7825 */ /* 0x000fe200078e0012 */
[----:B------:R-:W-:-:S04]  /*1830*/  ULDC UR4, c[0x0][0x22c] ;  /* 0x00008b0000047ab9 */ /* 0x000fc80000000800 */
[----:B------:R-:W2:Y:S04]  /*1840*/  LDG.E.128 R12, desc[UR60][R10.64] ;  /* 0x0000003c0a0c7981 */ /* 0x000ea8000c1e1d00 */
[----:B------:R-:W3:Y:S01]  /*1850*/  LDG.E.128 R24, desc[UR60][R10.64+0x10] ;  /* 0x0000103c0a187981 */ /* 0x000ee2000c1e1d00 */
[----:B------:R-:W-:-:S04]  /*1860*/  IADD3 R3, R3, UR4, RZ ;  /* 0x0000000403037c10 */ /* 0x000fc8000fffe0ff */
[----:B------:R-:W-:-:S04]  /*1870*/  LEA R21, R3, 0x3, 0x2 ;  /* 0x0000000303157811 */ /* 0x000fc800078e10ff */
[----:B------:R-:W-:Y:S01]  /*1880*/  ISETP.GE.U32.AND P0, PT, R21, R0, PT ;  /* 0x000000001500720c */ /* 0x000fe20003f06070 */
[----:B--2---:R-:W-:Y:S02]  /*1890*/  DADD R4, R12, R4 ;  /* 0x000000000c047229 */ /* 0x004fe40000000004 */
[----:B------:R-:W-:Y:S02]  /*18a0*/  DADD R8, R14, R8 ;  /* 0x000000000e087229 */ /* 0x000fe40000000008 */
[----:B---3--:R-:W-:Y:S02]  /*18b0*/  DADD R6, R24, R6 ;  /* 0x0000000018067229 */ /* 0x008fe40000000006 */
[----:B------:R-:W-:-:S06]  /*18c0*/  DADD R68, R26, R68 ;  /* 0x000000001a447229 */ /* 0x000fcc0000000044 */
[----:B------:R-:W-:Y:S05]  /*18d0*/  @!P0 BRA `(.L_x_1116) ;  /* 0xfffffffc00d08947 */ /* 0x000fea000383ffff */
.L_x_1115:
[----:B------:R-:W-:Y:S05]  /*18e0*/  BSYNC B0 ;  /* 0x0000000000007941 */ /* 0x000fea0003800000 */
.L_x_1114:
        /* <DEDUP_REMOVED lines=8> */
.L_x_1118:
[----:B------:R-:W-:Y:S05]  /*1970*/  BSYNC B0 ;  /* 0x0000000000007941 */ /* 0x000fea0003800000 */
.L_x_1117:
        /* <DEDUP_REMOVED lines=10> */
[----:B--2---:R-:W-:-:S11]  /*1a20*/  DADD R4, R4, R18 ;  /* 0x0000000004047229 */ /* 0x004fd60000000012 */
.L_x_1120:
[----:B------:R-:W-:Y:S05]  /*1a30*/  BSYNC B0 ;  /* 0x0000000000007941 */ /* 0x000fea0003800000 */
.L_x_1119:
[----:B------:R-:W-:Y:S01]  /*1a40*/  DADD R4, R8, R4 ;  /* 0x0000000008047229 */ /* 0x000fe20000000004 */
[----:B------:R-:W-:Y:S02]  /*1a50*/  CS2R R70, SRZ ;  /* 0x0000000000467805 */ /* 0x000fe4000001ff00 */
[----:B------:R-:W-:Y:S02]  /*1a60*/  CS2R R72, SRZ ;  /* 0x0000000000487805 */ /* 0x000fe4000001ff00 */
[----:B------:R-:W-:-:S03]  /*1a70*/  CS2R R74, SRZ ;  /* 0x00000000004a7805 */ /* 0x000fc6000001ff00 */
[----:B------:R-:W-:-:S08]  /*1a80*/  DADD R4, R4, R6 ;  /* 0x0000000004047229 */ /* 0x000fd00000000006 */
[----:B------:R-:W-:Y:S01]  /*1a90*/  DADD R68, R4, R68 ;  /* 0x0000000004447229 */ /* 0x000fe20000000044 */
[----:B------:R-:W-:Y:S10]  /*1aa0*/  BRA `(.L_x_1105) ;  /* 0x000000a400447947 */ /* 0x000ff40003800000 */
.L_x_1106:
        /* <DEDUP_REMOVED lines=76> */
.L_x_1129:
        /* <DEDUP_REMOVED lines=287> */
.L_x_1125:
        /* <DEDUP_REMOVED lines=243> */
.L_x_1126:
        /* <DEDUP_REMOVED lines=243> */
.L_x_1127:
        /* <DEDUP_REMOVED lines=241> */
.L_x_1128:
[----:B--2---:R-:W-:Y:S01]  /*5ed0*/  LOP3.LUT R5, R17, 0xffffffe0, RZ, 0xc0, !PT ;  /* 0xffffffe011057812 */ /* 0x004fe200078ec0ff */
[----:B------:R-:W-:-:S03]  /*5ee0*/  ULDC UR4, c[0x0][0x224] ;  /* 0x0000890000047ab9 */ /* 0x000fc60000000800 */
[----:B------:R-:W-:-:S05]  /*5ef0*/  IADD3 R4, P1, R18, R5, RZ ;  /* 0x0000000512047210 */ /* 0x000fca0007f3e0ff */
[----:B------:R-:W-:-:S05]  /*5f00*/  IMAD.X R5, RZ, RZ, R19, P1 ;  /* 0x000000ffff057224 */ /* 0x000fca00008e0613 */
[----:B------:R-:W2:Y:S04]  /*5f10*/  LDG.E.128 R48, desc[UR60][R4.64] ;  /* 0x0000003c04307981 */ /* 0x000ea8000c1e1d00 */
[----:B------:R1:W3:Y:S01]  /*5f20*/  LDG.E.128 R44, desc[UR60][R4.64+0x10] ;  /* 0x0000103c042c7981 */ /* 0x0002e2000c1e1d00 */
[----:B------:R-:W-:Y:S01]  /*5f30*/  IADD3 R0, R0, R3, RZ ;  /* 0x0000000300007210 */ /* 0x000fe20007ffe0ff */
[----:B-----5:R-:W-:Y:S02]  /*5f40*/  DADD R60, R40, R60 ;  /* 0x00000000283c7229 */ /* 0x020fe4000000003c */
[----:B------:R-:W-:Y:S02]  /*5f50*/  DADD R58, R42, R58 ;  /* 0x000000002a3a7229 */ /* 0x000fe4000000003a */
[----:B------:R-:W-:-:S02]  /*5f60*/  DADD R56, R36, R56 ;  /* 0x0000000024387229 */ /* 0x000fc40000000038 */
[----:B------:R-:W-:Y:S01]  /*5f70*/  DADD R54, R38, R54 ;  /* 0x0000000026367229 */ /* 0x000fe20000000036 */
[----:B-1----:R-:W-:Y:S01]  /*5f80*/  IMAD R4, R3, 0x3, R0 ;  /* 0x0000000303047824 */ /* 0x002fe200078e0200 */
[----:B------:R-:W-:Y:S01]  /*5f90*/  DADD R52, R32, R52 ;  /* 0x0000000020347229 */ /* 0x000fe20000000034 */
[----:B------:R-:W-:Y:S01]  /*5fa0*/  IMAD.U32 R5, RZ, RZ, UR4 ;  /* 0x00000004ff057e24 */ /* 0x000fe2000f8e00ff */
[----:B------:R-:W-:Y:S02]  /*5fb0*/  DADD R20, R34, R20 ;  /* 0x0000000022147229 */ /* 0x000fe40000000014 */
[----:B------:R-:W-:Y:S02]  /*5fc0*/  DADD R10, R28, R10 ;  /* 0x000000001c0a7229 */ /* 0x000fe4000000000a */
[----:B------:R-:W-:Y:S01]  /*5fd0*/  ISETP.GE.U32.AND P1, PT, R4, R5, PT ;  /* 0x000000050400720c */ /* 0x000fe20003f26070 */
[----:B------:R-:W-:Y:S02]  /*5fe0*/  DADD R62, R30, R62 ;  /* 0x000000001e3e7229 */ /* 0x000fe4000000003e */
[----:B------:R-:W-:-:S02]  /*5ff0*/  DADD R64, R24, R64 ;  /* 0x0000000018407229 */ /* 0x000fc40000000040 */
[----:B------:R-:W-:Y:S02]  /*6000*/  DADD R66, R26, R66 ;  /* 0x000000001a427229 */ /* 0x000fe40000000042 */
[----:B------:R-:W-:Y:S02]  /*6010*/  DADD R70, R12, R70 ;  /* 0x000000000c467229 */ /* 0x000fe40000000046 */
[----:B------:R-:W-:Y:S02]  /*6020*/  DADD R76, R14, R76 ;  /* 0x000000000e4c7229 */ /* 0x000fe4000000004c */
[----:B--2---:R-:W-:Y:S02]  /*6030*/  DADD R6, R48, R6 ;  /* 0x0000000030067229 */ /* 0x004fe40000000006 */
[----:B------:R-:W-:Y:S02]  /*6040*/  DADD R8, R50, R8 ;  /* 0x0000000032087229 */ /* 0x000fe40000000008 */
[----:B---3--:R-:W-:-:S02]  /*6050*/  DADD R72, R44, R72 ;  /* 0x000000002c487229 */ /* 0x008fc40000000048 */
[----:B------:R-:W-:Y:S01]  /*6060*/  DADD R74, R46, R74 ;  /* 0x000000002e4a7229 */ /* 0x000fe2000000004a */
[----:B------:R-:W-:Y:S10]  /*6070*/  @!P1 BRA `(.L_x_1129) ;  /* 0xffffffbc00bc9947 */ /* 0x000ff4000383ffff */
[----:B------:R-:W-:Y:S05]  /*6080*/  BSYNC B1 ;  /* 0x0000000000017941 */ /* 0x000fea0003800000 */
.L_x_1124:
[----:B------:R-:W-:Y:S05]  /*6090*/  BSYNC B0 ;  /* 0x0000000000007941 */ /* 0x000fea0003800000 */
.L_x_1123:
        /* <DEDUP_REMOVED lines=267> */
[----:B------:R-:W1:Y:S01]  /*7150*/  @P2 LDC.64 R36, c[0x0][0x388] ;  /* 0x0000e200ff242b82 */ /* 0x000e620000000a00 */
[----:B------:R-:W-:Y:S01]  /*7160*/  @P2 IMAD.MOV.U32 R38, RZ, RZ, RZ ;  /* 0x000000ffff262224 */ /* 0x000fe200078e00ff */
[----:B------:R-:W-:Y:S01]  /*7170*/  ULDC UR4, c[0x0][0x3ec] ;  /* 0x0000fb0000047ab9 */ /* 0x000fe20000000800 */
[----:B0-----:R-:W-:-:S05]  /*7180*/  IADD3 R69, -R39, RZ, RZ ;  /* 0x000000ff27457210 */ /* 0x001fca0007ffe1ff */
[----:B------:R-:W0:Y:S08]  /*7190*/  @P2 LDC R43, c[0x0][0x384] ;  /* 0x0000e100ff2b2b82 */ /* 0x000e300000000800 */
[----:B------:R-:W2:Y:S01]  /*71a0*/  @P2 LDC R40, c[0x0][0x3f0] ;  /* 0x0000fc00ff282b82 */ /* 0x000ea20000000800 */
[----:B-1----:R-:W-:-:S05]  /*71b0*/  @P2 IMAD.HI.U32 R36, R39, R36, R38 ;  /* 0x0000002427242227 */ /* 0x002fca00078e0026 */
[----:B------:R-:W-:Y:S01]  /*71c0*/  @P2 SHF.R.U32.HI R37, RZ, R37, R36 ;  /* 0x00000025ff252219 */ /* 0x000fe20000011624 */
[----:B------:R-:W-:-:S04]  /*71d0*/  IMAD R36, R69, UR6, R41 ;  /* 0x0000000645247c24 */ /* 0x000fc8000f8e0229 */
[----:B------:R-:W-:Y:S02]  /*71e0*/  @P2 IMAD.MOV R38, RZ, RZ, -R37 ;  /* 0x000000ffff262224 */ /* 0x000fe400078e0a25 */
[----:B------:R-:W-:Y:S02]  /*71f0*/  IMAD R17, R36, UR4, R17 ;  /* 0x0000000424117c24 */ /* 0x000fe4000f8e0211 */
[----:B0-----:R-:W-:-:S04]  /*7200*/  @P2 IMAD R43, R43, R38, R39 ;  /* 0x000000262b2b2224 */ /* 0x001fc800078e0227 */
[----:B--2---:R-:W-:-:S07]  /*7210*/  @P2 IMAD R17, R43, R40, R17 ;  /* 0x000000282b112224 */ /* 0x004fce00078e0211 */
.L_x_1132:
[----:B------:R-:W-:-:S04]  /*7220*/  LOP3.LUT R17, R17, 0xffffffe0, RZ, 0xc0, !PT ;  /* 0xffffffe011117812 */ /* 0x000fc800078ec0ff */
[----:B------:R-:W-:-:S04]  /*7230*/  IADD3 R36, P2, R18, R17, RZ ;  /* 0x0000001112247210 */ /* 0x000fc80007f5e0ff */
[----:B------:R-:W-:-:S05]  /*7240*/  IADD3.X R37, RZ, R19, RZ, P2, !PT ;  /* 0x00000013ff257210 */ /* 0x000fca00017fe4ff */
[----:B------:R1:W5:Y:S04]  /*7250*/  LDG.E.128 R40, desc[UR60][R36.64] ;  /* 0x0000003c24287981 */ /* 0x000368000c1e1d00 */
[----:B------:R-:W5:Y:S01]  /*7260*/  LDG.E.128 R36, desc[UR60][R36.64+0x10] ;  /* 0x0000103c24247981 */ /* 0x000f62000c1e1d00 */
[----:B0-----:R-:W-:-:S05]  /*7270*/  IMAD.IADD R69, R0, 0x1, R3 ;  /* 0x0000000100457824 */ /* 0x001fca00078e0203 */
[----:B------:R-:W-:-:S13]  /*7280*/  ISETP.GE.U32.AND P2, PT, R69, R5, PT ;  /* 0x000000054500720c */ /* 0x000fda0003f46070 */
[----:B-1----:R-:W-:Y:S05]  /*7290*/  @P2 BRA `(.L_x_1131) ;  /* 0x00000034002c2947 */ /* 0x002fea0003800000 */
        /* <DEDUP_REMOVED lines=274> */
.L_x_1133:
        /* <DEDUP_REMOVED lines=282> */
.L_x_1134:
        /* <DEDUP_REMOVED lines=282> */
.L_x_1135:
[----:B------:R-:W-:-:S04]  /*a700*/  LOP3.LUT R17, R17, 0xffffffe0, RZ, 0xc0, !PT ;  /* 0xffffffe011117812 */ /* 0x000fc800078ec0ff */
[----:B------:R-:W-:-:S05]  /*a710*/  IADD3 R18, P1, R18, R17, RZ ;  /* 0x0000001112127210 */ /* 0x000fca0007f3e0ff */
[----:B------:R-:W-:-:S05]  /*a720*/  IMAD.X R19, RZ, RZ, R19, P1 ;  /* 0x000000ffff137224 */ /* 0x000fca00008e0613 */
[----:B------:R1:W5:Y:S04]  /*a730*/  LDG.E.128 R48, desc[UR60][R18.64] ;  /* 0x0000003c12307981 */ /* 0x000368000c1e1d00 */
[----:B------:R1:W5:Y:S02]  /*a740*/  LDG.E.128 R44, desc[UR60][R18.64+0x10] ;  /* 0x0000103c122c7981 */ /* 0x000364000c1e1d00 */
.L_x_1131:
[----:B------:R-:W-:Y:S05]  /*a750*/  BSYNC B0 ;  /* 0x0000000000007941 */ /* 0x000fea0003800000 */
.L_x_1130:
[----:B------:R-:W-:Y:S04]  /*a760*/  BSSY B0, `(.L_x_1136) ;  /* 0x000001a000007945 */ /* 0x000fe80003800000 */
[----:B------:R-:W-:Y:S05]  /*a770*/  @P0 BRA `(.L_x_1137) ;  /* 0x0000000000600947 */ /* 0x000fea0003800000 */
[----:B------:R-:W-:Y:S01]  /*a780*/  IADD3 R0, R0, R3, RZ ;  /* 0x0000000300007210 */ /* 0x000fe20007ffe0ff */
[----:B-----5:R-:W-:Y:S02]  /*a790*/  DADD R60, R60, R40 ;  /* 0x000000003c3c7229 */ /* 0x020fe40000000028 */
        /* <DEDUP_REMOVED lines=18> */
[----:B------:R-:W-:Y:S02]  /*a8c0*/  @!P0 DADD R6, R6, R48 ;  /* 0x0000000006068229 */ /* 0x000fe40000000030 */
[----:B------:R-:W-:Y:S02]  /*a8d0*/  @!P0 DADD R8, R8, R50 ;  /* 0x0000000008088229 */ /* 0x000fe40000000032 */
[----:B------:R-:W-:Y:S02]  /*a8e0*/  @!P0 DADD R72, R72, R44 ;  /* 0x0000000048488229 */ /* 0x000fe4000000002c */
[----:B------:R-:W-:-:S11]  /*a8f0*/  @!P0 DADD R74, R74, R46 ;  /* 0x000000004a4a8229 */ /* 0x000fd6000000002e */
.L_x_1137:
[----:B------:R-:W-:Y:S05]  /*a900*/  BSYNC B0 ;  /* 0x0000000000007941 */ /* 0x000fea0003800000 */
.L_x_1136:
        /* <DEDUP_REMOVED lines=13> */
.L_x_1122:
        /* <DEDUP_REMOVED lines=60> */
.L_x_1140:
[----:B------:R-:W-:Y:S02]  /*ada0*/  IMAD.IADD R12, R3, 0x1, R0 ;  /* 0x00000001030c7824 */ /* 0x000fe400078e0200 */
[----:B------:R-:W-:-:S03]  /*adb0*/  IMAD R0, R4, R0, RZ ;  /* 0x0000000004007224 */ /* 0x000fc600078e02ff */
[----:B------:R-:W-:Y:S01]  /*adc0*/  IADD3 R13, R12, R3, RZ ;  /* 0x000000030c0d7210 */ /* 0x000fe20007ffe0ff */
[----:B------:R-:W-:Y:S01]  /*add0*/  IMAD R12, R4, R12, RZ ;  /* 0x0000000c040c7224 */ /* 0x000fe200078e02ff */
[----:B------:R-:W-:-:S03]  /*ade0*/  SHF.R.U32.HI R41, RZ, 0x2, R0 ;  /* 0x00000002ff297819 */ /* 0x000fc60000011600 */
[----:B------:R-:W-:Y:S01]  /*adf0*/  IMAD.IADD R0, R13, 0x1, R3 ;  /* 0x000000010d007824 */ /* 0x000fe200078e0203 */
[----:B------:R-:W-:Y:S01]  /*ae00*/  SHF.R.U32.HI R49, RZ, 0x2, R12 ;  /* 0x00000002ff317819 */ /* 0x000fe2000001160c */
[C---:B------:R-:W-:Y:S02]  /*ae10*/  IMAD R13, R4.reuse, R13, RZ ;  /* 0x0000000d040d7224 */ /* 0x040fe400078e02ff */
[----:B------:R-:W-:Y:S02]  /*ae20*/  IMAD R12, R4, R0, RZ ;  /* 0x00000000040c7224 */ /* 0x000fe400078e02ff */
[----:B------:R-:W-:Y:S01]  /*ae30*/  IMAD.WIDE.U32 R40, R41, 0x20, R18 ;  /* 0x0000002029287825 */ /* 0x000fe200078e0012 */
[----:B------:R-:W-:Y:S02]  /*ae40*/  SHF.R.U32.HI R13, RZ, 0x2, R13 ;  /* 0x00000002ff0d7819 */ /* 0x000fe4000001160d */
[----:B------:R-:W-:Y:S01]  /*ae50*/  SHF.R.U32.HI R77, RZ, 0x2, R12 ;  /* 0x00000002ff4d7819 */ /* 0x000fe2000001160c */
[--C-:B------:R-:W-:Y:S01]  /*ae60*/  IMAD.WIDE.U32 R48, R49, 0x20, R18.reuse ;  /* 0x0000002031307825 */ /* 0x100fe200078e0012 */
[----:B------:R-:W2:Y:S03]  /*ae70*/  LDG.E.128 R36, desc[UR60][R40.64] ;  /* 0x0000003c28247981 */ /* 0x000ea6000c1e1d00 */
        /* <DEDUP_REMOVED lines=8> */
[----:B------:R0:W5:Y:S01]  /*af00*/  LDG.E.128 R32, desc[UR60][R76.64+0x10] ;  /* 0x0000103c4c207981 */ /* 0x000162000c1e1d00 */
[----:B------:R-:W-:-:S05]  /*af10*/  IADD3 R0, R0, R3, RZ ;  /* 0x0000000300007210 */ /* 0x000fca0007ffe0ff */
[----:B0-----:R-:W-:-:S05]  /*af20*/  IMAD R76, R3, 0x3, R0 ;  /* 0x00000003034c7824 */ /* 0x001fca00078e0200 */
        /* <DEDUP_REMOVED lines=19> */
.L_x_1139:
[----:B------:R-:W-:Y:S05]  /*b060*/  BSYNC B0 ;  /* 0x0000000000007941 */ /* 0x000fea0003800000 */
.L_x_1138:
        /* <DEDUP_REMOVED lines=19> */
[----:B------:R-:W-:Y:S02]  /*b1a0*/  IMAD.IADD R13, R76, 0x1, R3 ;  /* 0x000000014c0d7824 */ /* 0x000fe400078e0203 */
        /* <DEDUP_REMOVED lines=11> */
.L_x_1142:
[----:B------:R-:W-:Y:S05]  /*b260*/  BSYNC B0 ;  /* 0x0000000000007941 */ /* 0x000fea0003800000 */
.L_x_1141:
        /* <DEDUP_REMOVED lines=26> */
.L_x_1144:
[----:B------:R-:W-:Y:S05]  /*b410*/  BSYNC B0 ;  /* 0x0000000000007941 */ /* 0x000fea0003800000 */
.L_x_1143:
        /* <DEDUP_REMOVED lines=13> */
.L_x_1121:
        /* <DEDUP_REMOVED lines=57> */
[-C--:B------:R-:W-:Y:S02]  /*b880*/  MOV R58, R6.reuse ;  /* 0x00000006003a7202 */ /* 0x080fe40000000f00 */
[-C--:B------:R-:W-:Y:S02]  /*b890*/  MOV R59, R7.reuse ;  /* 0x00000007003b7202 */ /* 0x080fe40000000f00 */
[-C--:B------:R-:W-:Y:S02]  /*b8a0*/  MOV R57, R7.reuse ;  /* 0x0000000700397202 */ /* 0x080fe40000000f00 */
[-C--:B------:R-:W-:Y:S02]  /*b8b0*/  MOV R54, R6.reuse ;  /* 0x0000000600367202 */ /* 0x080fe40000000f00 */
[----:B------:R-:W-:Y:S02]  /*b8c0*/  MOV R52, R6 ;  /* 0x0000000600347202 */ /* 0x000fe40000000f00 */
[----:B------:R-:W-:-:S02]  /*b8d0*/  MOV R53, R7 ;  /* 0x0000000700357202 */ /* 0x000fc40000000f00 */
[----:B------:R-:W-:Y:S02]  /*b8e0*/  MOV R21, R7 ;  /* 0x0000000700157202 */ /* 0x000fe40000000f00 */
[----:B------:R-:W-:-:S07]  /*b8f0*/  MOV R10, R6 ;  /* 0x00000006000a7202 */ /* 0x000fce0000000f00 */
.L_x_1147:
[-C--:B------:R-:W-:Y:S02]  /*b900*/  IADD3 R4, R0, R3.reuse, RZ ;  /* 0x0000000300047210 */ /* 0x080fe40007ffe0ff */
[----:B------:R-:W-:Y:S02]  /*b910*/  SHF.R.U32.HI R41, RZ, 0x2, R0 ;  /* 0x00000002ff297819 */ /* 0x000fe40000011600 */
[----:B------:R-:W-:Y:S02]  /*b920*/  IADD3 R0, R4, R3, RZ ;  /* 0x0000000304007210 */ /* 0x000fe40007ffe0ff */
[----:B------:R-:W-:Y:S01]  /*b930*/  SHF.R.U32.HI R49, RZ, 0x2, R4 ;  /* 0x00000002ff317819 */ /* 0x000fe20000011604 */
[----:B------:R-:W-:Y:S01]  /*b940*/  IMAD.WIDE.U32 R40, R41, 0x20, R18 ;  /* 0x0000002029287825 */ /* 0x000fe200078e0012 */
[----:B------:R-:W-:-:S03]  /*b950*/  SHF.R.U32.HI R25, RZ, 0x2, R0 ;  /* 0x00000002ff197819 */ /* 0x000fc60000011600 */
[----:B------:R-:W-:Y:S01]  /*b960*/  IMAD.IADD R0, R0, 0x1, R3 ;  /* 0x0000000100007824 */ /* 0x000fe200078e0203 */
[----:B------:R-:W2:Y:S01]  /*b970*/  LDG.E.128 R36, desc[UR60][R40.64] ;  /* 0x0000003c28247981 */ /* 0x000ea2000c1e1d00 */
[----:B------:R-:W-:-:S03]  /*b980*/  IMAD.WIDE.U32 R48, R49, 0x20, R18 ;  /* 0x0000002031307825 */ /* 0x000fc600078e0012 */
        /* <DEDUP_REMOVED lines=31> */
.L_x_1146:
[----:B------:R-:W-:Y:S05]  /*bb80*/  BSYNC B0 ;  /* 0x0000000000007941 */ /* 0x000fea0003800000 */
.L_x_1145:
        /* <DEDUP_REMOVED lines=27> */
.L_x_1149:
[----:B------:R-:W-:Y:S05]  /*bd40*/  BSYNC B0 ;  /* 0x0000000000007941 */ /* 0x000fea0003800000 */
.L_x_1148:
        /* <DEDUP_REMOVED lines=26> */
.L_x_1151:
[----:B------:R-:W-:Y:S05]  /*bef0*/  BSYNC B0 ;  /* 0x0000000000007941 */ /* 0x000fea0003800000 */
.L_x_1150:
        /* <DEDUP_REMOVED lines=12> */
.L_x_1105:
[----:B------:R-:W-:Y:S05]  /*bfc0*/  BSYNC B6 ;  /* 0x0000000000067941 */ /* 0x000fea0003800000 */
.L_x_1104:
[----:B------:R-:W-:Y:S02]  /*bfd0*/  ULDC UR4, c[0x0][0x23c] ;  /* 0x00008f0000047ab9 */ /* 0x000fe40000000800 */
[----:B------:R-:W-:-:S13]  /*bfe0*/  ISETP.NE.AND P0, PT, RZ, UR4, PT ;  /* 0x00000004ff007c0c */ /* 0x000fda000bf05270 */
[----:B------:R-:W-:Y:S05]  /*bff0*/  @!P0 BRA `(.L_x_1152) ;  /* 0x00000000008c8947 */ /* 0x000fea0003800000 */
[----:B------:R-:W2:Y:S01]  /*c000*/  S2R R4, SR_CgaCtaId ;  /* 0x0000000000047919 */ /* 0x000ea20000008800 */
[----:B-----5:R-:W3:Y:S01]  /*c010*/  LDC R15, c[0x0][RZ] ;  /* 0x00000000ff0f7b82 */ /* 0x020ee20000000800 */
        /* <DEDUP_REMOVED lines=11> */
.L_x_1155:
        /* <DEDUP_REMOVED lines=9> */
[----:B------:R-:W-:-:S05]  /*c160*/  IMAD R0, R5, R15, R16 ;  /* 0x0000000f05007224 */ /* 0x000fca00078e0210 */
[----:B------:R-:W-:-:S05]  /*c170*/  LEA R0, R0, R3, 0x5 ;  /* 0x0000000300007211 */ /* 0x000fca00078e28ff */
        /* <DEDUP_REMOVED lines=8> */
.L_x_1154:
[----:B------:R-:W-:Y:S05]  /*c200*/  BSYNC B0 ;  /* 0x0000000000007941 */ /* 0x000fea0003800000 */
.L_x_1153:
[----:B------:R-:W-:Y:S01]  /*c210*/  IMAD.MOV.U32 R0, RZ, RZ, R12 ;  /* 0x000000ffff007224 */ /* 0x000fe200078e000c */
[----:B------:R-:W-:Y:S06]  /*c220*/  @P1 BRA `(.L_x_1155) ;  /* 0xfffffffc00a81947 */ /* 0x000fec000383ffff */
.L_x_1152:
[----:B------:R-:W-:Y:S02]  /*c230*/  ULDC UR4, c[0x0][0x238] ;  /* 0x00008e0000047ab9 */ /* 0x000fe40000000800 */
[----:B------:R-:W-:-:S13]  /*c240*/  ISETP.NE.AND P0, PT, RZ, UR4, PT ;  /* 0x00000004ff007c0c */ /* 0x000fda000bf05270 */
[----:B------:R-:W-:Y:S05]  /*c250*/  @!P0 BRA `(.L_x_1156) ;  /* 0x0000000000ec8947 */ /* 0x000fea0003800000 */
[----:B-----5:R-:W4:Y:S02]  /*c260*/  LDC R15, c[0x0][RZ] ;  /* 0x00000000ff0f7b82 */ /* 0x020f240000000800 */
[----:B----4-:R-:W-:Y:S02]  /*c270*/  ISETP.GT.AND P0, PT, R15, 0x20, PT ;  /* 0x000000200f00780c */ /* 0x010fe40003f04270 */
[----:B------:R-:W-:-:S11]  /*c280*/  MOV R0, R15 ;  /* 0x0000000f00007202 */ /* 0x000fd60000000f00 */
[----:B------:R-:W-:Y:S05]  /*c290*/  @!P0 BRA `(.L_x_1157) ;  /* 0x00000000008c8947 */ /* 0x000fea0003800000 */
[----:B------:R-:W4:Y:S01]  /*c2a0*/  S2UR UR5, SR_CgaCtaId ;  /* 0x00000000000579c3 */ /* 0x000f220000008800 */
[----:B------:R-:W-:Y:S01]  /*c2b0*/  UMOV UR4, 0x400 ;  /* 0x0000040000047882 */ /* 0x000fe20000000000 */
[----:B------:R-:W-:Y:S01]  /*c2c0*/  IMAD R0, R2, R15, R16 ;  /* 0x0000000f02007224 */ /* 0x000fe200078e0210 */
[----:B------:R-:W-:-:S04]  /*c2d0*/  UIADD3 UR4, UR4, 0x10, URZ ;  /* 0x0000001004047890 */ /* 0x000fc8000fffe03f */
[----:B----4-:R-:W-:-:S06]  /*c2e0*/  ULEA UR4, UR5, UR4, 0x18 ;  /* 0x0000000405047291 */ /* 0x010fcc000f8ec03f */
        /* <DEDUP_REMOVED lines=8> */
[----:B--23--:R-:W-:-:S07]  /*c370*/  IMAD.MOV.U32 R13, RZ, RZ, R4 ;  /* 0x000000ffff0d7224 */ /* 0x00cfce00078e0004 */
.L_x_1160:
[----:B------:R-:W-:Y:S01]  /*c380*/  IADD3 R0, R16, R13, RZ ;  /* 0x0000000d10007210 */ /* 0x000fe20007ffe0ff */
[----:B------:R-:W-:Y:S05]  /*c390*/  WARPSYNC.ALL ;  /* 0x0000000000007948 */ /* 0x000fea0003800000 */
[----:B------:R-:W-:Y:S01]  /*c3a0*/  BAR.SYNC.DEFER_BLOCKING 0x0 ;  /* 0x0000000000007b1d */ /* 0x000fe20000010000 */
[----:B------:R-:W-:-:S04]  /*c3b0*/  ISETP.GE.U32.AND P0, PT, R0, R15, PT ;  /* 0x0000000f0000720c */ /* 0x000fc80003f06070 */
[----:B------:R-:W-:Y:S01]  /*c3c0*/  ISETP.GE.U32.OR P0, PT, R16, R13, P0 ;  /* 0x0000000d1000720c */ /* 0x000fe20000706470 */
[----:B------:R-:W-:-:S12]  /*c3d0*/  BSSY B0, `(.L_x_1158) ;  /* 0x000000b000007945 */ /* 0x000fd80003800000 */
[----:B--2---:R-:W-:Y:S05]  /*c3e0*/  @P0 BRA `(.L_x_1159) ;  /* 0x0000000000240947 */ /* 0x004fea0003800000 */
[----:B------:R-:W-:-:S05]  /*c3f0*/  LEA R0, R13, R3, 0x5 ;  /* 0x000000030d007211 */ /* 0x000fca00078e28ff */
[----:B------:R-:W4:Y:S04]  /*c400*/  LDS.128 R4, [R0] ;  /* 0x0000000000047984 */ /* 0x000f280000000c00 */
[----:B------:R-:W2:Y:S01]  /*c410*/  LDS.128 R8, [R0+0x10] ;  /* 0x0000100000087984 */ /* 0x000ea20000000c00 */
[----:B----4-:R-:W-:Y:S02]  /*c420*/  DADD R68, R68, R4 ;  /* 0x0000000044447229 */ /* 0x010fe40000000004 */
[----:B------:R-:W-:Y:S02]  /*c430*/  DADD R70, R70, R6 ;  /* 0x0000000046467229 */ /* 0x000fe40000000006 */
[----:B--2---:R-:W-:Y:S02]  /*c440*/  DADD R72, R72, R8 ;  /* 0x0000000048487229 */ /* 0x004fe40000000008 */
[----:B------:R-:W-:-:S03]  /*c450*/  DADD R74, R74, R10 ;  /* 0x000000004a4a7229 */ /* 0x000fc6000000000a */
[----:B------:R2:W-:Y:S04]  /*c460*/  STS.128 [R3], R68 ;  /* 0x0000004403007388 */ /* 0x0005e80000000c00 */
[----:B------:R2:W-:Y:S04]  /*c470*/  STS.128 [R3+0x10], R72 ;  /* 0x0000104803007388 */ /* 0x0005e80000000c00 */
.L_x_1159:
[----:B------:R-:W-:Y:S05]  /*c480*/  BSYNC B0 ;  /* 0x0000000000007941 */ /* 0x000fea0003800000 */
.L_x_1158:
[----:B------:R-:W-:-:S04]  /*c490*/  SHF.R.S32.HI R13, RZ, 0x1, R13 ;  /* 0x00000001ff0d7819 */ /* 0x000fc8000001140d */
[----:B------:R-:W-:-:S13]  /*c4a0*/  ISETP.GE.AND P0, PT, R13, 0x20, PT ;  /* 0x000000200d00780c */ /* 0x000fda0003f06270 */
[----:B------:R-:W-:Y:S05]  /*c4b0*/  @P0 BRA `(.L_x_1160) ;  /* 0xfffffffc00b00947 */ /* 0x000fea000383ffff */
[----:B------:R-:W-:-:S07]  /*c4c0*/  IMAD.MOV.U32 R0, RZ, RZ, 0x20 ;  /* 0x00000020ff007424 */ /* 0x000fce00078e00ff */
.L_x_1157:
[----:B------:R-:W-:Y:S01]  /*c4d0*/  ISETP.GE.AND P0, PT, R0, 0x2, PT ;  /* 0x000000020000780c */ /* 0x000fe20003f06270 */
[----:B------:R-:W-:Y:S05]  /*c4e0*/  WARPSYNC.ALL ;  /* 0x0000000000007948 */ /* 0x000fea0003800000 */
[----:B------:R-:W-:Y:S07]  /*c4f0*/  BAR.SYNC.DEFER_BLOCKING 0x0 ;  /* 0x0000000000007b1d */ /* 0x000fee0000010000 */
[----:B------:R-:W-:Y:S05]  /*c500*/  @!P0 BRA `(.L_x_1156) ;  /* 0x0000000000408947 */ /* 0x000fea0003800000 */
[----:B--2-4-:R-:W-:-:S07]  /*c510*/  MOV R3, 0x1 ;  /* 0x0000000100037802 */ /* 0x014fce0000000f00 */
.L_x_1161:
[----:B------:R-:W-:Y:S04]  /*c520*/  SHFL.DOWN PT, R5, R69, R3, 0x1f ;  /* 0x08001f0345057589 */ /* 0x000fe800000e0000 */
[----:B------:R-:W3:Y:S04]  /*c530*/  SHFL.DOWN PT, R4, R68, R3, 0x1f ;  /* 0x08001f0344047589 */ /* 0x000ee800000e0000 */
[----:B------:R-:W-:Y:S04]  /*c540*/  SHFL.DOWN PT, R7, R71, R3, 0x1f ;  /* 0x08001f0347077589 */ /* 0x000fe800000e0000 */
[----:B------:R-:W2:Y:S04]  /*c550*/  SHFL.DOWN PT, R6, R70, R3, 0x1f ;  /* 0x08001f0346067589 */ /* 0x000ea800000e0000 */
[----:B------:R-:W-:Y:S04]  /*c560*/  SHFL.DOWN PT, R9, R73, R3, 0x1f ;  /* 0x08001f0349097589 */ /* 0x000fe800000e0000 */
[----:B------:R-:W4:Y:S04]  /*c570*/  SHFL.DOWN PT, R8, R72, R3, 0x1f ;  /* 0x08001f0348087589 */ /* 0x000f2800000e0000 */
[----:B------:R-:W-:Y:S04]  /*c580*/  SHFL.DOWN PT, R11, R75, R3, 0x1f ;  /* 0x08001f034b0b7589 */ /* 0x000fe800000e0000 */
[----:B------:R5:W0:Y:S01]  /*c590*/  SHFL.DOWN PT, R10, R74, R3, 0x1f ;  /* 0x08001f034a0a7589 */ /* 0x000a2200000e0000 */
[----:B---3--:R-:W-:-:S02]  /*c5a0*/  DADD R68, R4, R68 ;  /* 0x0000000004447229 */ /* 0x008fc40000000044 */
[----:B--2---:R-:W-:Y:S01]  /*c5b0*/  DADD R70, R6, R70 ;  /* 0x0000000006467229 */ /* 0x004fe20000000046 */
[----:B-----5:R-:W-:-:S04]  /*c5c0*/  SHF.L.U32 R3, R3, 0x1, RZ ;  /* 0x0000000103037819 */ /* 0x020fc800000006ff */
[----:B------:R-:W-:Y:S01]  /*c5d0*/  ISETP.GE.AND P0, PT, R3, R0, PT ;  /* 0x000000000300720c */ /* 0x000fe20003f06270 */
[----:B----4-:R-:W-:Y:S02]  /*c5e0*/  DADD R72, R8, R72 ;  /* 0x0000000008487229 */ /* 0x010fe40000000048 */
[----:B0-----:R-:W-:-:S10]  /*c5f0*/  DADD R74, R10, R74 ;  /* 0x000000000a4a7229 */ /* 0x001fd4000000004a */
[----:B------:R-:W-:Y:S05]  /*c600*/  @!P0 BRA `(.L_x_1161) ;  /* 0xfffffffc00c48947 */ /* 0x000fea000383ffff */
.L_x_1156:
[----:B-----5:R-:W2:Y:S01]  /*c610*/  LDC R14, c[0x0][0x3f4] ;  /* 0x0000fd00ff0e7b82 */ /* 0x020ea20000000800 */
[----:B01----:R-:W-:Y:S01]  /*c620*/  IMAD.MOV.U32 R19, RZ, RZ, RZ ;  /* 0x000000ffff137224 */ /* 0x003fe200078e00ff */
[----:B------:R-:W-:Y:S02]  /*c630*/  MOV R24, RZ ;  /* 0x000000ff00187202 */ /* 0x000fe40000000f00 */
[----:B--2---:R-:W-:-:S13]  /*c640*/  ISETP.NE.AND P1, PT, R14, RZ, PT ;  /* 0x000000ff0e00720c */ /* 0x004fda0003f25270 */
[----:B------:R-:W-:Y:S05]  /*c650*/  @!P1 BRA `(.L_x_1162) ;  /* 0x0000001000489947 */ /* 0x000fea0003800000 */
[----:B------:R-:W-:Y:S01]  /*c660*/  MOV R4, RZ ;  /* 0x000000ff00047202 */ /* 0x000fe20000000f00 */
[----:B------:R-:W-:Y:S01]  /*c670*/  IMAD.MOV.U32 R5, RZ, RZ, R23 ;  /* 0x000000ffff057224 */ /* 0x000fe200078e0017 */
[----:B------:R-:W-:Y:S01]  /*c680*/  ULDC.64 UR6, c[0x0][0x3f8] ;  /* 0x0000fe0000067ab9 */ /* 0x000fe20000000a00 */
[----:B------:R-:W-:Y:S01]  /*c690*/  ULDC UR4, c[0x0][0x400] ;  /* 0x0001000000047ab9 */ /* 0x000fe20000000800 */
[----:B------:R-:W-:Y:S01]  /*c6a0*/  ISETP.NE.AND P0, PT, R14, 0x1, PT ;  /* 0x000000010e00780c */ /* 0x000fe20003f05270 */
[----:B------:R-:W-:-:S05]  /*c6b0*/  IMAD.HI.U32 R4, R23, UR7, R4 ;  /* 0x0000000717047c27 */ /* 0x000fca000f8e0004 */
[----:B------:R-:W-:Y:S01]  /*c6c0*/  SHF.R.U32.HI R5, RZ, UR4, R4 ;  /* 0x00000004ff057c19 */ /* 0x000fe20008011604 */
[----:B------:R-:W-:-:S03]  /*c6d0*/  ULDC UR4, c[0x0][0x524] ;  /* 0x0001490000047ab9 */ /* 0x000fc60000000800 */
[----:B----4-:R-:W-:-:S05]  /*c6e0*/  IADD3 R3, -R5, RZ, RZ ;  /* 0x000000ff05037210 */ /* 0x010fca0007ffe1ff */
        /* <DEDUP_REMOVED lines=265> */
.L_x_1162:
        /* <DEDUP_REMOVED lines=278> */
.L_x_1163:
        /* <DEDUP_REMOVED lines=23> */
[----:B----4-:R-:W-:-:S05]  /*ea50*/  IADD3 R3, -R5, RZ, RZ ;  /* 0x000000ff05037210 */ /* 0x010fca0007ffe1ff */
        /* <DEDUP_REMOVED lines=255> */
.L_x_1164:
        /* <DEDUP_REMOVED lines=9> */
[----:B---3--:R-:W-:Y:S01]  /*fae0*/  SHF.R.U32.HI R13, RZ, UR6, R12 ;  /* 0x00000006ff0d7c19 */ /* 0x008fe2000801160c */
        /* <DEDUP_REMOVED lines=267> */
.L_x_1165:
[----:B------:R-:W-:Y:S01]  /*10ba0*/  ULDC.64 UR6, c[0x0][0x608] ;  /* 0x0001820000067ab9 */ /* 0x000fe20000000a00 */
[----:B------:R-:W-:Y:S02]  /*10bb0*/  CS2R R4, SRZ ;  /* 0x0000000000047805 */ /* 0x000fe4000001ff00 */
[----:B------:R-:W-:Y:S02]  /*10bc0*/  ISETP.NE.U32.AND P0, PT, RZ, UR6, PT ;  /* 0x00000006ff007c0c */ /* 0x000fe4000bf05070 */
[----:B------:R-:W-:Y:S02]  /*10bd0*/  IADD3 R20, P2, R17, UR4, RZ ;  /* 0x0000000411147c10 */ /* 0x000fe4000ff5e0ff */
[----:B------:R-:W-:Y:S02]  /*10be0*/  ISETP.NE.AND.EX P0, PT, RZ, UR7, PT, P0 ;  /* 0x00000007ff007c0c */ /* 0x000fe4000bf05300 */
[----:B----4-:R-:W-:Y:S01]  /*10bf0*/  MOV R3, RZ ;  /* 0x000000ff00037202 */ /* 0x010fe20000000f00 */
[----:B------:R-:W-:-:S10]  /*10c00*/  IMAD.X R21, RZ, RZ, UR5, P2 ;  /* 0x00000005ff157e24 */ /* 0x000fd400090e06ff */
        /* <DEDUP_REMOVED lines=10> */
[----:B------:R-:W-:Y:S01]  /*10cb0*/  ULDC UR6, c[0x0][0x248] ;  /* 0x0000920000067ab9 */ /* 0x000fe20000000800 */
[----:B------:R-:W-:Y:S02]  /*10cc0*/  IMAD.MOV.U32 R28, RZ, RZ, RZ ;  /* 0x000000ffff1c7224 */ /* 0x000fe400078e00ff */
[----:B------:R-:W-:Y:S01]  /*10cd0*/  IMAD R7, R2, UR6, R7 ;  /* 0x0000000602077c24 */ /* 0x000fe2000f8e0207 */
[----:B------:R-:W-:-:S03]  /*10ce0*/  ULDC UR6, c[0x0][0x230] ;  /* 0x00008c0000067ab9 */ /* 0x000fc60000000800 */
[----:B0-----:R-:W-:-:S05]  /*10cf0*/  IMAD R7, R0, UR6, R7 ;  /* 0x0000000600077c24 */ /* 0x001fca000f8e0207 */
[----:B---3--:R-:W-:Y:S01]  /*10d00*/  SHF.L.U32 R13, R7, 0x2, RZ ;  /* 0x00000002070d7819 */ /* 0x008fe200000006ff */
        /* <DEDUP_REMOVED lines=274> */
.L_x_1167:
        /* <DEDUP_REMOVED lines=277> */
.L_x_1168:
        /* <DEDUP_REMOVED lines=279> */
.L_x_1169:
        /* <DEDUP_REMOVED lines=277> */
.L_x_1170:
[----:B------:R-:W0:Y:S01]  /*15240*/  LDC R24, c[0x0][0x238] ;  /* 0x00008e00ff187b82 */ /* 0x000e220000000800 */
[----:B------:R-:W-:Y:S01]  /*15250*/  ULDC UR6, c[0x0][0x228] ;  /* 0x00008a0000067ab9 */ /* 0x000fe20000000800 */
[----:B------:R-:W-:Y:S01]  /*15260*/  IADD3 R12, P1, R17, UR4, RZ ;  /* 0x00000004110c7c10 */ /* 0x000fe2000ff3e0ff */
[----:B------:R-:W-:Y:S01]  /*15270*/  BSSY B0, `(.L_x_1171) ;  /* 0x000000d000007945 */ /* 0x000fe20003800000 */
[----:B------:R-:W-:Y:S02]  /*15280*/  PRMT R14, RZ, 0x7610, R14 ;  /* 0x00007610ff0e7816 */ /* 0x000fe4000000000e */
[----:B0-----:R-:W-:-:S04]  /*15290*/  ISETP.NE.AND P0, PT, R24, RZ, PT ;  /* 0x000000ff1800720c */ /* 0x001fc80003f05270 */
        /* <DEDUP_REMOVED lines=10> */
.L_x_1172:
[----:B------:R-:W-:Y:S05]  /*15340*/  BSYNC B0 ;  /* 0x0000000000007941 */ /* 0x000fea0003800000 */
.L_x_1171:
        /* <DEDUP_REMOVED lines=13> */
[----:B------:R0:W-:Y:S04]  /*15420*/  STG.E.64 desc[UR60][R14.64], R68 ;  /* 0x000000440e007986 */ /* 0x0001e8000c101b3c */
[----:B------:R0:W-:Y:S04]  /*15430*/  STG.E.64 desc[UR60][R14.64+0x8], R70 ;  /* 0x000008460e007986 */ /* 0x0001e8000c101b3c */
[----:B------:R0:W-:Y:S04]  /*15440*/  STG.E.64 desc[UR60][R14.64+0x10], R72 ;  /* 0x000010480e007986 */ /* 0x0001e8000c101b3c */
[----:B------:R0:W-:Y:S02]  /*15450*/  STG.E.64 desc[UR60][R14.64+0x18], R74 ;  /* 0x0000184a0e007986 */ /* 0x0001e4000c101b3c */
.L_x_1174:
[----:B------:R-:W-:Y:S05]  /*15460*/  BSYNC B0 ;  /* 0x0000000000007941 */ /* 0x000fea0003800000 */
.L_x_1173:
        /* <DEDUP_REMOVED lines=35> */
.L_x_1176:
[----:B------:R-:W-:Y:S05]  /*156a0*/  BSYNC B0 ;  /* 0x0000000000007941 */ /* 0x000fea0003800000 */
.L_x_1175:
[----:B------:R-:W2:Y:S08]  /*156b0*/  S2UR UR5, SR_CgaCtaId ;  /* 0x00000000000579c3 */ /* 0x000eb00000008800 */
[----:B------:R-:W-:Y:S06]  /*156c0*/  BAR.SYNC.DEFER_BLOCKING 0x0 ;  /* 0x0000000000007b1d */ /* 0x000fec0000010000 */
[----:B------:R-:W-:-:S02]  /*156d0*/  UMOV UR4, 0x400 ;  /* 0x0000040000047882 */ /* 0x000fc40000000000 */
[----:B--2---:R-:W-:-:S09]  /*156e0*/  ULEA UR6, UR5, UR4, 0x18 ;  /* 0x0000000405067291 */ /* 0x004fd2000f8ec03f */
[----:B01----:R-:W0:Y:S02]  /*156f0*/  LDS.U8 R14, [UR6] ;  /* 0x00000006ff0e7984 */ /* 0x003e240008000000 */
[----:B0-----:R-:W-:-:S13]  /*15700*/  ISETP.NE.AND P0, PT, R14, RZ, PT ;  /* 0x000000ff0e00720c */ /* 0x001fda0003f05270 */
[----:B------:R-:W-:Y:S05]  /*15710*/  @!P0 EXIT ;  /* 0x000000000000894d */ /* 0x000fea0003800000 */
[----:B------:R-:W-:Y:S01]  /*15720*/  ISETP.NE.AND P0, PT, R24, RZ, PT ;  /* 0x000000ff1800720c */ /* 0x000fe20003f05270 */
        /* <DEDUP_REMOVED lines=21> */
[----:B------:R-:W-:Y:S02]  /*15880*/  ISETP.GE.U32.AND P0, PT, R14, UR8, PT ;  /* 0x000000080e007c0c */ /* 0x000fe4000bf06070 */
[----:B------:R-:W-:Y:S02]  /*15890*/  MOV R25, UR11 ;  /* 0x0000000b00197c02 */ /* 0x000fe40008000f00 */
[----:B------:R-:W-:-:S09]  /*158a0*/  MOV R27, UR11 ;  /* 0x0000000b001b7c02 */ /* 0x000fd20008000f00 */
[----:B------:R-:W-:Y:S05]  /*158b0*/  @P0 BRA `(.L_x_1179) ;  /* 0x0000000000fc0947 */ /* 0x000fea0003800000 */
[----:B------:R-:W-:Y:S01]  /*158c0*/  ULDC UR7, c[0x0][0x10] ;  /* 0x0000040000077ab9 */ /* 0x000fe20000000800 */
[----:B------:R-:W0:Y:S01]  /*158d0*/  LDC R38, c[0x0][0x4] ;  /* 0x00000100ff267b82 */ /* 0x000e220000000800 */
[----:B------:R-:W-:Y:S01]  /*158e0*/  BSSY B1, `(.L_x_1180) ;  /* 0x0000018000017945 */ /* 0x000fe20003800000 */
[----:B------:R-:W-:Y:S01]  /*158f0*/  MOV R29, R14 ;  /* 0x0000000e001d7202 */ /* 0x000fe20000000f00 */
[----:B------:R-:W-:Y:S01]  /*15900*/  IMAD.U32 R22, RZ, RZ, UR10 ;  /* 0x0000000aff167e24 */ /* 0x000fe2000f8e00ff */
[----:B------:R-:W-:Y:S01]  /*15910*/  MOV R23, UR11 ;  /* 0x0000000b00177c02 */ /* 0x000fe20008000f00 */
[----:B------:R-:W-:Y:S01]  /*15920*/  IMAD.U32 R25, RZ, RZ, UR11 ;  /* 0x0000000bff197e24 */ /* 0x000fe2000f8e00ff */
[----:B------:R-:W-:Y:S01]  /*15930*/  MOV R24, UR10 ;  /* 0x0000000a00187c02 */ /* 0x000fe20008000f00 */
[----:B------:R-:W-:Y:S01]  /*15940*/  IMAD R0, R0, UR7, RZ ;  /* 0x0000000700007c24 */ /* 0x000fe2000f8e02ff */
[----:B------:R-:W-:Y:S02]  /*15950*/  MOV R26, UR10 ;  /* 0x0000000a001a7c02 */ /* 0x000fe40008000f00 */
[----:B------:R-:W-:Y:S01]  /*15960*/  MOV R27, UR11 ;  /* 0x0000000b001b7c02 */ /* 0x000fe20008000f00 */
[----:B0-----:R-:W-:-:S07]  /*15970*/  IMAD R38, R38, UR6, RZ ;  /* 0x0000000626267c24 */ /* 0x001fce000f8e02ff */
.L_x_1181:
[----:B------:R-:W0:Y:S01]  /*15980*/  LDC.64 R14, c[0x0][0x610] ;  /* 0x00018400ff0e7b82 */ /* 0x000e220000000a00 */
[----:B------:R-:W-:-:S04]  /*15990*/  IMAD.IADD R31, R0, 0x1, R29 ;  /* 0x00000001001f7824 */ /* 0x000fc800078e021d */
[----:B0-----:R-:W-:-:S05]  /*159a0*/  IMAD.WIDE.U32 R14, R31, 0x20, R14 ;  /* 0x000000201f0e7825 */ /* 0x001fca00078e000e */
[----:B------:R-:W2:Y:S04]  /*159b0*/  LDG.E.64 R30, desc[UR60][R14.64] ;  /* 0x0000003c0e1e7981 */ /* 0x000ea8000c1e1b00 */
[----:B------:R-:W3:Y:S04]  /*159c0*/  LDG.E.64 R32, desc[UR60][R14.64+0x8] ;  /* 0x0000083c0e207981 */ /* 0x000ee8000c1e1b00 */
[----:B------:R-:W4:Y:S04]  /*159d0*/  LDG.E.64 R34, desc[UR60][R14.64+0x10] ;  /* 0x0000103c0e227981 */ /* 0x000f28000c1e1b00 */
[----:B------:R-:W5:Y:S01]  /*159e0*/  LDG.E.64 R36, desc[UR60][R14.64+0x18] ;  /* 0x0000183c0e247981 */ /* 0x000f62000c1e1b00 */
[----:B------:R-:W-:-:S04]  /*159f0*/  IADD3 R29, R38, R29, RZ ;  /* 0x0000001d261d7210 */ /* 0x000fc80007ffe0ff */
[----:B------:R-:W-:Y:S01]  /*15a00*/  ISETP.GE.U32.AND P0, PT, R29, UR8, PT ;  /* 0x000000081d007c0c */ /* 0x000fe2000bf06070 */
[----:B--2---:R-:W-:Y:S02]  /*15a10*/  DADD R20, R30, R20 ;  /* 0x000000001e147229 */ /* 0x004fe40000000014 */
[----:B---3--:R-:W-:Y:S02]  /*15a20*/  DADD R22, R32, R22 ;  /* 0x0000000020167229 */ /* 0x008fe40000000016 */
[----:B----4-:R-:W-:Y:S02]  /*15a30*/  DADD R24, R34, R24 ;  /* 0x0000000022187229 */ /* 0x010fe40000000018 */
[----:B-----5:R-:W-:-:S06]  /*15a40*/  DADD R26, R36, R26 ;  /* 0x00000000241a7229 */ /* 0x020fcc000000001a */
[----:B------:R-:W-:Y:S05]  /*15a50*/  @!P0 BRA `(.L_x_1181) ;  /* 0xfffffffc00c88947 */ /* 0x000fea000383ffff */
[----:B------:R-:W-:Y:S05]  /*15a60*/  BSYNC B1 ;  /* 0x0000000000017941 */ /* 0x000fea0003800000 */
.L_x_1180:
[----:B------:R-:W-:Y:S05]  /*15a70*/  BRA `(.L_x_1179) ;  /* 0x00000000008c7947 */ /* 0x000fea0003800000 */
.L_x_1178:
[----:B------:R-:W-:Y:S01]  /*15a80*/  ULDC UR7, c[0x0][0x234] ;  /* 0x00008d0000077ab9 */ /* 0x000fe20000000800 */
[----:B------:R-:W-:Y:S01]  /*15a90*/  MOV R22, UR10 ;  /* 0x0000000a00167c02 */ /* 0x000fe20008000f00 */
[----:B------:R-:W-:Y:S01]  /*15aa0*/  IMAD.U32 R23, RZ, RZ, UR11 ;  /* 0x0000000bff177e24 */ /* 0x000fe2000f8e00ff */
[----:B------:R-:W-:Y:S01]  /*15ab0*/  ISETP.GE.U32.AND P0, PT, R2, UR7, PT ;  /* 0x0000000702007c0c */ /* 0x000fe2000bf06070 */
[----:B------:R-:W-:Y:S01]  /*15ac0*/  IMAD.U32 R26, RZ, RZ, UR10 ;  /* 0x0000000aff1a7e24 */ /* 0x000fe2000f8e00ff */
[----:B------:R-:W-:Y:S02]  /*15ad0*/  MOV R24, UR10 ;  /* 0x0000000a00187c02 */ /* 0x000fe40008000f00 */
[----:B------:R-:W-:Y:S02]  /*15ae0*/  MOV R25, UR11 ;  /* 0x0000000b00197c02 */ /* 0x000fe40008000f00 */
[----:B------:R-:W-:-:S07]  /*15af0*/  MOV R27, UR11 ;  /* 0x0000000b001b7c02 */ /* 0x000fce0008000f00 */
[----:B------:R-:W-:Y:S05]  /*15b00*/  @P0 BRA `(.L_x_1179) ;  /* 0x0000000000680947 */ /* 0x000fea0003800000 */
[----:B------:R-:W-:Y:S01]  /*15b10*/  ULDC UR6, c[0x0][0x10] ;  /* 0x0000040000067ab9 */ /* 0x000fe20000000800 */
[----:B------:R-:W0:Y:S01]  /*15b20*/  LDC R40, c[0x0][RZ] ;  /* 0x00000000ff287b82 */ /* 0x000e220000000800 */
[----:B------:R-:W-:Y:S01]  /*15b30*/  MOV R29, R2 ;  /* 0x00000002001d7202 */ /* 0x000fe20000000f00 */
[----:B------:R-:W-:Y:S01]  /*15b40*/  IMAD.U32 R22, RZ, RZ, UR10 ;  /* 0x0000000aff167e24 */ /* 0x000fe2000f8e00ff */
[----:B------:R-:W-:Y:S01]  /*15b50*/  MOV R23, UR11 ;  /* 0x0000000b00177c02 */ /* 0x000fe20008000f00 */
[----:B------:R-:W-:Y:S01]  /*15b60*/  IMAD.U32 R25, RZ, RZ, UR11 ;  /* 0x0000000bff197e24 */ /* 0x000fe2000f8e00ff */
[----:B------:R-:W-:Y:S01]  /*15b70*/  MOV R24, UR10 ;  /* 0x0000000a00187c02 */ /* 0x000fe20008000f00 */
[----:B------:R-:W-:Y:S01]  /*15b80*/  IMAD R0, R0, UR6, RZ ;  /* 0x0000000600007c24 */ /* 0x000fe2000f8e02ff */
[----:B------:R-:W-:Y:S01]  /*15b90*/  MOV R26, UR10 ;  /* 0x0000000a001a7c02 */ /* 0x000fe20008000f00 */
[----:B------:R-:W1:Y:S01]  /*15ba0*/  LDC.64 R38, c[0x0][0x610] ;  /* 0x00018400ff267b82 */ /* 0x000e620000000a00 */
[----:B------:R-:W-:-:S07]  /*15bb0*/  MOV R27, UR11 ;  /* 0x0000000b001b7c02 */ /* 0x000fce0008000f00 */
[----:B------:R-:W2:Y:S02]  /*15bc0*/  LDC R42, c[0x0][0x4] ;  /* 0x00000100ff2a7b82 */ /* 0x000ea40000000800 */
.L_x_1182:
[----:B------:R-:W-:-:S04]  /*15bd0*/  IMAD.IADD R15, R0, 0x1, R29 ;  /* 0x00000001000f7824 */ /* 0x000fc800078e021d */
[----:B0-----:R-:W-:-:S04]  /*15be0*/  IMAD R15, R15, R40, R16 ;  /* 0x000000280f0f7224 */ /* 0x001fc800078e0210 */
[----:B-1----:R-:W-:-:S05]  /*15bf0*/  IMAD.WIDE.U32 R14, R15, 0x20, R38 ;  /* 0x000000200f0e7825 */ /* 0x002fca00078e0026 */
[----:B------:R-:W3:Y:S04]  /*15c00*/  LDG.E.64 R30, desc[UR60][R14.64] ;  /* 0x0000003c0e1e7981 */ /* 0x000ee8000c1e1b00 */
[----:B------:R-:W4:Y:S04]  /*15c10*/  LDG.E.64 R32, desc[UR60][R14.64+0x8] ;  /* 0x0000083c0e207981 */ /* 0x000f28000c1e1b00 */
[----:B------:R-:W5:Y:S04]  /*15c20*/  LDG.E.64 R34, desc[UR60][R14.64+0x10] ;  /* 0x0000103c0e227981 */ /* 0x000f68000c1e1b00 */
[----:B------:R-:W5:Y:S01]  /*15c30*/  LDG.E.64 R36, desc[UR60][R14.64+0x18] ;  /* 0x0000183c0e247981 */ /* 0x000f62000c1e1b00 */
[----:B--2---:R-:W-:-:S04]  /*15c40*/  IADD3 R29, R42, R29, RZ ;  /* 0x0000001d2a1d7210 */ /* 0x004fc80007ffe0ff */
[----:B------:R-:W-:Y:S01]  /*15c50*/  ISETP.GE.U32.AND P0, PT, R29, UR7, PT ;  /* 0x000000071d007c0c */ /* 0x000fe2000bf06070 */
[----:B---3--:R-:W-:Y:S02]  /*15c60*/  DADD R20, R30, R20 ;  /* 0x000000001e147229 */ /* 0x008fe40000000014 */
[----:B----4-:R-:W-:Y:S02]  /*15c70*/  DADD R22, R32, R22 ;  /* 0x0000000020167229 */ /* 0x010fe40000000016 */
[----:B-----5:R-:W-:Y:S02]  /*15c80*/  DADD R24, R34, R24 ;  /* 0x0000000022187229 */ /* 0x020fe40000000018 */
[----:B------:R-:W-:-:S06]  /*15c90*/  DADD R26, R36, R26 ;  /* 0x00000000241a7229 */ /* 0x000fcc000000001a */
[----:B------:R-:W-:Y:S05]  /*15ca0*/  @!P0 BRA `(.L_x_1182) ;  /* 0xfffffffc00c88947 */ /* 0x000fea000383ffff */
.L_x_1179:
[----:B------:R-:W-:Y:S05]  /*15cb0*/  BSYNC B0 ;  /* 0x0000000000007941 */ /* 0x000fea0003800000 */
.L_x_1177:
        /* <DEDUP_REMOVED lines=12> */
.L_x_1186:
        /* <DEDUP_REMOVED lines=11> */
[----:B------:R-:W1:Y:S01]  /*15e30*/  LDS.128 R36, [R0+0x10] ;  /* 0x0000100000247984 */ /* 0x000e620000000c00 */
[----:B0-----:R-:W-:Y:S02]  /*15e40*/  DADD R20, R20, R32 ;  /* 0x0000000014147229 */ /* 0x001fe40000000020 */
[----:B------:R-:W-:Y:S02]  /*15e50*/  DADD R22, R22, R34 ;  /* 0x0000000016167229 */ /* 0x000fe40000000022 */
[----:B-1----:R-:W-:Y:S02]  /*15e60*/  DADD R24, R24, R36 ;  /* 0x0000000018187229 */ /* 0x002fe40000000024 */
[----:B------:R-:W-:-:S03]  /*15e70*/  DADD R26, R26, R38 ;  /* 0x000000001a1a7229 */ /* 0x000fc60000000026 */
[----:B------:R1:W-:Y:S04]  /*15e80*/  STS.128 [R15], R20 ;  /* 0x000000140f007388 */ /* 0x0003e80000000c00 */
[----:B------:R1:W-:Y:S04]  /*15e90*/  STS.128 [R15+0x10], R24 ;  /* 0x000010180f007388 */ /* 0x0003e80000000c00 */
.L_x_1185:
[----:B------:R-:W-:Y:S05]  /*15ea0*/  BSYNC B0 ;  /* 0x0000000000007941 */ /* 0x000fea0003800000 */
.L_x_1184:
[----:B------:R-:W-:Y:S05]  /*15eb0*/  @P2 BRA `(.L_x_1186) ;  /* 0xfffffffc00b02947 */ /* 0x000fea000383ffff */
.L_x_1183:
        /* <DEDUP_REMOVED lines=12> */
[----:B--2---:R-:W-:Y:S05]  /*15f80*/  @!P0 BRA `(.L_x_1188) ;  /* 0x0000000000508947 */ /* 0x004fea0003800000 */
.L_x_1191:
[----:B------:R-:W-:Y:S01]  /*15f90*/  IMAD.IADD R0, R16, 0x1, R2 ;  /* 0x0000000110007824 */ /* 0x000fe200078e0202 */
[----:B------:R-:W-:Y:S04]  /*15fa0*/  BAR.SYNC.DEFER_BLOCKING 0x0 ;  /* 0x0000000000007b1d */ /* 0x000fe80000010000 */
[----:B------:R-:W-:Y:S02]  /*15fb0*/  ISETP.GE.U32.AND P0, PT, R0, R31, PT ;  /* 0x0000001f0000720c */ /* 0x000fe40003f06070 */
[----:B------:R-:W-:Y:S02]  /*15fc0*/  BSSY B0, `(.L_x_1189) ;  /* 0x000000c000007945 */ /* 0x000fe40003800000 */
[----:B------:R-:W-:-:S13]  /*15fd0*/  ISETP.GE.U32.OR P0, PT, R16, R2, P0 ;  /* 0x000000021000720c */ /* 0x000fda0000706470 */
[----:B--2---:R-:W-:Y:S05]  /*15fe0*/  @P0 BRA `(.L_x_1190) ;  /* 0x0000000000240947 */ /* 0x004fea0003800000 */
[----:B------:R-:W-:-:S05]  /*15ff0*/  LEA R0, R2, R15, 0x5 ;  /* 0x0000000f02007211 */ /* 0x000fca00078e28ff */
[----:B------:R-:W0:Y:S04]  /*16000*/  LDS.128 R32, [R0] ;  /* 0x0000000000207984 */ /* 0x000e280000000c00 */
[----:B------:R-:W2:Y:S01]  /*16010*/  LDS.128 R36, [R0+0x10] ;  /* 0x0000100000247984 */ /* 0x000ea20000000c00 */
[----:B01----:R-:W-:Y:S02]  /*16020*/  DADD R20, R20, R32 ;  /* 0x0000000014147229 */ /* 0x003fe40000000020 */
[----:B------:R-:W-:Y:S02]  /*16030*/  DADD R22, R22, R34 ;  /* 0x0000000016167229 */ /* 0x000fe40000000022 */
[----:B--2---:R-:W-:Y:S02]  /*16040*/  DADD R24, R24, R36 ;  /* 0x0000000018187229 */ /* 0x004fe40000000024 */
[----:B------:R-:W-:-:S03]  /*16050*/  DADD R26, R26, R38 ;  /* 0x000000001a1a7229 */ /* 0x000fc60000000026 */
[----:B------:R2:W-:Y:S04]  /*16060*/  STS.128 [R15], R20 ;  /* 0x000000140f007388 */ /* 0x0005e80000000c00 */
[----:B------:R2:W-:Y:S04]  /*16070*/  STS.128 [R15+0x10], R24 ;  /* 0x000010180f007388 */ /* 0x0005e80000000c00 */
.L_x_1190:
[----:B------:R-:W-:Y:S05]  /*16080*/  BSYNC B0 ;  /* 0x0000000000007941 */ /* 0x000fea0003800000 */
.L_x_1189:
[----:B------:R-:W-:-:S04]  /*16090*/  SHF.R.S32.HI R2, RZ, 0x1, R2 ;  /* 0x00000001ff027819 */ /* 0x000fc80000011402 */
[----:B------:R-:W-:-:S13]  /*160a0*/  ISETP.GE.AND P0, PT, R2, 0x20, PT ;  /* 0x000000200200780c */ /* 0x000fda0003f06270 */
[----:B------:R-:W-:Y:S05]  /*160b0*/  @P0 BRA `(.L_x_1191) ;  /* 0xfffffffc00b40947 */ /* 0x000fea000383ffff */
[----:B------:R-:W-:-:S07]  /*160c0*/  MOV R0, 0x20 ;  /* 0x0000002000007802 */ /* 0x000fce0000000f00 */
.L_x_1188:
[----:B------:R-:W-:Y:S01]  /*160d0*/  BAR.SYNC.DEFER_BLOCKING 0x0 ;  /* 0x0000000000007b1d */ /* 0x000fe20000010000 */
[----:B------:R-:W-:-:S13]  /*160e0*/  ISETP.GE.AND P0, PT, R0, 0x2, PT ;  /* 0x000000020000780c */ /* 0x000fda0003f06270 */
[----:B------:R-:W-:Y:S05]  /*160f0*/  @!P0 BRA `(.L_x_1187) ;  /* 0x0000000000408947 */ /* 0x000fea0003800000 */
[----:B------:R-:W-:-:S07]  /*16100*/  IMAD.MOV.U32 R29, RZ, RZ, 0x1 ;  /* 0x00000001ff1d7424 */ /* 0x000fce00078e00ff */
.L_x_1192:
        /* <DEDUP_REMOVED lines=10> */
[----:B---3--:R-:W-:-:S04]  /*161b0*/  SHF.L.U32 R29, R29, 0x1, RZ ;  /* 0x000000011d1d7819 */ /* 0x008fc800000006ff */
[----:B------:R-:W-:Y:S01]  /*161c0*/  ISETP.GE.AND P0, PT, R29, R0, PT ;  /* 0x000000001d00720c */ /* 0x000fe20003f06270 */
[----:B--2---:R-:W-:Y:S02]  /*161d0*/  DADD R24, R32, R24 ;  /* 0x0000000020187229 */ /* 0x004fe40000000018 */
[----:B----4-:R-:W-:-:S10]  /*161e0*/  DADD R26, R34, R26 ;  /* 0x00000000221a7229 */ /* 0x010fd4000000001a */
[----:B------:R-:W-:Y:S05]  /*161f0*/  @!P0 BRA `(.L_x_1192) ;  /* 0xfffffffc00c48947 */ /* 0x000fea000383ffff */
.L_x_1187:
        /* <DEDUP_REMOVED lines=9> */
[----:B------:R-:W0:Y:S04]  /*16290*/  LDG.E.64 R2, desc[UR60][R4.64] ;  /* 0x0000003c04027981 */ /* 0x000e28000c1e1b00 */
[----:B------:R-:W3:Y:S04]  /*162a0*/  LDG.E.64 R6, desc[UR60][R4.64+0x8] ;  /* 0x0000083c04067981 */ /* 0x000ee8000c1e1b00 */
[----:B------:R-:W4:Y:S04]  /*162b0*/  LDG.E.64 R8, desc[UR60][R4.64+0x10] ;  /* 0x0000103c04087981 */ /* 0x000f28000c1e1b00 */
[----:B------:R-:W5:Y:S01]  /*162c0*/  LDG.E.64 R10, desc[UR60][R4.64+0x18] ;  /* 0x0000183c040a7981 */ /* 0x000f62000c1e1b00 */
[----:B012---:R-:W-:-:S02]  /*162d0*/  DADD R20, R20, R2 ;  /* 0x0000000014147229 */ /* 0x007fc40000000002 */
[----:B---3--:R-:W-:Y:S02]  /*162e0*/  DADD R22, R22, R6 ;  /* 0x0000000016167229 */ /* 0x008fe40000000006 */
[----:B----4-:R-:W-:Y:S02]  /*162f0*/  DADD R24, R24, R8 ;  /* 0x0000000018187229 */ /* 0x010fe40000000008 */
[----:B-----5:R-:W-:-:S11]  /*16300*/  DADD R26, R26, R10 ;  /* 0x000000001a1a7229 */ /* 0x020fd6000000000a */
.L_x_1194:
[----:B------:R-:W-:Y:S05]  /*16310*/  @!P1 BRA `(.L_x_1195) ;  /* 0x00000004008c9947 */ /* 0x000fea0003800000 */
[----:B------:R-:W3:Y:S01]  /*16320*/  LDC R16, c[0x0][0x62c] ;  /* 0x00018b00ff107b82 */ /* 0x000ee20000000800 */
[----:B------:R-:W-:Y:S02]  /*16330*/  ULDC.64 UR4, c[0x0][0x210] ;  /* 0x0000840000047ab9 */ /* 0x000fe40000000a00 */
        /* <DEDUP_REMOVED lines=8> */
[----:B------:R3:W4:Y:S01]  /*163c0*/  LDC.64 R2, c[0x4][R0] ;  /* 0x0100000000027b82 */ /* 0x0007220000000a00 */
        /* <DEDUP_REMOVED lines=8> */
[----:B---3--:R-:W-:-:S07]  /*16450*/  MOV R13, RZ ;  /* 0x000000ff000d7202 */ /* 0x008fce0000000f00 */
[----:B012---:R-:W-:-:S07]  /*16460*/  LEPC R20, `(.L_x_1196) ;  /* 0x000000001014794e */ /* 0x007fce0000000000 */
[----:B----4-:R-:W-:Y:S05]  /*16470*/  CALL.ABS.NOINC R2 ;  /* 0x0000000002007343 */ /* 0x010fea0003c00000 */
.L_x_1196:
[----:B------:R-:W-:Y:S01]  /*16480*/  ULDC.64 UR4, c[0x0][0x5f8] ;  /* 0x00017e0000047ab9 */ /* 0x000fe20000000a00 */
[----:B------:R-:W-:Y:S02]  /*16490*/  ISETP.NE.AND P6, PT, R16, 0x1, PT ;  /* 0x000000011000780c */ /* 0x000fe40003fc5270 */
[----:B------:R-:W-:-:S04]  /*164a0*/  IADD3 R28, P0, R28, UR4, RZ ;  /* 0x000000041c1c7c10 */ /* 0x000fc8000ff1e0ff */
[----:B------:R-:W-:Y:S01]  /*164b0*/  IADD3.X R29, RZ, UR5, RZ, P0, !PT ;  /* 0x00000005ff1d7c10 */ /* 0x000fe200087fe4ff */
[----:B------:R-:W-:Y:S02]  /*164c0*/  ULDC.64 UR4, c[0x0][0x210] ;  /* 0x0000840000047ab9 */ /* 0x000fe40000000a00 */
[----:B012---:R-:W-:Y:S02]  /*164d0*/  DMUL R22, R22, UR4 ;  /* 0x0000000416167c28 */ /* 0x007fe40008000000 */
[----:B------:R0:W-:Y:S02]  /*164e0*/  STG.E.64 desc[UR60][R28.64], R30 ;  /* 0x0000001e1c007986 */ /* 0x0001e4000c101b3c */
[----:B------:R-:W-:Y:S07]  /*164f0*/  @!P6 BRA `(.L_x_1197) ;  /* 0x000000000040e947 */ /* 0x000fee0003800000 */
        /* <DEDUP_REMOVED lines=16> */
.L_x_1197:
[----:B------:R-:W-:Y:S01]  /*16600*/  ULDC.64 UR4, c[0x0][0x5f8] ;  /* 0x00017e0000047ab9 */ /* 0x000fe20000000a00 */
[----:B------:R-:W-:Y:S02]  /*16610*/  ISETP.NE.AND P6, PT, R16, 0x1, PT ;  /* 0x000000011000780c */ /* 0x000fe40003fc5270 */
[----:B------:R-:W-:-:S05]  /*16620*/  IADD3 R2, P0, R19, UR4, RZ ;  /* 0x0000000413027c10 */ /* 0x000fca000ff1e0ff */
[----:B------:R-:W-:Y:S01]  /*16630*/  IMAD.X R3, RZ, RZ, UR5, P0 ;  /* 0x00000005ff037e24 */ /* 0x000fe200080e06ff */
[----:B------:R-:W-:Y:S02]  /*16640*/  ULDC.64 UR4, c[0x0][0x210] ;  /* 0x0000840000047ab9 */ /* 0x000fe40000000a00 */
[----:B------:R-:W-:Y:S02]  /*16650*/  DMUL R24, R24, UR4 ;  /* 0x0000000418187c28 */ /* 0x000fe40008000000 */
[----:B------:R1:W-:Y:S01]  /*16660*/  STG.E.64 desc[UR60][R2.64], R22 ;  /* 0x0000001602007986 */ /* 0x0003e2000c101b3c */
[----:B------:R-:W-:Y:S08]  /*16670*/  @!P6 BRA `(.L_x_1198) ;  /* 0x000000000040e947 */ /* 0x000ff00003800000 */
        /* <DEDUP_REMOVED lines=16> */
.L_x_1198:
        /* <DEDUP_REMOVED lines=24> */
.L_x_1199:
[----:B------:R-:W-:Y:S02]  /*16900*/  ULDC.64 UR4, c[0x0][0x5f8] ;  /* 0x00017e0000047ab9 */ /* 0x000fe40000000a00 */
[----:B-1----:R-:W-:-:S04]  /*16910*/  IADD3 R2, P0, R17, UR4, RZ ;  /* 0x0000000411027c10 */ /* 0x002fc8000ff1e0ff */
[----:B------:R-:W-:-:S05]  /*16920*/  IADD3.X R3, RZ, UR5, RZ, P0, !PT ;  /* 0x00000005ff037c10 */ /* 0x000fca00087fe4ff */
[----:B------:R-:W-:Y:S01]  /*16930*/  STG.E.64 desc[UR60][R2.64], R26 ;  /* 0x0000001a02007986 */ /* 0x000fe2000c101b3c */
[----:B------:R-:W-:Y:S05]  /*16940*/  EXIT ;  /* 0x000000000000794d */ /* 0x000fea0003800000 */
.L_x_1195:
[----:B------:R-:W-:Y:S04]  /*16950*/  STG.E.64 desc[UR60][R4.64], R20 ;  /* 0x0000001404007986 */ /* 0x000fe8000c101b3c */
[----:B------:R-:W-:Y:S04]  /*16960*/  STG.E.64 desc[UR60][R4.64+0x8], R22 ;  /* 0x0000081604007986 */ /* 0x000fe8000c101b3c */
[----:B------:R-:W-:Y:S04]  /*16970*/  STG.E.64 desc[UR60][R4.64+0x10], R24 ;  /* 0x0000101804007986 */ /* 0x000fe8000c101b3c */
[----:B------:R-:W-:Y:S01]  /*16980*/  STG.E.64 desc[UR60][R4.64+0x18], R26 ;  /* 0x0000181a04007986 */ /* 0x000fe2000c101b3c */
[----:B------:R-:W-:Y:S05]  /*16990*/  EXIT ;  /* 0x000000000000794d */ /* 0x000fea0003800000 */
.L_x_1193:
[----:B------:R-:W-:Y:S01]  /*169a0*/  ISETP.NE.AND P0, PT, RZ, UR36, PT ;  /* 0x00000024ff007c0c */ /* 0x000fe2000bf05270 */
[----:B------:R-:W-:Y:S02]  /*169b0*/  ULDC.U8 UR4, c[0x0][0x629] ;  /* 0x00018a4000047ab9 */ /* 0x000fe40000000000 */
[----:B------:R-:W-:-:S10]  /*169c0*/  ISETP.NE.AND P1, PT, RZ, UR4, PT ;  /* 0x00000004ff007c0c */ /* 0x000fd4000bf25270 */
[----:B------:R-:W-:Y:S05]  /*169d0*/  @!P0 BRA `(.L_x_1200) ;  /* 0x0000000000208947 */ /* 0x000fea0003800000 */
[----:B------:R-:W3:Y:S04]  /*169e0*/  LDG.E.64 R2, desc[UR60][R6.64] ;  /* 0x0000003c06027981 */ /* 0x000ee8000c1e1b00 */
[----:B------:R-:W4:Y:S04]  /*169f0*/  LDG.E.64 R4, desc[UR60][R8.64] ;  /* 0x0000003c08047981 */ /* 0x000f28000c1e1b00 */
[----:B012---:R-:W2:Y:S04]  /*16a00*/  LDG.E.64 R14, desc[UR60][R10.64] ;  /* 0x0000003c0a0e7981 */ /* 0x007ea8000c1e1b00 */
[----:B------:R-:W5:Y:S01]  /*16a10*/  LDG.E.64 R30, desc[UR60][R12.64] ;  /* 0x0000003c0c1e7981 */ /* 0x000f62000c1e1b00 */
[----:B---3--:R-:W-:-:S02]  /*16a20*/  DADD R20, R20, R2 ;  /* 0x0000000014147229 */ /* 0x008fc40000000002 */
[----:B----4-:R-:W-:Y:S02]  /*16a30*/  DADD R22, R22, R4 ;  /* 0x0000000016167229 */ /* 0x010fe40000000004 */
[----:B--2---:R-:W-:Y:S02]  /*16a40*/  DADD R24, R24, R14 ;  /* 0x0000000018187229 */ /* 0x004fe4000000000e */
[----:B-----5:R-:W-:-:S11]  /*16a50*/  DADD R26, R26, R30 ;  /* 0x000000001a1a7229 */ /* 0x020fd6000000001e */
.L_x_1200:
        /* <DEDUP_REMOVED lines=11> */
[----:B------:R3:W4:Y:S01]  /*16b10*/  LDC.64 R2, c[0x4][R0] ;  /* 0x0100000000027b82 */ /* 0x0007220000000a00 */
        /* <DEDUP_REMOVED lines=11> */
.L_x_1202:
[----:B------:R-:W-:Y:S01]  /*16bd0*/  ULDC.64 UR4, c[0x0][0x5f8] ;  /* 0x00017e0000047ab9 */ /* 0x000fe20000000a00 */
[----:B------:R-:W-:Y:S02]  /*16be0*/  ISETP.NE.AND P6, PT, R16, 0x1, PT ;  /* 0x000000011000780c */ /* 0x000fe40003fc5270 */
[----:B------:R-:W-:-:S05]  /*16bf0*/  IADD3 R28, P0, R28, UR4, RZ ;  /* 0x000000041c1c7c10 */ /* 0x000fca000ff1e0ff */
[----:B------:R-:W-:Y:S01]  /*16c00*/  IMAD.X R29, RZ, RZ, UR5, P0 ;  /* 0x00000005ff1d7e24 */ /* 0x000fe200080e06ff */
[----:B------:R-:W-:Y:S02]  /*16c10*/  ULDC.64 UR4, c[0x0][0x210] ;  /* 0x0000840000047ab9 */ /* 0x000fe40000000a00 */
[----:B012---:R-:W-:Y:S02]  /*16c20*/  DMUL R22, R22, UR4 ;  /* 0x0000000416167c28 */ /* 0x007fe40008000000 */
[----:B------:R0:W-:Y:S01]  /*16c30*/  STG.E.64 desc[UR60][R28.64], R30 ;  /* 0x0000001e1c007986 */ /* 0x0001e2000c101b3c */
[----:B------:R-:W-:Y:S08]  /*16c40*/  @!P6 BRA `(.L_x_1203) ;  /* 0x000000000040e947 */ /* 0x000ff00003800000 */
        /* <DEDUP_REMOVED lines=16> */
.L_x_1203:
        /* <DEDUP_REMOVED lines=24> */
.L_x_1204:
        /* <DEDUP_REMOVED lines=24> */
.L_x_1205:
[----:B------:R-:W-:Y:S02]  /*17050*/  ULDC.64 UR4, c[0x0][0x5f8] ;  /* 0x00017e0000047ab9 */ /* 0x000fe40000000a00 */
[----:B-1----:R-:W-:-:S05]  /*17060*/  IADD3 R2, P0, R17, UR4, RZ ;  /* 0x0000000411027c10 */ /* 0x002fca000ff1e0ff */
[----:B------:R-:W-:-:S05]  /*17070*/  IMAD.X R3, RZ, RZ, UR5, P0 ;  /* 0x00000005ff037e24 */ /* 0x000fca00080e06ff */
[----:B------:R-:W-:Y:S01]  /*17080*/  STG.E.64 desc[UR60][R2.64], R26 ;  /* 0x0000001a02007986 */ /* 0x000fe2000c101b3c */
[----:B------:R-:W-:Y:S05]  /*17090*/  EXIT ;  /* 0x000000000000794d */ /* 0x000fea0003800000 */
.L_x_1201:
[----:B------:R-:W-:Y:S04]  /*170a0*/  STG.E.64 desc[UR60][R6.64], R20 ;  /* 0x0000001406007986 */ /* 0x000fe8000c101b3c */
[----:B------:R-:W-:Y:S04]  /*170b0*/  STG.E.64 desc[UR60][R8.64], R22 ;  /* 0x0000001608007986 */ /* 0x000fe8000c101b3c */
[----:B------:R-:W-:Y:S04]  /*170c0*/  STG.E.64 desc[UR60][R10.64], R24 ;  /* 0x000000180a007986 */ /* 0x000fe8000c101b3c */
[----:B------:R-:W-:Y:S01]  /*170d0*/  STG.E.64 desc[UR60][R12.64], R26 ;  /* 0x0000001a0c007986 */ /* 0x000fe2000c101b3c */
[----:B------:R-:W-:Y:S05]  /*170e0*/  EXIT ;  /* 0x000000000000794d */ /* 0x000fea0003800000 */
.L_x_1166:
        /* <DEDUP_REMOVED lines=19> */
[----:B------:R-:W3:Y:S04]  /*17220*/  LDG.E.64 R2, desc[UR60][R4.64] ;  /* 0x0000003c04027981 */ /* 0x000ee8000c1e1b00 */
[----:B------:R-:W2:Y:S04]  /*17230*/  LDG.E.64 R6, desc[UR60][R4.64+0x8] ;  /* 0x0000083c04067981 */ /* 0x000ea8000c1e1b00 */
[----:B------:R-:W4:Y:S04]  /*17240*/  LDG.E.64 R8, desc[UR60][R4.64+0x10] ;  /* 0x0000103c04087981 */ /* 0x000f28000c1e1b00 */
[----:B------:R-:W5:Y:S01]  /*17250*/  LDG.E.64 R10, desc[UR60][R4.64+0x18] ;  /* 0x0000183c040a7981 */ /* 0x000f62000c1e1b00 */
[----:B---3--:R-:W-:-:S02]  /*17260*/  DADD R68, R68, R2 ;  /* 0x0000000044447229 */ /* 0x008fc40000000002 */
[----:B--2---:R-:W-:Y:S02]  /*17270*/  DADD R70, R70, R6 ;  /* 0x0000000046467229 */ /* 0x004fe40000000006 */
[----:B----4-:R-:W-:Y:S02]  /*17280*/  DADD R72, R72, R8 ;  /* 0x0000000048487229 */ /* 0x010fe40000000008 */
[----:B-----5:R-:W-:-:S11]  /*17290*/  DADD R74, R74, R10 ;  /* 0x000000004a4a7229 */ /* 0x020fd6000000000a */
.L_x_1207:
[----:B------:R-:W-:Y:S05]  /*172a0*/  @!P1 BRA `(.L_x_1208) ;  /* 0x00000004008c9947 */ /* 0x000fea0003800000 */
[----:B------:R-:W0:Y:S01]  /*172b0*/  LDC R16, c[0x0][0x62c] ;  /* 0x00018b00ff107b82 */ /* 0x000e220000000800 */
[----:B------:R-:W-:Y:S02]  /*172c0*/  ULDC.64 UR4, c[0x0][0x210] ;  /* 0x0000840000047ab9 */ /* 0x000fe40000000a00 */
[----:B---3--:R-:W-:Y:S01]  /*172d0*/  DMUL R68, R68, UR4 ;  /* 0x0000000444447c28 */ /* 0x008fe20008000000 */
        /* <DEDUP_REMOVED lines=19> */
.L_x_1209:
        /* <DEDUP_REMOVED lines=24> */
.L_x_1210:
        /* <DEDUP_REMOVED lines=12> */
[----:B-1----:R1:W2:Y:S01]  /*17650*/  LDC.64 R2, c[0x4][R0] ;  /* 0x0100000000027b82 */ /* 0x0022a20000000a00 */
        /* <DEDUP_REMOVED lines=11> */
.L_x_1211:
        /* <DEDUP_REMOVED lines=12> */
[----:B-1----:R1:W3:Y:S01]  /*177d0*/  LDC.64 R2, c[0x4][R0] ;  /* 0x0100000000027b82 */ /* 0x0022e20000000a00 */
        /* <DEDUP_REMOVED lines=10> */
[----:B0-23--:R-:W-:Y:S05]  /*17880*/  CALL.ABS.NOINC R2 ;  /* 0x0000000002007343 */ /* 0x00dfea0003c00000 */
.L_x_1212:
[----:B------:R-:W-:Y:S02]  /*17890*/  ULDC.64 UR4, c[0x0][0x5f8] ;  /* 0x00017e0000047ab9 */ /* 0x000fe40000000a00 */
[----:B-1----:R-:W-:-:S04]  /*178a0*/  IADD3 R2, P0, R17, UR4, RZ ;  /* 0x0000000411027c10 */ /* 0x002fc8000ff1e0ff */
[----:B------:R-:W-:-:S05]  /*178b0*/  IADD3.X R3, RZ, UR5, RZ, P0, !PT ;  /* 0x00000005ff037c10 */ /* 0x000fca00087fe4ff */
[----:B------:R-:W-:Y:S01]  /*178c0*/  STG.E.64 desc[UR60][R2.64], R74 ;  /* 0x0000004a02007986 */ /* 0x000fe2000c101b3c */
[----:B------:R-:W-:Y:S05]  /*178d0*/  EXIT ;  /* 0x000000000000794d */ /* 0x000fea0003800000 */
.L_x_1208:
[----:B------:R-:W-:Y:S04]  /*178e0*/  STG.E.64 desc[UR60][R4.64], R68 ;  /* 0x0000004404007986 */ /* 0x000fe8000c101b3c */
[----:B------:R-:W-:Y:S04]  /*178f0*/  STG.E.64 desc[UR60][R4.64+0x8], R70 ;  /* 0x0000084604007986 */ /* 0x000fe8000c101b3c */
[----:B------:R-:W-:Y:S04]  /*17900*/  STG.E.64 desc[UR60][R4.64+0x10], R72 ;  /* 0x0000104804007986 */ /* 0x000fe8000c101b3c */
[----:B------:R-:W-:Y:S01]  /*17910*/  STG.E.64 desc[UR60][R4.64+0x18], R74 ;  /* 0x0000184a04007986 */ /* 0x000fe2000c101b3c */
[----:B------:R-:W-:Y:S05]  /*17920*/  EXIT ;  /* 0x000000000000794d */ /* 0x000fea0003800000 */
.L_x_1206:
[----:B0-----:R-:W-:Y:S01]  /*17930*/  ISETP.NE.AND P0, PT, R0, RZ, PT ;  /* 0x000000ff0000720c */ /* 0x001fe20003f05270 */
[----:B------:R-:W-:Y:S02]  /*17940*/  ULDC.U8 UR4, c[0x0][0x629] ;  /* 0x00018a4000047ab9 */ /* 0x000fe40000000000 */
[----:B------:R-:W-:-:S10]  /*17950*/  ISETP.NE.AND P1, PT, RZ, UR4, PT ;  /* 0x00000004ff007c0c */ /* 0x000fd4000bf25270 */
[----:B------:R-:W-:Y:S05]  /*17960*/  @!P0 BRA `(.L_x_1213) ;  /* 0x0000000000208947 */ /* 0x000fea0003800000 */
[----:B------:R-:W2:Y:S04]  /*17970*/  LDG.E.64 R2, desc[UR60][R6.64] ;  /* 0x0000003c06027981 */ /* 0x000ea8000c1e1b00 */
[----:B------:R-:W4:Y:S04]  /*17980*/  LDG.E.64 R4, desc[UR60][R8.64] ;  /* 0x0000003c08047981 */ /* 0x000f28000c1e1b00 */
[----:B---3--:R-:W3:Y:S04]  /*17990*/  LDG.E.64 R12, desc[UR60][R10.64] ;  /* 0x0000003c0a0c7981 */ /* 0x008ee8000c1e1b00 */
[----:B------:R-:W5:Y:S01]  /*179a0*/  LDG.E.64 R14, desc[UR60][R20.64] ;  /* 0x0000003c140e7981 */ /* 0x000f62000c1e1b00 */
[----:B--2---:R-:W-:-:S02]  /*179b0*/  DADD R68, R68, R2 ;  /* 0x0000000044447229 */ /* 0x004fc40000000002 */
[----:B----4-:R-:W-:Y:S02]  /*179c0*/  DADD R70, R70, R4 ;  /* 0x0000000046467229 */ /* 0x010fe40000000004 */
[----:B---3--:R-:W-:Y:S02]  /*179d0*/  DADD R72, R72, R12 ;  /* 0x0000000048487229 */ /* 0x008fe4000000000c */
[----:B-----5:R-:W-:-:S11]  /*179e0*/  DADD R74, R74, R14 ;  /* 0x000000004a4a7229 */ /* 0x020fd6000000000e */
.L_x_1213:
        /* <DEDUP_REMOVED lines=23> */
.L_x_1215:
        /* <DEDUP_REMOVED lines=24> */
.L_x_1216:
        /* <DEDUP_REMOVED lines=24> */
.L_x_1217:
        /* <DEDUP_REMOVED lines=24> */
.L_x_1218:
[----:B------:R-:W-:Y:S02]  /*17fe0*/  ULDC.64 UR4, c[0x0][0x5f8] ;  /* 0x00017e0000047ab9 */ /* 0x000fe40000000a00 */
[----:B-1----:R-:W-:-:S04]  /*17ff0*/  IADD3 R2, P0, R17, UR4, RZ ;  /* 0x0000000411027c10 */ /* 0x002fc8000ff1e0ff */
[----:B------:R-:W-:-:S05]  /*18000*/  IADD3.X R3, RZ, UR5, RZ, P0, !PT ;  /* 0x00000005ff037c10 */ /* 0x000fca00087fe4ff */
[----:B------:R-:W-:Y:S01]  /*18010*/  STG.E.64 desc[UR60][R2.64], R74 ;  /* 0x0000004a02007986 */ /* 0x000fe2000c101b3c */
[----:B------:R-:W-:Y:S05]  /*18020*/  EXIT ;  /* 0x000000000000794d */ /* 0x000fea0003800000 */
.L_x_1214:
[----:B------:R-:W-:Y:S04]  /*18030*/  STG.E.64 desc[UR60][R6.64], R68 ;  /* 0x0000004406007986 */ /* 0x000fe8000c101b3c */
[----:B------:R-:W-:Y:S04]  /*18040*/  STG.E.64 desc[UR60][R8.64], R70 ;  /* 0x0000004608007986 */ /* 0x000fe8000c101b3c */
[----:B------:R-:W-:Y:S04]  /*18050*/  STG.E.64 desc[UR60][R10.64], R72 ;  /* 0x000000480a007986 */ /* 0x000fe8000c101b3c */
[----:B------:R-:W-:Y:S01]  /*18060*/  STG.E.64 desc[UR60][R20.64], R74 ;  /* 0x0000004a14007986 */ /* 0x000fe2000c101b3c */
[----:B------:R-:W-:Y:S05]  /*18070*/  EXIT ;  /* 0x000000000000794d */ /* 0x000fea0003800000 */
.L_x_1219:
        /* <DEDUP_REMOVED lines=16> */
.L_x_8248:


//--------------------- .text._ZN2at6native13reduce_kernelILi512ELi1ENS0_8ReduceOpIsNS0_7MeanOpsIssssEEjsLi4ELi8EEEEEvT1_ --------------------------
	.section	.text._ZN2at6native13reduce_kernelILi512ELi1ENS0_8ReduceOpIsNS0_7MeanOpsIssssEEjsLi4ELi8EEEEEvT1_,"ax",@progbits
	.align	128
        .global         _ZN2at6native13reduce_kernelILi512ELi1ENS0_8ReduceOpIsNS0_7MeanOpsIssssEEjsLi4ELi8EEEEEvT1_
        .type           _ZN2at6native13reduce_kernelILi512ELi1ENS0_8ReduceOpIsNS0_7MeanOpsIssssEEjsLi4ELi8EEEEEvT1_,@function
        .size           _ZN2at6native13reduce_kernelILi512ELi1ENS0_8ReduceOpIsNS0_7MeanOpsIssssEEjsLi4ELi8EEEEEvT1_,(.L_x_8249 - _ZN2at6native13reduce_kernelILi512ELi1ENS0_8ReduceOpIsNS0_7MeanOpsIssssEEjsLi4ELi8EEEEEvT1_)
        .other          _ZN2at6native13reduce_kernelILi512ELi1ENS0_8ReduceOpIsNS0_7MeanOpsIssssEEjsLi4ELi8EEEEEvT1_,@"STO_CUDA_ENTRY STV_DEFAULT"
_ZN2at6native13reduce_kernelILi512ELi1ENS0_8ReduceOpIsNS0_7MeanOpsIssssEEjsLi4ELi8EEEEEvT1_:
.text._ZN2at6native13reduce_kernelILi512ELi1ENS0_8ReduceOpIsNS0_7MeanOpsIssssEEjsLi4ELi8EEEEEvT1_:
        /* <DEDUP_REMOVED lines=8> */
[----:B------:R-:W-:Y:S01]  /*0080*/  ULDC.64 UR6, c[0x0][0x238] ;  /* 0x00008e0000067ab9 */ /* 0x000fe20000000a00 */
[----:B------:R-:W-:Y:S01]  /*0090*/  ISETP.NE.AND P0, PT, R5, 0x1, PT ;  /* 0x000000010500780c */ /* 0x000fe20003f05270 */
[----:B------:R-:W-:-:S05]  /*00a0*/  IMAD R2, R0, UR6, RZ ;  /* 0x0000000600027c24 */ /* 0x000fca000f8e02ff */
[----:B------:R-:W1:Y:S01]  /*00b0*/  LDC R7, c[0x0][0x224] ;  /* 0x00008900ff077b82 */ /* 0x000e620000000800 */
[----:B0-----:R-:W-:-:S04]  /*00c0*/  IMAD R2, R3, UR7, R2 ;  /* 0x0000000703027c24 */ /* 0x001fc8000f8e0202 */
[----:B-1----:R-:W-:Y:S01]  /*00d0*/  IMAD R3, R7, UR4, R2 ;  /* 0x0000000407037c24 */ /* 0x002fe2000f8e0202 */
[----:B------:R-:W-:Y:S01]  /*00e0*/  ULDC.64 UR4, c[0x0][0x3f0] ;  /* 0x0000fc0000047ab9 */ /* 0x000fe20000000a00 */
[----:B------:R-:W-:-:S04]  /*00f0*/  IMAD.MOV.U32 R2, RZ, RZ, RZ ;  /* 0x000000ffff027224 */ /* 0x000fc800078e00ff */
        /* <DEDUP_REMOVED lines=269> */
[----:B------:R-:W-:-:S07]  /*11d0*/  IMAD R4, R3, UR4, R4 ;  /* 0x0000000403047c24 */ /* 0x000fce000f8e0204 */
.L_x_1220:
[----:B------:R-:W0:Y:S01]  /*11e0*/  S2R R3, SR_TID.Y ;  /* 0x0000000000037919 */ /* 0x000e220000002200 */
[----:B------:R-:W1:Y:S01]  /*11f0*/  S2UR UR5, SR_CTAID.X ;  /* 0x00000000000579c3 */ /* 0x000e620000002500 */
[----:B------:R-:W-:Y:S01]  /*1200*/  ULDC UR4, c[0x0][0x22c] ;  /* 0x00008b0000047ab9 */ /* 0x000fe20000000800 */
[----:B------:R-:W-:Y:S01]  /*1210*/  ULDC.64 UR6, c[0x0][0x238] ;  /* 0x00008e0000067ab9 */ /* 0x000fe20000000a00 */
[----:B------:R-:W2:Y:S01]  /*1220*/  S2R R8, SR_CTAID.Y ;  /* 0x0000000000087919 */ /* 0x000ea20000002600 */
[C---:B------:R-:W-:Y:S01]  /*1230*/  IMAD R2, R0.reuse, UR4, RZ ;  /* 0x0000000400027c24 */ /* 0x040fe2000f8e02ff */
[----:B------:R-:W-:Y:S01]  /*1240*/  ULDC.64 UR28, c[0x0][0x230] ;  /* 0x00008c00001c7ab9 */ /* 0x000fe20000000a00 */
[----:B------:R-:W-:Y:S01]  /*1250*/  IMAD R6, R0, UR6, RZ ;  /* 0x0000000600067c24 */ /* 0x000fe2000f8e02ff */
[----:B------:R-:W-:Y:S01]  /*1260*/  ULDC.64 UR36, c[0x0][0x208] ;  /* 0x0000820000247ab9 */ /* 0x000fe20000000a00 */
[----:B------:R-:W1:Y:S01]  /*1270*/  LDC R15, c[0x0][0x224] ;  /* 0x00008900ff0f7b82 */ /* 0x000e620000000800 */
[----:B------:R-:W-:Y:S01]  /*1280*/  BSSY B0, `(.L_x_1221) ;  /* 0x00009c9000007945 */ /* 0x000fe20003800000 */
[----:B0-----:R-:W-:-:S02]  /*1290*/  IMAD R5, R3, UR28, R2 ;  /* 0x0000001c03057c24 */ /* 0x001fc4000f8e0202 */
[----:B------:R-:W-:Y:S01]  /*12a0*/  IMAD R6, R3, UR7, R6 ;  /* 0x0000000703067c24 */ /* 0x000fe2000f8e0206 */
[----:B------:R-:W-:Y:S01]  /*12b0*/  ULDC.64 UR6, c[0x0][0x218] ;  /* 0x0000860000067ab9 */ /* 0x000fe20000000a00 */
        /* <DEDUP_REMOVED lines=12> */
[----:B------:R-:W0:Y:S01]  /*1380*/  LDC.U16 R16, c[0x0][0x212] ;  /* 0x00008480ff107b82 */ /* 0x000e220000000400 */
        /* <DEDUP_REMOVED lines=22> */
.L_x_1229:
[----:B------:R-:W-:Y:S05]  /*14f0*/  BSYNC B3 ;  /* 0x0000000000037941 */ /* 0x000fea0003800000 */
.L_x_1228:
[----:B------:R-:W-:-:S04]  /*1500*/  PRMT R4, R4, 0x9910, RZ ;  /* 0x0000991004047816 */ /* 0x000fc800000000ff */
[----:B------:R-:W-:-:S13]  /*1510*/  ISETP.NE.AND P0, PT, R4, RZ, PT ;  /* 0x000000ff0400720c */ /* 0x000fda0003f05270 */
[----:B------:R-:W-:Y:S05]  /*1520*/  @!P0 BRA `(.L_x_1227) ;  /* 0x0000000000188947 */ /* 0x000fea0003800000 */
[----:B------:R-:W-:-:S04]  /*1530*/  IADD3 R7, P0, R0, -R11, RZ ;  /* 0x8000000b00077210 */ /* 0x000fc80007f1e0ff */
[----:B------:R-:W-:Y:S02]  /*1540*/  IADD3.X R4, RZ, -0x1, RZ, P0, !PT ;  /* 0xffffffffff047810 */ /* 0x000fe400007fe4ff */
[----:B------:R-:W-:-:S04]  /*1550*/  LEA R6, P0, R7, R12, 0x1 ;  /* 0x0000000c07067211 */ /* 0x000fc800078008ff */
[----:B------:R-:W-:-:S05]  /*1560*/  LEA.HI.X R7, R7, R13, R4, 0x1, P0 ;  /* 0x0000000d07077211 */ /* 0x000fca00000f0c04 */
[----:B------:R-:W2:Y:S02]  /*1570*/  LDG.E.U16 R6, desc[UR36][R6.64] ;  /* 0x0000002406067981 */ /* 0x000ea4000c1e1500 */
[----:B--2---:R-:W-:-:S07]  /*1580*/  IMAD.IADD R9, R9, 0x1, R6 ;  /* 0x0000000109097824 */ /* 0x004fce00078e0206 */
.L_x_1227:
[----:B------:R-:W-:Y:S05]  /*1590*/  BSYNC B2 ;  /* 0x0000000000027941 */ /* 0x000fea0003800000 */
.L_x_1226:
[C---:B------:R-:W-:Y:S02]  /*15a0*/  IADD3 R7, P0, -R11.reuse, 0x8, RZ ;  /* 0x000000080b077810 */ /* 0x040fe40007f1e1ff */
[----:B------:R-:W-:Y:S02]  /*15b0*/  IADD3 R10, R11, -0x8, R2 ;  /* 0xfffffff80b0a7810 */ /* 0x000fe40007ffe002 */
[----:B------:R-:W-:Y:S02]  /*15c0*/  LEA R12, P1, R7, R12, 0x1 ;  /* 0x0000000c070c7211 */ /* 0x000fe400078208ff */
[----:B------:R-:W-:-:S04]  /*15d0*/  IADD3.X R4, RZ, -0x1, RZ, P0, !PT ;  /* 0xffffffffff047810 */ /* 0x000fc800007fe4ff */
[----:B------:R-:W-:-:S07]  /*15e0*/  LEA.HI.X R13, R7, R13, R4, 0x1, P1 ;  /* 0x0000000d070d7211 */ /* 0x000fce00008f0c04 */
.L_x_1225:
[----:B------:R-:W-:Y:S05]  /*15f0*/  BSYNC B1 ;  /* 0x0000000000017941 */ /* 0x000fea0003800000 */
.L_x_1224:
[----:B------:R-:W-:Y:S01]  /*1600*/  LEA R7, R5, 0x7, 0x3 ;  /* 0x0000000705077811 */ /* 0x000fe200078e18ff */
[----:B------:R-:W-:Y:S01]  /*1610*/  BSSY B1, `(.L_x_1230) ;  /* 0x0000025000017945 */ /* 0x000fe20003800000 */
[----:B------:R-:W-:Y:S01]  /*1620*/  ISETP.NE.AND P1, PT, RZ, UR28, PT ;  /* 0x0000001cff007c0c */ /* 0x000fe2000bf25270 */
[--C-:B------:R-:W-:Y:S01]  /*1630*/  IMAD.MOV.U32 R11, RZ, RZ, R16.reuse ;  /* 0x000000ffff0b7224 */ /* 0x100fe200078e0010 */
[----:B------:R-:W-:Y:S01]  /*1640*/  ISETP.GE.U32.AND P0, PT, R7, R10, PT ;  /* 0x0000000a0700720c */ /* 0x000fe20003f06070 */
[--C-:B------:R-:W-:Y:S01]  /*1650*/  IMAD.MOV.U32 R19, RZ, RZ, R16.reuse ;  /* 0x000000ffff137224 */ /* 0x100fe200078e0010 */
[----:B------:R-:W-:Y:S01]  /*1660*/  ISETP.NE.AND P2, PT, R3, RZ, PT ;  /* 0x000000ff0300720c */ /* 0x000fe20003f45270 */
[----:B------:R-:W-:Y:S01]  /*1670*/  IMAD.MOV.U32 R20, RZ, RZ, R16 ;  /* 0x000000ffff147224 */ /* 0x000fe200078e0010 */
[-C--:B------:R-:W-:Y:S02]  /*1680*/  MOV R17, R16.reuse ;  /* 0x0000001000117202 */ /* 0x080fe40000000f00 */
[----:B------:R-:W-:-:S02]  /*1690*/  MOV R2, R16 ;  /* 0x0000001000027202 */ /* 0x000fc40000000f00 */
[----:B------:R-:W-:-:S05]  /*16a0*/  MOV R18, R16 ;  /* 0x0000001000127202 */ /* 0x000fca0000000f00 */
[----:B------:R-:W-:Y:S05]  /*16b0*/  @P0 BRA `(.L_x_1231) ;  /* 0x0000000000680947 */ /* 0x000fea0003800000 */
[----:B------:R-:W-:Y:S01]  /*16c0*/  IMAD.MOV.U32 R21, RZ, RZ, R5 ;  /* 0x000000ffff157224 */ /* 0x000fe200078e0005 */
[-C--:B------:R-:W-:Y:S01]  /*16d0*/  MOV R17, R16.reuse ;  /* 0x0000001000117202 */ /* 0x080fe20000000f00 */
[--C-:B------:R-:W-:Y:S01]  /*16e0*/  IMAD.MOV.U32 R19, RZ, RZ, R16.reuse ;  /* 0x000000ffff137224 */ /* 0x100fe200078e0010 */
[-C--:B------:R-:W-:Y:S01]  /*16f0*/  MOV R2, R16.reuse ;  /* 0x0000001000027202 */ /* 0x080fe20000000f00 */
[----:B------:R-:W-:Y:S01]  /*1700*/  IMAD.MOV.U32 R20, RZ, RZ, R16 ;  /* 0x000000ffff147224 */ /* 0x000fe200078e0010 */
[----:B------:R-:W-:-:S07]  /*1710*/  MOV R18, R16 ;  /* 0x0000001000127202 */ /* 0x000fce0000000f00 */
.L_x_1232:
[----:B------:R-:W-:Y:S01]  /*1720*/  IMAD.WIDE.U32 R4, R21, 0x10, R12 ;  /* 0x0000001015047825 */ /* 0x000fe200078e000c */
[----:B------:R-:W-:-:S05]  /*1730*/  ULDC UR4, c[0x0][0x220] ;  /* 0x0000880000047ab9 */ /* 0x000fca0000000800 */
[----:B------:R-:W2:Y:S01]  /*1740*/  LDG.E.128 R4, desc[UR36][R4.64] ;  /* 0x0000002404047981 */ /* 0x000ea2000c1e1d00 */
[----:B------:R-:W-:-:S05]  /*1750*/  VIADD R21, R21, UR4 ;  /* 0x0000000415157c36 */ /* 0x000fca0008000000 */
[----:B------:R-:W-:-:S04]  /*1760*/  LEA R25, R21, 0x7, 0x3 ;  /* 0x0000000715197811 */ /* 0x000fc800078e18ff */
[----:B------:R-:W-:Y:S02]  /*1770*/  ISETP.GE.U32.AND P0, PT, R25, R10, PT ;  /* 0x0000000a1900720c */ /* 0x000fe40003f06070 */
[C---:B--2---:R-:W-:Y:S01]  /*1780*/  IADD3 R9, R4.reuse, R9, RZ ;  /* 0x0000000904097210 */ /* 0x044fe20007ffe0ff */
[----:B------:R-:W-:Y:S01]  /*1790*/  IMAD.IADD R20, R5, 0x1, R20 ;  /* 0x0000000105147824 */ /* 0x000fe200078e0214 */
[----:B------:R-:W-:Y:S01]  /*17a0*/  PRMT R23, R4, 0x7632, R23 ;  /* 0x0000763204177816 */ /* 0x000fe20000000017 */
[C---:B------:R-:W-:Y:S01]  /*17b0*/  IMAD.IADD R17, R7.reuse, 0x1, R17 ;  /* 0x0000000107117824 */ /* 0x040fe200078e0211 */
[----:B------:R-:W-:Y:S02]  /*17c0*/  PRMT R4, R7, 0x7632, R4 ;  /* 0x0000763207047816 */ /* 0x000fe40000000004 */
[----:B------:R-:W-:Y:S02]  /*17d0*/  PRMT R25, R5, 0x7632, R25 ;  /* 0x0000763205197816 */ /* 0x000fe40000000019 */
[----:B------:R-:W-:Y:S01]  /*17e0*/  PRMT R27, R6, 0x7632, R27 ;  /* 0x00007632061b7816 */ /* 0x000fe2000000001b */
[----:B------:R-:W-:Y:S01]  /*17f0*/  IMAD.IADD R4, R4, 0x1, R11 ;  /* 0x0000000104047824 */ /* 0x000fe200078e020b */
[----:B------:R-:W-:Y:S01]  /*1800*/  IADD3 R19, R6, R19, RZ ;  /* 0x0000001306137210 */ /* 0x000fe20007ffe0ff */
[----:B------:R-:W-:Y:S01]  /*1810*/  IMAD.IADD R2, R25, 0x1, R2 ;  /* 0x0000000119027824 */ /* 0x000fe200078e0202 */
[----:B------:R-:W-:-:S02]  /*1820*/  IADD3 R18, R23, R18, RZ ;  /* 0x0000001217127210 */ /* 0x000fc40007ffe0ff */
[----:B------:R-:W-:Y:S02]  /*1830*/  IADD3 R16, R27, R16, RZ ;  /* 0x000000101b107210 */ /* 0x000fe40007ffe0ff */
[----:B------:R-:W-:Y:S01]  /*1840*/  PRMT R11, R4, 0x7610, R11 ;  /* 0x00007610040b7816 */ /* 0x000fe2000000000b */
[----:B------:R-:W-:Y:S06]  /*1850*/  @!P0 BRA `(.L_x_1232) ;  /* 0xfffffffc00b08947 */ /* 0x000fec000383ffff */
.L_x_1231:
[----:B------:R-:W-:Y:S05]  /*1860*/  BSYNC B1 ;  /* 0x0000000000017941 */ /* 0x000fea0003800000 */
.L_x_1230:
[----:B------:R-:W-:Y:S01]  /*1870*/  BSSY B1, `(.L_x_1233) ;  /* 0x0000008000017945 */ /* 0x000fe20003800000 */
[----:B------:R-:W-:-:S03]  /*1880*/  PRMT R4, RZ, 0x7610, R4 ;  /* 0x00007610ff047816 */ /* 0x000fc60000000004 */
[----:B------:R-:W-:Y:S05]  /*1890*/  @P1 BRA P2, `(.L_x_1234) ;  /* 0x0000000000141947 */ /* 0x000fea0001000000 */
[----:B------:R-:W-:Y:S01]  /*18a0*/  ISETP.NE.AND P0, PT, RZ, UR29, PT ;  /* 0x0000001dff007c0c */ /* 0x000fe2000bf05270 */
[----:B------:R-:W-:-:S12]  /*18b0*/  HFMA2.MMA R4, -RZ, RZ, 0, 5.9604644775390625e-08 ;  /* 0x00000001ff047435 */ /* 0x000fd800000001ff */
[----:B------:R-:W-:-:S04]  /*18c0*/  @P0 ISETP.NE.AND P1, PT, R8, RZ, PT ;  /* 0x000000ff0800020c */ /* 0x000fc80003f25270 */
[----:B------:R-:W-:-:S04]  /*18d0*/  @P0 SEL R5, RZ, 0x1, P1 ;  /* 0x00000001ff050807 */ /* 0x000fc80000800000 */
[----:B------:R-:W-:-:S07]  /*18e0*/  @P0 PRMT R4, R5, 0x7610, R4 ;  /* 0x0000761005040816 */ /* 0x000fce0000000004 */
.L_x_1234:
[----:B------:R-:W-:Y:S05]  /*18f0*/  BSYNC B1 ;  /* 0x0000000000017941 */ /* 0x000fea0003800000 */
.L_x_1233:
        /* <DEDUP_REMOVED lines=9> */
[----:B------:R-:W2:Y:S02]  /*1990*/  LDG.E.U16 R12, desc[UR36][R12.64] ;  /* 0x000000240c0c7981 */ /* 0x000ea4000c1e1500 */
[----:B--2---:R-:W-:-:S07]  /*19a0*/  IADD3 R9, R9, R12, RZ ;  /* 0x0000000c09097210 */ /* 0x004fce0007ffe0ff */
.L_x_1236:
[----:B------:R-:W-:Y:S05]  /*19b0*/  BSYNC B1 ;  /* 0x0000000000017941 */ /* 0x000fea0003800000 */
.L_x_1235:
[----:B------:R-:W-:-:S04]  /*19c0*/  IADD3 R9, R20, R18, R9 ;  /* 0x0000001214097210 */ /* 0x000fc80007ffe009 */
[----:B------:R-:W-:-:S04]  /*19d0*/  IADD3 R9, R19, R2, R9 ;  /* 0x0000000213097210 */ /* 0x000fc80007ffe009 */
[----:B------:R-:W-:-:S05]  /*19e0*/  IADD3 R16, R17, R16, R9 ;  /* 0x0000001011107210 */ /* 0x000fca0007ffe009 */
[----:B------:R-:W-:-:S05]  /*19f0*/  IMAD.IADD R16, R16, 0x1, R11 ;  /* 0x0000000110107824 */ /* 0x000fca00078e020b */
[----:B------:R-:W-:Y:S01]  /*1a00*/  PRMT R9, R16, 0x7610, R9 ;  /* 0x0000761010097816 */ /* 0x000fe20000000009 */
[----:B------:R-:W-:Y:S06]  /*1a10*/  BRA `(.L_x_1222) ;  /* 0x00000094003c7947 */ /* 0x000fec0003800000 */
.L_x_1223:
[----:B------:R-:W0:Y:S08]  /*1a20*/  LDC R22, c[0x0][0x384] ;  /* 0x0000e100ff167b82 */ /* 0x000e300000000800 */
[----:B------:R-:W1:Y:S01]  /*1a30*/  LDC R10, c[0x0][0x254] ;  /* 0x00009500ff0a7b82 */ /* 0x000e620000000800 */
[----:B0-----:R-:W-:-:S04]  /*1a40*/  SHF.R.U32.HI R22, RZ, 0x1, R22 ;  /* 0x00000001ff167819 */ /* 0x001fc80000011616 */
[----:B------:R-:W-:Y:S02]  /*1a50*/  ISETP.NE.AND P0, PT, R22, 0x1, PT ;  /* 0x000000011600780c */ /* 0x000fe40003f05270 */
[C---:B-1----:R-:W-:Y:S02]  /*1a60*/  ISETP.EQ.AND P2, PT, R10.reuse, 0x1, PT ;  /* 0x000000010a00780c */ /* 0x042fe40003f42270 */
[----:B------:R-:W-:-:S11]  /*1a70*/  ISETP.NE.AND P1, PT, R10, 0x1, PT ;  /* 0x000000010a00780c */ /* 0x000fd60003f25270 */
[----:B------:R-:W-:Y:S05]  /*1a80*/  @!P0 BRA P2, `(.L_x_1237) ;  /* 0x0000008c00ec8947 */ /* 0x000fea0001000000 */
[----:B------:R-:W0:Y:S01]  /*1a90*/  LDC.U16 R8, c[0x0][0x212] ;  /* 0x00008480ff087b82 */ /* 0x000e220000000400 */
[----:B------:R-:W-:Y:S02]  /*1aa0*/  ULDC UR4, c[0x0][0x220] ;  /* 0x0000880000047ab9 */ /* 0x000fe40000000800 */
[----:B------:R-:W-:-:S05]  /*1ab0*/  MOV R4, UR4 ;  /* 0x0000000400047c02 */ /* 0x000fca0008000f00 */
[----:B------:R-:W-:Y:S02]  /*1ac0*/  IMAD R7, R4, 0x3, R5 ;  /* 0x0000000304077824 */ /* 0x000fe400078e0205 */
[----:B0-----:R-:W-:Y:S01]  /*1ad0*/  IMAD.MOV.U32 R6, RZ, RZ, R8 ;  /* 0x000000ffff067224 */ /* 0x001fe200078e0008 */
[----:B------:R-:W-:Y:S06]  /*1ae0*/  @!P1 BRA `(.L_x_1238) ;  /* 0x0000008800889947 */ /* 0x000fec0003800000 */
[----:B------:R-:W-:Y:S01]  /*1af0*/  ISETP.GE.U32.AND P0, PT, R7, R2, PT ;  /* 0x000000020700720c */ /* 0x000fe20003f06070 */
[----:B------:R-:W-:Y:S01]  /*1b00*/  BSSY B1, `(.L_x_1239) ;  /* 0x0000423000017945 */ /* 0x000fe20003800000 */
[----:B------:R-:W-:Y:S01]  /*1b10*/  MOV R7, R8 ;  /* 0x0000000800077202 */ /* 0x000fe20000000f00 */
[----:B------:R-:W-:-:S10]  /*1b20*/  IMAD.MOV.U32 R9, RZ, RZ, R8 ;  /* 0x000000ffff097224 */ /* 0x000fd400078e0008 */
[----:B------:R-:W-:Y:S05]  /*1b30*/  @P0 BRA `(.L_x_1240) ;  /* 0x00000040007c0947 */ /* 0x000fea0003800000 */
[----:B------:R-:W0:Y:S01]  /*1b40*/  LDC R20, c[0x0][0x254] ;  /* 0x00009500ff147b82 */ /* 0x000e220000000800 */
[----:B------:R-:W-:Y:S01]  /*1b50*/  BSSY B2, `(.L_x_1241) ;  /* 0x000041c000027945 */ /* 0x000fe20003800000 */
[----:B------:R-:W-:Y:S01]  /*1b60*/  ISETP.NE.AND P0, PT, R10, RZ, PT ;  /* 0x000000ff0a00720c */ /* 0x000fe20003f05270 */
[----:B------:R-:W-:Y:S01]  /*1b70*/  IMAD.MOV.U32 R9, RZ, RZ, R8 ;  /* 0x000000ffff097224 */ /* 0x000fe200078e0008 */
[----:B------:R-:W-:-:S11]  /*1b80*/  MOV R7, R8 ;  /* 0x0000000800077202 */ /* 0x000fd60000000f00 */
.L_x_1246:
        /* <DEDUP_REMOVED lines=53> */
[----:B------:R-:W-:Y:S01]  /*1ee0*/  ULDC.64 UR38, c[0x0][0x260] ;  /* 0x0000980000267ab9 */ /* 0x000fe20000000a00 */
[----:B0-----:R-:W-:-:S03]  /*1ef0*/  ISETP.NE.AND P1, PT, R20, 0x2, PT ;  /* 0x000000021400780c */ /* 0x001fc60003f25270 */
[----:B------:R-:W-:-:S05]  /*1f00*/  IMAD.HI.U32 R10, R5, UR31, R4 ;  /* 0x0000001f050a7c27 */ /* 0x000fca000f8e0004 */
[----:B------:R-:W-:Y:S01]  /*1f10*/  SHF.R.U32.HI R11, RZ, UR38, R10 ;  /* 0x00000026ff0b7c19 */ /* 0x000fe2000801160a */
[----:B------:R-:W-:-:S04]  /*1f20*/  IMAD.MOV.U32 R10, RZ, RZ, RZ ;  /* 0x000000ffff0a7224 */ /* 0x000fc800078e00ff */
[C---:B------:R-:W-:Y:S01]  /*1f30*/  IMAD.HI.U32 R4, R11.reuse, UR32, R10 ;  /* 0x000000200b047c27 */ /* 0x040fe2000f8e000a */
[----:B------:R-:W-:-:S04]  /*1f40*/  IADD3 R10, -R11, RZ, RZ ;  /* 0x000000ff0b0a7210 */ /* 0x000fc80007ffe1ff */
[----:B------:R-:W-:Y:S01]  /*1f50*/  SHF.R.U32.HI R16, RZ, UR33, R4 ;  /* 0x00000021ff107c19 */ /* 0x000fe20008011604 */
[----:B------:R-:W-:-:S04]  /*1f60*/  IMAD R4, R10, UR30, R5 ;  /* 0x0000001e0a047c24 */ /* 0x000fc8000f8e0205 */
[----:B------:R-:W-:Y:S02]  /*1f70*/  IMAD.MOV R10, RZ, RZ, -R16 ;  /* 0x000000ffff0a7224 */ /* 0x000fe400078e0a10 */
[----:B------:R-:W-:Y:S02]  /*1f80*/  IMAD R4, R4, UR4, RZ ;  /* 0x0000000404047c24 */ /* 0x000fe4000f8e02ff */
        /* <DEDUP_REMOVED lines=223> */
[----:B-1----:R-:W-:-:S03]  /*2d80*/  @P1 SHF.R.U32.HI R11, RZ, R18, R11 ;  /* 0x00000012ff0b1219 */ /* 0x002fc6000001160b */
[----:B------:R-:W-:Y:S01]  /*2d90*/  IMAD R19, R16, UR25, R19 ;  /* 0x0000001910137c24 */ /* 0x000fe2000f8e0213 */
[----:B------:R-:W-:-:S03]  /*2da0*/  @P1 IADD3 R11, -R11, RZ, RZ ;  /* 0x000000ff0b0b1210 */ /* 0x000fc60007ffe1ff */
[----:B------:R-:W-:Y:S02]  /*2db0*/  IMAD R4, R19, UR26, R4 ;  /* 0x0000001a13047c24 */ /* 0x000fe4000f8e0204 */
[----:B------:R-:W-:-:S04]  /*2dc0*/  @P1 IMAD R17, R11, R10, R17 ;  /* 0x0000000a0b111224 */ /* 0x000fc800078e0211 */
[----:B--2---:R-:W-:-:S07]  /*2dd0*/  @P1 IMAD R4, R17, R21, R4 ;  /* 0x0000001511041224 */ /* 0x004fce00078e0204 */
.L_x_1242:
[----:B------:R-:W-:Y:S01]  /*2de0*/  LOP3.LUT R11, R4, 0xfffffffe, RZ, 0xc0, !PT ;  /* 0xfffffffe040b7812 */ /* 0x000fe200078ec0ff */
[----:B------:R-:W-:-:S03]  /*2df0*/  ULDC UR38, c[0x0][0x220] ;  /* 0x0000880000267ab9 */ /* 0x000fc60000000800 */
[----:B------:R-:W-:-:S05]  /*2e00*/  IADD3 R10, P1, R12, R11, RZ ;  /* 0x0000000b0c0a7210 */ /* 0x000fca0007f3e0ff */
[----:B------:R-:W-:-:S05]  /*2e10*/  IMAD.X R11, RZ, RZ, R13, P1 ;  /* 0x000000ffff0b7224 */ /* 0x000fca00008e060d */
[----:B------:R1:W5:Y:S01]  /*2e20*/  LDG.E.U16 R21, desc[UR36][R10.64] ;  /* 0x000000240a157981 */ /* 0x000362000c1e1500 */
[----:B------:R-:W-:-:S05]  /*2e30*/  MOV R4, UR38 ;  /* 0x0000002600047c02 */ /* 0x000fca0008000f00 */
[----:B------:R-:W-:Y:S01]  /*2e40*/  IMAD.IADD R5, R5, 0x1, R4 ;  /* 0x0000000105057824 */ /* 0x000fe200078e0204 */
[----:B------:R-:W-:Y:S06]  /*2e50*/  @!P0 BRA `(.L_x_1243) ;  /* 0x0000000c00cc8947 */ /* 0x000fec0003800000 */
[----:B-1----:R-:W-:Y:S01]  /*2e60*/  HFMA2.MMA R10, -RZ, RZ, 0, 0 ;  /* 0x00000000ff0a7435 */ /* 0x002fe200000001ff */
[----:B------:R-:W-:Y:S01]  /*2e70*/  IMAD.MOV.U32 R11, RZ, RZ, R5 ;  /* 0x000000ffff0b7224 */ /* 0x000fe200078e0005 */
[----:B------:R-:W-:Y:S01]  /*2e80*/  ULDC.64 UR38, c[0x0][0x260] ;  /* 0x0000980000267ab9 */ /* 0x000fe20000000a00 */
[----:B0-----:R-:W-:-:S07]  /*2e90*/  ISETP.NE.AND P1, PT, R20, 0x2, PT ;  /* 0x000000021400780c */ /* 0x001fce0003f25270 */
[----:B------:R-:W-:-:S05]  /*2ea0*/  IMAD.HI.U32 R10, R5, UR31, R10 ;  /* 0x0000001f050a7c27 */ /* 0x000fca000f8e000a */
[----:B------:R-:W-:Y:S02]  /*2eb0*/  SHF.R.U32.HI R11, RZ, UR38, R10 ;  /* 0x00000026ff0b7c19 */ /* 0x000fe4000801160a */
[----:B------:R-:W-:-:S05]  /*2ec0*/  MOV R10, RZ ;  /* 0x000000ff000a7202 */ /* 0x000fca0000000f00 */
[----:B------:R-:W-:-:S04]  /*2ed0*/  IMAD.HI.U32 R2, R11, UR32, R10 ;  /* 0x000000200b027c27 */ /* 0x000fc8000f8e000a */
[----:B------:R-:W-:Y:S01]  /*2ee0*/  IMAD.MOV R10, RZ, RZ, -R11 ;  /* 0x000000ffff0a7224 */ /* 0x000fe200078e0a0b */
[----:B------:R-:W-:-:S03]  /*2ef0*/  SHF.R.U32.HI R16, RZ, UR33, R2 ;  /* 0x00000021ff107c19 */ /* 0x000fc60008011602 */
[----:B------:R-:W-:Y:S01]  /*2f00*/  IMAD R2, R10, UR30, R5 ;  /* 0x0000001e0a027c24 */ /* 0x000fe2000f8e0205 */
[----:B------:R-:W-:-:S03]  /*2f10*/  IADD3 R10, -R16, RZ, RZ ;  /* 0x000000ff100a7210 */ /* 0x000fc60007ffe1ff */
[----:B------:R-:W-:Y:S02]  /*2f20*/  IMAD R2, R2, UR4, RZ ;  /* 0x0000000402027c24 */ /* 0x000fe4000f8e02ff */
        /* <DEDUP_REMOVED lines=230> */
.L_x_1243:
[----:B------:R-:W-:-:S04]  /*3d90*/  LOP3.LUT R17, R2, 0xfffffffe, RZ, 0xc0, !PT ;  /* 0xfffffffe02117812 */ /* 0x000fc800078ec0ff */
[----:B------:R-:W-:-:S05]  /*3da0*/  IADD3 R16, P1, R12, R17, RZ ;  /* 0x000000110c107210 */ /* 0x000fca0007f3e0ff */
[----:B------:R-:W-:-:S05]  /*3db0*/  IMAD.X R17, RZ, RZ, R13, P1 ;  /* 0x000000ffff117224 */ /* 0x000fca00008e060d */
[----:B-1----:R1:W5:Y:S01]  /*3dc0*/  LDG.E.U16 R10, desc[UR36][R16.64] ;  /* 0x00000024100a7981 */ /* 0x002362000c1e1500 */
[----:B------:R-:W-:Y:S01]  /*3dd0*/  IADD3 R5, R5, R4, RZ ;  /* 0x0000000405057210 */ /* 0x000fe20007ffe0ff */
[----:B------:R-:W-:Y:S01]  /*3de0*/  IMAD.MOV.U32 R2, RZ, RZ, RZ ;  /* 0x000000ffff027224 */ /* 0x000fe200078e00ff */
[----:B------:R-:W-:Y:S01]  /*3df0*/  MOV R11, RZ ;  /* 0x000000ff000b7202 */ /* 0x000fe20000000f00 */
[----:B------:R-:W-:Y:S06]  /*3e00*/  @!P0 BRA `(.L_x_1244) ;  /* 0x0000000c00a48947 */ /* 0x000fec0003800000 */
[----:B-1----:R-:W-:Y:S01]  /*3e10*/  MOV R17, R5 ;  /* 0x0000000500117202 */ /* 0x002fe20000000f00 */
[----:B------:R-:W-:Y:S01]  /*3e20*/  IMAD.MOV.U32 R16, RZ, RZ, RZ ;  /* 0x000000ffff107224 */ /* 0x000fe200078e00ff */
[----:B------:R-:W-:Y:S01]  /*3e30*/  ULDC.64 UR38, c[0x0][0x260] ;  /* 0x0000980000267ab9 */ /* 0x000fe20000000a00 */
[----:B0-----:R-:W-:Y:S02]  /*3e40*/  ISETP.NE.AND P1, PT, R20, 0x2, PT ;  /* 0x000000021400780c */ /* 0x001fe40003f25270 */
        /* <DEDUP_REMOVED lines=222> */
[----:B------:R-:W-:-:S05]  /*4c30*/  IADD3 R18, -R19, RZ, RZ ;  /* 0x000000ff13127210 */ /* 0x000fca0007ffe1ff */
[----:B------:R-:W-:Y:S01]  /*4c40*/  IMAD R18, R18, UR25, R23 ;  /* 0x0000001912127c24 */ /* 0x000fe2000f8e0217 */
[----:B-1----:R-:W-:-:S03]  /*4c50*/  @P1 SHF.R.U32.HI R17, RZ, R24, R17 ;  /* 0x00000018ff111219 */ /* 0x002fc60000011611 */
[----:B------:R-:W-:Y:S02]  /*4c60*/  IMAD R11, R18, UR26, R11 ;  /* 0x0000001a120b7c24 */ /* 0x000fe4000f8e020b */
[----:B------:R-:W-:-:S04]  /*4c70*/  @P1 IMAD.MOV R17, RZ, RZ, -R17 ;  /* 0x000000ffff111224 */ /* 0x000fc800078e0a11 */
[----:B------:R-:W-:-:S04]  /*4c80*/  @P1 IMAD R16, R16, R17, R19 ;  /* 0x0000001110101224 */ /* 0x000fc800078e0213 */
[----:B--2---:R-:W-:-:S07]  /*4c90*/  @P1 IMAD R11, R16, R22, R11 ;  /* 0x00000016100b1224 */ /* 0x004fce00078e020b */
.L_x_1244:
[----:B------:R-:W-:-:S04]  /*4ca0*/  LOP3.LUT R11, R11, 0xfffffffe, RZ, 0xc0, !PT ;  /* 0xfffffffe0b0b7812 */ /* 0x000fc800078ec0ff */
[----:B-1----:R-:W-:-:S04]  /*4cb0*/  IADD3 R16, P1, R12, R11, RZ ;  /* 0x0000000b0c107210 */ /* 0x002fc80007f3e0ff */
[----:B------:R-:W-:-:S05]  /*4cc0*/  IADD3.X R17, RZ, R13, RZ, P1, !PT ;  /* 0x0000000dff117210 */ /* 0x000fca0000ffe4ff */
[----:B------:R1:W5:Y:S01]  /*4cd0*/  LDG.E.U16 R11, desc[UR36][R16.64] ;  /* 0x00000024100b7981 */ /* 0x000362000c1e1500 */
        /* <DEDUP_REMOVED lines=8> */
[----:B------:R-:W-:-:S03]  /*4d60*/  MOV R16, RZ ;  /* 0x000000ff00107202 */ /* 0x000fc60000000f00 */
[--C-:B------:R-:W-:Y:S02]  /*4d70*/  IMAD.MOV R2, RZ, RZ, -R17.reuse ;  /* 0x000000ffff027224 */ /* 0x100fe400078e0a11 */
[----:B------:R-:W-:-:S04]  /*4d80*/  IMAD.HI.U32 R19, R17, UR32, R16 ;  /* 0x0000002011137c27 */ /* 0x000fc8000f8e0010 */
[----:B------:R-:W-:Y:S01]  /*4d90*/  IMAD R2, R2, UR30, R5 ;  /* 0x0000001e02027c24 */ /* 0x000fe2000f8e0205 */
[----:B------:R-:W-:-:S03]  /*4da0*/  SHF.R.U32.HI R19, RZ, UR33, R19 ;  /* 0x00000021ff137c19 */ /* 0x000fc60008011613 */
[----:B------:R-:W-:Y:S01]  /*4db0*/  IMAD R2, R2, UR4, RZ ;  /* 0x0000000402027c24 */ /* 0x000fe2000f8e02ff */
        /* <DEDUP_REMOVED lines=231> */
.L_x_1245:
[----:B-1----:R-:W-:Y:S01]  /*5c30*/  LOP3.LUT R17, R2, 0xfffffffe, RZ, 0xc0, !PT ;  /* 0xfffffffe02117812 */ /* 0x002fe200078ec0ff */
[----:B------:R-:W-:-:S03]  /*5c40*/  ULDC UR4, c[0x0][0x218] ;  /* 0x0000860000047ab9 */ /* 0x000fc60000000800 */
[----:B------:R-:W-:-:S05]  /*5c50*/  IADD3 R16, P1, R12, R17, RZ ;  /* 0x000000110c107210 */ /* 0x000fca0007f3e0ff */
[----:B------:R-:W-:-:S05]  /*5c60*/  IMAD.X R17, RZ, RZ, R13, P1 ;  /* 0x000000ffff117224 */ /* 0x000fca00008e060d */
[----:B------:R-:W2:Y:S01]  /*5c70*/  LDG.E.U16 R16, desc[UR36][R16.64] ;  /* 0x0000002410107981 */ /* 0x000ea2000c1e1500 */
[----:B------:R-:W-:Y:S01]  /*5c80*/  IADD3 R5, R5, R4, RZ ;  /* 0x0000000405057210 */ /* 0x000fe20007ffe0ff */
[----:B------:R-:W-:Y:S01]  /*5c90*/  IMAD.U32 R2, RZ, RZ, UR4 ;  /* 0x00000004ff027e24 */ /* 0x000fe2000f8e00ff */
[----:B-----5:R-:W-:Y:S01]  /*5ca0*/  IADD3 R6, R21, R6, RZ ;  /* 0x0000000615067210 */ /* 0x020fe20007ffe0ff */
[----:B------:R-:W-:Y:S01]  /*5cb0*/  IMAD.IADD R7, R10, 0x1, R7 ;  /* 0x000000010a077824 */ /* 0x000fe200078e0207 */
[----:B------:R-:W-:Y:S01]  /*5cc0*/  IADD3 R8, R11, R8, RZ ;  /* 0x000000080b087210 */ /* 0x000fe20007ffe0ff */
[----:B------:R-:W-:-:S05]  /*5cd0*/  IMAD R19, R4, 0x3, R5 ;  /* 0x0000000304137824 */ /* 0x000fca00078e0205 */
[----:B------:R-:W-:Y:S01]  /*5ce0*/  ISETP.GE.U32.AND P1, PT, R19, R2, PT ;  /* 0x000000021300720c */ /* 0x000fe20003f26070 */
[----:B--2---:R-:W-:-:S12]  /*5cf0*/  IMAD.IADD R9, R16, 0x1, R9 ;  /* 0x0000000110097824 */ /* 0x004fd800078e0209 */
[----:B------:R-:W-:Y:S05]  /*5d00*/  @!P1 BRA `(.L_x_1246) ;  /* 0xffffffbc00a09947 */ /* 0x000fea000383ffff */
[----:B------:R-:W-:Y:S05]  /*5d10*/  BSYNC B2 ;  /* 0x0000000000027941 */ /* 0x000fea0003800000 */
.L_x_1241:
[----:B------:R-:W-:-:S07]  /*5d20*/  PRMT R22, R16, 0x7610, R22 ;  /* 0x0000761010167816 */ /* 0x000fce0000000016 */
.L_x_1240:
[----:B------:R-:W-:Y:S05]  /*5d30*/  BSYNC B1 ;  /* 0x0000000000017941 */ /* 0x000fea0003800000 */
.L_x_1239:
[----:B------:R-:W-:Y:S01]  /*5d40*/  ISETP.GE.U32.AND P0, PT, R5, R2, PT ;  /* 0x000000020500720c */ /* 0x000fe20003f06070 */
[----:B------:R-:W-:-:S12]  /*5d50*/  BSSY B1, `(.L_x_1247) ;  /* 0x0000466000017945 */ /* 0x000fd80003800000 */
[----:B------:R-:W-:Y:S05]  /*5d60*/  @P0 BRA `(.L_x_1248) ;  /* 0x0000004400900947 */ /* 0x000fea0003800000 */
[----:B0-----:R-:W0:Y:S01]  /*5d70*/  LDC R20, c[0x0][0x254] ;  /* 0x00009500ff147b82 */ /* 0x001e220000000800 */
[----:B------:R-:W-:Y:S01]  /*5d80*/  HFMA2.MMA R21, -RZ, RZ, 0, 0 ;  /* 0x00000000ff157435 */ /* 0x000fe200000001ff */
[----:B0-----:R-:W-:-:S13]  /*5d90*/  ISETP.NE.AND P1, PT, R20, RZ, PT ;  /* 0x000000ff1400720c */ /* 0x001fda0003f25270 */
[----:B------:R-:W-:Y:S05]  /*5da0*/  @!P1 BRA `(.L_x_1249) ;  /* 0x0000001000449947 */ /* 0x000fea0003800000 */
[----:B------:R-:W-:Y:S01]  /*5db0*/  MOV R17, R5 ;  /* 0x0000000500117202 */ /* 0x000fe20000000f00 */
[----:B------:R-:W-:Y:S01]  /*5dc0*/  IMAD.MOV.U32 R16, RZ, RZ, RZ ;  /* 0x000000ffff107224 */ /* 0x000fe200078e00ff */
        /* <DEDUP_REMOVED lines=252> */
[----:B------:R-:W-:Y:S01]  /*6d90*/  ISETP.NE.AND P2, PT, R20, 0x18, PT ;  /* 0x000000181400780c */ /* 0x000fe20003f45270 */
[----:B------:R-:W-:Y:S01]  /*6da0*/  HFMA2.MMA R24, -RZ, RZ, 0, 0 ;  /* 0x00000000ff187435 */ /* 0x000fe200000001ff */
[----:B------:R-:W-:-:S09]  /*6db0*/  ULDC.64 UR4, c[0x0][0x370] ;  /* 0x0000dc0000047ab9 */ /* 0x000fd20000000a00 */
[----:B------:R-:W-:Y:S01]  /*6dc0*/  IMAD.HI.U32 R18, R25, UR4, R24 ;  /* 0x0000000419127c27 */ /* 0x000fe2000f8e0018 */
[----:B------:R-:W-:Y:S01]  /*6dd0*/  ULDC UR4, c[0x0][0x36c] ;  /* 0x0000db0000047ab9 */ /* 0x000fe20000000800 */
[----:B------:R-:W0:Y:S03]  /*6de0*/  @P2 LDC.64 R16, c[0x0][0x378] ;  /* 0x0000de00ff102b82 */ /* 0x000e260000000a00 */
[----:B------:R-:W-:Y:S01]  /*6df0*/  SHF.R.U32.HI R19, RZ, UR5, R18 ;  /* 0x00000005ff137c19 */ /* 0x000fe20008011612 */
[----:B------:R-:W-:-:S03]  /*6e00*/  @P2 IMAD.MOV.U32 R18, RZ, RZ, RZ ;  /* 0x000000ffff122224 */ /* 0x000fc600078e00ff */
[C---:B------:R-:W-:Y:S01]  /*6e10*/  IADD3 R23, -R19.reuse, RZ, RZ ;  /* 0x000000ff13177210 */ /* 0x040fe20007ffe1ff */
[----:B------:R-:W1:Y:S08]  /*6e20*/  @P2 LDC R26, c[0x0][0x380] ;  /* 0x0000e000ff1a2b82 */ /* 0x000e700000000800 */
[----:B------:R-:W2:Y:S01]  /*6e30*/  @P2 LDC R24, c[0x0][0x3e4] ;  /* 0x0000f900ff182b82 */ /* 0x000ea20000000800 */
[----:B0-----:R-:W-:-:S04]  /*6e40*/  @P2 IMAD.HI.U32 R17, R19, R17, R18 ;  /* 0x0000001113112227 */ /* 0x001fc800078e0012 */
[----:B------:R-:W-:Y:S01]  /*6e50*/  IMAD R18, R23, UR4, R25 ;  /* 0x0000000417127c24 */ /* 0x000fe2000f8e0219 */
[----:B------:R-:W-:Y:S01]  /*6e60*/  ULDC UR4, c[0x0][0x3e0] ;  /* 0x0000f80000047ab9 */ /* 0x000fe20000000800 */
[----:B-1----:R-:W-:Y:S02]  /*6e70*/  @P2 SHF.R.U32.HI R17, RZ, R26, R17 ;  /* 0x0000001aff112219 */ /* 0x002fe40000011611 */
[----:B------:R-:W-:-:S03]  /*6e80*/  IMAD R21, R18, UR4, R21 ;  /* 0x0000000412157c24 */ /* 0x000fc6000f8e0215 */
[----:B------:R-:W-:-:S04]  /*6e90*/  @P2 IMAD.MOV R17, RZ, RZ, -R17 ;  /* 0x000000ffff112224 */ /* 0x000fc800078e0a11 */
[----:B------:R-:W-:-:S04]  /*6ea0*/  @P2 IMAD R16, R16, R17, R19 ;  /* 0x0000001110102224 */ /* 0x000fc800078e0213 */
[----:B--2---:R-:W-:-:S07]  /*6eb0*/  @P2 IMAD R21, R16, R24, R21 ;  /* 0x0000001810152224 */ /* 0x004fce00078e0215 */
.L_x_1249:
[----:B------:R-:W-:-:S04]  /*6ec0*/  LOP3.LUT R17, R21, 0xfffffffe, RZ, 0xc0, !PT ;  /* 0xfffffffe15117812 */ /* 0x000fc800078ec0ff */
[----:B------:R-:W-:-:S04]  /*6ed0*/  IADD3 R16, P2, R12, R17, RZ ;  /* 0x000000110c107210 */ /* 0x000fc80007f5e0ff */
[----:B------:R-:W-:-:S05]  /*6ee0*/  IADD3.X R17, RZ, R13, RZ, P2, !PT ;  /* 0x0000000dff117210 */ /* 0x000fca00017fe4ff */
[----:B------:R1:W5:Y:S01]  /*6ef0*/  LDG.E.U16 R21, desc[UR36][R16.64] ;  /* 0x0000002410157981 */ /* 0x000362000c1e1500 */
[----:B------:R-:W-:-:S05]  /*6f00*/  IMAD.IADD R19, R5, 0x1, R4 ;  /* 0x0000000105137824 */ /* 0x000fca00078e0204 */
[----:B------:R-:W-:-:S13]  /*6f10*/  ISETP.GE.U32.AND P2, PT, R19, R2, PT ;  /* 0x000000021300720c */ /* 0x000fda0003f46070 */
[----:B-1----:R-:W-:Y:S05]  /*6f20*/  @P2 BRA `(.L_x_1248) ;  /* 0x0000003400202947 */ /* 0x002fea0003800000 */
[----:B------:R-:W-:Y:S01]  /*6f30*/  MOV R10, RZ ;  /* 0x000000ff000a7202 */ /* 0x000fe20000000f00 */
        /* <DEDUP_REMOVED lines=254> */
[----:B------:R-:W-:Y:S01]  /*7f20*/  ISETP.NE.AND P2, PT, R20, 0x18, PT ;  /* 0x000000181400780c */ /* 0x000fe20003f45270 */
[----:B------:R-:W-:Y:S01]  /*7f30*/  IMAD.MOV.U32 R26, RZ, RZ, RZ ;  /* 0x000000ffff1a7224 */ /* 0x000fe200078e00ff */
[----:B------:R-:W-:-:S03]  /*7f40*/  ULDC.64 UR4, c[0x0][0x370] ;  /* 0x0000dc0000047ab9 */ /* 0x000fc60000000a00 */
[----:B------:R-:W-:Y:S01]  /*7f50*/  IMAD.HI.U32 R24, R27, UR4, R26 ;  /* 0x000000041b187c27 */ /* 0x000fe2000f8e001a */
[----:B------:R-:W-:-:S04]  /*7f60*/  ULDC UR4, c[0x0][0x36c] ;  /* 0x0000db0000047ab9 */ /* 0x000fc80000000800 */
        /* <DEDUP_REMOVED lines=9> */
[----:B------:R-:W-:Y:S01]  /*8000*/  ULDC UR4, c[0x0][0x3e0] ;  /* 0x0000f80000047ab9 */ /* 0x000fe20000000800 */
[----:B------:R-:W-:Y:S02]  /*8010*/  @P2 IADD3 R23, -R23, RZ, RZ ;  /* 0x000000ff17172210 */ /* 0x000fe40007ffe1ff */
[----:B------:R-:W-:-:S03]  /*8020*/  IMAD R10, R17, UR4, R10 ;  /* 0x00000004110a7c24 */ /* 0x000fc6000f8e020a */
[----:B------:R-:W-:-:S04]  /*8030*/  @P2 IMAD R16, R16, R23, R25 ;  /* 0x0000001710102224 */ /* 0x000fc800078e0219 */
[----:B--2---:R-:W-:-:S07]  /*8040*/  @P2 IMAD R10, R16, R29, R10 ;  /* 0x0000001d100a2224 */ /* 0x004fce00078e020a */
.L_x_1250:
[----:B------:R-:W-:-:S04]  /*8050*/  LOP3.LUT R17, R10, 0xfffffffe, RZ, 0xc0, !PT ;  /* 0xfffffffe0a117812 */ /* 0x000fc800078ec0ff */
[----:B------:R-:W-:-:S05]  /*8060*/  IADD3 R16, P2, R12, R17, RZ ;  /* 0x000000110c107210 */ /* 0x000fca0007f5e0ff */
[----:B------:R-:W-:-:S05]  /*8070*/  IMAD.X R17, RZ, RZ, R13, P2 ;  /* 0x000000ffff117224 */ /* 0x000fca00010e060d */
[----:B------:R1:W5:Y:S01]  /*8080*/  LDG.E.U16 R10, desc[UR36][R16.64] ;  /* 0x00000024100a7981 */ /* 0x000362000c1e1500 */
[----:B------:R-:W-:-:S04]  /*8090*/  IADD3 R19, R19, R4, RZ ;  /* 0x0000000413137210 */ /* 0x000fc80007ffe0ff */
[----:B------:R-:W-:-:S13]  /*80a0*/  ISETP.GE.U32.AND P2, PT, R19, R2, PT ;  /* 0x000000021300720c */ /* 0x000fda0003f46070 */
[----:B-1----:R-:W-:Y:S05]  /*80b0*/  @P2 BRA `(.L_x_1248) ;  /* 0x0000002000bc2947 */ /* 0x002fea0003800000 */
[----:B------:R-:W-:Y:S01]  /*80c0*/  IMAD.MOV.U32 R11, RZ, RZ, RZ ;  /* 0x000000ffff0b7224 */ /* 0x000fe200078e00ff */
        /* <DEDUP_REMOVED lines=255> */
[----:B------:R-:W-:Y:S01]  /*90c0*/  ULDC.64 UR4, c[0x0][0x370] ;  /* 0x0000dc0000047ab9 */ /* 0x000fe20000000a00 */
[----:B------:R-:W-:-:S05]  /*90d0*/  MOV R26, RZ ;  /* 0x000000ff001a7202 */ /* 0x000fca0000000f00 */
[----:B------:R-:W-:Y:S01]  /*90e0*/  IMAD.HI.U32 R24, R27, UR4, R26 ;  /* 0x000000041b187c27 */ /* 0x000fe2000f8e001a */
[----:B------:R-:W-:-:S04]  /*90f0*/  ULDC UR4, c[0x0][0x36c] ;  /* 0x0000db0000047ab9 */ /* 0x000fc80000000800 */
[----:B------:R-:W-:Y:S01]  /*9100*/  SHF.R.U32.HI R25, RZ, UR5, R24 ;  /* 0x00000005ff197c19 */ /* 0x000fe20008011618 */
[----:B------:R-:W0:Y:S01]  /*9110*/  @P2 LDC.64 R16, c[0x0][0x378] ;  /* 0x0000de00ff102b82 */ /* 0x000e220000000a00 */
[----:B------:R-:W-:-:S07]  /*9120*/  @P2 IMAD.MOV.U32 R24, RZ, RZ, RZ ;  /* 0x000000ffff182224 */ /* 0x000fce00078e00ff */
[----:B------:R-:W1:Y:S08]  /*9130*/  @P2 LDC R23, c[0x0][0x380] ;  /* 0x0000e000ff172b82 */ /* 0x000e700000000800 */
[----:B------:R-:W2:Y:S01]  /*9140*/  @P2 LDC R26, c[0x0][0x3e4] ;  /* 0x0000f900ff1a2b82 */ /* 0x000ea20000000800 */
[C---:B0-----:R-:W-:Y:S01]  /*9150*/  @P2 IMAD.HI.U32 R24, R25.reuse, R17, R24 ;  /* 0x0000001119182227 */ /* 0x041fe200078e0018 */
[----:B------:R-:W-:-:S04]  /*9160*/  IADD3 R17, -R25, RZ, RZ ;  /* 0x000000ff19117210 */ /* 0x000fc80007ffe1ff */
[----:B-1----:R-:W-:Y:S01]  /*9170*/  @P2 SHF.R.U32.HI R23, RZ, R23, R24 ;  /* 0x00000017ff172219 */ /* 0x002fe20000011618 */
[----:B------:R-:W-:Y:S01]  /*9180*/  IMAD R24, R17, UR4, R27 ;  /* 0x0000000411187c24 */ /* 0x000fe2000f8e021b */
[----:B------:R-:W-:Y:S02]  /*9190*/  ULDC UR4, c[0x0][0x3e0] ;  /* 0x0000f80000047ab9 */ /* 0x000fe40000000800 */
[----:B------:R-:W-:Y:S01]  /*91a0*/  @P2 IADD3 R23, -R23, RZ, RZ ;  /* 0x000000ff17172210 */ /* 0x000fe20007ffe1ff */
[----:B------:R-:W-:-:S04]  /*91b0*/  IMAD R11, R24, UR4, R11 ;  /* 0x00000004180b7c24 */ /* 0x000fc8000f8e020b */
[----:B------:R-:W-:-:S04]  /*91c0*/  @P2 IMAD R16, R16, R23, R25 ;  /* 0x0000001710102224 */ /* 0x000fc800078e0219 */
[----:B--2---:R-:W-:-:S07]  /*91d0*/  @P2 IMAD R11, R16, R26, R11 ;  /* 0x0000001a100b2224 */ /* 0x004fce00078e020b */
.L_x_1251:
[----:B------:R-:W-:-:S04]  /*91e0*/  LOP3.LUT R11, R11, 0xfffffffe, RZ, 0xc0, !PT ;  /* 0xfffffffe0b0b7812 */ /* 0x000fc800078ec0ff */
[----:B------:R-:W-:-:S05]  /*91f0*/  IADD3 R24, P2, R12, R11, RZ ;  /* 0x0000000b0c187210 */ /* 0x000fca0007f5e0ff */
[----:B------:R-:W-:-:S05]  /*9200*/  IMAD.X R25, RZ, RZ, R13, P2 ;  /* 0x000000ffff197224 */ /* 0x000fca00010e060d */
[----:B------:R1:W5:Y:S01]  /*9210*/  LDG.E.U16 R11, desc[UR36][R24.64] ;  /* 0x00000024180b7981 */ /* 0x000362000c1e1500 */
[----:B------:R-:W-:-:S04]  /*9220*/  IADD3 R17, R19, R4, RZ ;  /* 0x0000000413117210 */ /* 0x000fc80007ffe0ff */
[----:B------:R-:W-:-:S13]  /*9230*/  ISETP.GE.U32.AND P2, PT, R17, R2, PT ;  /* 0x000000021100720c */ /* 0x000fda0003f46070 */
[----:B-1----:R-:W-:Y:S05]  /*9240*/  @P2 BRA `(.L_x_1248) ;  /* 0x0000001000582947 */ /* 0x002fea0003800000 */
[----:B------:R-:W-:Y:S01]  /*9250*/  HFMA2.MMA R22, -RZ, RZ, 0, 0 ;  /* 0x00000000ff167435 */ /* 0x000fe200000001ff */
[----:B------:R-:W-:Y:S10]  /*9260*/  @!P1 BRA `(.L_x_1252) ;  /* 0x0000001000409947 */ /* 0x000ff40003800000 */
        /* <DEDUP_REMOVED lines=259> */
[----:B------:R-:W-:Y:S02]  /*a2a0*/  SHF.R.U32.HI R25, RZ, UR5, R24 ;  /* 0x00000005ff197c19 */ /* 0x000fe40008011618 */
[----:B------:R-:W-:-:S03]  /*a2b0*/  @P1 MOV R24, RZ ;  /* 0x000000ff00181202 */ /* 0x000fc60000000f00 */
[----:B------:R-:W1:Y:S01]  /*a2c0*/  @P1 LDC R20, c[0x0][0x380] ;  /* 0x0000e000ff141b82 */ /* 0x000e620000000800 */
[----:B------:R-:W-:-:S04]  /*a2d0*/  IMAD.MOV R18, RZ, RZ, -R25 ;  /* 0x000000ffff127224 */ /* 0x000fc800078e0a19 */
[----:B------:R-:W-:Y:S01]  /*a2e0*/  IMAD R19, R18, UR4, R19 ;  /* 0x0000000412137c24 */ /* 0x000fe2000f8e0213 */
[----:B------:R-:W-:Y:S02]  /*a2f0*/  ULDC UR4, c[0x0][0x3e0] ;  /* 0x0000f80000047ab9 */ /* 0x000fe40000000800 */
[----:B------:R-:W2:Y:S01]  /*a300*/  @P1 LDC R23, c[0x0][0x3e4] ;  /* 0x0000f900ff171b82 */ /* 0x000ea20000000800 */
[----:B------:R-:W-:Y:S02]  /*a310*/  IMAD R22, R19, UR4, R22 ;  /* 0x0000000413167c24 */ /* 0x000fe4000f8e0216 */
[----:B0-----:R-:W-:-:S05]  /*a320*/  @P1 IMAD.HI.U32 R17, R25, R17, R24 ;  /* 0x0000001119111227 */ /* 0x001fca00078e0018 */
[----:B-1----:R-:W-:-:S04]  /*a330*/  @P1 SHF.R.U32.HI R17, RZ, R20, R17 ;  /* 0x00000014ff111219 */ /* 0x002fc80000011611 */
[----:B------:R-:W-:-:S05]  /*a340*/  @P1 IADD3 R17, -R17, RZ, RZ ;  /* 0x000000ff11111210 */ /* 0x000fca0007ffe1ff */
[----:B------:R-:W-:-:S04]  /*a350*/  @P1 IMAD R16, R16, R17, R25 ;  /* 0x0000001110101224 */ /* 0x000fc800078e0219 */
[----:B--2---:R-:W-:-:S07]  /*a360*/  @P1 IMAD R22, R16, R23, R22 ;  /* 0x0000001710161224 */ /* 0x004fce00078e0216 */
.L_x_1252:
[----:B------:R-:W-:-:S04]  /*a370*/  LOP3.LUT R23, R22, 0xfffffffe, RZ, 0xc0, !PT ;  /* 0xfffffffe16177812 */ /* 0x000fc800078ec0ff */
[----:B------:R-:W-:-:S04]  /*a380*/  IADD3 R22, P1, R12, R23, RZ ;  /* 0x000000170c167210 */ /* 0x000fc80007f3e0ff */
[----:B------:R-:W-:-:S05]  /*a390*/  IADD3.X R23, RZ, R13, RZ, P1, !PT ;  /* 0x0000000dff177210 */ /* 0x000fca0000ffe4ff */
[----:B------:R1:W5:Y:S04]  /*a3a0*/  LDG.E.U16 R22, desc[UR36][R22.64] ;  /* 0x0000002416167981 */ /* 0x000368000c1e1500 */
.L_x_1248:
[----:B------:R-:W-:Y:S05]  /*a3b0*/  BSYNC B1 ;  /* 0x0000000000017941 */ /* 0x000fea0003800000 */
.L_x_1247:
[----:B------:R-:W-:Y:S04]  /*a3c0*/  BSSY B1, `(.L_x_1253) ;  /* 0x0000010000017945 */ /* 0x000fe80003800000 */
[----:B------:R-:W-:Y:S05]  /*a3d0*/  @P0 BRA `(.L_x_1254) ;  /* 0x0000000000380947 */ /* 0x000fea0003800000 */
[----:B------:R-:W-:Y:S01]  /*a3e0*/  IMAD.IADD R5, R5, 0x1, R4 ;  /* 0x0000000105057824 */ /* 0x000fe200078e0204 */
[----:B-----5:R-:W-:-:S04]  /*a3f0*/  IADD3 R6, R6, R21, RZ ;  /* 0x0000001506067210 */ /* 0x020fc80007ffe0ff */
[----:B------:R-:W-:-:S13]  /*a400*/  ISETP.GE.U32.AND P0, PT, R5, R2, PT ;  /* 0x000000020500720c */ /* 0x000fda0003f06070 */
[----:B------:R-:W-:Y:S05]  /*a410*/  @P0 BRA `(.L_x_1254) ;  /* 0x0000000000280947 */ /* 0x000fea0003800000 */
[----:B------:R-:W-:Y:S02]  /*a420*/  IADD3 R5, R5, R4, RZ ;  /* 0x0000000405057210 */ /* 0x000fe40007ffe0ff */
[----:B------:R-:W-:Y:S02]  /*a430*/  IADD3 R7, R7, R10, RZ ;  /* 0x0000000a07077210 */ /* 0x000fe40007ffe0ff */
[----:B------:R-:W-:-:S13]  /*a440*/  ISETP.GE.U32.AND P0, PT, R5, R2, PT ;  /* 0x000000020500720c */ /* 0x000fda0003f06070 */
[----:B------:R-:W-:Y:S01]  /*a450*/  @!P0 IMAD.IADD R5, R5, 0x1, R4 ;  /* 0x0000000105058824 */ /* 0x000fe200078e0204 */
[----:B------:R-:W-:-:S04]  /*a460*/  @!P0 IADD3 R11, R8, R11, RZ ;  /* 0x0000000b080b8210 */ /* 0x000fc80007ffe0ff */
[----:B------:R-:W-:Y:S02]  /*a470*/  @!P0 ISETP.GE.U32.AND P1, PT, R5, R2, PT ;  /* 0x000000020500820c */ /* 0x000fe40003f26070 */
[----:B------:R-:W-:Y:S02]  /*a480*/  @!P0 PRMT R8, R11, 0x7610, R8 ;  /* 0x000076100b088816 */ /* 0x000fe40000000008 */
[----:B------:R-:W-:-:S05]  /*a490*/  @!P0 SEL R22, R22, RZ, !P1 ;  /* 0x000000ff16168207 */ /* 0x000fca0004800000 */
[----:B------:R-:W-:-:S05]  /*a4a0*/  @!P0 IMAD.IADD R22, R9, 0x1, R22 ;  /* 0x0000000109168824 */ /* 0x000fca00078e0216 */
[----:B------:R-:W-:-:S07]  /*a4b0*/  @!P0 PRMT R9, R22, 0x7610, R9 ;  /* 0x0000761016098816 */ /* 0x000fce0000000009 */
.L_x_1254:
[----:B------:R-:W-:Y:S05]  /*a4c0*/  BSYNC B1 ;  /* 0x0000000000017941 */ /* 0x000fea0003800000 */
.L_x_1253:
[----:B------:R-:W-:-:S04]  /*a4d0*/  IADD3 R6, R8, R7, R6 ;  /* 0x0000000708067210 */ /* 0x000fc80007ffe006 */
[----:B------:R-:W-:-:S04]  /*a4e0*/  IADD3 R6, R6, R9, RZ ;  /* 0x0000000906067210 */ /* 0x000fc80007ffe0ff */
[----:B------:R-:W-:Y:S01]  /*a4f0*/  PRMT R9, R6, 0x7610, R9 ;  /* 0x0000761006097816 */ /* 0x000fe20000000009 */
[----:B------:R-:W-:Y:S06]  /*a500*/  BRA `(.L_x_1222) ;  /* 0x0000000800807947 */ /* 0x000fec0003800000 */
.L_x_1238:
[----:B------:R-:W-:Y:S01]  /*a510*/  ISETP.GE.U32.AND P0, PT, R7, R2, PT ;  /* 0x000000020700720c */ /* 0x000fe20003f06070 */
[----:B------:R-:W-:Y:S01]  /*a520*/  BSSY B1, `(.L_x_1255) ;  /* 0x0000024000017945 */ /* 0x000fe20003800000 */
[-C--:B------:R-:W-:Y:S01]  /*a530*/  MOV R7, R8.reuse ;  /* 0x0000000800077202 */ /* 0x080fe20000000f00 */
[----:B------:R-:W-:Y:S01]  /*a540*/  IMAD.MOV.U32 R20, RZ, RZ, R8 ;  /* 0x000000ffff147224 */ /* 0x000fe200078e0008 */
[----:B------:R-:W-:-:S09]  /*a550*/  MOV R21, R8 ;  /* 0x0000000800157202 */ /* 0x000fd20000000f00 */
[----:B------:R-:W-:Y:S05]  /*a560*/  @P0 BRA `(.L_x_1256) ;  /* 0x00000000007c0947 */ /* 0x000fea0003800000 */
[----:B------:R-:W-:Y:S01]  /*a570*/  BSSY B2, `(.L_x_1257) ;  /* 0x000001b000027945 */ /* 0x000fe20003800000 */
[-C--:B------:R-:W-:Y:S01]  /*a580*/  MOV R7, R8.reuse ;  /* 0x0000000800077202 */ /* 0x080fe20000000f00 */
[----:B------:R-:W-:Y:S01]  /*a590*/  IMAD.MOV.U32 R20, RZ, RZ, R8 ;  /* 0x000000ffff147224 */ /* 0x000fe200078e0008 */
[----:B------:R-:W-:-:S07]  /*a5a0*/  MOV R21, R8 ;  /* 0x0000000800157202 */ /* 0x000fce0000000f00 */
.L_x_1258:
[-C--:B------:R-:W-:Y:S01]  /*a5b0*/  IADD3 R11, R4, R5.reuse, RZ ;  /* 0x00000005040b7210 */ /* 0x080fe20007ffe0ff */
[----:B------:R-:W-:-:S04]  /*a5c0*/  IMAD R9, R22, R5, RZ ;  /* 0x0000000516097224 */ /* 0x000fc800078e02ff */
[----:B------:R-:W-:Y:S02]  /*a5d0*/  IMAD.IADD R17, R11, 0x1, R4 ;  /* 0x000000010b117824 */ /* 0x000fe400078e0204 */
[----:B------:R-:W-:Y:S02]  /*a5e0*/  IMAD R11, R22, R11, RZ ;  /* 0x0000000b160b7224 */ /* 0x000fe400078e02ff */
[----:B------:R-:W-:Y:S01]  /*a5f0*/  IMAD.WIDE.U32 R8, R9, 0x2, R12 ;  /* 0x0000000209087825 */ /* 0x000fe200078e000c */
[----:B------:R-:W-:-:S03]  /*a600*/  IADD3 R23, R17, R4, RZ ;  /* 0x0000000411177210 */ /* 0x000fc60007ffe0ff */
[C---:B------:R-:W-:Y:S02]  /*a610*/  IMAD R17, R22.reuse, R17, RZ ;  /* 0x0000001116117224 */ /* 0x040fe400078e02ff */
[----:B------:R-:W-:Y:S01]  /*a620*/  IMAD R19, R22, R23, RZ ;  /* 0x0000001716137224 */ /* 0x000fe200078e02ff */
[----:B------:R-:W2:Y:S01]  /*a630*/  LDG.E.U16 R9, desc[UR36][R8.64] ;  /* 0x0000002408097981 */ /* 0x000ea2000c1e1500 */
[----:B------:R-:W-:-:S04]  /*a640*/  IMAD.WIDE.U32 R10, R11, 0x2, R12 ;  /* 0x000000020b0a7825 */ /* 0x000fc800078e000c */
[--C-:B------:R-:W-:Y:S02]  /*a650*/  IMAD.WIDE.U32 R16, R17, 0x2, R12.reuse ;  /* 0x0000000211107825 */ /* 0x100fe400078e000c */
[----:B------:R-:W3:Y:S02]  /*a660*/  LDG.E.U16 R10, desc[UR36][R10.64] ;  /* 0x000000240a0a7981 */ /* 0x000ee4000c1e1500 */
[----:B------:R-:W-:Y:S02]  /*a670*/  IMAD.WIDE.U32 R18, R19, 0x2, R12 ;  /* 0x0000000213127825 */ /* 0x000fe400078e000c */
[----:B------:R-:W4:Y:S04]  /*a680*/  LDG.E.U16 R17, desc[UR36][R16.64] ;  /* 0x0000002410117981 */ /* 0x000f28000c1e1500 */
[----:B------:R-:W5:Y:S01]  /*a690*/  LDG.E.U16 R18, desc[UR36][R18.64] ;  /* 0x0000002412127981 */ /* 0x000f62000c1e1500 */
[----:B------:R-:W-:-:S05]  /*a6a0*/  IADD3 R5, R23, R4, RZ ;  /* 0x0000000417057210 */ /* 0x000fca0007ffe0ff */
[----:B------:R-:W-:-:S05]  /*a6b0*/  IMAD R23, R4, 0x3, R5 ;  /* 0x0000000304177824 */ /* 0x000fca00078e0205 */
[----:B------:R-:W-:Y:S01]  /*a6c0*/  ISETP.GE.U32.AND P0, PT, R23, R2, PT ;  /* 0x000000021700720c */ /* 0x000fe20003f06070 */
[----:B--2---:R-:W-:Y:S01]  /*a6d0*/  IMAD.IADD R6, R9, 0x1, R6 ;  /* 0x0000000109067824 */ /* 0x004fe200078e0206 */
[----:B---3--:R-:W-:Y:S02]  /*a6e0*/  IADD3 R7, R10, R7, RZ ;  /* 0x000000070a077210 */ /* 0x008fe40007ffe0ff */
[----:B----4-:R-:W-:Y:S01]  /*a6f0*/  IADD3 R20, R17, R20, RZ ;  /* 0x0000001411147210 */ /* 0x010fe20007ffe0ff */
[----:B-----5:R-:W-:-:S08]  /*a700*/  IMAD.IADD R21, R18, 0x1, R21 ;  /* 0x0000000112157824 */ /* 0x020fd000078e0215 */
[----:B------:R-:W-:Y:S05]  /*a710*/  @!P0 BRA `(.L_x_1258) ;  /* 0xfffffffc00a48947 */ /* 0x000fea000383ffff */
[----:B------:R-:W-:Y:S05]  /*a720*/  BSYNC B2 ;  /* 0x0000000000027941 */ /* 0x000fea0003800000 */
.L_x_1257:
[----:B------:R-:W-:Y:S02]  /*a730*/  PRMT R16, R10, 0x7610, R16 ;  /* 0x000076100a107816 */ /* 0x000fe40000000010 */
[----:B------:R-:W-:Y:S02]  /*a740*/  PRMT R11, R9, 0x7610, R11 ;  /* 0x00007610090b7816 */ /* 0x000fe4000000000b */
[----:B------:R-:W-:-:S07]  /*a750*/  PRMT R10, R18, 0x7610, R10 ;  /* 0x00007610120a7816 */ /* 0x000fce000000000a */
.L_x_1256:
[----:B------:R-:W-:Y:S05]  /*a760*/  BSYNC B1 ;  /* 0x0000000000017941 */ /* 0x000fea0003800000 */
.L_x_1255:
[----:B------:R-:W-:Y:S01]  /*a770*/  ISETP.GE.U32.AND P1, PT, R5, R2, PT ;  /* 0x000000020500720c */ /* 0x000fe20003f26070 */
[----:B------:R-:W-:-:S12]  /*a780*/  BSSY B1, `(.L_x_1259) ;  /* 0x0000016000017945 */ /* 0x000fd80003800000 */
[----:B------:R-:W-:Y:S05]  /*a790*/  @P1 BRA `(.L_x_1260) ;  /* 0x0000000000501947 */ /* 0x000fea0003800000 */
[----:B------:R-:W-:-:S04]  /*a7a0*/  IMAD R9, R22, R5, RZ ;  /* 0x0000000516097224 */ /* 0x000fc800078e02ff */
[----:B------:R-:W-:-:S05]  /*a7b0*/  IMAD.WIDE.U32 R8, R9, 0x2, R12 ;  /* 0x0000000209087825 */ /* 0x000fca00078e000c */
[----:B------:R0:W5:Y:S01]  /*a7c0*/  LDG.E.U16 R11, desc[UR36][R8.64] ;  /* 0x00000024080b7981 */ /* 0x000162000c1e1500 */
[----:B------:R-:W-:-:S04]  /*a7d0*/  IADD3 R19, R5, R4, RZ ;  /* 0x0000000405137210 */ /* 0x000fc80007ffe0ff */
[----:B------:R-:W-:-:S13]  /*a7e0*/  ISETP.GE.U32.AND P0, PT, R19, R2, PT ;  /* 0x000000021300720c */ /* 0x000fda0003f06070 */
[----:B0-----:R-:W-:Y:S05]  /*a7f0*/  @P0 BRA `(.L_x_1260) ;  /* 0x0000000000380947 */ /* 0x001fea0003800000 */
[----:B------:R-:W-:-:S04]  /*a800*/  IMAD R9, R22, R19, RZ ;  /* 0x0000001316097224 */ /* 0x000fc800078e02ff */
[----:B------:R-:W-:-:S05]  /*a810*/  IMAD.WIDE.U32 R8, R9, 0x2, R12 ;  /* 0x0000000209087825 */ /* 0x000fca00078e000c */
[----:B------:R0:W5:Y:S01]  /*a820*/  LDG.E.U16 R16, desc[UR36][R8.64] ;  /* 0x0000002408107981 */ /* 0x000162000c1e1500 */
[----:B------:R-:W-:-:S04]  /*a830*/  IADD3 R19, R19, R4, RZ ;  /* 0x0000000413137210 */ /* 0x000fc80007ffe0ff */
[----:B------:R-:W-:-:S13]  /*a840*/  ISETP.GE.U32.AND P0, PT, R19, R2, PT ;  /* 0x000000021300720c */ /* 0x000fda0003f06070 */
[----:B0-----:R-:W-:Y:S05]  /*a850*/  @P0 BRA `(.L_x_1260) ;  /* 0x0000000000200947 */ /* 0x001fea0003800000 */
[----:B------:R-:W-:Y:S02]  /*a860*/  IMAD.IADD R17, R19, 0x1, R4 ;  /* 0x0000000113117824 */ /* 0x000fe400078e0204 */
[----:B------:R-:W-:-:S03]  /*a870*/  IMAD R9, R22, R19, RZ ;  /* 0x0000001316097224 */ /* 0x000fc600078e02ff */
[----:B------:R-:W-:Y:S01]  /*a880*/  ISETP.GE.U32.AND P0, PT, R17, R2, PT ;  /* 0x000000021100720c */ /* 0x000fe20003f06070 */
[----:B------:R-:W-:-:S12]  /*a890*/  IMAD.WIDE.U32 R8, R9, 0x2, R12 ;  /* 0x0000000209087825 */ /* 0x000fd800078e000c */
[----:B------:R-:W-:-:S04]  /*a8a0*/  @!P0 IMAD R17, R22, R17, RZ ;  /* 0x0000001116118224 */ /* 0x000fc800078e02ff */
[----:B------:R-:W-:Y:S02]  /*a8b0*/  @!P0 IMAD.WIDE.U32 R12, R17, 0x2, R12 ;  /* 0x00000002110c8825 */ /* 0x000fe400078e000c */
[----:B------:R0:W5:Y:S04]  /*a8c0*/  LDG.E.U16 R17, desc[UR36][R8.64] ;  /* 0x0000002408117981 */ /* 0x000168000c1e1500 */
[----:B------:R0:W5:Y:S02]  /*a8d0*/  @!P0 LDG.E.U16 R10, desc[UR36][R12.64] ;  /* 0x000000240c0a8981 */ /* 0x000164000c1e1500 */
.L_x_1260:
[----:B------:R-:W-:Y:S05]  /*a8e0*/  BSYNC B1 ;  /* 0x0000000000017941 */ /* 0x000fea0003800000 */
.L_x_1259:
[----:B------:R-:W-:Y:S04]  /*a8f0*/  BSSY B1, `(.L_x_1261) ;  /* 0x0000010000017945 */ /* 0x000fe80003800000 */
[----:B------:R-:W-:Y:S05]  /*a900*/  @P1 BRA `(.L_x_1262) ;  /* 0x0000000000381947 */ /* 0x000fea0003800000 */
[----:B------:R-:W-:Y:S02]  /*a910*/  IADD3 R5, R5, R4, RZ ;  /* 0x0000000405057210 */ /* 0x000fe40007ffe0ff */
[----:B-----5:R-:W-:Y:S02]  /*a920*/  IADD3 R6, R6, R11, RZ ;  /* 0x0000000b06067210 */ /* 0x020fe40007ffe0ff */
[----:B------:R-:W-:-:S13]  /*a930*/  ISETP.GE.U32.AND P0, PT, R5, R2, PT ;  /* 0x000000020500720c */ /* 0x000fda0003f06070 */
[----:B------:R-:W-:Y:S05]  /*a940*/  @P0 BRA `(.L_x_1262) ;  /* 0x0000000000280947 */ /* 0x000fea0003800000 */
[----:B------:R-:W-:Y:S01]  /*a950*/  IMAD.IADD R5, R5, 0x1, R4 ;  /* 0x0000000105057824 */ /* 0x000fe200078e0204 */
[----:B------:R-:W-:-:S04]  /*a960*/  IADD3 R7, R7, R16, RZ ;  /* 0x0000001007077210 */ /* 0x000fc80007ffe0ff */
[----:B------:R-:W-:-:S13]  /*a970*/  ISETP.GE.U32.AND P0, PT, R5, R2, PT ;  /* 0x000000020500720c */ /* 0x000fda0003f06070 */
[----:B------:R-:W-:Y:S01]  /*a980*/  @!P0 IADD3 R5, R5, R4, RZ ;  /* 0x0000000405058210 */ /* 0x000fe20007ffe0ff */
[----:B------:R-:W-:-:S03]  /*a990*/  @!P0 IMAD.IADD R17, R20, 0x1, R17 ;  /* 0x0000000114118824 */ /* 0x000fc600078e0211 */
[----:B------:R-:W-:Y:S02]  /*a9a0*/  @!P0 ISETP.GE.U32.AND P1, PT, R5, R2, PT ;  /* 0x000000020500820c */ /* 0x000fe40003f26070 */
[----:B------:R-:W-:Y:S02]  /*a9b0*/  @!P0 PRMT R20, R17, 0x7610, R20 ;  /* 0x0000761011148816 */ /* 0x000fe40000000014 */
[----:B------:R-:W-:-:S04]  /*a9c0*/  @!P0 SEL R10, R10, RZ, !P1 ;  /* 0x000000ff0a0a8207 */ /* 0x000fc80004800000 */
[----:B------:R-:W-:-:S04]  /*a9d0*/  @!P0 IADD3 R10, R21, R10, RZ ;  /* 0x0000000a150a8210 */ /* 0x000fc80007ffe0ff */
[----:B------:R-:W-:-:S07]  /*a9e0*/  @!P0 PRMT R21, R10, 0x7610, R21 ;  /* 0x000076100a158816 */ /* 0x000fce0000000015 */
.L_x_1262:
[----:B------:R-:W-:Y:S05]  /*a9f0*/  BSYNC B1 ;  /* 0x0000000000017941 */ /* 0x000fea0003800000 */
.L_x_1261:
[----:B------:R-:W-:-:S04]  /*aa00*/  IADD3 R6, R20, R7, R6 ;  /* 0x0000000714067210 */ /* 0x000fc80007ffe006 */
[----:B------:R-:W-:-:S04]  /*aa10*/  IADD3 R6, R6, R21, RZ ;  /* 0x0000001506067210 */ /* 0x000fc80007ffe0ff */
[----:B0-----:R-:W-:Y:S01]  /*aa20*/  PRMT R9, R6, 0x7610, R9 ;  /* 0x0000761006097816 */ /* 0x001fe20000000009 */
[----:B------:R-:W-:Y:S06]  /*aa30*/  BRA `(.L_x_1222) ;  /* 0x0000000400347947 */ /* 0x000fec0003800000 */
.L_x_1237:
[----:B------:R-:W0:Y:S01]  /*aa40*/  LDC R4, c[0x0][0x220] ;  /* 0x00008800ff047b82 */ /* 0x000e220000000800 */
[----:B------:R-:W-:Y:S01]  /*aa50*/  BSSY B1, `(.L_x_1263) ;  /* 0x0000023000017945 */ /* 0x000fe20003800000 */
[----:B------:R-:W-:-:S06]  /*aa60*/  IMAD.MOV.U32 R9, RZ, RZ, R5 ;  /* 0x000000ffff097224 */ /* 0x000fcc00078e0005 */
[----:B------:R-:W1:Y:S01]  /*aa70*/  LDC.U16 R6, c[0x0][0x212] ;  /* 0x00008480ff067b82 */ /* 0x000e620000000400 */
[----:B0-----:R-:W-:-:S05]  /*aa80*/  IMAD R7, R4, 0x3, R5 ;  /* 0x0000000304077824 */ /* 0x001fca00078e0205 */
[----:B------:R-:W-:Y:S02]  /*aa90*/  ISETP.GE.U32.AND P0, PT, R7, R2, PT ;  /* 0x000000020700720c */ /* 0x000fe40003f06070 */
[-C--:B-1----:R-:W-:Y:S01]  /*aaa0*/  MOV R8, R6.reuse ;  /* 0x0000000600087202 */ /* 0x082fe20000000f00 */
[----:B------:R-:W-:Y:S01]  /*aab0*/  IMAD.MOV.U32 R5, RZ, RZ, R6 ;  /* 0x000000ffff057224 */ /* 0x000fe200078e0006 */
[----:B------:R-:W-:-:S09]  /*aac0*/  MOV R7, R6 ;  /* 0x0000000600077202 */ /* 0x000fd20000000f00 */
[----:B------:R-:W-:Y:S05]  /*aad0*/  @P0 BRA `(.L_x_1264) ;  /* 0x0000000000680947 */ /* 0x000fea0003800000 */
[----:B------:R-:W-:Y:S01]  /*aae0*/  BSSY B2, `(.L_x_1265) ;  /* 0x0000016000027945 */ /* 0x000fe20003800000 */
[-C--:B------:R-:W-:Y:S02]  /*aaf0*/  MOV R7, R6.reuse ;  /* 0x0000000600077202 */ /* 0x080fe40000000f00 */
[----:B------:R-:W-:-:S07]  /*ab00*/  MOV R5, R6 ;  /* 0x0000000600057202 */ /* 0x000fce0000000f00 */
.L_x_1266:
[C---:B------:R-:W-:Y:S02]  /*ab10*/  IMAD.IADD R17, R9.reuse, 0x1, R4 ;  /* 0x0000000109117824 */ /* 0x040fe400078e0204 */
[----:B------:R-:W-:-:S03]  /*ab20*/  IMAD.WIDE.U32 R10, R9, 0x2, R12 ;  /* 0x00000002090a7825 */ /* 0x000fc600078e000c */
[CC--:B------:R-:W-:Y:S01]  /*ab30*/  IADD3 R19, R17.reuse, R4.reuse, RZ ;  /* 0x0000000411137210 */ /* 0x0c0fe20007ffe0ff */
[--C-:B------:R-:W-:Y:S02]  /*ab40*/  IMAD.WIDE.U32 R16, R17, 0x2, R12.reuse ;  /* 0x0000000211107825 */ /* 0x100fe400078e000c */
[----:B------:R-:W2:Y:S01]  /*ab50*/  LDG.E.U16 R11, desc[UR36][R10.64] ;  /* 0x000000240a0b7981 */ /* 0x000ea2000c1e1500 */
[C---:B------:R-:W-:Y:S01]  /*ab60*/  IADD3 R23, R19.reuse, R4, RZ ;  /* 0x0000000413177210 */ /* 0x040fe20007ffe0ff */
[--C-:B------:R-:W-:Y:S02]  /*ab70*/  IMAD.WIDE.U32 R18, R19, 0x2, R12.reuse ;  /* 0x0000000213127825 */ /* 0x100fe400078e000c */
[----:B------:R-:W3:Y:S02]  /*ab80*/  LDG.E.U16 R16, desc[UR36][R16.64] ;  /* 0x0000002410107981 */ /* 0x000ee4000c1e1500 */
[C---:B------:R-:W-:Y:S02]  /*ab90*/  IMAD.WIDE.U32 R20, R23.reuse, 0x2, R12 ;  /* 0x0000000217147825 */ /* 0x040fe400078e000c */
[----:B------:R-:W4:Y:S04]  /*aba0*/  LDG.E.U16 R25, desc[UR36][R18.64] ;  /* 0x0000002412197981 */ /* 0x000f28000c1e1500 */
[----:B------:R-:W5:Y:S01]  /*abb0*/  LDG.E.U16 R20, desc[UR36][R20.64] ;  /* 0x0000002414147981 */ /* 0x000f62000c1e1500 */
[----:B------:R-:W-:-:S04]  /*abc0*/  IMAD.IADD R9, R23, 0x1, R4 ;  /* 0x0000000117097824 */ /* 0x000fc800078e0204 */
[----:B------:R-:W-:-:S05]  /*abd0*/  IMAD R23, R4, 0x3, R9 ;  /* 0x0000000304177824 */ /* 0x000fca00078e0209 */
[----:B------:R-:W-:Y:S02]  /*abe0*/  ISETP.GE.U32.AND P0, PT, R23, R2, PT ;  /* 0x000000021700720c */ /* 0x000fe40003f06070 */
[----:B--2---:R-:W-:Y:S02]  /*abf0*/  IADD3 R8, R11, R8, RZ ;  /* 0x000000080b087210 */ /* 0x004fe40007ffe0ff */
[----:B---3--:R-:W-:Y:S01]  /*ac00*/  IADD3 R7, R16, R7, RZ ;  /* 0x0000000710077210 */ /* 0x008fe20007ffe0ff */
[----:B----4-:R-:W-:Y:S01]  /*ac10*/  IMAD.IADD R6, R25, 0x1, R6 ;  /* 0x0000000119067824 */ /* 0x010fe200078e0206 */
[----:B-----5:R-:W-:-:S07]  /*ac20*/  IADD3 R5, R20, R5, RZ ;  /* 0x0000000514057210 */ /* 0x020fce0007ffe0ff */
[----:B------:R-:W-:Y:S05]  /*ac30*/  @!P0 BRA `(.L_x_1266) ;  /* 0xfffffffc00b48947 */ /* 0x000fea000383ffff */
[----:B------:R-:W-:Y:S05]  /*ac40*/  BSYNC B2 ;  /* 0x0000000000027941 */ /* 0x000fea0003800000 */
.L_x_1265:
[----:B------:R-:W-:Y:S02]  /*ac50*/  PRMT R19, R11, 0x7610, R19 ;  /* 0x000076100b137816 */ /* 0x000fe40000000013 */
[----:B------:R-:W-:Y:S02]  /*ac60*/  PRMT R17, R25, 0x7610, R17 ;  /* 0x0000761019117816 */ /* 0x000fe40000000011 */
[----:B------:R-:W-:-:S07]  /*ac70*/  PRMT R18, R20, 0x7610, R18 ;  /* 0x0000761014127816 */ /* 0x000fce0000000012 */
.L_x_1264:
[----:B------:R-:W-:Y:S05]  /*ac80*/  BSYNC B1 ;  /* 0x0000000000017941 */ /* 0x000fea0003800000 */
.L_x_1263:
[----:B------:R-:W-:Y:S01]  /*ac90*/  ISETP.GE.U32.AND P1, PT, R9, R2, PT ;  /* 0x000000020900720c */ /* 0x000fe20003f26070 */
[----:B------:R-:W-:-:S12]  /*aca0*/  BSSY B1, `(.L_x_1267) ;  /* 0x0000012000017945 */ /* 0x000fd80003800000 */
[----:B------:R-:W-:Y:S05]  /*acb0*/  @P1 BRA `(.L_x_1268) ;  /* 0x0000000000401947 */ /* 0x000fea0003800000 */
[----:B------:R-:W-:-:S05]  /*acc0*/  IMAD.WIDE.U32 R10, R9, 0x2, R12 ;  /* 0x00000002090a7825 */ /* 0x000fca00078e000c */
[----:B------:R0:W5:Y:S01]  /*acd0*/  LDG.E.U16 R19, desc[UR36][R10.64] ;  /* 0x000000240a137981 */ /* 0x000162000c1e1500 */
[----:B------:R-:W-:-:S04]  /*ace0*/  IADD3 R21, R9, R4, RZ ;  /* 0x0000000409157210 */ /* 0x000fc80007ffe0ff */
[----:B------:R-:W-:-:S13]  /*acf0*/  ISETP.GE.U32.AND P0, PT, R21, R2, PT ;  /* 0x000000021500720c */ /* 0x000fda0003f06070 */
[----:B0-----:R-:W-:Y:S05]  /*ad00*/  @P0 BRA `(.L_x_1268) ;  /* 0x00000000002c0947 */ /* 0x001fea0003800000 */
[----:B------:R-:W-:-:S05]  /*ad10*/  IMAD.WIDE.U32 R10, R21, 0x2, R12 ;  /* 0x00000002150a7825 */ /* 0x000fca00078e000c */
[----:B------:R0:W5:Y:S01]  /*ad20*/  LDG.E.U16 R16, desc[UR36][R10.64] ;  /* 0x000000240a107981 */ /* 0x000162000c1e1500 */
[----:B------:R-:W-:-:S05]  /*ad30*/  IMAD.IADD R21, R21, 0x1, R4 ;  /* 0x0000000115157824 */ /* 0x000fca00078e0204 */
[----:B------:R-:W-:-:S13]  /*ad40*/  ISETP.GE.U32.AND P0, PT, R21, R2, PT ;  /* 0x000000021500720c */ /* 0x000fda0003f06070 */
[----:B0-----:R-:W-:Y:S05]  /*ad50*/  @P0 BRA `(.L_x_1268) ;  /* 0x0000000000180947 */ /* 0x001fea0003800000 */
[C---:B------:R-:W-:Y:S01]  /*ad60*/  IADD3 R17, R21.reuse, R4, RZ ;  /* 0x0000000415117210 */ /* 0x040fe20007ffe0ff */
[----:B------:R-:W-:-:S03]  /*ad70*/  IMAD.WIDE.U32 R10, R21, 0x2, R12 ;  /* 0x00000002150a7825 */ /* 0x000fc600078e000c */
[----:B------:R-:W-:-:S13]  /*ad80*/  ISETP.GE.U32.AND P0, PT, R17, R2, PT ;  /* 0x000000021100720c */ /* 0x000fda0003f06070 */
[----:B------:R-:W-:Y:S02]  /*ad90*/  @!P0 IMAD.WIDE.U32 R12, R17, 0x2, R12 ;  /* 0x00000002110c8825 */ /* 0x000fe400078e000c */
[----:B------:R0:W5:Y:S04]  /*ada0*/  LDG.E.U16 R17, desc[UR36][R10.64] ;  /* 0x000000240a117981 */ /* 0x000168000c1e1500 */
[----:B------:R0:W5:Y:S02]  /*adb0*/  @!P0 LDG.E.U16 R18, desc[UR36][R12.64] ;  /* 0x000000240c128981 */ /* 0x000164000c1e1500 */
.L_x_1268:
[----:B------:R-:W-:Y:S05]  /*adc0*/  BSYNC B1 ;  /* 0x0000000000017941 */ /* 0x000fea0003800000 */
.L_x_1267:
[----:B------:R-:W-:Y:S04]  /*add0*/  BSSY B1, `(.L_x_1269) ;  /* 0x0000010000017945 */ /* 0x000fe80003800000 */
[----:B------:R-:W-:Y:S05]  /*ade0*/  @P1 BRA `(.L_x_1270) ;  /* 0x0000000000381947 */ /* 0x000fea0003800000 */
[----:B------:R-:W-:Y:S01]  /*adf0*/  IADD3 R9, R9, R4, RZ ;  /* 0x0000000409097210 */ /* 0x000fe20007ffe0ff */
[----:B-----5:R-:W-:-:S03]  /*ae00*/  IMAD.IADD R8, R8, 0x1, R19 ;  /* 0x0000000108087824 */ /* 0x020fc600078e0213 */
[----:B------:R-:W-:-:S13]  /*ae10*/  ISETP.GE.U32.AND P0, PT, R9, R2, PT ;  /* 0x000000020900720c */ /* 0x000fda0003f06070 */
[----:B------:R-:W-:Y:S05]  /*ae20*/  @P0 BRA `(.L_x_1270) ;  /* 0x0000000000280947 */ /* 0x000fea0003800000 */
[----:B------:R-:W-:Y:S01]  /*ae30*/  IADD3 R9, R9, R4, RZ ;  /* 0x0000000409097210 */ /* 0x000fe20007ffe0ff */
[----:B------:R-:W-:-:S03]  /*ae40*/  IMAD.IADD R7, R7, 0x1, R16 ;  /* 0x0000000107077824 */ /* 0x000fc600078e0210 */
[----:B------:R-:W-:-:S13]  /*ae50*/  ISETP.GE.U32.AND P0, PT, R9, R2, PT ;  /* 0x000000020900720c */ /* 0x000fda0003f06070 */
[----:B------:R-:W-:Y:S02]  /*ae60*/  @!P0 IADD3 R9, R9, R4, RZ ;  /* 0x0000000409098210 */ /* 0x000fe40007ffe0ff */
[----:B------:R-:W-:Y:S02]  /*ae70*/  @!P0 IADD3 R17, R6, R17, RZ ;  /* 0x0000001106118210 */ /* 0x000fe40007ffe0ff */
[----:B------:R-:W-:Y:S02]  /*ae80*/  @!P0 ISETP.GE.U32.AND P1, PT, R9, R2, PT ;  /* 0x000000020900820c */ /* 0x000fe40003f26070 */
[----:B------:R-:W-:Y:S02]  /*ae90*/  @!P0 PRMT R6, R17, 0x7610, R6 ;  /* 0x0000761011068816 */ /* 0x000fe40000000006 */
[----:B------:R-:W-:-:S04]  /*aea0*/  @!P0 SEL R18, R18, RZ, !P1 ;  /* 0x000000ff12128207 */ /* 0x000fc80004800000 */
[----:B------:R-:W-:-:S04]  /*aeb0*/  @!P0 IADD3 R18, R5, R18, RZ ;  /* 0x0000001205128210 */ /* 0x000fc80007ffe0ff */
[----:B------:R-:W-:-:S07]  /*aec0*/  @!P0 PRMT R5, R18, 0x7610, R5 ;  /* 0x0000761012058816 */ /* 0x000fce0000000005 */
.L_x_1270:
[----:B------:R-:W-:Y:S05]  /*aed0*/  BSYNC B1 ;  /* 0x0000000000017941 */ /* 0x000fea0003800000 */
.L_x_1269:
[----:B------:R-:W-:-:S05]  /*aee0*/  IADD3 R6, R6, R7, R8 ;  /* 0x0000000706067210 */ /* 0x000fca0007ffe008 */
[----:B------:R-:W-:-:S05]  /*aef0*/  IMAD.IADD R6, R6, 0x1, R5 ;  /* 0x0000000106067824 */ /* 0x000fca00078e0205 */
[----:B------:R-:W-:-:S07]  /*af00*/  PRMT R9, R6, 0x7610, R9 ;  /* 0x0000761006097816 */ /* 0x000fce0000000009 */
.L_x_1222:
[----:B------:R-:W-:Y:S05]  /*af10*/  BSYNC B0 ;  /* 0x0000000000007941 */ /* 0x000fea0003800000 */
.L_x_1221:
        /* <DEDUP_REMOVED lines=13> */
[----:B------:R2:W-:Y:S10]  /*aff0*/  STS.U16 [R2], R9 ;  /* 0x0000000902007388 */ /* 0x0005f40000000400 */
[----:B--2---:R-:W-:Y:S05]  /*b000*/  @!P0 BRA `(.L_x_1271) ;  /* 0x0000000000388947 */ /* 0x004fea0003800000 */
[----:B------:R-:W-:-:S07]  /*b010*/  MOV R4, UR5 ;  /* 0x0000000500047c02 */ /* 0x000fce0008000f00 */
.L_x_1272:
[----:B------:R-:W-:Y:S01]  /*b020*/  IADD3 R5, R3, R4, RZ ;  /* 0x0000000403057210 */ /* 0x000fe20007ffe0ff */
[----:B------:R-:W-:Y:S01]  /*b030*/  BAR.SYNC.DEFER_BLOCKING 0x0 ;  /* 0x0000000000007b1d */ /* 0x000fe20000010000 */
[----:B------:R-:W-:Y:S02]  /*b040*/  ISETP.GT.AND P1, PT, R4, 0x1, PT ;  /* 0x000000010400780c */ /* 0x000fe40003f24270 */
[----:B------:R-:W-:-:S04]  /*b050*/  ISETP.GE.U32.AND P0, PT, R5, UR7, PT ;  /* 0x0000000705007c0c */ /* 0x000fc8000bf06070 */
[----:B------:R-:W-:Y:S02]  /*b060*/  ISETP.GE.U32.OR P0, PT, R3, R4, P0 ;  /* 0x000000040300720c */ /* 0x000fe40000706470 */
[----:B------:R-:W-:-:S11]  /*b070*/  SHF.R.S32.HI R4, RZ, 0x1, R4 ;  /* 0x00000001ff047819 */ /* 0x000fd60000011404 */
[----:B------:R-:W-:-:S05]  /*b080*/  @!P0 IMAD R5, R5, UR6, R0 ;  /* 0x0000000605058c24 */ /* 0x000fca000f8e0200 */
[----:B------:R-:W-:-:S05]  /*b090*/  @!P0 LEA R5, R5, UR4, 0x1 ;  /* 0x0000000405058c11 */ /* 0x000fca000f8e08ff */
[----:B--2---:R-:W2:Y:S02]  /*b0a0*/  @!P0 LDS.U16 R6, [R5] ;  /* 0x0000000005068984 */ /* 0x004ea40000000400 */
[----:B--2---:R-:W-:-:S05]  /*b0b0*/  @!P0 IMAD.IADD R7, R9, 0x1, R6 ;  /* 0x0000000109078824 */ /* 0x004fca00078e0206 */
[----:B------:R2:W-:Y:S01]  /*b0c0*/  @!P0 STS.U16 [R2], R7 ;  /* 0x0000000702008388 */ /* 0x0005e20000000400 */
[----:B------:R-:W-:Y:S01]  /*b0d0*/  @!P0 PRMT R9, R7, 0x7610, R9 ;  /* 0x0000761007098816 */ /* 0x000fe20000000009 */
[----:B------:R-:W-:Y:S06]  /*b0e0*/  @P1 BRA `(.L_x_1272) ;  /* 0xfffffffc00cc1947 */ /* 0x000fec000383ffff */
.L_x_1271:
[----:B------:R-:W-:Y:S02]  /*b0f0*/  ULDC UR4, c[0x0][0x22c] ;  /* 0x00008b0000047ab9 */ /* 0x000fe40000000800 */
[----:B------:R-:W-:-:S13]  /*b100*/  ISETP.NE.AND P0, PT, RZ, UR4, PT ;  /* 0x00000004ff007c0c */ /* 0x000fda000bf05270 */
[----:B------:R-:W-:Y:S05]  /*b110*/  @!P0 BRA `(.L_x_1273) ;  /* 0x00000000009c8947 */ /* 0x000fea0003800000 */
[----:B0----5:R-:W0:Y:S02]  /*b120*/  LDC R11, c[0x0][RZ] ;  /* 0x00000000ff0b7b82 */ /* 0x021e240000000800 */
[----:B0-----:R-:W-:Y:S02]  /*b130*/  ISETP.GT.AND P0, PT, R11, 0x20, PT ;  /* 0x000000200b00780c */ /* 0x001fe40003f04270 */
[----:B--2---:R-:W-:-:S11]  /*b140*/  MOV R2, R11 ;  /* 0x0000000b00027202 */ /* 0x004fd60000000f00 */
        /* <DEDUP_REMOVED lines=8> */
[----:B------:R0:W-:Y:S01]  /*b1d0*/  STS.U16 [R4], R9 ;  /* 0x0000000904007388 */ /* 0x0001e20000000400 */
[----:B------:R-:W-:Y:S01]  /*b1e0*/  SHF.R.S32.HI R5, RZ, 0x1, R2 ;  /* 0x00000001ff057819 */ /* 0x000fe20000011402 */
[----:B------:R-:W-:-:S03]  /*b1f0*/  HFMA2.MMA R2, -RZ, RZ, 0, 1.9073486328125e-06 ;  /* 0x00000020ff027435 */ /* 0x000fc600000001ff */
[----:B------:R-:W-:-:S13]  /*b200*/  ISETP.GE.AND P0, PT, R5, 0x20, PT ;  /* 0x000000200500780c */ /* 0x000fda0003f06270 */
[----:B0-----:R-:W-:Y:S05]  /*b210*/  @!P0 BRA `(.L_x_1274) ;  /* 0x0000000000348947 */ /* 0x001fea0003800000 */
.L_x_1275:
[----:B------:R-:W-:Y:S01]  /*b220*/  IMAD.IADD R2, R0, 0x1, R5 ;  /* 0x0000000100027824 */ /* 0x000fe200078e0205 */
[----:B------:R-:W-:Y:S04]  /*b230*/  BAR.SYNC.DEFER_BLOCKING 0x0 ;  /* 0x0000000000007b1d */ /* 0x000fe80000010000 */
[----:B------:R-:W-:-:S04]  /*b240*/  ISETP.GE.U32.AND P0, PT, R2, R11, PT ;  /* 0x0000000b0200720c */ /* 0x000fc80003f06070 */
[----:B------:R-:W-:-:S13]  /*b250*/  ISETP.GE.U32.OR P0, PT, R0, R5, P0 ;  /* 0x000000050000720c */ /* 0x000fda0000706470 */
[----:B------:R-:W-:Y:S02]  /*b260*/  @!P0 LEA R2, R5, R4, 0x1 ;  /* 0x0000000405028211 */ /* 0x000fe400078e08ff */
[----:B------:R-:W-:-:S04]  /*b270*/  SHF.R.S32.HI R5, RZ, 0x1, R5 ;  /* 0x00000001ff057819 */ /* 0x000fc80000011405 */
[----:B0-----:R-:W0:Y:S01]  /*b280*/  @!P0 LDS.U16 R2, [R2] ;  /* 0x0000000002028984 */ /* 0x001e220000000400 */
[----:B------:R-:W-:Y:S02]  /*b290*/  ISETP.GE.AND P1, PT, R5, 0x20, PT ;  /* 0x000000200500780c */ /* 0x000fe40003f26270 */
[----:B0-----:R-:W-:-:S04]  /*b2a0*/  @!P0 IADD3 R7, R9, R2, RZ ;  /* 0x0000000209078210 */ /* 0x001fc80007ffe0ff */
[----:B------:R-:W-:Y:S01]  /*b2b0*/  @!P0 PRMT R9, R7, 0x7610, R9 ;  /* 0x0000761007098816 */ /* 0x000fe20000000009 */
[----:B------:R0:W-:Y:S06]  /*b2c0*/  @!P0 STS.U16 [R4], R7 ;  /* 0x0000000704008388 */ /* 0x0001ec0000000400 */
[----:B------:R-:W-:Y:S05]  /*b2d0*/  @P1 BRA `(.L_x_1275) ;  /* 0xfffffffc00d01947 */ /* 0x000fea000383ffff */
[----:B------:R-:W-:-:S07]  /*b2e0*/  IMAD.MOV.U32 R2, RZ, RZ, 0x20 ;  /* 0x00000020ff027424 */ /* 0x000fce00078e00ff */
.L_x_1274:
[----:B------:R-:W-:Y:S01]  /*b2f0*/  BAR.SYNC.DEFER_BLOCKING 0x0 ;  /* 0x0000000000007b1d */ /* 0x000fe20000010000 */
[----:B------:R-:W-:-:S13]  /*b300*/  ISETP.GE.AND P0, PT, R2, 0x2, PT ;  /* 0x000000020200780c */ /* 0x000fda0003f06270 */
[----:B------:R-:W-:Y:S05]  /*b310*/  @!P0 BRA `(.L_x_1273) ;  /* 0x00000000001c8947 */ /* 0x000fea0003800000 */
[----:B------:R-:W-:-:S07]  /*b320*/  MOV R5, 0x1 ;  /* 0x0000000100057802 */ /* 0x000fce0000000f00 */
.L_x_1276:
[----:B0-----:R-:W-:-:S06]  /*b330*/  PRMT R4, R9, 0x9910, RZ ;  /* 0x0000991009047816 */ /* 0x001fcc00000000ff */
[----:B------:R0:W2:Y:S02]  /*b340*/  SHFL.DOWN PT, R4, R4, R5, 0x1f ;  /* 0x08001f0504047589 */ /* 0x0000a400000e0000 */
[----:B0-----:R-:W-:-:S04]  /*b350*/  SHF.L.U32 R5, R5, 0x1, RZ ;  /* 0x0000000105057819 */ /* 0x001fc800000006ff */
[----:B------:R-:W-:Y:S01]  /*b360*/  ISETP.GE.AND P0, PT, R5, R2, PT ;  /* 0x000000020500720c */ /* 0x000fe20003f06270 */
[----:B--2---:R-:W-:-:S12]  /*b370*/  IMAD.IADD R9, R4, 0x1, R9 ;  /* 0x0000000104097824 */ /* 0x004fd800078e0209 */
[----:B------:R-:W-:Y:S05]  /*b380*/  @!P0 BRA `(.L_x_1276) ;  /* 0xfffffffc00e88947 */ /* 0x000fea000383ffff */
.L_x_1273:
[----:B------:R-:W3:Y:S01]  /*b390*/  LDC R8, c[0x0][0x3e8] ;  /* 0x0000fa00ff087b82 */ /* 0x000ee20000000800 */
[----:B-----5:R-:W-:Y:S01]  /*b3a0*/  HFMA2.MMA R16, -RZ, RZ, 0, 0 ;  /* 0x00000000ff107435 */ /* 0x020fe200000001ff */
[----:B---3--:R-:W-:-:S13]  /*b3b0*/  ISETP.NE.AND P1, PT, R8, RZ, PT ;  /* 0x000000ff0800720c */ /* 0x008fda0003f25270 */
[----:B------:R-:W-:Y:S05]  /*b3c0*/  @!P1 BRA `(.L_x_1277) ;  /* 0x0000001000449947 */ /* 0x000fea0003800000 */
[----:B------:R-:W-:Y:S01]  /*b3d0*/  MOV R14, RZ ;  /* 0x000000ff000e7202 */ /* 0x000fe20000000f00 */
[----:B------:R-:W-:Y:S01]  /*b3e0*/  ULDC.64 UR4, c[0x0][0x3f0] ;  /* 0x0000fc0000047ab9 */ /* 0x000fe20000000a00 */
[----:B------:R-:W-:-:S03]  /*b3f0*/  ISETP.NE.AND P0, PT, R8, 0x1, PT ;  /* 0x000000010800780c */ /* 0x000fc60003f05270 */
[----:B0-----:R-:W-:Y:S01]  /*b400*/  IMAD.HI.U32 R4, R15, UR4, R14 ;  /* 0x000000040f047c27 */ /* 0x001fe2000f8e000e */
[----:B------:R-:W-:-:S04]  /*b410*/  ULDC UR4, c[0x0][0x3ec] ;  /* 0x0000fb0000047ab9 */ /* 0x000fc80000000800 */
[----:B------:R-:W-:-:S05]  /*b420*/  SHF.R.U32.HI R5, RZ, UR5, R4 ;  /* 0x00000005ff057c19 */ /* 0x000fca0008011604 */
[----:B--2---:R-:W-:-:S04]  /*b430*/  IMAD.MOV R7, RZ, RZ, -R5 ;  /* 0x000000ffff077224 */ /* 0x004fc800078e0a05 */
        /* <DEDUP_REMOVED lines=258> */
[----:B------:R-:W-:-:S04]  /*c460*/  ULDC.64 UR4, c[0x0][0x510] ;  /* 0x0001440000047ab9 */ /* 0x000fc80000000a00 */
[----:B------:R-:W-:Y:S01]  /*c470*/  IMAD.HI.U32 R2, R7, UR4, R6 ;  /* 0x0000000407027c27 */ /* 0x000fe2000f8e0006 */
[----:B------:R-:W-:-:S04]  /*c480*/  ULDC UR4, c[0x0][0x50c] ;  /* 0x0001430000047ab9 */ /* 0x000fc80000000800 */
[----:B------:R-:W-:-:S05]  /*c490*/  SHF.R.U32.HI R2, RZ, UR5, R2 ;  /* 0x00000005ff027c19 */ /* 0x000fca0008011602 */
[----:B------:R-:W-:-:S04]  /*c4a0*/  IMAD.MOV R5, RZ, RZ, -R2 ;  /* 0x000000ffff057224 */ /* 0x000fc800078e0a02 */
[----:B------:R-:W-:Y:S01]  /*c4b0*/  IMAD R5, R5, UR4, R7 ;  /* 0x0000000405057c24 */ /* 0x000fe2000f8e0207 */
[----:B------:R-:W-:-:S03]  /*c4c0*/  ULDC UR4, c[0x0][0x5d8] ;  /* 0x0001760000047ab9 */ /* 0x000fc60000000800 */
[----:B------:R-:W-:-:S07]  /*c4d0*/  IMAD R16, R5, UR4, R16 ;  /* 0x0000000405107c24 */ /* 0x000fce000f8e0210 */
.L_x_1277:
[----:B------:R-:W-:Y:S01]  /*c4e0*/  ULDC.64 UR6, c[0x0][0x5f8] ;  /* 0x00017e0000067ab9 */ /* 0x000fe20000000a00 */
[----:B0-----:R-:W-:Y:S02]  /*c4f0*/  CS2R R4, SRZ ;  /* 0x0000000000047805 */ /* 0x001fe4000001ff00 */
[----:B------:R-:W-:Y:S01]  /*c500*/  ISETP.NE.U32.AND P0, PT, RZ, UR6, PT ;  /* 0x00000006ff007c0c */ /* 0x000fe2000bf05070 */
[----:B------:R-:W-:Y:S01]  /*c510*/  ULDC.64 UR4, c[0x0][0x5e8] ;  /* 0x00017a0000047ab9 */ /* 0x000fe20000000a00 */
[----:B------:R-:W-:Y:S02]  /*c520*/  MOV R17, RZ ;  /* 0x000000ff00117202 */ /* 0x000fe40000000f00 */
[----:B------:R-:W-:Y:S02]  /*c530*/  ISETP.NE.AND.EX P0, PT, RZ, UR7, PT, P0 ;  /* 0x00000007ff007c0c */ /* 0x000fe4000bf05300 */
[----:B------:R-:W-:-:S05]  /*c540*/  IADD3 R6, P2, R16, UR4, RZ ;  /* 0x0000000410067c10 */ /* 0x000fca000ff5e0ff */
[----:B--2---:R-:W-:-:S06]  /*c550*/  IMAD.X R7, RZ, RZ, UR5, P2 ;  /* 0x00000005ff077e24 */ /* 0x004fcc00090e06ff */
[----:B------:R-:W-:Y:S01]  /*c560*/  @P0 IADD3 R4, P3, R16, UR6, RZ ;  /* 0x0000000610040c10 */ /* 0x000fe2000ff7e0ff */
[----:B------:R-:W-:Y:S02]  /*c570*/  ULDC UR6, c[0x0][0x234] ;  /* 0x00008d0000067ab9 */ /* 0x000fe40000000800 */
[----:B------:R-:W-:Y:S02]  /*c580*/  ISETP.NE.AND P4, PT, RZ, UR6, PT ;  /* 0x00000006ff007c0c */ /* 0x000fe4000bf85270 */
[----:B------:R-:W-:-:S04]  /*c590*/  @P0 IADD3.X R5, RZ, UR7, RZ, P3, !PT ;  /* 0x00000007ff050c10 */ /* 0x000fc80009ffe4ff */
[----:B------:R-:W-:-:S07]  /*c5a0*/  @P0 MOV R17, R5 ;  /* 0x0000000500110202 */ /* 0x000fce0000000f00 */
[----:B------:R-:W-:Y:S05]  /*c5b0*/  @!P4 BRA `(.L_x_1278) ;  /* 0x000000200090c947 */ /* 0x000fea0003800000 */
[----:B------:R-:W0:Y:S01]  /*c5c0*/  S2R R2, SR_CTAID.X ;  /* 0x0000000000027919 */ /* 0x000e220000002500 */
[----:B------:R-:W-:Y:S01]  /*c5d0*/  ULDC.64 UR6, c[0x0][0x238] ;  /* 0x00008e0000067ab9 */ /* 0x000fe20000000a00 */
[----:B------:R-:W-:Y:S01]  /*c5e0*/  HFMA2.MMA R16, -RZ, RZ, 0, 0 ;  /* 0x00000000ff107435 */ /* 0x000fe200000001ff */
[----:B------:R-:W-:Y:S01]  /*c5f0*/  IMAD R6, R0, UR6, RZ ;  /* 0x0000000600067c24 */ /* 0x000fe2000f8e02ff */
[----:B------:R-:W-:-:S03]  /*c600*/  ULDC UR6, c[0x0][0x224] ;  /* 0x0000890000067ab9 */ /* 0x000fc60000000800 */
[----:B------:R-:W-:-:S04]  /*c610*/  IMAD R7, R3, UR7, R6 ;  /* 0x0000000703077c24 */ /* 0x000fc8000f8e0206 */
[----:B0-----:R-:W-:Y:S01]  /*c620*/  IMAD R7, R2, UR6, R7 ;  /* 0x0000000602077c24 */ /* 0x001fe2000f8e0207 */
        /* <DEDUP_REMOVED lines=274> */
.L_x_1279:
        /* <DEDUP_REMOVED lines=17> */
.L_x_1281:
[----:B0-----:R-:W-:Y:S05]  /*d860*/  BSYNC B0 ;  /* 0x0000000000007941 */ /* 0x001fea0003800000 */
.L_x_1280:
        /* <DEDUP_REMOVED lines=8> */
[----:B------:R-:W2:Y:S01]  /*d8f0*/  LDC.64 R10, c[0x0][0x600] ;  /* 0x00018000ff0a7b82 */ /* 0x000ea20000000a00 */
[----:B0-----:R-:W-:Y:S01]  /*d900*/  IMAD R13, R2, R13, UR4 ;  /* 0x00000004020d7e24 */ /* 0x001fe2000f8e020d */
[----:B------:R-:W-:-:S03]  /*d910*/  ULDC UR4, c[0x0][0x0] ;  /* 0x0000000000047ab9 */ /* 0x000fc60000000800 */
[----:B------:R-:W-:-:S04]  /*d920*/  @!P2 IMAD R13, R13, UR4, R0 ;  /* 0x000000040d0dac24 */ /* 0x000fc8000f8e0200 */
[----:B--2---:R-:W-:-:S05]  /*d930*/  IMAD.WIDE.U32 R10, R13, 0x2, R10 ;  /* 0x000000020d0a7825 */ /* 0x004fca00078e000a */
[----:B------:R0:W-:Y:S02]  /*d940*/  STG.E.U16 desc[UR36][R10.64], R9 ;  /* 0x000000090a007986 */ /* 0x0001e4000c101524 */
.L_x_1283:
[----:B------:R-:W-:Y:S05]  /*d950*/  BSYNC B0 ;  /* 0x0000000000007941 */ /* 0x000fea0003800000 */
.L_x_1282:
        /* <DEDUP_REMOVED lines=16> */
[----:B0-----:R-:W0:Y:S01]  /*da60*/  LDC.64 R8, c[0x0][0x608] ;  /* 0x00018200ff087b82 */ /* 0x001e220000000a00 */
[----:B------:R-:W2:Y:S08]  /*da70*/  FLO.U32 R12, UR4 ;  /* 0x00000004000c7d00 */ /* 0x000eb000080e0000 */
[----:B------:R-:W3:Y:S01]  /*da80*/  POPC R11, UR4 ;  /* 0x00000004000b7d09 */ /* 0x000ee20008000000 */
[----:B0-----:R-:W-:Y:S01]  /*da90*/  IMAD.WIDE.U32 R8, R2, 0x4, R8 ;  /* 0x0000000402087825 */ /* 0x001fe200078e0008 */
[----:B--2---:R-:W-:-:S13]  /*daa0*/  ISETP.EQ.U32.AND P0, PT, R12, R13, PT ;  /* 0x0000000d0c00720c */ /* 0x004fda0003f02070 */
[----:B---3--:R-:W2:Y:S01]  /*dab0*/  @P0 ATOMG.E.ADD.STRONG.GPU PT, R9, desc[UR36][R8.64], R11 ;  /* 0x0000000b080909a8 */ /* 0x008ea200081ee1e4 */
[----:B------:R-:W0:Y:S01]  /*dac0*/  S2UR UR6, SR_CgaCtaId ;  /* 0x00000000000679c3 */ /* 0x000e220000008800 */
[----:B------:R-:W-:Y:S01]  /*dad0*/  UMOV UR5, 0x400 ;  /* 0x0000040000057882 */ /* 0x000fe20000000000 */
[----:B------:R-:W3:Y:S01]  /*dae0*/  S2R R13, SR_LTMASK ;  /* 0x00000000000d7919 */ /* 0x000ee20000003900 */
[----:B0-----:R-:W-:Y:S01]  /*daf0*/  ULEA UR5, UR6, UR5, 0x18 ;  /* 0x0000000506057291 */ /* 0x001fe2000f8ec03f */
[----:B---3--:R-:W-:Y:S01]  /*db00*/  LOP3.LUT R13, R13, UR4, RZ, 0xc0, !PT ;  /* 0x000000040d0d7c12 */ /* 0x008fe2000f8ec0ff */
        /* <DEDUP_REMOVED lines=8> */
.L_x_1285:
[----:B------:R-:W-:Y:S05]  /*db90*/  BSYNC B0 ;  /* 0x0000000000007941 */ /* 0x000fea0003800000 */
.L_x_1284:
        /* <DEDUP_REMOVED lines=15> */
[----:B------:R-:W-:Y:S01]  /*dc90*/  ULDC.U16 UR4, c[0x0][0x212] ;  /* 0x0000848000047ab9 */ /* 0x000fe20000000400 */
        /* <DEDUP_REMOVED lines=14> */
.L_x_1290:
[----:B------:R-:W-:-:S04]  /*dd80*/  IMAD.IADD R13, R15, 0x1, R10 ;  /* 0x000000010f0d7824 */ /* 0x000fc800078e020a */
[----:B--2---:R-:W-:-:S06]  /*dd90*/  IMAD.WIDE.U32 R12, R13, 0x2, R8 ;  /* 0x000000020d0c7825 */ /* 0x004fcc00078e0008 */
[----:B------:R-:W2:Y:S01]  /*dda0*/  LDG.E.U16 R12, desc[UR36][R12.64] ;  /* 0x000000240c0c7981 */ /* 0x000ea2000c1e1500 */
[----:B------:R-:W-:-:S04]  /*ddb0*/  IADD3 R10, R19, R10, RZ ;  /* 0x0000000a130a7210 */ /* 0x000fc80007ffe0ff */
[----:B------:R-:W-:Y:S02]  /*ddc0*/  ISETP.GE.U32.AND P0, PT, R10, UR6, PT ;  /* 0x000000060a007c0c */ /* 0x000fe4000bf06070 */
[----:B--2---:R-:W-:-:S11]  /*ddd0*/  IADD3 R11, R12, R11, RZ ;  /* 0x0000000b0c0b7210 */ /* 0x004fd60007ffe0ff */
[----:B------:R-:W-:Y:S05]  /*dde0*/  @!P0 BRA `(.L_x_1290) ;  /* 0xfffffffc00e48947 */ /* 0x000fea000383ffff */
[----:B------:R-:W-:Y:S05]  /*ddf0*/  BSYNC B1 ;  /* 0x0000000000017941 */ /* 0x000fea0003800000 */
.L_x_1289:
[----:B------:R-:W-:Y:S05]  /*de00*/  BRA `(.L_x_1288) ;  /* 0x0000000000447947 */ /* 0x000fea0003800000 */
.L_x_1287:
[----:B------:R-:W-:Y:S02]  /*de10*/  ULDC UR5, c[0x0][0x228] ;  /* 0x00008a0000057ab9 */ /* 0x000fe40000000800 */
[----:B------:R-:W-:-:S13]  /*de20*/  ISETP.GE.U32.AND P0, PT, R3, UR5, PT ;  /* 0x0000000503007c0c */ /* 0x000fda000bf06070 */
[----:B------:R-:W-:Y:S05]  /*de30*/  @P0 BRA `(.L_x_1288) ;  /* 0x0000000000380947 */ /* 0x000fea0003800000 */
[----:B------:R-:W-:Y:S01]  /*de40*/  ULDC UR4, c[0x0][0x10] ;  /* 0x0000040000047ab9 */ /* 0x000fe20000000800 */
[----:B------:R-:W0:Y:S01]  /*de50*/  LDC R10, c[0x0][RZ] ;  /* 0x00000000ff0a7b82 */ /* 0x000e220000000800 */
[----:B------:R-:W-:Y:S02]  /*de60*/  IMAD.MOV.U32 R15, RZ, RZ, R3 ;  /* 0x000000ffff0f7224 */ /* 0x000fe400078e0003 */
[----:B------:R-:W-:-:S05]  /*de70*/  IMAD R2, R2, UR4, RZ ;  /* 0x0000000402027c24 */ /* 0x000fca000f8e02ff */
[----:B------:R-:W2:Y:S08]  /*de80*/  LDC.64 R8, c[0x0][0x600] ;  /* 0x00018000ff087b82 */ /* 0x000eb00000000a00 */
[----:B------:R-:W3:Y:S02]  /*de90*/  LDC R14, c[0x0][0x4] ;  /* 0x00000100ff0e7b82 */ /* 0x000ee40000000800 */
.L_x_1291:
[----:B------:R-:W-:-:S05]  /*dea0*/  IADD3 R13, R2, R15, RZ ;  /* 0x0000000f020d7210 */ /* 0x000fca0007ffe0ff */
[----:B0-----:R-:W-:-:S04]  /*deb0*/  IMAD R13, R13, R10, R0 ;  /* 0x0000000a0d0d7224 */ /* 0x001fc800078e0200 */
[----:B--2---:R-:W-:-:S06]  /*dec0*/  IMAD.WIDE.U32 R12, R13, 0x2, R8 ;  /* 0x000000020d0c7825 */ /* 0x004fcc00078e0008 */
[----:B------:R-:W2:Y:S01]  /*ded0*/  LDG.E.U16 R12, desc[UR36][R12.64] ;  /* 0x000000240c0c7981 */ /* 0x000ea2000c1e1500 */
[----:B---3--:R-:W-:-:S04]  /*dee0*/  IADD3 R15, R14, R15, RZ ;  /* 0x0000000f0e0f7210 */ /* 0x008fc80007ffe0ff */
[----:B------:R-:W-:Y:S01]  /*def0*/  ISETP.GE.U32.AND P0, PT, R15, UR5, PT ;  /* 0x000000050f007c0c */ /* 0x000fe2000bf06070 */
[----:B--2---:R-:W-:-:S12]  /*df00*/  IMAD.IADD R11, R12, 0x1, R11 ;  /* 0x000000010c0b7824 */ /* 0x004fd800078e020b */
[----:B------:R-:W-:Y:S05]  /*df10*/  @!P0 BRA `(.L_x_1291) ;  /* 0xfffffffc00e08947 */ /* 0x000fea000383ffff */
.L_x_1288:
[----:B------:R-:W-:Y:S05]  /*df20*/  BSYNC B0 ;  /* 0x0000000000007941 */ /* 0x000fea0003800000 */
.L_x_1286:
[----:B------:R-:W0:Y:S01]  /*df30*/  LDC R12, c[0x0][RZ] ;  /* 0x00000000ff0c7b82 */ /* 0x000e220000000800 */
        /* <DEDUP_REMOVED lines=9> */
[----:B------:R0:W-:Y:S02]  /*dfd0*/  STS.U16 [R2], R11 ;  /* 0x0000000b02007388 */ /* 0x0001e40000000400 */
[----:B------:R-:W-:Y:S05]  /*dfe0*/  @!P0 BRA `(.L_x_1292) ;  /* 0x0000000000388947 */ /* 0x000fea0003800000 */
[----:B------:R-:W-:-:S07]  /*dff0*/  MOV R8, UR4 ;  /* 0x0000000400087c02 */ /* 0x000fce0008000f00 */
.L_x_1293:
[----:B------:R-:W-:Y:S01]  /*e000*/  IADD3 R9, R3, R8, RZ ;  /* 0x0000000803097210 */ /* 0x000fe20007ffe0ff */
[----:B------:R-:W-:Y:S01]  /*e010*/  BAR.SYNC.DEFER_BLOCKING 0x0 ;  /* 0x0000000000007b1d */ /* 0x000fe20000010000 */
[----:B------:R-:W-:Y:S02]  /*e020*/  ISETP.GT.AND P3, PT, R8, 0x1, PT ;  /* 0x000000010800780c */ /* 0x000fe40003f64270 */
[----:B------:R-:W-:-:S04]  /*e030*/  ISETP.GE.U32.AND P0, PT, R9, UR5, PT ;  /* 0x0000000509007c0c */ /* 0x000fc8000bf06070 */
[----:B------:R-:W-:Y:S02]  /*e040*/  ISETP.GE.U32.OR P0, PT, R3, R8, P0 ;  /* 0x000000080300720c */ /* 0x000fe40000706470 */
[----:B------:R-:W-:-:S11]  /*e050*/  SHF.R.S32.HI R8, RZ, 0x1, R8 ;  /* 0x00000001ff087819 */ /* 0x000fd60000011408 */
[----:B------:R-:W-:-:S05]  /*e060*/  @!P0 IMAD R9, R9, R12, R0 ;  /* 0x0000000c09098224 */ /* 0x000fca00078e0200 */
[----:B------:R-:W-:-:S05]  /*e070*/  @!P0 LEA R9, R9, UR7, 0x1 ;  /* 0x0000000709098c11 */ /* 0x000fca000f8e08ff */
[----:B--2---:R-:W2:Y:S02]  /*e080*/  @!P0 LDS.U16 R10, [R9] ;  /* 0x00000000090a8984 */ /* 0x004ea40000000400 */
[----:B--2---:R-:W-:-:S05]  /*e090*/  @!P0 IMAD.IADD R13, R11, 0x1, R10 ;  /* 0x000000010b0d8824 */ /* 0x004fca00078e020a */
[----:B------:R2:W-:Y:S01]  /*e0a0*/  @!P0 STS.U16 [R2], R13 ;  /* 0x0000000d02008388 */ /* 0x0005e20000000400 */
[----:B0-----:R-:W-:Y:S01]  /*e0b0*/  @!P0 PRMT R11, R13, 0x7610, R11 ;  /* 0x000076100d0b8816 */ /* 0x001fe2000000000b */
[----:B------:R-:W-:Y:S06]  /*e0c0*/  @P3 BRA `(.L_x_1293) ;  /* 0xfffffffc00cc3947 */ /* 0x000fec000383ffff */
.L_x_1292:
[----:B------:R-:W-:Y:S05]  /*e0d0*/  @!P2 BRA `(.L_x_1294) ;  /* 0x000000000084a947 */ /* 0x000fea0003800000 */
[----:B------:R-:W-:Y:S02]  /*e0e0*/  ISETP.GT.AND P0, PT, R12, 0x20, PT ;  /* 0x000000200c00780c */ /* 0x000fe40003f04270 */
[----:B------:R-:W-:-:S11]  /*e0f0*/  MOV R3, R12 ;  /* 0x0000000c00037202 */ /* 0x000fd60000000f00 */
[----:B------:R-:W-:Y:S05]  /*e100*/  @!P0 BRA `(.L_x_1295) ;  /* 0x00000000004c8947 */ /* 0x000fea0003800000 */
[----:B------:R-:W-:Y:S01]  /*e110*/  LEA.HI R3, R12, R12, RZ, 0x1 ;  /* 0x0000000c0c037211 */ /* 0x000fe200078f08ff */
[----:B------:R3:W-:Y:S03]  /*e120*/  STS.U16 [R2], R11 ;  /* 0x0000000b02007388 */ /* 0x0007e60000000400 */
[----:B------:R-:W-:Y:S01]  /*e130*/  SHF.R.S32.HI R8, RZ, 0x1, R3 ;  /* 0x00000001ff087819 */ /* 0x000fe20000011403 */
[----:B------:R-:W-:-:S03]  /*e140*/  HFMA2.MMA R3, -RZ, RZ, 0, 1.9073486328125e-06 ;  /* 0x00000020ff037435 */ /* 0x000fc600000001ff */
[----:B------:R-:W-:-:S13]  /*e150*/  ISETP.GE.AND P0, PT, R8, 0x20, PT ;  /* 0x000000200800780c */ /* 0x000fda0003f06270 */
[----:B---3--:R-:W-:Y:S05]  /*e160*/  @!P0 BRA `(.L_x_1295) ;  /* 0x0000000000348947 */ /* 0x008fea0003800000 */
.L_x_1296:
[----:B------:R-:W-:Y:S01]  /*e170*/  IMAD.IADD R3, R0, 0x1, R8 ;  /* 0x0000000100037824 */ /* 0x000fe200078e0208 */
[----:B------:R-:W-:Y:S04]  /*e180*/  BAR.SYNC.DEFER_BLOCKING 0x0 ;  /* 0x0000000000007b1d */ /* 0x000fe80000010000 */
[----:B------:R-:W-:-:S04]  /*e190*/  ISETP.GE.U32.AND P0, PT, R3, R12, PT ;  /* 0x0000000c0300720c */ /* 0x000fc80003f06070 */
[----:B------:R-:W-:-:S13]  /*e1a0*/  ISETP.GE.U32.OR P0, PT, R0, R8, P0 ;  /* 0x000000080000720c */ /* 0x000fda0000706470 */
[----:B------:R-:W-:Y:S02]  /*e1b0*/  @!P0 LEA R3, R8, R2, 0x1 ;  /* 0x0000000208038211 */ /* 0x000fe400078e08ff */
[----:B------:R-:W-:-:S03]  /*e1c0*/  SHF.R.S32.HI R8, RZ, 0x1, R8 ;  /* 0x00000001ff087819 */ /* 0x000fc60000011408 */
[----:B---3--:R-:W3:Y:S01]  /*e1d0*/  @!P0 LDS.U16 R10, [R3] ;  /* 0x00000000030a8984 */ /* 0x008ee20000000400 */
[----:B------:R-:W-:Y:S02]  /*e1e0*/  ISETP.GE.AND P2, PT, R8, 0x20, PT ;  /* 0x000000200800780c */ /* 0x000fe40003f46270 */
[----:B---3--:R-:W-:-:S04]  /*e1f0*/  @!P0 IADD3 R9, R11, R10, RZ ;  /* 0x0000000a0b098210 */ /* 0x008fc80007ffe0ff */
[----:B0-----:R-:W-:Y:S01]  /*e200*/  @!P0 PRMT R11, R9, 0x7610, R11 ;  /* 0x00007610090b8816 */ /* 0x001fe2000000000b */
[----:B------:R3:W-:Y:S06]  /*e210*/  @!P0 STS.U16 [R2], R9 ;  /* 0x0000000902008388 */ /* 0x0007ec0000000400 */
[----:B------:R-:W-:Y:S05]  /*e220*/  @P2 BRA `(.L_x_1296) ;  /* 0xfffffffc00d02947 */ /* 0x000fea000383ffff */
[----:B------:R-:W-:-:S07]  /*e230*/  IMAD.MOV.U32 R3, RZ, RZ, 0x20 ;  /* 0x00000020ff037424 */ /* 0x000fce00078e00ff */
.L_x_1295:
[----:B------:R-:W-:Y:S01]  /*e240*/  BAR.SYNC.DEFER_BLOCKING 0x0 ;  /* 0x0000000000007b1d */ /* 0x000fe20000010000 */
[----:B------:R-:W-:-:S13]  /*e250*/  ISETP.GE.AND P0, PT, R3, 0x2, PT ;  /* 0x000000020300780c */ /* 0x000fda0003f06270 */
[----:B------:R-:W-:Y:S05]  /*e260*/  @!P0 BRA `(.L_x_1294) ;  /* 0x0000000000208947 */ /* 0x000fea0003800000 */
[----:B------:R-:W-:-:S07]  /*e270*/  MOV R0, 0x1 ;  /* 0x0000000100007802 */ /* 0x000fce0000000f00 */
.L_x_1297:
[----:B---3--:R-:W-:-:S05]  /*e280*/  PRMT R9, R11, 0x9910, RZ ;  /* 0x000099100b097816 */ /* 0x008fca00000000ff */
[----:B0-2---:R0:W2:Y:S02]  /*e290*/  SHFL.DOWN PT, R2, R9, R0, 0x1f ;  /* 0x08001f0009027589 */ /* 0x0050a400000e0000 */
[----:B0-----:R-:W-:-:S04]  /*e2a0*/  SHF.L.U32 R0, R0, 0x1, RZ ;  /* 0x0000000100007819 */ /* 0x001fc800000006ff */
[----:B------:R-:W-:Y:S01]  /*e2b0*/  ISETP.GE.AND P0, PT, R0, R3, PT ;  /* 0x000000030000720c */ /* 0x000fe20003f06270 */
[----:B--2---:R-:W-:-:S05]  /*e2c0*/  IMAD.IADD R2, R2, 0x1, R11 ;  /* 0x0000000102027824 */ /* 0x004fca00078e020b */
[----:B------:R-:W-:-:S07]  /*e2d0*/  PRMT R11, R2, 0x7610, R11 ;  /* 0x00007610020b7816 */ /* 0x000fce000000000b */
[----:B------:R-:W-:Y:S05]  /*e2e0*/  @!P0 BRA `(.L_x_1297) ;  /* 0xfffffffc00e48947 */ /* 0x000fea000383ffff */
.L_x_1294:
        /* <DEDUP_REMOVED lines=9> */
[----:B------:R-:W4:Y:S02]  /*e380*/  LDG.E.U16 R0, desc[UR36][R4.64] ;  /* 0x0000002404007981 */ /* 0x000f24000c1e1500 */
[----:B----4-:R-:W-:-:S04]  /*e390*/  IADD3 R0, R11, R0, RZ ;  /* 0x000000000b007210 */ /* 0x010fc80007ffe0ff */
[----:B0-----:R-:W-:-:S07]  /*e3a0*/  PRMT R11, R0, 0x7610, R11 ;  /* 0x00007610000b7816 */ /* 0x001fce000000000b */
.L_x_1299:
[----:B------:R-:W-:Y:S05]  /*e3b0*/  @!P1 BRA `(.L_x_1300) ;  /* 0x0000000000709947 */ /* 0x000fea0003800000 */
[----:B0-23--:R-:W0:Y:S01]  /*e3c0*/  LDC R2, c[0x0][0x61c] ;  /* 0x00018700ff027b82 */ /* 0x00de220000000800 */
[----:B------:R-:W-:Y:S01]  /*e3d0*/  ULDC.U16 UR4, c[0x0][0x210] ;  /* 0x0000840000047ab9 */ /* 0x000fe20000000400 */
[----:B------:R-:W-:Y:S01]  /*e3e0*/  PRMT R0, R11, 0x9910, RZ ;  /* 0x000099100b007816 */ /* 0x000fe200000000ff */
[----:B------:R-:W-:-:S06]  /*e3f0*/  UPRMT UR4, UR4, 0x9910, URZ ;  /* 0x0000991004047896 */ /* 0x000fcc000800003f */
[----:B------:R-:W-:Y:S01]  /*e400*/  IMAD R19, R0, UR4, RZ ;  /* 0x0000000400137c24 */ /* 0x000fe2000f8e02ff */
        /* <DEDUP_REMOVED lines=17> */
[----:B01----:R-:W-:Y:S05]  /*e520*/  CALL.ABS.NOINC R2 ;  /* 0x0000000002007343 */ /* 0x003fea0003c00000 */
.L_x_1301:
[----:B------:R-:W-:Y:S02]  /*e530*/  ULDC.64 UR4, c[0x0][0x5e8] ;  /* 0x00017a0000047ab9 */ /* 0x000fe40000000a00 */
[----:B------:R-:W-:-:S04]  /*e540*/  IADD3 R16, P0, R16, UR4, RZ ;  /* 0x0000000410107c10 */ /* 0x000fc8000ff1e0ff */
[----:B------:R-:W-:-:S05]  /*e550*/  IADD3.X R17, RZ, UR5, RZ, P0, !PT ;  /* 0x00000005ff117c10 */ /* 0x000fca00087fe4ff */
[----:B------:R-:W-:Y:S01]  /*e560*/  STG.E.U16 desc[UR36][R16.64], R19 ;  /* 0x0000001310007986 */ /* 0x000fe2000c101524 */
[----:B------:R-:W-:Y:S05]  /*e570*/  EXIT ;  /* 0x000000000000794d */ /* 0x000fea0003800000 */
.L_x_1300:
[----:B------:R-:W-:Y:S01]  /*e580*/  STG.E.U16 desc[UR36][R4.64], R11 ;  /* 0x0000000b04007986 */ /* 0x000fe2000c101524 */
[----:B------:R-:W-:Y:S05]  /*e590*/  EXIT ;  /* 0x000000000000794d */ /* 0x000fea0003800000 */
.L_x_1298:
[----:B------:R-:W-:Y:S01]  /*e5a0*/  ISETP.NE.AND P0, PT, RZ, UR38, PT ;  /* 0x00000026ff007c0c */ /* 0x000fe2000bf05270 */
[----:B------:R-:W-:Y:S02]  /*e5b0*/  ULDC.U8 UR4, c[0x0][0x619] ;  /* 0x0001864000047ab9 */ /* 0x000fe40000000000 */
[----:B------:R-:W-:-:S10]  /*e5c0*/  ISETP.NE.AND P1, PT, RZ, UR4, PT ;  /* 0x00000004ff007c0c */ /* 0x000fd4000bf25270 */
[----:B------:R-:W-:Y:S05]  /*e5d0*/  @!P0 BRA `(.L_x_1302) ;  /* 0x00000000000c8947 */ /* 0x000fea0003800000 */
[----:B------:R-:W4:Y:S02]  /*e5e0*/  LDG.E.U16 R0, desc[UR36][R6.64] ;  /* 0x0000002406007981 */ /* 0x000f24000c1e1500 */
[----:B----4-:R-:W-:-:S05]  /*e5f0*/  IMAD.IADD R0, R11, 0x1, R0 ;  /* 0x000000010b007824 */ /* 0x010fca00078e0200 */
[----:B0-----:R-:W-:-:S07]  /*e600*/  PRMT R11, R0, 0x7610, R11 ;  /* 0x00007610000b7816 */ /* 0x001fce000000000b */
.L_x_1302:
        /* <DEDUP_REMOVED lines=23> */
[----:B01----:R-:W-:Y:S05]  /*e780*/  CALL.ABS.NOINC R2 ;  /* 0x0000000002007343 */ /* 0x003fea0003c00000 */
.L_x_1304:
[----:B------:R-:W-:Y:S02]  /*e790*/  ULDC.64 UR4, c[0x0][0x5e8] ;  /* 0x00017a0000047ab9 */ /* 0x000fe40000000a00 */
[----:B------:R-:W-:-:S04]  /*e7a0*/  IADD3 R16, P0, R16, UR4, RZ ;  /* 0x0000000410107c10 */ /* 0x000fc8000ff1e0ff */
[----:B------:R-:W-:-:S05]  /*e7b0*/  IADD3.X R17, RZ, UR5, RZ, P0, !PT ;  /* 0x00000005ff117c10 */ /* 0x000fca00087fe4ff */
[----:B------:R-:W-:Y:S01]  /*e7c0*/  STG.E.U16 desc[UR36][R16.64], R19 ;  /* 0x0000001310007986 */ /* 0x000fe2000c101524 */
[----:B------:R-:W-:Y:S05]  /*e7d0*/  EXIT ;  /* 0x000000000000794d */ /* 0x000fea0003800000 */
.L_x_1303:
[----:B------:R-:W-:Y:S01]  /*e7e0*/  STG.E.U16 desc[UR36][R6.64], R11 ;  /* 0x0000000b06007986 */ /* 0x000fe2000c101524 */
[----:B------:R-:W-:Y:S05]  /*e7f0*/  EXIT ;  /* 0x000000000000794d */ /* 0x000fea0003800000 */
.L_x_1278:
        /* <DEDUP_REMOVED lines=19> */
[----:B------:R-:W2:Y:S02]  /*e930*/  LDG.E.U16 R0, desc[UR36][R4.64] ;  /* 0x0000002404007981 */ /* 0x000ea4000c1e1500 */
[----:B--2---:R-:W-:-:S04]  /*e940*/  IADD3 R0, R9, R0, RZ ;  /* 0x0000000009007210 */ /* 0x004fc80007ffe0ff */
[----:B------:R-:W-:-:S07]  /*e950*/  PRMT R9, R0, 0x7610, R9 ;  /* 0x0000761000097816 */ /* 0x000fce0000000009 */
.L_x_1306:
[----:B------:R-:W-:Y:S05]  /*e960*/  @!P1 BRA `(.L_x_1307) ;  /* 0x0000000000709947 */ /* 0x000fea0003800000 */
[----:B------:R-:W0:Y:S01]  /*e970*/  LDC R2, c[0x0][0x61c] ;  /* 0x00018700ff027b82 */ /* 0x000e220000000800 */
        /* <DEDUP_REMOVED lines=22> */
.L_x_1308:
[----:B------:R-:W-:Y:S02]  /*eae0*/  ULDC.64 UR4, c[0x0][0x5e8] ;  /* 0x00017a0000047ab9 */ /* 0x000fe40000000a00 */
[----:B------:R-:W-:-:S05]  /*eaf0*/  IADD3 R16, P0, R16, UR4, RZ ;  /* 0x0000000410107c10 */ /* 0x000fca000ff1e0ff */
[----:B------:R-:W-:-:S05]  /*eb00*/  IMAD.X R17, RZ, RZ, UR5, P0 ;  /* 0x00000005ff117e24 */ /* 0x000fca00080e06ff */
[----:B------:R-:W-:Y:S01]  /*eb10*/  STG.E.U16 desc[UR36][R16.64], R19 ;  /* 0x0000001310007986 */ /* 0x000fe2000c101524 */
[----:B------:R-:W-:Y:S05]  /*eb20*/  EXIT ;  /* 0x000000000000794d */ /* 0x000fea0003800000 */
.L_x_1307:
[----:B------:R-:W-:Y:S01]  /*eb30*/  STG.E.U16 desc[UR36][R4.64], R9 ;  /* 0x0000000904007986 */ /* 0x000fe2000c101524 */
[----:B------:R-:W-:Y:S05]  /*eb40*/  EXIT ;  /* 0x000000000000794d */ /* 0x000fea0003800000 */
.L_x_1305:
[----:B------:R-:W-:Y:S01]  /*eb50*/  ISETP.NE.AND P0, PT, RZ, UR38, PT ;  /* 0x00000026ff007c0c */ /* 0x000fe2000bf05270 */
[----:B------:R-:W-:Y:S02]  /*eb60*/  ULDC.U8 UR4, c[0x0][0x619] ;  /* 0x0001864000047ab9 */ /* 0x000fe40000000000 */
[----:B------:R-:W-:-:S10]  /*eb70*/  ISETP.NE.AND P1, PT, RZ, UR4, PT ;  /* 0x00000004ff007c0c */ /* 0x000fd4000bf25270 */
[----:B------:R-:W-:Y:S05]  /*eb80*/  @!P0 BRA `(.L_x_1309) ;  /* 0x00000000000c8947 */ /* 0x000fea0003800000 */
[----:B------:R-:W2:Y:S02]  /*eb90*/  LDG.E.U16 R0, desc[UR36][R6.64] ;  /* 0x0000002406007981 */ /* 0x000ea4000c1e1500 */
[----:B--2---:R-:W-:-:S04]  /*eba0*/  IADD3 R0, R9, R0, RZ ;  /* 0x0000000009007210 */ /* 0x004fc80007ffe0ff */
[----:B------:R-:W-:-:S07]  /*ebb0*/  PRMT R9, R0, 0x7610, R9 ;  /* 0x0000761000097816 */ /* 0x000fce0000000009 */
.L_x_1309:
        /* <DEDUP_REMOVED lines=24> */
.L_x_1311:
[----:B------:R-:W-:Y:S02]  /*ed40*/  ULDC.64 UR4, c[0x0][0x5e8] ;  /* 0x00017a0000047ab9 */ /* 0x000fe40000000a00 */
[----:B------:R-:W-:-:S04]  /*ed50*/  IADD3 R16, P0, R16, UR4, RZ ;  /* 0x0000000410107c10 */ /* 0x000fc8000ff1e0ff */
[----:B------:R-:W-:-:S05]  /*ed60*/  IADD3.X R17, RZ, UR5, RZ, P0, !PT ;  /* 0x00000005ff117c10 */ /* 0x000fca00087fe4ff */
[----:B------:R-:W-:Y:S01]  /*ed70*/  STG.E.U16 desc[UR36][R16.64], R19 ;  /* 0x0000001310007986 */ /* 0x000fe2000c101524 */
[----:B------:R-:W-:Y:S05]  /*ed80*/  EXIT ;  /* 0x000000000000794d */ /* 0x000fea0003800000 */
.L_x_1310:
[----:B------:R-:W-:Y:S01]  /*ed90*/  STG.E.U16 desc[UR36][R6.64], R9 ;  /* 0x0000000906007986 */ /* 0x000fe2000c101524 */
[----:B------:R-:W-:Y:S05]  /*eda0*/  EXIT ;  /* 0x000000000000794d */ /* 0x000fea0003800000 */
.L_x_1312:
        /* <DEDUP_REMOVED lines=13> */
.L_x_8249:


//--------------------- .text._ZN2at6native13reduce_kernelILi256ELi2ENS0_8ReduceOpIsNS0_7MeanOpsIssssEEjsLi4ELi8EEEEEvT1_ --------------------------
	.section	.text._ZN2at6native13reduce_kernelILi256ELi2ENS0_8ReduceOpIsNS0_7MeanOpsIssssEEjsLi4ELi8EEEEEvT1_,"ax",@progbits
	.align	128
        .global         _ZN2at6native13reduce_kernelILi256ELi2ENS0_8ReduceOpIsNS0_7MeanOpsIssssEEjsLi4ELi8EEEEEvT1_
        .type           _ZN2at6native13reduce_kernelILi256ELi2ENS0_8ReduceOpIsNS0_7MeanOpsIssssEEjsLi4ELi8EEEEEvT1_,@function
        .size           _ZN2at6native13reduce_kernelILi256ELi2ENS0_8ReduceOpIsNS0_7MeanOpsIssssEEjsLi4ELi8EEEEEvT1_,(.L_x_8250 - _ZN2at6native13reduce_kernelILi256ELi2ENS0_8ReduceOpIsNS0_7MeanOpsIssssEEjsLi4ELi8EEEEEvT1_)
        .other          _ZN2at6native13reduce_kernelILi256ELi2ENS0_8ReduceOpIsNS0_7MeanOpsIssssEEjsLi4ELi8EEEEEvT1_,@"STO_CUDA_ENTRY STV_DEFAULT"
_ZN2at6native13reduce_kernelILi256ELi2ENS0_8ReduceOpIsNS0_7MeanOpsIssssEEjsLi4ELi8EEEEEvT1_:
.text._ZN2at6native13reduce_kernelILi256ELi2ENS0_8ReduceOpIsNS0_7MeanOpsIssssEEjsLi4ELi8EEEEEvT1_:
        /* <DEDUP_REMOVED lines=9> */
[----:B------:R-:W-:Y:S01]  /*0090*/  MOV R4, RZ ;  /* 0x000000ff00047202 */ /* 0x000fe20000000f00 */
[----:B------:R-:W-:Y:S01]  /*00a0*/  IMAD R0, R2, UR6, RZ ;  /* 0x0000000602007c24 */ /* 0x000fe2000f8e02ff */
[----:B------:R-:W-:-:S04]  /*00b0*/  ISETP.NE.AND P0, PT, R3, 0x1, PT ;  /* 0x000000010300780c */ /* 0x000fc80003f05270 */
[----:B------:R-:W1:Y:S01]  /*00c0*/  LDC R7, c[0x0][0x224] ;  /* 0x00008900ff077b82 */ /* 0x000e620000000800 */
[----:B0-----:R-:W-:-:S04]  /*00d0*/  IMAD R0, R5, UR7, R0 ;  /* 0x0000000705007c24 */ /* 0x001fc8000f8e0200 */
[----:B-1----:R-:W-:Y:S01]  /*00e0*/  IMAD R0, R7, UR4, R0 ;  /* 0x0000000407007c24 */ /* 0x002fe2000f8e0200 */
[----:B------:R-:W-:-:S03]  /*00f0*/  ULDC.64 UR4, c[0x0][0x3f0] ;  /* 0x0000fc0000047ab9 */ /* 0x000fc60000000a00 */
[----:B------:R-:W-:-:S04]  /*0100*/  IMAD.SHL.U32 R5, R0, 0x2, RZ ;  /* 0x0000000200057824 */ /* 0x000fc800078e00ff */
        /* <DEDUP_REMOVED lines=270> */
.L_x_1313:
        /* <DEDUP_REMOVED lines=14> */
[----:B--2---:R-:W-:Y:S01]  /*12d0*/  IMAD R21, R16, UR5, R3 ;  /* 0x0000000510157c24 */ /* 0x004fe2000f8e0203 */
[----:B------:R-:W-:Y:S01]  /*12e0*/  MOV R26, UR6 ;  /* 0x00000006001a7c02 */ /* 0x000fe20008000f00 */
[----:B-1----:R-:W-:-:S03]  /*12f0*/  IMAD R5, R5, UR8, R6 ;  /* 0x0000000805057c24 */ /* 0x002fc6000f8e0206 */
        /* <DEDUP_REMOVED lines=26> */
.L_x_1317:
[----:B------:R-:W0:Y:S01]  /*14a0*/  LDC.U16 R11, c[0x0][0x212] ;  /* 0x00008480ff0b7b82 */ /* 0x000e220000000400 */
        /* <DEDUP_REMOVED lines=24> */
.L_x_1323:
[----:B------:R-:W-:Y:S05]  /*1630*/  BSYNC B2 ;  /* 0x0000000000027941 */ /* 0x000fea0003800000 */
.L_x_1322:
[----:B------:R-:W-:-:S04]  /*1640*/  PRMT R0, R0, 0x9910, RZ ;  /* 0x0000991000007816 */ /* 0x000fc800000000ff */
[----:B------:R-:W-:-:S13]  /*1650*/  ISETP.NE.AND P0, PT, R0, RZ, PT ;  /* 0x000000ff0000720c */ /* 0x000fda0003f05270 */
[----:B------:R-:W-:Y:S05]  /*1660*/  @!P0 BRA `(.L_x_1321) ;  /* 0x0000000000188947 */ /* 0x000fea0003800000 */
[----:B------:R-:W-:-:S05]  /*1670*/  IADD3 R5, P0, R2, -R7, RZ ;  /* 0x8000000702057210 */ /* 0x000fca0007f1e0ff */
[----:B------:R-:W-:Y:S01]  /*1680*/  IMAD.X R0, RZ, RZ, -0x1, P0 ;  /* 0xffffffffff007424 */ /* 0x000fe200000e06ff */
[----:B------:R-:W-:-:S04]  /*1690*/  LEA R4, P0, R5, R18, 0x1 ;  /* 0x0000001205047211 */ /* 0x000fc800078008ff */
[----:B------:R-:W-:-:S05]  /*16a0*/  LEA.HI.X R5, R5, R19, R0, 0x1, P0 ;  /* 0x0000001305057211 */ /* 0x000fca00000f0c00 */
[----:B------:R-:W2:Y:S02]  /*16b0*/  LDG.E.U16 R4, desc[UR58][R4.64] ;  /* 0x0000003a04047981 */ /* 0x000ea4000c1e1500 */
[----:B--2---:R-:W-:-:S07]  /*16c0*/  IADD3 R3, R3, R4, RZ ;  /* 0x0000000403037210 */ /* 0x004fce0007ffe0ff */
.L_x_1321:
[----:B------:R-:W-:Y:S05]  /*16d0*/  BSYNC B1 ;  /* 0x0000000000017941 */ /* 0x000fea0003800000 */
.L_x_1320:
[----:B------:R-:W0:Y:S01]  /*16e0*/  LDC R0, c[0x0][0x218] ;  /* 0x00008600ff007b82 */ /* 0x000e220000000800 */
[----:B------:R-:W-:-:S04]  /*16f0*/  IADD3 R5, P0, -R7, 0x8, RZ ;  /* 0x0000000807057810 */ /* 0x000fc80007f1e1ff */
[----:B------:R-:W-:Y:S01]  /*1700*/  LEA R18, P1, R5, R18, 0x1 ;  /* 0x0000001205127211 */ /* 0x000fe200078208ff */
[----:B------:R-:W-:-:S05]  /*1710*/  IMAD.X R4, RZ, RZ, -0x1, P0 ;  /* 0xffffffffff047424 */ /* 0x000fca00000e06ff */
[----:B------:R-:W-:Y:S02]  /*1720*/  LEA.HI.X R19, R5, R19, R4, 0x1, P1 ;  /* 0x0000001305137211 */ /* 0x000fe400008f0c04 */
[----:B0-----:R-:W-:-:S07]  /*1730*/  IADD3 R0, R7, -0x8, R0 ;  /* 0xfffffff807007810 */ /* 0x001fce0007ffe000 */
.L_x_1319:
[----:B------:R-:W-:Y:S05]  /*1740*/  BSYNC B0 ;  /* 0x0000000000007941 */ /* 0x000fea0003800000 */
.L_x_1318:
[----:B------:R-:W0:Y:S01]  /*1750*/  LDC.64 R8, c[0x0][0x230] ;  /* 0x00008c00ff087b82 */ /* 0x000e220000000a00 */
[----:B------:R-:W-:Y:S01]  /*1760*/  ULDC UR4, c[0x0][0x22c] ;  /* 0x00008b0000047ab9 */ /* 0x000fe20000000800 */
[----:B------:R-:W-:Y:S01]  /*1770*/  BSSY B0, `(.L_x_1324) ;  /* 0x000002a000007945 */ /* 0x000fe20003800000 */
[----:B------:R-:W-:Y:S01]  /*1780*/  IMAD R4, R2, UR4, RZ ;  /* 0x0000000402047c24 */ /* 0x000fe2000f8e02ff */
[C---:B------:R-:W-:Y:S01]  /*1790*/  ISETP.NE.AND P2, PT, R23.reuse, RZ, PT ;  /* 0x000000ff1700720c */ /* 0x040fe20003f45270 */
[--C-:B------:R-:W-:Y:S01]  /*17a0*/  IMAD.MOV.U32 R14, RZ, RZ, R11.reuse ;  /* 0x000000ffff0e7224 */ /* 0x100fe200078e000b */
[-C--:B------:R-:W-:Y:S01]  /*17b0*/  MOV R10, R11.reuse ;  /* 0x0000000b000a7202 */ /* 0x080fe20000000f00 */
[--C-:B------:R-:W-:Y:S01]  /*17c0*/  IMAD.MOV.U32 R12, RZ, RZ, R11.reuse ;  /* 0x000000ffff0c7224 */ /* 0x100fe200078e000b */
[-C--:B------:R-:W-:Y:S02]  /*17d0*/  MOV R13, R11.reuse ;  /* 0x0000000b000d7202 */ /* 0x080fe40000000f00 */
[----:B------:R-:W-:Y:S01]  /*17e0*/  MOV R20, R11 ;  /* 0x0000000b00147202 */ /* 0x000fe20000000f00 */
[----:B0-----:R-:W-:Y:S01]  /*17f0*/  IMAD R4, R23, R8, R4 ;  /* 0x0000000817047224 */ /* 0x001fe200078e0204 */
[----:B------:R-:W-:Y:S01]  /*1800*/  ISETP.NE.AND P1, PT, R8, RZ, PT ;  /* 0x000000ff0800720c */ /* 0x000fe20003f25270 */
[----:B------:R-:W-:-:S02]  /*1810*/  IMAD.MOV.U32 R8, RZ, RZ, R11 ;  /* 0x000000ffff087224 */ /* 0x000fc400078e000b */
[----:B------:R-:W-:-:S05]  /*1820*/  IMAD R15, R16, R9, R4 ;  /* 0x00000009100f7224 */ /* 0x000fca00078e0204 */
[----:B------:R-:W-:-:S04]  /*1830*/  LEA R5, R15, 0x7, 0x3 ;  /* 0x000000070f057811 */ /* 0x000fc800078e18ff */
[----:B------:R-:W-:-:S13]  /*1840*/  ISETP.GE.U32.AND P0, PT, R5, R0, PT ;  /* 0x000000000500720c */ /* 0x000fda0003f06070 */
[----:B------:R-:W-:Y:S05]  /*1850*/  @P0 BRA `(.L_x_1325) ;  /* 0x00000000006c0947 */ /* 0x000fea0003800000 */
[-C--:B------:R-:W-:Y:S01]  /*1860*/  MOV R14, R11.reuse ;  /* 0x0000000b000e7202 */ /* 0x080fe20000000f00 */
[--C-:B------:R-:W-:Y:S01]  /*1870*/  IMAD.MOV.U32 R13, RZ, RZ, R11.reuse ;  /* 0x000000ffff0d7224 */ /* 0x100fe200078e000b */
[-C--:B------:R-:W-:Y:S01]  /*1880*/  MOV R8, R11.reuse ;  /* 0x0000000b00087202 */ /* 0x080fe20000000f00 */
[----:B------:R-:W-:Y:S01]  /*1890*/  IMAD.MOV.U32 R20, RZ, RZ, R11 ;  /* 0x000000ffff147224 */ /* 0x000fe200078e000b */
[----:B------:R-:W-:-:S07]  /*18a0*/  MOV R12, R11 ;  /* 0x0000000b000c7202 */ /* 0x000fce0000000f00 */
.L_x_1326:
[----:B------:R-:W-:Y:S01]  /*18b0*/  IMAD.WIDE.U32 R4, R15, 0x10, R18 ;  /* 0x000000100f047825 */ /* 0x000fe200078e0012 */
[----:B------:R-:W-:-:S05]  /*18c0*/  ULDC UR4, c[0x0][0x220] ;  /* 0x0000880000047ab9 */ /* 0x000fca0000000800 */
[----:B------:R-:W2:Y:S01]  /*18d0*/  LDG.E.128 R4, desc[UR58][R4.64] ;  /* 0x0000003a04047981 */ /* 0x000ea2000c1e1d00 */
[----:B------:R-:W-:-:S05]  /*18e0*/  VIADD R15, R15, UR4 ;  /* 0x000000040f0f7c36 */ /* 0x000fca0008000000 */
[----:B------:R-:W-:-:S04]  /*18f0*/  LEA R21, R15, 0x7, 0x3 ;  /* 0x000000070f157811 */ /* 0x000fc800078e18ff */
[----:B------:R-:W-:Y:S01]  /*1900*/  ISETP.GE.U32.AND P0, PT, R21, R0, PT ;  /* 0x000000001500720c */ /* 0x000fe20003f06070 */
[C---:B--2---:R-:W-:Y:S01]  /*1910*/  IMAD.IADD R14, R7.reuse, 0x1, R14 ;  /* 0x00000001070e7824 */ /* 0x044fe200078e020e */
[----:B------:R-:W-:Y:S01]  /*1920*/  PRMT R7, R7, 0x7632, R7 ;  /* 0x0000763207077816 */ /* 0x000fe20000000007 */
[----:B------:R-:W-:Y:S01]  /*1930*/  IMAD.IADD R20, R5, 0x1, R20 ;  /* 0x0000000105147824 */ /* 0x000fe200078e0214 */
[C---:B------:R-:W-:Y:S02]  /*1940*/  IADD3 R13, R6.reuse, R13, RZ ;  /* 0x0000000d060d7210 */ /* 0x040fe40007ffe0ff */
[----:B------:R-:W-:Y:S01]  /*1950*/  PRMT R6, R6, 0x7632, R6 ;  /* 0x0000763206067816 */ /* 0x000fe20000000006 */
[----:B------:R-:W-:Y:S01]  /*1960*/  IMAD.IADD R7, R7, 0x1, R10 ;  /* 0x0000000107077824 */ /* 0x000fe200078e020a */
[C---:B------:R-:W-:Y:S02]  /*1970*/  IADD3 R22, R4.reuse, R3, RZ ;  /* 0x0000000304167210 */ /* 0x040fe40007ffe0ff */
[----:B------:R-:W-:-:S02]  /*1980*/  PRMT R3, R4, 0x7632, R3 ;  /* 0x0000763204037816 */ /* 0x000fc40000000003 */
[----:B------:R-:W-:Y:S02]  /*1990*/  PRMT R21, R5, 0x7632, R21 ;  /* 0x0000763205157816 */ /* 0x000fe40000000015 */
[----:B------:R-:W-:Y:S02]  /*19a0*/  IADD3 R6, R6, R11, RZ ;  /* 0x0000000b06067210 */ /* 0x000fe40007ffe0ff */
[----:B------:R-:W-:Y:S01]  /*19b0*/  IADD3 R12, R3, R12, RZ ;  /* 0x0000000c030c7210 */ /* 0x000fe20007ffe0ff */
[----:B------:R-:W-:Y:S01]  /*19c0*/  IMAD.IADD R8, R21, 0x1, R8 ;  /* 0x0000000115087824 */ /* 0x000fe200078e0208 */
[----:B------:R-:W-:Y:S02]  /*19d0*/  PRMT R3, R22, 0x7610, R3 ;  /* 0x0000761016037816 */ /* 0x000fe40000000003 */
[----:B------:R-:W-:Y:S02]  /*19e0*/  PRMT R11, R6, 0x7610, R11 ;  /* 0x00007610060b7816 */ /* 0x000fe4000000000b */
[----:B------:R-:W-:Y:S01]  /*19f0*/  PRMT R10, R7, 0x7610, R10 ;  /* 0x00007610070a7816 */ /* 0x000fe2000000000a */
[----:B------:R-:W-:Y:S06]  /*1a00*/  @!P0 BRA `(.L_x_1326) ;  /* 0xfffffffc00a88947 */ /* 0x000fec000383ffff */
.L_x_1325:
[----:B------:R-:W-:Y:S05]  /*1a10*/  BSYNC B0 ;  /* 0x0000000000007941 */ /* 0x000fea0003800000 */
.L_x_1324:
        /* <DEDUP_REMOVED lines=8> */
.L_x_1328:
[----:B------:R-:W-:Y:S05]  /*1aa0*/  BSYNC B0 ;  /* 0x0000000000007941 */ /* 0x000fea0003800000 */
.L_x_1327:
        /* <DEDUP_REMOVED lines=11> */
.L_x_1330:
[----:B------:R-:W-:Y:S05]  /*1b60*/  BSYNC B0 ;  /* 0x0000000000007941 */ /* 0x000fea0003800000 */
.L_x_1329:
[----:B------:R-:W-:Y:S02]  /*1b70*/  IADD3 R3, R20, R12, R3 ;  /* 0x0000000c14037210 */ /* 0x000fe40007ffe003 */
[----:B------:R-:W-:Y:S02]  /*1b80*/  PRMT R19, RZ, 0x7610, R19 ;  /* 0x00007610ff137816 */ /* 0x000fe40000000013 */
[----:B------:R-:W-:-:S04]  /*1b90*/  IADD3 R3, R13, R8, R3 ;  /* 0x000000080d037210 */ /* 0x000fc80007ffe003 */
[----:B------:R-:W-:-:S05]  /*1ba0*/  IADD3 R3, R14, R11, R3 ;  /* 0x0000000b0e037210 */ /* 0x000fca0007ffe003 */
[----:B------:R-:W-:-:S05]  /*1bb0*/  IMAD.IADD R3, R3, 0x1, R10 ;  /* 0x0000000103037824 */ /* 0x000fca00078e020a */
[----:B------:R-:W-:Y:S01]  /*1bc0*/  PRMT R0, R3, 0x7610, R0 ;  /* 0x0000761003007816 */ /* 0x000fe20000000000 */
[----:B------:R-:W-:Y:S06]  /*1bd0*/  BRA `(.L_x_1315) ;  /* 0x0000009800d87947 */ /* 0x000fec0003800000 */
.L_x_1316:
        /* <DEDUP_REMOVED lines=23> */
[----:B------:R-:W0:Y:S01]  /*1d50*/  LDC R28, c[0x0][0x254] ;  /* 0x00009500ff1c7b82 */ /* 0x000e220000000800 */
        /* <DEDUP_REMOVED lines=8> */
.L_x_1340:
        /* <DEDUP_REMOVED lines=53> */
[----:B------:R-:W-:Y:S01]  /*2130*/  ULDC.64 UR36, c[0x0][0x260] ;  /* 0x0000980000247ab9 */ /* 0x000fe20000000a00 */
[----:B0-----:R-:W-:Y:S02]  /*2140*/  ISETP.NE.AND P1, PT, R28, 0x2, PT ;  /* 0x000000021c00780c */ /* 0x001fe40003f25270 */
[----:B------:R-:W-:-:S05]  /*2150*/  IMAD.HI.U32 R14, R27, UR31, R26 ;  /* 0x0000001f1b0e7c27 */ /* 0x000fca000f8e001a */
[----:B------:R-:W-:Y:S02]  /*2160*/  SHF.R.U32.HI R15, RZ, UR36, R14 ;  /* 0x00000024ff0f7c19 */ /* 0x000fe4000801160e */
[----:B------:R-:W-:-:S03]  /*2170*/  MOV R14, RZ ;  /* 0x000000ff000e7202 */ /* 0x000fc60000000f00 */
[--C-:B------:R-:W-:Y:S02]  /*2180*/  IMAD.MOV R12, RZ, RZ, -R15.reuse ;  /* 0x000000ffff0c7224 */ /* 0x100fe400078e0a0f */
[----:B------:R-:W-:-:S05]  /*2190*/  IMAD.HI.U32 R0, R15, UR32, R14 ;  /* 0x000000200f007c27 */ /* 0x000fca000f8e000e */
[----:B------:R-:W-:Y:S01]  /*21a0*/  SHF.R.U32.HI R20, RZ, UR33, R0 ;  /* 0x00000021ff147c19 */ /* 0x000fe20008011600 */
[----:B------:R-:W-:-:S03]  /*21b0*/  IMAD R0, R12, UR30, R27 ;  /* 0x0000001e0c007c24 */ /* 0x000fc6000f8e021b */
[----:B------:R-:W-:Y:S01]  /*21c0*/  IADD3 R11, -R20, RZ, RZ ;  /* 0x000000ff140b7210 */ /* 0x000fe20007ffe1ff */
[----:B------:R-:W-:-:S04]  /*21d0*/  IMAD R0, R0, UR54, RZ ;  /* 0x0000003600007c24 */ /* 0x000fc8000f8e02ff */
        /* <DEDUP_REMOVED lines=216> */
[----:B-1----:R-:W-:-:S04]  /*2f60*/  @P1 SHF.R.U32.HI R15, RZ, R12, R15 ;  /* 0x0000000cff0f1219 */ /* 0x002fc8000001160f */
[----:B------:R-:W-:-:S05]  /*2f70*/  @P1 IADD3 R15, -R15, RZ, RZ ;  /* 0x000000ff0f0f1210 */ /* 0x000fca0007ffe1ff */
[----:B------:R-:W-:-:S04]  /*2f80*/  @P1 IMAD R21, R15, R14, R21 ;  /* 0x0000000e0f151224 */ /* 0x000fc800078e0215 */
[----:B--2---:R-:W-:-:S07]  /*2f90*/  @P1 IMAD R0, R21, R22, R0 ;  /* 0x0000001615001224 */ /* 0x004fce00078e0200 */
.L_x_1336:
[----:B------:R-:W-:Y:S01]  /*2fa0*/  LOP3.LUT R15, R0, 0xfffffffc, RZ, 0xc0, !PT ;  /* 0xfffffffc000f7812 */ /* 0x000fe200078ec0ff */
[----:B------:R-:W-:-:S03]  /*2fb0*/  ULDC UR36, c[0x0][0x220] ;  /* 0x0000880000247ab9 */ /* 0x000fc60000000800 */
[----:B------:R-:W-:-:S05]  /*2fc0*/  IADD3 R14, P1, R18, R15, RZ ;  /* 0x0000000f120e7210 */ /* 0x000fca0007f3e0ff */
[----:B------:R-:W-:-:S05]  /*2fd0*/  IMAD.X R15, RZ, RZ, R19, P1 ;  /* 0x000000ffff0f7224 */ /* 0x000fca00008e0613 */
[----:B------:R-:W2:Y:S01]  /*2fe0*/  LDG.E R14, desc[UR58][R14.64] ;  /* 0x0000003a0e0e7981 */ /* 0x000ea2000c1e1900 */
[----:B------:R-:W-:-:S05]  /*2ff0*/  MOV R0, UR36 ;  /* 0x0000002400007c02 */ /* 0x000fca0008000f00 */
[----:B------:R-:W-:Y:S01]  /*3000*/  IMAD.IADD R27, R27, 0x1, R0 ;  /* 0x000000011b1b7824 */ /* 0x000fe200078e0200 */
[C---:B--2---:R-:W-:Y:S02]  /*3010*/  PRMT R11, R14.reuse, 0x7610, R11 ;  /* 0x000076100e0b7816 */ /* 0x044fe4000000000b */
[----:B------:R-:W-:Y:S01]  /*3020*/  PRMT R12, R14, 0x7632, R12 ;  /* 0x000076320e0c7816 */ /* 0x000fe2000000000c */
[----:B------:R-:W-:Y:S06]  /*3030*/  @!P0 BRA `(.L_x_1337) ;  /* 0x0000000c00a08947 */ /* 0x000fec0003800000 */
[----:B------:R-:W-:Y:S01]  /*3040*/  HFMA2.MMA R26, -RZ, RZ, 0, 0 ;  /* 0x00000000ff1a7435 */ /* 0x000fe200000001ff */
[----:B------:R-:W-:Y:S01]  /*3050*/  ULDC.64 UR36, c[0x0][0x260] ;  /* 0x0000980000247ab9 */ /* 0x000fe20000000a00 */
[----:B0-----:R-:W-:-:S08]  /*3060*/  ISETP.NE.AND P1, PT, R28, 0x2, PT ;  /* 0x000000021c00780c */ /* 0x001fd00003f25270 */
        /* <DEDUP_REMOVED lines=229> */
.L_x_1337:
[----:B------:R-:W-:-:S04]  /*3ec0*/  LOP3.LUT R13, R13, 0xfffffffc, RZ, 0xc0, !PT ;  /* 0xfffffffc0d0d7812 */ /* 0x000fc800078ec0ff */
[----:B------:R-:W-:-:S04]  /*3ed0*/  IADD3 R20, P1, R18, R13, RZ ;  /* 0x0000000d12147210 */ /* 0x000fc80007f3e0ff */
[----:B------:R-:W-:-:S05]  /*3ee0*/  IADD3.X R21, RZ, R19, RZ, P1, !PT ;  /* 0x00000013ff157210 */ /* 0x000fca0000ffe4ff */
[----:B------:R-:W2:Y:S01]  /*3ef0*/  LDG.E R20, desc[UR58][R20.64] ;  /* 0x0000003a14147981 */ /* 0x000ea2000c1e1900 */
[----:B------:R-:W-:Y:S01]  /*3f00*/  IMAD.IADD R27, R27, 0x1, R0 ;  /* 0x000000011b1b7824 */ /* 0x000fe200078e0200 */
[----:B------:R-:W-:Y:S01]  /*3f10*/  MOV R26, RZ ;  /* 0x000000ff001a7202 */ /* 0x000fe20000000f00 */
[----:B------:R-:W-:Y:S01]  /*3f20*/  IMAD.MOV.U32 R13, RZ, RZ, RZ ;  /* 0x000000ffff0d7224 */ /* 0x000fe200078e00ff */
[C---:B--2---:R-:W-:Y:S02]  /*3f30*/  PRMT R22, R20.reuse, 0x7610, R22 ;  /* 0x0000761014167816 */ /* 0x044fe40000000016 */
[----:B------:R-:W-:Y:S01]  /*3f40*/  PRMT R15, R20, 0x7632, R15 ;  /* 0x00007632140f7816 */ /* 0x000fe2000000000f */
[----:B------:R-:W-:Y:S06]  /*3f50*/  @!P0 BRA `(.L_x_1338) ;  /* 0x0000000c00a48947 */ /* 0x000fec0003800000 */
[----:B------:R-:W-:Y:S01]  /*3f60*/  HFMA2.MMA R20, -RZ, RZ, 0, 0 ;  /* 0x00000000ff147435 */ /* 0x000fe200000001ff */
[----:B------:R-:W-:Y:S01]  /*3f70*/  IMAD.MOV.U32 R21, RZ, RZ, R27 ;  /* 0x000000ffff157224 */ /* 0x000fe200078e001b */
[----:B------:R-:W-:Y:S01]  /*3f80*/  ULDC.64 UR36, c[0x0][0x260] ;  /* 0x0000980000247ab9 */ /* 0x000fe20000000a00 */
[----:B0-----:R-:W-:-:S07]  /*3f90*/  ISETP.NE.AND P1, PT, R28, 0x2, PT ;  /* 0x000000021c00780c */ /* 0x001fce0003f25270 */
        /* <DEDUP_REMOVED lines=229> */
.L_x_1338:
[----:B------:R-:W-:-:S04]  /*4df0*/  LOP3.LUT R13, R13, 0xfffffffc, RZ, 0xc0, !PT ;  /* 0xfffffffc0d0d7812 */ /* 0x000fc800078ec0ff */
[----:B------:R-:W-:-:S05]  /*4e00*/  IADD3 R20, P1, R18, R13, RZ ;  /* 0x0000000d12147210 */ /* 0x000fca0007f3e0ff */
[----:B------:R-:W-:-:S05]  /*4e10*/  IMAD.X R21, RZ, RZ, R19, P1 ;  /* 0x000000ffff157224 */ /* 0x000fca00008e0613 */
[----:B------:R-:W2:Y:S01]  /*4e20*/  LDG.E R20, desc[UR58][R20.64] ;  /* 0x0000003a14147981 */ /* 0x000ea2000c1e1900 */
[----:B------:R-:W-:Y:S02]  /*4e30*/  IADD3 R27, R27, R0, RZ ;  /* 0x000000001b1b7210 */ /* 0x000fe40007ffe0ff */
[C---:B--2---:R-:W-:Y:S02]  /*4e40*/  PRMT R13, R20.reuse, 0x7610, R13 ;  /* 0x00007610140d7816 */ /* 0x044fe4000000000d */
[----:B------:R-:W-:Y:S01]  /*4e50*/  PRMT R14, R20, 0x7632, R14 ;  /* 0x00007632140e7816 */ /* 0x000fe2000000000e */
[----:B------:R-:W-:Y:S06]  /*4e60*/  @!P0 BRA `(.L_x_1339) ;  /* 0x0000000c00c88947 */ /* 0x000fec0003800000 */
[----:B------:R-:W-:Y:S01]  /*4e70*/  IMAD.MOV.U32 R26, RZ, RZ, RZ ;  /* 0x000000ffff1a7224 */ /* 0x000fe200078e00ff */
[----:B------:R-:W-:Y:S01]  /*4e80*/  ULDC.64 UR36, c[0x0][0x260] ;  /* 0x0000980000247ab9 */ /* 0x000fe20000000a00 */
[----:B0-----:R-:W-:Y:S02]  /*4e90*/  ISETP.NE.AND P1, PT, R28, 0x2, PT ;  /* 0x000000021c00780c */ /* 0x001fe40003f25270 */
[----:B------:R-:W-:-:S05]  /*4ea0*/  IMAD.HI.U32 R20, R27, UR31, R26 ;  /* 0x0000001f1b147c27 */ /* 0x000fca000f8e001a */
[----:B------:R-:W-:Y:S01]  /*4eb0*/  SHF.R.U32.HI R21, RZ, UR36, R20 ;  /* 0x00000024ff157c19 */ /* 0x000fe20008011614 */
[----:B------:R-:W-:-:S04]  /*4ec0*/  HFMA2.MMA R20, -RZ, RZ, 0, 0 ;  /* 0x00000000ff147435 */ /* 0x000fc800000001ff */
[----:B------:R-:W-:-:S06]  /*4ed0*/  IMAD.MOV R24, RZ, RZ, -R21 ;  /* 0x000000ffff187224 */ /* 0x000fcc00078e0a15 */
        /* <DEDUP_REMOVED lines=235> */
.L_x_1339:
[----:B------:R-:W-:Y:S01]  /*5d90*/  LOP3.LUT R21, R26, 0xfffffffc, RZ, 0xc0, !PT ;  /* 0xfffffffc1a157812 */ /* 0x000fe200078ec0ff */
[----:B------:R-:W-:-:S03]  /*5da0*/  ULDC UR4, c[0x0][0x218] ;  /* 0x0000860000047ab9 */ /* 0x000fc60000000800 */
[----:B------:R-:W-:-:S05]  /*5db0*/  IADD3 R20, P1, R18, R21, RZ ;  /* 0x0000001512147210 */ /* 0x000fca0007f3e0ff */
[----:B------:R-:W-:-:S05]  /*5dc0*/  IMAD.X R21, RZ, RZ, R19, P1 ;  /* 0x000000ffff157224 */ /* 0x000fca00008e0613 */
[----:B------:R-:W2:Y:S01]  /*5dd0*/  LDG.E R20, desc[UR58][R20.64] ;  /* 0x0000003a14147981 */ /* 0x000ea2000c1e1900 */
[----:B------:R-:W-:Y:S01]  /*5de0*/  IADD3 R27, R27, R0, RZ ;  /* 0x000000001b1b7210 */ /* 0x000fe20007ffe0ff */
[----:B------:R-:W-:Y:S01]  /*5df0*/  IMAD.U32 R26, RZ, RZ, UR4 ;  /* 0x00000004ff1a7e24 */ /* 0x000fe2000f8e00ff */
[----:B------:R-:W-:Y:S01]  /*5e00*/  IADD3 R8, R11, R8, RZ ;  /* 0x000000080b087210 */ /* 0x000fe20007ffe0ff */
[----:B------:R-:W-:Y:S01]  /*5e10*/  IMAD.IADD R5, R22, 0x1, R5 ;  /* 0x0000000116057824 */ /* 0x000fe200078e0205 */
[----:B------:R-:W-:Y:S01]  /*5e20*/  IADD3 R7, R12, R7, RZ ;  /* 0x000000070c077210 */ /* 0x000fe20007ffe0ff */
[----:B------:R-:W-:Y:S01]  /*5e30*/  IMAD R29, R0, 0x3, R27 ;  /* 0x00000003001d7824 */ /* 0x000fe200078e021b */
[----:B------:R-:W-:Y:S01]  /*5e40*/  IADD3 R6, R15, R6, RZ ;  /* 0x000000060f067210 */ /* 0x000fe20007ffe0ff */
[----:B------:R-:W-:Y:S01]  /*5e50*/  IMAD.IADD R4, R13, 0x1, R4 ;  /* 0x000000010d047824 */ /* 0x000fe200078e0204 */
[----:B------:R-:W-:Y:S02]  /*5e60*/  IADD3 R3, R14, R3, RZ ;  /* 0x000000030e037210 */ /* 0x000fe40007ffe0ff */
[----:B------:R-:W-:-:S02]  /*5e70*/  ISETP.GE.U32.AND P1, PT, R29, R26, PT ;  /* 0x0000001a1d00720c */ /* 0x000fc40003f26070 */
[C---:B--2---:R-:W-:Y:S01]  /*5e80*/  PRMT R25, R20.reuse, 0x7632, R25 ;  /* 0x0000763214197816 */ /* 0x044fe20000000019 */
[----:B------:R-:W-:-:S04]  /*5e90*/  IMAD.IADD R9, R20, 0x1, R9 ;  /* 0x0000000114097824 */ /* 0x000fc800078e0209 */
[----:B------:R-:W-:-:S06]  /*5ea0*/  IMAD.IADD R10, R25, 0x1, R10 ;  /* 0x00000001190a7824 */ /* 0x000fcc00078e020a */
[----:B------:R-:W-:Y:S05]  /*5eb0*/  @!P1 BRA `(.L_x_1340) ;  /* 0xffffffbc00c89947 */ /* 0x000fea000383ffff */
[----:B------:R-:W-:Y:S05]  /*5ec0*/  BSYNC B1 ;  /* 0x0000000000017941 */ /* 0x000fea0003800000 */
.L_x_1335:
[C---:B------:R-:W-:Y:S02]  /*5ed0*/  PRMT R30, R20.reuse, 0x7610, R30 ;  /* 0x00007610141e7816 */ /* 0x040fe4000000001e */
[----:B------:R-:W-:-:S07]  /*5ee0*/  PRMT R29, R20, 0x7632, R29 ;  /* 0x00007632141d7816 */ /* 0x000fce000000001d */
.L_x_1334:
[----:B------:R-:W-:Y:S05]  /*5ef0*/  BSYNC B0 ;  /* 0x0000000000007941 */ /* 0x000fea0003800000 */
.L_x_1333:
        /* <DEDUP_REMOVED lines=269> */
[----:B------:R-:W-:Y:S01]  /*6fd0*/  IADD3 R32, -R25, RZ, RZ ;  /* 0x000000ff19207210 */ /* 0x000fe20007ffe1ff */
[----:B------:R-:W1:Y:S04]  /*6fe0*/  @P2 LDC R34, c[0x0][0x380] ;  /* 0x0000e000ff222b82 */ /* 0x000e680000000800 */
[----:B------:R-:W-:Y:S01]  /*6ff0*/  IMAD R32, R32, UR4, R33 ;  /* 0x0000000420207c24 */ /* 0x000fe2000f8e0221 */
[----:B------:R-:W-:-:S03]  /*7000*/  ULDC UR4, c[0x0][0x3e0] ;  /* 0x0000f80000047ab9 */ /* 0x000fc60000000800 */
[----:B------:R-:W2:Y:S01]  /*7010*/  @P2 LDC R12, c[0x0][0x3e4] ;  /* 0x0000f900ff0c2b82 */ /* 0x000ea20000000800 */
[----:B------:R-:W-:Y:S02]  /*7020*/  IMAD R11, R32, UR4, R11 ;  /* 0x00000004200b7c24 */ /* 0x000fe4000f8e020b */
[----:B0-----:R-:W-:-:S05]  /*7030*/  @P2 IMAD.HI.U32 R21, R25, R21, R24 ;  /* 0x0000001519152227 */ /* 0x001fca00078e0018 */
[----:B-1----:R-:W-:-:S05]  /*7040*/  @P2 SHF.R.U32.HI R21, RZ, R34, R21 ;  /* 0x00000022ff152219 */ /* 0x002fca0000011615 */
[----:B------:R-:W-:-:S04]  /*7050*/  @P2 IMAD.MOV R21, RZ, RZ, -R21 ;  /* 0x000000ffff152224 */ /* 0x000fc800078e0a15 */
[----:B------:R-:W-:-:S04]  /*7060*/  @P2 IMAD R20, R20, R21, R25 ;  /* 0x0000001514142224 */ /* 0x000fc800078e0219 */
[----:B--2---:R-:W-:-:S07]  /*7070*/  @P2 IMAD R11, R20, R12, R11 ;  /* 0x0000000c140b2224 */ /* 0x004fce00078e020b */
.L_x_1343:
[----:B------:R-:W-:-:S04]  /*7080*/  LOP3.LUT R11, R11, 0xfffffffc, RZ, 0xc0, !PT ;  /* 0xfffffffc0b0b7812 */ /* 0x000fc800078ec0ff */
[----:B------:R-:W-:-:S04]  /*7090*/  IADD3 R20, P2, R18, R11, RZ ;  /* 0x0000000b12147210 */ /* 0x000fc80007f5e0ff */
[----:B------:R-:W-:-:S05]  /*70a0*/  IADD3.X R21, RZ, R19, RZ, P2, !PT ;  /* 0x00000013ff157210 */ /* 0x000fca00017fe4ff */
[----:B------:R-:W2:Y:S01]  /*70b0*/  LDG.E R20, desc[UR58][R20.64] ;  /* 0x0000003a14147981 */ /* 0x000ea2000c1e1900 */
[----:B------:R-:W-:-:S05]  /*70c0*/  IMAD.IADD R25, R27, 0x1, R0 ;  /* 0x000000011b197824 */ /* 0x000fca00078e0200 */
[----:B------:R-:W-:Y:S02]  /*70d0*/  ISETP.GE.U32.AND P2, PT, R25, R26, PT ;  /* 0x0000001a1900720c */ /* 0x000fe40003f46070 */
[C---:B--2---:R-:W-:Y:S02]  /*70e0*/  PRMT R11, R20.reuse, 0x7610, R11 ;  /* 0x00007610140b7816 */ /* 0x044fe4000000000b */
[----:B------:R-:W-:-:S09]  /*70f0*/  PRMT R12, R20, 0x7632, R12 ;  /* 0x00007632140c7816 */ /* 0x000fd2000000000c */
[----:B------:R-:W-:Y:S05]  /*7100*/  @P2 BRA `(.L_x_1342) ;  /* 0x0000003400382947 */ /* 0x000fea0003800000 */
        /* <DEDUP_REMOVED lines=262> */
[----:B------:R-:W-:Y:S01]  /*8170*/  @P2 MOV R32, RZ ;  /* 0x000000ff00202202 */ /* 0x000fe20000000f00 */
[----:B------:R-:W-:-:S04]  /*8180*/  IMAD.MOV R34, RZ, RZ, -R33 ;  /* 0x000000ffff227224 */ /* 0x000fc800078e0a21 */
[----:B------:R-:W-:Y:S01]  /*8190*/  IMAD R34, R34, UR4, R35 ;  /* 0x0000000422227c24 */ /* 0x000fe2000f8e0223 */
[----:B------:R-:W-:Y:S01]  /*81a0*/  ULDC UR4, c[0x0][0x3e0] ;  /* 0x0000f80000047ab9 */ /* 0x000fe20000000800 */
[----:B------:R-:W1:Y:S02]  /*81b0*/  @P2 LDC R31, c[0x0][0x380] ;  /* 0x0000e000ff1f2b82 */ /* 0x000e640000000800 */
[----:B------:R-:W-:-:S06]  /*81c0*/  IMAD R15, R34, UR4, R15 ;  /* 0x00000004220f7c24 */ /* 0x000fcc000f8e020f */
[----:B------:R-:W2:Y:S01]  /*81d0*/  @P2 LDC R22, c[0x0][0x3e4] ;  /* 0x0000f900ff162b82 */ /* 0x000ea20000000800 */
[----:B0-----:R-:W-:-:S05]  /*81e0*/  @P2 IMAD.HI.U32 R32, R33, R21, R32 ;  /* 0x0000001521202227 */ /* 0x001fca00078e0020 */
[----:B-1----:R-:W-:-:S04]  /*81f0*/  @P2 SHF.R.U32.HI R31, RZ, R31, R32 ;  /* 0x0000001fff1f2219 */ /* 0x002fc80000011620 */
[----:B------:R-:W-:-:S05]  /*8200*/  @P2 IADD3 R31, -R31, RZ, RZ ;  /* 0x000000ff1f1f2210 */ /* 0x000fca0007ffe1ff */
[----:B------:R-:W-:-:S04]  /*8210*/  @P2 IMAD R20, R20, R31, R33 ;  /* 0x0000001f14142224 */ /* 0x000fc800078e0221 */
[----:B--2---:R-:W-:-:S07]  /*8220*/  @P2 IMAD R15, R20, R22, R15 ;  /* 0x00000016140f2224 */ /* 0x004fce00078e020f */
.L_x_1344:
[----:B------:R-:W-:-:S04]  /*8230*/  LOP3.LUT R15, R15, 0xfffffffc, RZ, 0xc0, !PT ;  /* 0xfffffffc0f0f7812 */ /* 0x000fc800078ec0ff */
[----:B------:R-:W-:-:S05]  /*8240*/  IADD3 R20, P2, R18, R15, RZ ;  /* 0x0000000f12147210 */ /* 0x000fca0007f5e0ff */
[----:B------:R-:W-:-:S05]  /*8250*/  IMAD.X R21, RZ, RZ, R19, P2 ;  /* 0x000000ffff157224 */ /* 0x000fca00010e0613 */
[----:B------:R-:W2:Y:S01]  /*8260*/  LDG.E R20, desc[UR58][R20.64] ;  /* 0x0000003a14147981 */ /* 0x000ea2000c1e1900 */
[----:B------:R-:W-:-:S04]  /*8270*/  IADD3 R25, R25, R0, RZ ;  /* 0x0000000019197210 */ /* 0x000fc80007ffe0ff */
[----:B------:R-:W-:Y:S02]  /*8280*/  ISETP.GE.U32.AND P2, PT, R25, R26, PT ;  /* 0x0000001a1900720c */ /* 0x000fe40003f46070 */
[C---:B--2---:R-:W-:Y:S02]  /*8290*/  PRMT R22, R20.reuse, 0x7610, R22 ;  /* 0x0000761014167816 */ /* 0x044fe40000000016 */
[----:B------:R-:W-:-:S09]  /*82a0*/  PRMT R15, R20, 0x7632, R15 ;  /* 0x00007632140f7816 */ /* 0x000fd2000000000f */
[----:B------:R-:W-:Y:S05]  /*82b0*/  @P2 BRA `(.L_x_1342) ;  /* 0x0000002000cc2947 */ /* 0x000fea0003800000 */
        /* <DEDUP_REMOVED lines=262> */
[----:B------:R-:W-:Y:S02]  /*9320*/  @P2 IMAD.MOV.U32 R32, RZ, RZ, RZ ;  /* 0x000000ffff202224 */ /* 0x000fe400078e00ff */
[----:B------:R-:W-:-:S05]  /*9330*/  IADD3 R34, -R33, RZ, RZ ;  /* 0x000000ff21227210 */ /* 0x000fca0007ffe1ff */
[----:B------:R-:W1:Y:S01]  /*9340*/  @P2 LDC R31, c[0x0][0x380] ;  /* 0x0000e000ff1f2b82 */ /* 0x000e620000000800 */
[----:B------:R-:W-:Y:S01]  /*9350*/  IMAD R34, R34, UR4, R35 ;  /* 0x0000000422227c24 */ /* 0x000fe2000f8e0223 */
[----:B------:R-:W-:-:S03]  /*9360*/  ULDC UR4, c[0x0][0x3e0] ;  /* 0x0000f80000047ab9 */ /* 0x000fc60000000800 */
[----:B------:R-:W-:-:S03]  /*9370*/  IMAD R13, R34, UR4, R13 ;  /* 0x00000004220d7c24 */ /* 0x000fc6000f8e020d */
[----:B------:R-:W2:Y:S01]  /*9380*/  @P2 LDC R14, c[0x0][0x3e4] ;  /* 0x0000f900ff0e2b82 */ /* 0x000ea20000000800 */
[----:B0-----:R-:W-:-:S05]  /*9390*/  @P2 IMAD.HI.U32 R32, R33, R21, R32 ;  /* 0x0000001521202227 */ /* 0x001fca00078e0020 */
[----:B-1----:R-:W-:-:S05]  /*93a0*/  @P2 SHF.R.U32.HI R31, RZ, R31, R32 ;  /* 0x0000001fff1f2219 */ /* 0x002fca0000011620 */
[----:B------:R-:W-:-:S04]  /*93b0*/  @P2 IMAD.MOV R31, RZ, RZ, -R31 ;  /* 0x000000ffff1f2224 */ /* 0x000fc800078e0a1f */
[----:B------:R-:W-:-:S04]  /*93c0*/  @P2 IMAD R20, R20, R31, R33 ;  /* 0x0000001f14142224 */ /* 0x000fc800078e0221 */
[----:B--2---:R-:W-:-:S07]  /*93d0*/  @P2 IMAD R13, R20, R14, R13 ;  /* 0x0000000e140d2224 */ /* 0x004fce00078e020d */
.L_x_1345:
        /* <DEDUP_REMOVED lines=272> */
[----:B------:R-:W-:-:S06]  /*a4e0*/  IMAD.MOV R33, RZ, RZ, -R31 ;  /* 0x000000ffff217224 */ /* 0x000fcc00078e0a1f */
[----:B------:R-:W1:Y:S08]  /*a4f0*/  @P1 LDC R28, c[0x0][0x380] ;  /* 0x0000e000ff1c1b82 */ /* 0x000e700000000800 */
[----:B------:R-:W2:Y:S01]  /*a500*/  @P1 LDC R24, c[0x0][0x3e4] ;  /* 0x0000f900ff181b82 */ /* 0x000ea20000000800 */
[----:B0-----:R-:W-:-:S05]  /*a510*/  @P1 IMAD.HI.U32 R21, R31, R21, R30 ;  /* 0x000000151f151227 */ /* 0x001fca00078e001e */
[----:B-1----:R-:W-:Y:S01]  /*a520*/  @P1 SHF.R.U32.HI R21, RZ, R28, R21 ;  /* 0x0000001cff151219 */ /* 0x002fe20000011615 */
[----:B------:R-:W-:Y:S01]  /*a530*/  IMAD R28, R33, UR4, R25 ;  /* 0x00000004211c7c24 */ /* 0x000fe2000f8e0219 */
[----:B------:R-:W-:Y:S02]  /*a540*/  ULDC UR4, c[0x0][0x3e0] ;  /* 0x0000f80000047ab9 */ /* 0x000fe40000000800 */
[----:B------:R-:W-:Y:S01]  /*a550*/  @P1 IADD3 R21, -R21, RZ, RZ ;  /* 0x000000ff15151210 */ /* 0x000fe20007ffe1ff */
[----:B------:R-:W-:-:S04]  /*a560*/  IMAD R29, R28, UR4, R29 ;  /* 0x000000041c1d7c24 */ /* 0x000fc8000f8e021d */
[----:B------:R-:W-:-:S04]  /*a570*/  @P1 IMAD R20, R20, R21, R31 ;  /* 0x0000001514141224 */ /* 0x000fc800078e021f */
[----:B--2---:R-:W-:-:S07]  /*a580*/  @P1 IMAD R29, R20, R24, R29 ;  /* 0x00000018141d1224 */ /* 0x004fce00078e021d */
.L_x_1346:
[----:B------:R-:W-:-:S04]  /*a590*/  LOP3.LUT R29, R29, 0xfffffffc, RZ, 0xc0, !PT ;  /* 0xfffffffc1d1d7812 */ /* 0x000fc800078ec0ff */
[----:B------:R-:W-:-:S05]  /*a5a0*/  IADD3 R18, P1, R18, R29, RZ ;  /* 0x0000001d12127210 */ /* 0x000fca0007f3e0ff */
[----:B------:R-:W-:-:S05]  /*a5b0*/  IMAD.X R19, RZ, RZ, R19, P1 ;  /* 0x000000ffff137224 */ /* 0x000fca00008e0613 */
[----:B------:R-:W2:Y:S02]  /*a5c0*/  LDG.E R18, desc[UR58][R18.64] ;  /* 0x0000003a12127981 */ /* 0x000ea4000c1e1900 */
[C---:B--2---:R-:W-:Y:S02]  /*a5d0*/  PRMT R30, R18.reuse, 0x7610, R30 ;  /* 0x00007610121e7816 */ /* 0x044fe4000000001e */
[----:B------:R-:W-:-:S07]  /*a5e0*/  PRMT R29, R18, 0x7632, R29 ;  /* 0x00007632121d7816 */ /* 0x000fce000000001d */
.L_x_1342:
[----:B------:R-:W-:Y:S05]  /*a5f0*/  BSYNC B0 ;  /* 0x0000000000007941 */ /* 0x000fea0003800000 */
.L_x_1341:
[----:B------:R-:W-:Y:S04]  /*a600*/  BSSY B0, `(.L_x_1347) ;  /* 0x0000014000007945 */ /* 0x000fe80003800000 */
[----:B------:R-:W-:Y:S05]  /*a610*/  @P0 BRA `(.L_x_1348) ;  /* 0x0000000000480947 */ /* 0x000fea0003800000 */
[----:B------:R-:W-:Y:S01]  /*a620*/  IADD3 R27, R27, R0, RZ ;  /* 0x000000001b1b7210 */ /* 0x000fe20007ffe0ff */
[----:B------:R-:W-:Y:S01]  /*a630*/  IMAD.IADD R8, R8, 0x1, R11 ;  /* 0x0000000108087824 */ /* 0x000fe200078e020b */
[----:B------:R-:W-:Y:S02]  /*a640*/  IADD3 R7, R7, R12, RZ ;  /* 0x0000000c07077210 */ /* 0x000fe40007ffe0ff */
[----:B------:R-:W-:-:S13]  /*a650*/  ISETP.GE.U32.AND P0, PT, R27, R26, PT ;  /* 0x0000001a1b00720c */ /* 0x000fda0003f06070 */
[----:B------:R-:W-:Y:S05]  /*a660*/  @P0 BRA `(.L_x_1348) ;  /* 0x0000000000340947 */ /* 0x000fea0003800000 */
[----:B------:R-:W-:Y:S01]  /*a670*/  IMAD.IADD R11, R27, 0x1, R0 ;  /* 0x000000011b0b7824 */ /* 0x000fe200078e0200 */
[----:B------:R-:W-:Y:S01]  /*a680*/  IADD3 R5, R5, R22, RZ ;  /* 0x0000001605057210 */ /* 0x000fe20007ffe0ff */
[----:B------:R-:W-:-:S03]  /*a690*/  IMAD.IADD R6, R6, 0x1, R15 ;  /* 0x0000000106067824 */ /* 0x000fc600078e020f */
[----:B------:R-:W-:-:S13]  /*a6a0*/  ISETP.GE.U32.AND P0, PT, R11, R26, PT ;  /* 0x0000001a0b00720c */ /* 0x000fda0003f06070 */
[----:B------:R-:W-:Y:S05]  /*a6b0*/  @P0 BRA `(.L_x_1348) ;  /* 0x0000000000200947 */ /* 0x000fea0003800000 */
[----:B------:R-:W-:Y:S01]  /*a6c0*/  IADD3 R11, R11, R0, RZ ;  /* 0x000000000b0b7210 */ /* 0x000fe20007ffe0ff */
[----:B------:R-:W-:Y:S01]  /*a6d0*/  IMAD.IADD R4, R4, 0x1, R13 ;  /* 0x0000000104047824 */ /* 0x000fe200078e020d */
[----:B------:R-:W-:Y:S02]  /*a6e0*/  IADD3 R3, R3, R14, RZ ;  /* 0x0000000e03037210 */ /* 0x000fe40007ffe0ff */
[----:B------:R-:W-:-:S13]  /*a6f0*/  ISETP.GE.U32.AND P0, PT, R11, R26, PT ;  /* 0x0000001a0b00720c */ /* 0x000fda0003f06070 */
[----:B------:R-:W-:Y:S01]  /*a700*/  @!P0 IMAD.IADD R30, R9, 0x1, R30 ;  /* 0x00000001091e8824 */ /* 0x000fe200078e021e */
[----:B------:R-:W-:-:S04]  /*a710*/  @!P0 IADD3 R29, R10, R29, RZ ;  /* 0x0000001d0a1d8210 */ /* 0x000fc80007ffe0ff */
[----:B------:R-:W-:Y:S02]  /*a720*/  @!P0 PRMT R9, R30, 0x7610, R9 ;  /* 0x000076101e098816 */ /* 0x000fe40000000009 */
[----:B------:R-:W-:-:S07]  /*a730*/  @!P0 PRMT R10, R29, 0x7610, R10 ;  /* 0x000076101d0a8816 */ /* 0x000fce000000000a */
.L_x_1348:
[----:B------:R-:W-:Y:S05]  /*a740*/  BSYNC B0 ;  /* 0x0000000000007941 */ /* 0x000fea0003800000 */
.L_x_1347:
[----:B------:R-:W-:Y:S02]  /*a750*/  IADD3 R3, R3, R6, R7 ;  /* 0x0000000603037210 */ /* 0x000fe40007ffe007 */
[----:B------:R-:W-:-:S03]  /*a760*/  IADD3 R4, R4, R5, R8 ;  /* 0x0000000504047210 */ /* 0x000fc60007ffe008 */
[----:B------:R-:W-:Y:S01]  /*a770*/  IMAD.IADD R3, R3, 0x1, R10 ;  /* 0x0000000103037824 */ /* 0x000fe200078e020a */
[----:B------:R-:W-:-:S04]  /*a780*/  IADD3 R4, R4, R9, RZ ;  /* 0x0000000904047210 */ /* 0x000fc80007ffe0ff */
[----:B------:R-:W-:Y:S02]  /*a790*/  PRMT R19, R3, 0x7610, R19 ;  /* 0x0000761003137816 */ /* 0x000fe40000000013 */
[----:B------:R-:W-:Y:S01]  /*a7a0*/  PRMT R0, R4, 0x7610, R0 ;  /* 0x0000761004007816 */ /* 0x000fe20000000000 */
[----:B------:R-:W-:Y:S06]  /*a7b0*/  BRA `(.L_x_1315) ;  /* 0x0000000c00e07947 */ /* 0x000fec0003800000 */
.L_x_1332:
        /* <DEDUP_REMOVED lines=9> */
[----:B------:R-:W-:Y:S01]  /*a850*/  BSSY B1, `(.L_x_1351) ;  /* 0x000002b000017945 */ /* 0x000fe20003800000 */
[--C-:B------:R-:W-:Y:S01]  /*a860*/  IMAD.MOV.U32 R20, RZ, RZ, R10.reuse ;  /* 0x000000ffff147224 */ /* 0x100fe200078e000a */
[-C--:B------:R-:W-:Y:S01]  /*a870*/  MOV R15, R10.reuse ;  /* 0x0000000a000f7202 */ /* 0x080fe20000000f00 */
[--C-:B------:R-:W-:Y:S01]  /*a880*/  IMAD.MOV.U32 R13, RZ, RZ, R10.reuse ;  /* 0x000000ffff0d7224 */ /* 0x100fe200078e000a */
[-C--:B------:R-:W-:Y:S01]  /*a890*/  MOV R14, R10.reuse ;  /* 0x0000000a000e7202 */ /* 0x080fe20000000f00 */
[----:B------:R-:W-:Y:S01]  /*a8a0*/  IMAD.MOV.U32 R12, RZ, RZ, R10 ;  /* 0x000000ffff0c7224 */ /* 0x000fe200078e000a */
[----:B------:R-:W-:-:S07]  /*a8b0*/  MOV R11, R10 ;  /* 0x0000000a000b7202 */ /* 0x000fce0000000f00 */
.L_x_1352:
        /* <DEDUP_REMOVED lines=12> */
[----:B------:R-:W-:-:S02]  /*a980*/  IMAD.WIDE.U32 R4, R5, 0x4, R18 ;  /* 0x0000000405047825 */ /* 0x000fc400078e0012 */
[----:B------:R-:W2:Y:S02]  /*a990*/  LDG.E R25, desc[UR58][R24.64] ;  /* 0x0000003a18197981 */ /* 0x000ea4000c1e1900 */
[--C-:B------:R-:W-:Y:S02]  /*a9a0*/  IMAD.WIDE.U32 R6, R7, 0x4, R18.reuse ;  /* 0x0000000407067825 */ /* 0x100fe400078e0012 */
[----:B------:R-:W3:Y:S02]  /*a9b0*/  LDG.E R4, desc[UR58][R4.64] ;  /* 0x0000003a04047981 */ /* 0x000ee4000c1e1900 */
[----:B------:R-:W-:Y:S02]  /*a9c0*/  IMAD.WIDE.U32 R8, R9, 0x4, R18 ;  /* 0x0000000409087825 */ /* 0x000fe400078e0012 */
[----:B------:R-:W4:Y:S04]  /*a9d0*/  LDG.E R7, desc[UR58][R6.64] ;  /* 0x0000003a06077981 */ /* 0x000f28000c1e1900 */
[----:B------:R-:W5:Y:S01]  /*a9e0*/  LDG.E R8, desc[UR58][R8.64] ;  /* 0x0000003a08087981 */ /* 0x000f62000c1e1900 */
[----:B------:R-:W-:-:S05]  /*a9f0*/  IADD3 R27, R27, R0, RZ ;  /* 0x000000001b1b7210 */ /* 0x000fca0007ffe0ff */
[----:B------:R-:W-:-:S05]  /*aa00*/  IMAD R29, R0, 0x3, R27 ;  /* 0x00000003001d7824 */ /* 0x000fca00078e021b */
[----:B------:R-:W-:Y:S02]  /*aa10*/  ISETP.GE.U32.AND P0, PT, R29, R26, PT ;  /* 0x0000001a1d00720c */ /* 0x000fe40003f06070 */
[----:B--2---:R-:W-:-:S05]  /*aa20*/  PRMT R21, R25, 0x7632, R21 ;  /* 0x0000763219157816 */ /* 0x004fca0000000015 */
[----:B------:R-:W-:Y:S01]  /*aa30*/  IMAD.IADD R24, R21, 0x1, R14 ;  /* 0x0000000115187824 */ /* 0x000fe200078e020e */
[----:B---3--:R-:W-:Y:S02]  /*aa40*/  PRMT R28, R4, 0x7632, R28 ;  /* 0x00007632041c7816 */ /* 0x008fe4000000001c */
[----:B----4-:R-:W-:Y:S02]  /*aa50*/  PRMT R14, R7, 0x7632, R14 ;  /* 0x00007632070e7816 */ /* 0x010fe4000000000e */
[----:B-----5:R-:W-:Y:S01]  /*aa60*/  PRMT R21, R8, 0x7632, R21 ;  /* 0x0000763208157816 */ /* 0x020fe20000000015 */
[----:B------:R-:W-:Y:S01]  /*aa70*/  IMAD.IADD R12, R25, 0x1, R12 ;  /* 0x00000001190c7824 */ /* 0x000fe200078e020c */
[----:B------:R-:W-:Y:S01]  /*aa80*/  IADD3 R3, R14, R3, RZ ;  /* 0x000000030e037210 */ /* 0x000fe20007ffe0ff */
[----:B------:R-:W-:Y:S01]  /*aa90*/  IMAD.IADD R20, R7, 0x1, R20 ;  /* 0x0000000107147824 */ /* 0x000fe200078e0214 */
[----:B------:R-:W-:Y:S01]  /*aaa0*/  IADD3 R15, R28, R15, RZ ;  /* 0x0000000f1c0f7210 */ /* 0x000fe20007ffe0ff */
[----:B------:R-:W-:Y:S01]  /*aab0*/  IMAD.IADD R10, R21, 0x1, R10 ;  /* 0x00000001150a7824 */ /* 0x000fe200078e020a */
[----:B------:R-:W-:-:S02]  /*aac0*/  IADD3 R13, R4, R13, RZ ;  /* 0x0000000d040d7210 */ /* 0x000fc40007ffe0ff */
[----:B------:R-:W-:Y:S02]  /*aad0*/  PRMT R14, R24, 0x7610, R14 ;  /* 0x00007610180e7816 */ /* 0x000fe4000000000e */
[----:B------:R-:W-:Y:S01]  /*aae0*/  IADD3 R11, R8, R11, RZ ;  /* 0x0000000b080b7210 */ /* 0x000fe20007ffe0ff */
[----:B------:R-:W-:Y:S06]  /*aaf0*/  @!P0 BRA `(.L_x_1352) ;  /* 0xfffffffc00708947 */ /* 0x000fec000383ffff */
[----:B------:R-:W-:Y:S05]  /*ab00*/  BSYNC B1 ;  /* 0x0000000000017941 */ /* 0x000fea0003800000 */
.L_x_1351:
[----:B------:R-:W-:Y:S02]  /*ab10*/  PRMT R9, R25, 0x7610, R9 ;  /* 0x0000761019097816 */ /* 0x000fe40000000009 */
[C---:B------:R-:W-:Y:S02]  /*ab20*/  PRMT R21, R7.reuse, 0x7610, R21 ;  /* 0x0000761007157816 */ /* 0x040fe40000000015 */
[----:B------:R-:W-:Y:S02]  /*ab30*/  PRMT R30, R7, 0x7632, R30 ;  /* 0x00007632071e7816 */ /* 0x000fe4000000001e */
[----:B------:R-:W-:Y:S02]  /*ab40*/  PRMT R25, R25, 0x7632, R25 ;  /* 0x0000763219197816 */ /* 0x000fe40000000019 */
[C---:B------:R-:W-:Y:S02]  /*ab50*/  PRMT R24, R4.reuse, 0x7610, R24 ;  /* 0x0000761004187816 */ /* 0x040fe40000000018 */
[----:B------:R-:W-:-:S02]  /*ab60*/  PRMT R28, R4, 0x7632, R28 ;  /* 0x00007632041c7816 */ /* 0x000fc4000000001c */
[C---:B------:R-:W-:Y:S02]  /*ab70*/  PRMT R6, R8.reuse, 0x7610, R6 ;  /* 0x0000761008067816 */ /* 0x040fe40000000006 */
[----:B------:R-:W-:-:S07]  /*ab80*/  PRMT R7, R8, 0x7632, R7 ;  /* 0x0000763208077816 */ /* 0x000fce0000000007 */
.L_x_1350:
[----:B------:R-:W-:Y:S05]  /*ab90*/  BSYNC B0 ;  /* 0x0000000000007941 */ /* 0x000fea0003800000 */
.L_x_1349:
[----:B------:R-:W-:Y:S01]  /*aba0*/  ISETP.GE.U32.AND P1, PT, R27, R26, PT ;  /* 0x0000001a1b00720c */ /* 0x000fe20003f26070 */
[----:B------:R-:W-:-:S12]  /*abb0*/  BSSY B0, `(.L_x_1353) ;  /* 0x0000022000007945 */ /* 0x000fd80003800000 */
[----:B------:R-:W-:Y:S05]  /*abc0*/  @P1 BRA `(.L_x_1354) ;  /* 0x0000000000801947 */ /* 0x000fea0003800000 */
[----:B------:R-:W-:-:S05]  /*abd0*/  IMAD R4, R22, R27, RZ ;  /* 0x0000001b16047224 */ /* 0x000fca00078e02ff */
[----:B------:R-:W-:-:S05]  /*abe0*/  SHF.R.U32.HI R5, RZ, 0x1, R4 ;  /* 0x00000001ff057819 */ /* 0x000fca0000011604 */
[----:B------:R-:W-:-:S06]  /*abf0*/  IMAD.WIDE.U32 R4, R5, 0x4, R18 ;  /* 0x0000000405047825 */ /* 0x000fcc00078e0012 */
[----:B------:R-:W2:Y:S01]  /*ac00*/  LDG.E R4, desc[UR58][R4.64] ;  /* 0x0000003a04047981 */ /* 0x000ea2000c1e1900 */
[----:B------:R-:W-:-:S05]  /*ac10*/  IMAD.IADD R29, R27, 0x1, R0 ;  /* 0x000000011b1d7824 */ /* 0x000fca00078e0200 */
[----:B------:R-:W-:Y:S02]  /*ac20*/  ISETP.GE.U32.AND P0, PT, R29, R26, PT ;  /* 0x0000001a1d00720c */ /* 0x000fe40003f06070 */
[C---:B--2---:R-:W-:Y:S02]  /*ac30*/  PRMT R9, R4.reuse, 0x7610, R9 ;  /* 0x0000761004097816 */ /* 0x044fe40000000009 */
[----:B------:R-:W-:-:S09]  /*ac40*/  PRMT R25, R4, 0x7632, R25 ;  /* 0x0000763204197816 */ /* 0x000fd20000000019 */
[----:B------:R-:W-:Y:S05]  /*ac50*/  @P0 BRA `(.L_x_1354) ;  /* 0x00000000005c0947 */ /* 0x000fea0003800000 */
[----:B------:R-:W-:-:S05]  /*ac60*/  IMAD R4, R22, R29, RZ ;  /* 0x0000001d16047224 */ /* 0x000fca00078e02ff */
[----:B------:R-:W-:-:S05]  /*ac70*/  SHF.R.U32.HI R5, RZ, 0x1, R4 ;  /* 0x00000001ff057819 */ /* 0x000fca0000011604 */
[----:B------:R-:W-:-:S06]  /*ac80*/  IMAD.WIDE.U32 R4, R5, 0x4, R18 ;  /* 0x0000000405047825 */ /* 0x000fcc00078e0012 */
[----:B------:R-:W2:Y:S01]  /*ac90*/  LDG.E R4, desc[UR58][R4.64] ;  /* 0x0000003a04047981 */ /* 0x000ea2000c1e1900 */
[----:B------:R-:W-:-:S04]  /*aca0*/  IADD3 R29, R29, R0, RZ ;  /* 0x000000001d1d7210 */ /* 0x000fc80007ffe0ff */
[----:B------:R-:W-:Y:S02]  /*acb0*/  ISETP.GE.U32.AND P0, PT, R29, R26, PT ;  /* 0x0000001a1d00720c */ /* 0x000fe40003f06070 */
[C---:B--2---:R-:W-:Y:S02]  /*acc0*/  PRMT R24, R4.reuse, 0x7610, R24 ;  /* 0x0000761004187816 */ /* 0x044fe40000000018 */
[----:B------:R-:W-:-:S09]  /*acd0*/  PRMT R28, R4, 0x7632, R28 ;  /* 0x00007632041c7816 */ /* 0x000fd2000000001c */
        /* <DEDUP_REMOVED lines=9> */
[----:B------:R-:W2:Y:S04]  /*ad70*/  LDG.E R4, desc[UR58][R4.64] ;  /* 0x0000003a04047981 */ /* 0x000ea8000c1e1900 */
[----:B------:R-:W3:Y:S01]  /*ad80*/  @!P0 LDG.E R18, desc[UR58][R18.64] ;  /* 0x0000003a12128981 */ /* 0x000ee2000c1e1900 */
[C---:B--2---:R-:W-:Y:S02]  /*ad90*/  PRMT R21, R4.reuse, 0x7610, R21 ;  /* 0x0000761004157816 */ /* 0x044fe40000000015 */
[----:B------:R-:W-:Y:S02]  /*ada0*/  PRMT R30, R4, 0x7632, R30 ;  /* 0x00007632041e7816 */ /* 0x000fe4000000001e */
[----:B---3--:R-:W-:-:S02]  /*adb0*/  @!P0 PRMT R6, R18, 0x7610, R6 ;  /* 0x0000761012068816 */ /* 0x008fc40000000006 */
[----:B------:R-:W-:-:S07]  /*adc0*/  @!P0 PRMT R7, R18, 0x7632, R7 ;  /* 0x0000763212078816 */ /* 0x000fce0000000007 */
.L_x_1354:
[----:B------:R-:W-:Y:S05]  /*add0*/  BSYNC B0 ;  /* 0x0000000000007941 */ /* 0x000fea0003800000 */
.L_x_1353:
[----:B------:R-:W-:Y:S04]  /*ade0*/  BSSY B0, `(.L_x_1355) ;  /* 0x0000015000007945 */ /* 0x000fe80003800000 */
[----:B------:R-:W-:Y:S05]  /*adf0*/  @P1 BRA `(.L_x_1356) ;  /* 0x00000000004c1947 */ /* 0x000fea0003800000 */
[----:B------:R-:W-:Y:S01]  /*ae00*/  IADD3 R5, R27, R0, RZ ;  /* 0x000000001b057210 */ /* 0x000fe20007ffe0ff */
[----:B------:R-:W-:Y:S01]  /*ae10*/  IMAD.IADD R9, R12, 0x1, R9 ;  /* 0x000000010c097824 */ /* 0x000fe200078e0209 */
[----:B------:R-:W-:Y:S02]  /*ae20*/  IADD3 R14, R14, R25, RZ ;  /* 0x000000190e0e7210 */ /* 0x000fe40007ffe0ff */
[----:B------:R-:W-:Y:S02]  /*ae30*/  ISETP.GE.U32.AND P0, PT, R5, R26, PT ;  /* 0x0000001a0500720c */ /* 0x000fe40003f06070 */
[----:B------:R-:W-:-:S11]  /*ae40*/  PRMT R12, R9, 0x7610, R12 ;  /* 0x00007610090c7816 */ /* 0x000fd6000000000c */
        /* <DEDUP_REMOVED lines=14> */
.L_x_1356:
[----:B------:R-:W-:Y:S05]  /*af30*/  BSYNC B0 ;  /* 0x0000000000007941 */ /* 0x000fea0003800000 */
.L_x_1355:
[----:B------:R-:W-:Y:S02]  /*af40*/  IADD3 R3, R3, R15, R14 ;  /* 0x0000000f03037210 */ /* 0x000fe40007ffe00e */
[----:B------:R-:W-:-:S03]  /*af50*/  IADD3 R12, R20, R13, R12 ;  /* 0x0000000d140c7210 */ /* 0x000fc60007ffe00c */
[----:B------:R-:W-:Y:S01]  /*af60*/  IMAD.IADD R3, R3, 0x1, R10 ;  /* 0x0000000103037824 */ /* 0x000fe200078e020a */
[----:B------:R-:W-:-:S04]  /*af70*/  IADD3 R12, R12, R11, RZ ;  /* 0x0000000b0c0c7210 */ /* 0x000fc80007ffe0ff */
[----:B------:R-:W-:Y:S02]  /*af80*/  PRMT R19, R3, 0x7610, R19 ;  /* 0x0000761003137816 */ /* 0x000fe40000000013 */
[----:B------:R-:W-:Y:S01]  /*af90*/  PRMT R0, R12, 0x7610, R0 ;  /* 0x000076100c007816 */ /* 0x000fe20000000000 */
[----:B------:R-:W-:Y:S06]  /*afa0*/  BRA `(.L_x_1315) ;  /* 0x0000000400e47947 */ /* 0x000fec0003800000 */
.L_x_1331:
[----:B------:R-:W0:Y:S01]  /*afb0*/  LDC R12, c[0x0][0x220] ;  /* 0x00008800ff0c7b82 */ /* 0x000e220000000800 */
[----:B------:R-:W-:Y:S07]  /*afc0*/  BSSY B0, `(.L_x_1357) ;  /* 0x000003c000007945 */ /* 0x000fee0003800000 */
[----:B------:R-:W1:Y:S01]  /*afd0*/  LDC.U16 R0, c[0x0][0x212] ;  /* 0x00008480ff007b82 */ /* 0x000e620000000400 */
        /* <DEDUP_REMOVED lines=8> */
[----:B------:R-:W-:-:S06]  /*b060*/  IMAD.MOV.U32 R20, RZ, RZ, R0 ;  /* 0x000000ffff147224 */ /* 0x000fcc00078e0000 */
[----:B------:R-:W-:Y:S05]  /*b070*/  @P0 BRA `(.L_x_1358) ;  /* 0x0000000000c00947 */ /* 0x000fea0003800000 */
[----:B------:R-:W-:Y:S01]  /*b080*/  BSSY B1, `(.L_x_1359) ;  /* 0x0000027000017945 */ /* 0x000fe20003800000 */
[-C--:B------:R-:W-:Y:S01]  /*b090*/  MOV R14, R0.reuse ;  /* 0x00000000000e7202 */ /* 0x080fe20000000f00 */
[--C-:B------:R-:W-:Y:S01]  /*b0a0*/  IMAD.MOV.U32 R3, RZ, RZ, R0.reuse ;  /* 0x000000ffff037224 */ /* 0x100fe200078e0000 */
[-C--:B------:R-:W-:Y:S01]  /*b0b0*/  MOV R11, R0.reuse ;  /* 0x00000000000b7202 */ /* 0x080fe20000000f00 */
[--C-:B------:R-:W-:Y:S01]  /*b0c0*/  IMAD.MOV.U32 R10, RZ, RZ, R0.reuse ;  /* 0x000000ffff0a7224 */ /* 0x100fe200078e0000 */
[----:B------:R-:W-:Y:S01]  /*b0d0*/  MOV R15, R0 ;  /* 0x00000000000f7202 */ /* 0x000fe20000000f00 */
[----:B------:R-:W-:-:S07]  /*b0e0*/  IMAD.MOV.U32 R20, RZ, RZ, R0 ;  /* 0x000000ffff147224 */ /* 0x000fce00078e0000 */
.L_x_1360:
        /* <DEDUP_REMOVED lines=8> */
[----:B------:R-:W2:Y:S01]  /*b170*/  LDG.E R25, desc[UR58][R24.64] ;  /* 0x0000003a18197981 */ /* 0x000ea2000c1e1900 */
[----:B------:R-:W-:-:S03]  /*b180*/  SHF.R.U32.HI R9, RZ, 0x1, R21 ;  /* 0x00000001ff097819 */ /* 0x000fc60000011615 */
[--C-:B------:R-:W-:Y:S01]  /*b190*/  IMAD.WIDE.U32 R6, R7, 0x4, R18.reuse ;  /* 0x0000000407067825 */ /* 0x100fe200078e0012 */
[----:B------:R-:W3:Y:S03]  /*b1a0*/  LDG.E R4, desc[UR58][R4.64] ;  /* 0x0000003a04047981 */ /* 0x000ee6000c1e1900 */
[----:B------:R-:W-:Y:S02]  /*b1b0*/  IMAD.WIDE.U32 R8, R9, 0x4, R18 ;  /* 0x0000000409087825 */ /* 0x000fe400078e0012 */
[----:B------:R-:W4:Y:S04]  /*b1c0*/  LDG.E R7, desc[UR58][R6.64] ;  /* 0x0000003a06077981 */ /* 0x000f28000c1e1900 */
[----:B------:R-:W5:Y:S01]  /*b1d0*/  LDG.E R8, desc[UR58][R8.64] ;  /* 0x0000003a08087981 */ /* 0x000f62000c1e1900 */
[----:B------:R-:W-:-:S04]  /*b1e0*/  IMAD.IADD R21, R21, 0x1, R12 ;  /* 0x0000000115157824 */ /* 0x000fc800078e020c */
[----:B------:R-:W-:-:S05]  /*b1f0*/  IMAD R27, R12, 0x3, R21 ;  /* 0x000000030c1b7824 */ /* 0x000fca00078e0215 */
[----:B------:R-:W-:Y:S02]  /*b200*/  ISETP.GE.U32.AND P0, PT, R27, R26, PT ;  /* 0x0000001a1b00720c */ /* 0x000fe40003f06070 */
[----:B--2---:R-:W-:-:S04]  /*b210*/  PRMT R22, R25, 0x7632, R22 ;  /* 0x0000763219167816 */ /* 0x004fc80000000016 */
[----:B------:R-:W-:Y:S02]  /*b220*/  IADD3 R24, R22, R11, RZ ;  /* 0x0000000b16187210 */ /* 0x000fe40007ffe0ff */
        /* <DEDUP_REMOVED lines=8> */
[----:B------:R-:W-:Y:S01]  /*b2b0*/  PRMT R11, R24, 0x7610, R11 ;  /* 0x00007610180b7816 */ /* 0x000fe2000000000b */
[----:B------:R-:W-:Y:S01]  /*b2c0*/  IMAD.IADD R15, R8, 0x1, R15 ;  /* 0x00000001080f7824 */ /* 0x000fe200078e020f */
[----:B------:R-:W-:Y:S01]  /*b2d0*/  IADD3 R14, R7, R14, RZ ;  /* 0x0000000e070e7210 */ /* 0x000fe20007ffe0ff */
[----:B------:R-:W-:Y:S06]  /*b2e0*/  @!P0 BRA `(.L_x_1360) ;  /* 0xfffffffc00808947 */ /* 0x000fec000383ffff */
[----:B------:R-:W-:Y:S05]  /*b2f0*/  BSYNC B1 ;  /* 0x0000000000017941 */ /* 0x000fea0003800000 */
.L_x_1359:
[C---:B------:R-:W-:Y:S02]  /*b300*/  PRMT R27, R25.reuse, 0x7610, R27 ;  /* 0x00007610191b7816 */ /* 0x040fe4000000001b */
[----:B------:R-:W-:Y:S02]  /*b310*/  PRMT R22, R25, 0x7632, R22 ;  /* 0x0000763219167816 */ /* 0x000fe40000000016 */
[C---:B------:R-:W-:Y:S02]  /*b320*/  PRMT R25, R7.reuse, 0x7610, R25 ;  /* 0x0000761007197816 */ /* 0x040fe40000000019 */
[----:B------:R-:W-:Y:S02]  /*b330*/  PRMT R28, R7, 0x7632, R28 ;  /* 0x00007632071c7816 */ /* 0x000fe4000000001c */
[C---:B------:R-:W-:Y:S02]  /*b340*/  PRMT R24, R4.reuse, 0x7610, R24 ;  /* 0x0000761004187816 */ /* 0x040fe40000000018 */
[----:B------:R-:W-:-:S02]  /*b350*/  PRMT R9, R4, 0x7632, R9 ;  /* 0x0000763204097816 */ /* 0x000fc40000000009 */
[C---:B------:R-:W-:Y:S02]  /*b360*/  PRMT R6, R8.reuse, 0x7610, R6 ;  /* 0x0000761008067816 */ /* 0x040fe40000000006 */
[----:B------:R-:W-:-:S07]  /*b370*/  PRMT R7, R8, 0x7632, R7 ;  /* 0x0000763208077816 */ /* 0x000fce0000000007 */
.L_x_1358:
[----:B------:R-:W-:Y:S05]  /*b380*/  BSYNC B0 ;  /* 0x0000000000007941 */ /* 0x000fea0003800000 */
.L_x_1357:
[----:B------:R-:W-:Y:S01]  /*b390*/  ISETP.GE.U32.AND P1, PT, R21, R26, PT ;  /* 0x0000001a1500720c */ /* 0x000fe20003f26070 */
[----:B------:R-:W-:-:S12]  /*b3a0*/  BSSY B0, `(.L_x_1361) ;  /* 0x000001e000007945 */ /* 0x000fd80003800000 */
[----:B------:R-:W-:Y:S05]  /*b3b0*/  @P1 BRA `(.L_x_1362) ;  /* 0x0000000000701947 */ /* 0x000fea0003800000 */
        /* <DEDUP_REMOVED lines=16> */
[----:B------:R-:W-:Y:S02]  /*b4c0*/  IADD3 R25, R29, R12, RZ ;  /* 0x0000000c1d197210 */ /* 0x000fe40007ffe0ff */
[----:B------:R-:W-:Y:S02]  /*b4d0*/  SHF.R.U32.HI R5, RZ, 0x1, R29 ;  /* 0x00000001ff057819 */ /* 0x000fe4000001161d */
[----:B------:R-:W-:-:S03]  /*b4e0*/  ISETP.GE.U32.AND P0, PT, R25, R26, PT ;  /* 0x0000001a1900720c */ /* 0x000fc60003f06070 */
[----:B------:R-:W-:-:S06]  /*b4f0*/  IMAD.WIDE.U32 R4, R5, 0x4, R18 ;  /* 0x0000000405047825 */ /* 0x000fcc00078e0012 */
[----:B------:R-:W2:Y:S04]  /*b500*/  LDG.E R4, desc[UR58][R4.64] ;  /* 0x0000003a04047981 */ /* 0x000ea8000c1e1900 */
[----:B------:R-:W-:-:S05]  /*b510*/  @!P0 SHF.R.U32.HI R25, RZ, 0x1, R25 ;  /* 0x00000001ff198819 */ /* 0x000fca0000011619 */
[----:B------:R-:W-:-:S06]  /*b520*/  @!P0 IMAD.WIDE.U32 R18, R25, 0x4, R18 ;  /* 0x0000000419128825 */ /* 0x000fcc00078e0012 */
[----:B------:R-:W3:Y:S01]  /*b530*/  @!P0 LDG.E R18, desc[UR58][R18.64] ;  /* 0x0000003a12128981 */ /* 0x000ee2000c1e1900 */
[C---:B--2---:R-:W-:Y:S02]  /*b540*/  PRMT R25, R4.reuse, 0x7610, R25 ;  /* 0x0000761004197816 */ /* 0x044fe40000000019 */
[----:B------:R-:W-:Y:S02]  /*b550*/  PRMT R28, R4, 0x7632, R28 ;  /* 0x00007632041c7816 */ /* 0x000fe4000000001c */
[C---:B---3--:R-:W-:Y:S02]  /*b560*/  @!P0 PRMT R6, R18.reuse, 0x7610, R6 ;  /* 0x0000761012068816 */ /* 0x048fe40000000006 */
[----:B------:R-:W-:-:S07]  /*b570*/  @!P0 PRMT R7, R18, 0x7632, R7 ;  /* 0x0000763212078816 */ /* 0x000fce0000000007 */
.L_x_1362:
[----:B------:R-:W-:Y:S05]  /*b580*/  BSYNC B0 ;  /* 0x0000000000007941 */ /* 0x000fea0003800000 */
.L_x_1361:
[----:B------:R-:W-:Y:S04]  /*b590*/  BSSY B0, `(.L_x_1363) ;  /* 0x0000014000007945 */ /* 0x000fe80003800000 */
        /* <DEDUP_REMOVED lines=15> */
[----:B------:R-:W-:Y:S01]  /*b690*/  @!P0 IMAD.IADD R7, R20, 0x1, R7 ;  /* 0x0000000114078824 */ /* 0x000fe200078e0207 */
[----:B------:R-:W-:-:S04]  /*b6a0*/  @!P0 IADD3 R6, R15, R6, RZ ;  /* 0x000000060f068210 */ /* 0x000fc80007ffe0ff */
[----:B------:R-:W-:Y:S02]  /*b6b0*/  @!P0 PRMT R15, R6, 0x7610, R15 ;  /* 0x00007610060f8816 */ /* 0x000fe4000000000f */
[----:B------:R-:W-:-:S07]  /*b6c0*/  @!P0 PRMT R20, R7, 0x7610, R20 ;  /* 0x0000761007148816 */ /* 0x000fce0000000014 */
.L_x_1364:
[----:B------:R-:W-:Y:S05]  /*b6d0*/  BSYNC B0 ;  /* 0x0000000000007941 */ /* 0x000fea0003800000 */
.L_x_1363:
[----:B------:R-:W-:Y:S02]  /*b6e0*/  IADD3 R10, R14, R3, R10 ;  /* 0x000000030e0a7210 */ /* 0x000fe40007ffe00a */
[----:B------:R-:W-:-:S03]  /*b6f0*/  IADD3 R11, R13, R0, R11 ;  /* 0x000000000d0b7210 */ /* 0x000fc60007ffe00b */
[----:B------:R-:W-:Y:S01]  /*b700*/  IMAD.IADD R10, R10, 0x1, R15 ;  /* 0x000000010a0a7824 */ /* 0x000fe200078e020f */
[----:B------:R-:W-:-:S04]  /*b710*/  IADD3 R11, R11, R20, RZ ;  /* 0x000000140b0b7210 */ /* 0x000fc80007ffe0ff */
[----:B------:R-:W-:Y:S02]  /*b720*/  PRMT R19, R11, 0x7610, R19 ;  /* 0x000076100b137816 */ /* 0x000fe40000000013 */
[----:B------:R-:W-:-:S07]  /*b730*/  PRMT R0, R10, 0x7610, R0 ;  /* 0x000076100a007816 */ /* 0x000fce0000000000 */
.L_x_1315:
[----:B------:R-:W-:Y:S05]  /*b740*/  BSYNC B6 ;  /* 0x0000000000067941 */ /* 0x000fea0003800000 */
.L_x_1314:
[----:B------:R-:W-:Y:S02]  /*b750*/  ULDC UR4, c[0x0][0x230] ;  /* 0x00008c0000047ab9 */ /* 0x000fe40000000800 */
[----:B------:R-:W-:-:S13]  /*b760*/  ISETP.NE.AND P0, PT, RZ, UR4, PT ;  /* 0x00000004ff007c0c */ /* 0x000fda000bf05270 */
[----:B------:R-:W-:Y:S05]  /*b770*/  @!P0 BRA `(.L_x_1365) ;  /* 0x00000000007c8947 */ /* 0x000fea0003800000 */
[----:B------:R-:W1:Y:S01]  /*b780*/  S2R R5, SR_CgaCtaId ;  /* 0x0000000000057919 */ /* 0x000e620000008800 */
[----:B------:R-:W2:Y:S01]  /*b790*/  LDC R11, c[0x0][RZ] ;  /* 0x00000000ff0b7b82 */ /* 0x000ea20000000800 */
[----:B------:R-:W-:Y:S02]  /*b7a0*/  MOV R3, 0x400 ;  /* 0x0000040000037802 */ /* 0x000fe40000000f00 */
[----:B------:R-:W-:Y:S02]  /*b7b0*/  PRMT R6, R0, 0x5410, R19 ;  /* 0x0000541000067816 */ /* 0x000fe40000000013 */
[----:B------:R-:W-:-:S03]  /*b7c0*/  IADD3 R4, R3, 0x10, RZ ;  /* 0x0000001003047810 */ /* 0x000fc60007ffe0ff */
[----:B------:R-:W3:Y:S01]  /*b7d0*/  LDC R10, c[0x0][0x4] ;  /* 0x00000100ff0a7b82 */ /* 0x000ee20000000800 */
[----:B--2---:R-:W-:Y:S01]  /*b7e0*/  IMAD R3, R23, R11, R2 ;  /* 0x0000000b17037224 */ /* 0x004fe200078e0202 */
[----:B-1----:R-:W-:Y:S02]  /*b7f0*/  LEA R4, R5, R4, 0x18 ;  /* 0x0000000405047211 */ /* 0x002fe400078ec0ff */
[----:B---3--:R-:W-:-:S03]  /*b800*/  SHF.R.U32.HI R5, RZ, 0x1, R10 ;  /* 0x00000001ff057819 */ /* 0x008fc6000001160a */
[----:B------:R-:W-:Y:S01]  /*b810*/  IMAD R3, R3, 0x4, R4 ;  /* 0x0000000403037824 */ /* 0x000fe200078e0204 */
[----:B------:R-:W-:-:S04]  /*b820*/  ISETP.NE.AND P0, PT, R5, RZ, PT ;  /* 0x000000ff0500720c */ /* 0x000fc80003f05270 */
[----:B------:R1:W-:Y:S09]  /*b830*/  STS [R3], R6 ;  /* 0x0000000603007388 */ /* 0x0003f20000000800 */
[----:B-1----:R-:W-:Y:S05]  /*b840*/  @!P0 BRA `(.L_x_1365) ;  /* 0x0000000000488947 */ /* 0x002fea0003800000 */
.L_x_1366:
[-C--:B------:R-:W-:Y:S01]  /*b850*/  IADD3 R7, R23, R5.reuse, RZ ;  /* 0x0000000517077210 */ /* 0x080fe20007ffe0ff */
[----:B------:R-:W-:Y:S05]  /*b860*/  WARPSYNC.ALL ;  /* 0x0000000000007948 */ /* 0x000fea0003800000 */
[----:B------:R-:W-:Y:S01]  /*b870*/  BAR.SYNC.DEFER_BLOCKING 0x0 ;  /* 0x0000000000007b1d */ /* 0x000fe20000010000 */
[----:B------:R-:W-:Y:S02]  /*b880*/  ISETP.GE.U32.AND P0, PT, R7, R10, PT ;  /* 0x0000000a0700720c */ /* 0x000fe40003f06070 */
[----:B------:R-:W-:Y:S02]  /*b890*/  ISETP.GT.AND P1, PT, R5, 0x1, PT ;  /* 0x000000010500780c */ /* 0x000fe40003f24270 */
[----:B------:R-:W-:-:S02]  /*b8a0*/  ISETP.GE.U32.OR P0, PT, R23, R5, P0 ;  /* 0x000000051700720c */ /* 0x000fc40000706470 */
[----:B------:R-:W-:-:S11]  /*b8b0*/  SHF.R.S32.HI R5, RZ, 0x1, R5 ;  /* 0x00000001ff057819 */ /* 0x000fd60000011405 */
[----:B------:R-:W-:-:S04]  /*b8c0*/  @!P0 IMAD R7, R7, R11, R2 ;  /* 0x0000000b07078224 */ /* 0x000fc800078e0202 */
[----:B------:R-:W-:-:S06]  /*b8d0*/  @!P0 IMAD R7, R7, 0x4, R4 ;  /* 0x0000000407078824 */ /* 0x000fcc00078e0204 */
[----:B-1----:R-:W1:Y:S02]  /*b8e0*/  @!P0 LDS R7, [R7] ;  /* 0x0000000007078984 */ /* 0x002e640000000800 */
[----:B-1----:R-:W-:Y:S02]  /*b8f0*/  @!P0 PRMT R6, R7, 0x7632, R6 ;  /* 0x0000763207068816 */ /* 0x002fe40000000006 */
[----:B------:R-:W-:-:S03]  /*b900*/  @!P0 IADD3 R8, R0, R7, RZ ;  /* 0x0000000700088210 */ /* 0x000fc60007ffe0ff */
[----:B------:R-:W-:Y:S01]  /*b910*/  @!P0 IMAD.IADD R9, R19, 0x1, R6 ;  /* 0x0000000113098824 */ /* 0x000fe200078e0206 */
[----:B------:R-:W-:-:S04]  /*b920*/  @!P0 PRMT R0, R8, 0x7610, R0 ;  /* 0x0000761008008816 */ /* 0x000fc80000000000 */
[----:B------:R-:W-:Y:S02]  /*b930*/  @!P0 PRMT R6, R8, 0x5410, R9 ;  /* 0x0000541008068816 */ /* 0x000fe40000000009 */
[----:B------:R-:W-:-:S03]  /*b940*/  @!P0 PRMT R19, R9, 0x7610, R19 ;  /* 0x0000761009138816 */ /* 0x000fc60000000013 */
[----:B------:R1:W-:Y:S01]  /*b950*/  @!P0 STS [R3], R6 ;  /* 0x0000000603008388 */ /* 0x0003e20000000800 */
[----:B------:R-:W-:Y:S05]  /*b960*/  @P1 BRA `(.L_x_1366) ;  /* 0xfffffffc00b81947 */ /* 0x000fea000383ffff */
.L_x_1365:
[----:B------:R-:W-:Y:S02]  /*b970*/  ULDC UR4, c[0x0][0x22c] ;  /* 0x00008b0000047ab9 */ /* 0x000fe40000000800 */
[----:B------:R-:W-:-:S13]  /*b980*/  ISETP.NE.AND P0, PT, RZ, UR4, PT ;  /* 0x00000004ff007c0c */ /* 0x000fda000bf05270 */
[----:B------:R-:W-:Y:S05]  /*b990*/  @!P0 BRA `(.L_x_1367) ;  /* 0x0000000000c88947 */ /* 0x000fea0003800000 */
[----:B------:R-:W2:Y:S02]  /*b9a0*/  LDC R8, c[0x0][RZ] ;  /* 0x00000000ff087b82 */ /* 0x000ea40000000800 */
[----:B--2---:R-:W-:Y:S02]  /*b9b0*/  ISETP.GT.AND P0, PT, R8, 0x20, PT ;  /* 0x000000200800780c */ /* 0x004fe40003f04270 */
[----:B-1----:R-:W-:-:S11]  /*b9c0*/  MOV R3, R8 ;  /* 0x0000000800037202 */ /* 0x002fd60000000f00 */
[----:B------:R-:W-:Y:S05]  /*b9d0*/  @!P0 BRA `(.L_x_1368) ;  /* 0x00000000007c8947 */ /* 0x000fea0003800000 */
[----:B------:R-:W1:Y:S01]  /*b9e0*/  S2UR UR5, SR_CgaCtaId ;  /* 0x00000000000579c3 */ /* 0x000e620000008800 */
[----:B------:R-:W-:Y:S01]  /*b9f0*/  UMOV UR4, 0x400 ;  /* 0x0000040000047882 */ /* 0x000fe20000000000 */
[----:B------:R-:W-:Y:S01]  /*ba00*/  IMAD R3, R23, R8, R2 ;  /* 0x0000000817037224 */ /* 0x000fe200078e0202 */
[----:B------:R-:W-:Y:S01]  /*ba10*/  UIADD3 UR4, UR4, 0x10, URZ ;  /* 0x0000001004047890 */ /* 0x000fe2000fffe03f */
[----:B------:R-:W-:-:S03]  /*ba20*/  PRMT R7, R0, 0x5410, R19 ;  /* 0x0000541000077816 */ /* 0x000fc60000000013 */
[----:B-1----:R-:W-:-:S06]  /*ba30*/  ULEA UR4, UR5, UR4, 0x18 ;  /* 0x0000000405047291 */ /* 0x002fcc000f8ec03f */
[----:B------:R-:W-:Y:S02]  /*ba40*/  LEA R4, R3, UR4, 0x2 ;  /* 0x0000000403047c11 */ /* 0x000fe4000f8e10ff */
[----:B------:R-:W-:-:S03]  /*ba50*/  LEA.HI R3, R8, R8, RZ, 0x1 ;  /* 0x0000000808037211 */ /* 0x000fc600078f08ff */
[----:B------:R1:W-:Y:S01]  /*ba60*/  STS [R4], R7 ;  /* 0x0000000704007388 */ /* 0x0003e20000000800 */
[----:B------:R-:W-:Y:S01]  /*ba70*/  SHF.R.S32.HI R5, RZ, 0x1, R3 ;  /* 0x00000001ff057819 */ /* 0x000fe20000011403 */
[----:B------:R-:W-:-:S03]  /*ba80*/  IMAD.MOV.U32 R3, RZ, RZ, 0x20 ;  /* 0x00000020ff037424 */ /* 0x000fc600078e00ff */
[----:B------:R-:W-:-:S13]  /*ba90*/  ISETP.GE.AND P0, PT, R5, 0x20, PT ;  /* 0x000000200500780c */ /* 0x000fda0003f06270 */
[----:B-1----:R-:W-:Y:S05]  /*baa0*/  @!P0 BRA `(.L_x_1368) ;  /* 0x0000000000488947 */ /* 0x002fea0003800000 */
.L_x_1369:
[----:B-1----:R-:W-:Y:S01]  /*bab0*/  IADD3 R3, R2, R5, RZ ;  /* 0x0000000502037210 */ /* 0x002fe20007ffe0ff */
[----:B------:R-:W-:Y:S05]  /*bac0*/  WARPSYNC.ALL ;  /* 0x0000000000007948 */ /* 0x000fea0003800000 */
[----:B------:R-:W-:Y:S01]  /*bad0*/  BAR.SYNC.DEFER_BLOCKING 0x0 ;  /* 0x0000000000007b1d */ /* 0x000fe20000010000 */
[----:B------:R-:W-:-:S04]  /*bae0*/  ISETP.GE.U32.AND P0, PT, R3, R8, PT ;  /* 0x000000080300720c */ /* 0x000fc80003f06070 */
[----:B------:R-:W-:-:S13]  /*baf0*/  ISETP.GE.U32.OR P0, PT, R2, R5, P0 ;  /* 0x000000050200720c */ /* 0x000fda0000706470 */
[----:B------:R-:W-:Y:S01]  /*bb00*/  @!P0 IMAD R3, R5, 0x4, R4 ;  /* 0x0000000405038824 */ /* 0x000fe200078e0204 */
[----:B------:R-:W-:-:S04]  /*bb10*/  SHF.R.S32.HI R5, RZ, 0x1, R5 ;  /* 0x00000001ff057819 */ /* 0x000fc80000011405 */
[----:B------:R-:W-:Y:S01]  /*bb20*/  ISETP.GE.AND P1, PT, R5, 0x20, PT ;  /* 0x000000200500780c */ /* 0x000fe20003f26270 */
[----:B------:R-:W1:Y:S02]  /*bb30*/  @!P0 LDS R3, [R3] ;  /* 0x0000000003038984 */ /* 0x000e640000000800 */
        /* <DEDUP_REMOVED lines=8> */
[----:B-1----:R-:W-:-:S11]  /*bbc0*/  HFMA2.MMA R3, -RZ, RZ, 0, 1.9073486328125e-06 ;  /* 0x00000020ff037435 */ /* 0x002fd600000001ff */
.L_x_1368:
[----:B------:R-:W-:Y:S01]  /*bbd0*/  ISETP.GE.AND P0, PT, R3, 0x2, PT ;  /* 0x000000020300780c */ /* 0x000fe20003f06270 */
[----:B------:R-:W-:Y:S05]  /*bbe0*/  WARPSYNC.ALL ;  /* 0x0000000000007948 */ /* 0x000fea0003800000 */
[----:B------:R-:W-:Y:S07]  /*bbf0*/  BAR.SYNC.DEFER_BLOCKING 0x0 ;  /* 0x0000000000007b1d */ /* 0x000fee0000010000 */
[----:B------:R-:W-:Y:S05]  /*bc00*/  @!P0 BRA `(.L_x_1367) ;  /* 0x00000000002c8947 */ /* 0x000fea0003800000 */
[----:B------:R-:W-:-:S07]  /*bc10*/  IMAD.MOV.U32 R4, RZ, RZ, 0x1 ;  /* 0x00000001ff047424 */ /* 0x000fce00078e00ff */
.L_x_1370:
[----:B------:R-:W-:Y:S02]  /*bc20*/  PRMT R7, R19, 0x9910, RZ ;  /* 0x0000991013077816 */ /* 0x000fe400000000ff */
[----:B------:R-:W-:-:S03]  /*bc30*/  PRMT R5, R0, 0x9910, RZ ;  /* 0x0000991000057816 */ /* 0x000fc600000000ff */
[----:B------:R-:W1:Y:S04]  /*bc40*/  SHFL.DOWN PT, R6, R7, R4, 0x1f ;  /* 0x08001f0407067589 */ /* 0x000e6800000e0000 */
[----:B------:R2:W3:Y:S02]  /*bc50*/  SHFL.DOWN PT, R5, R5, R4, 0x1f ;  /* 0x08001f0405057589 */ /* 0x0004e400000e0000 */
[----:B--2---:R-:W-:-:S04]  /*bc60*/  SHF.L.U32 R4, R4, 0x1, RZ ;  /* 0x0000000104047819 */ /* 0x004fc800000006ff */
[----:B------:R-:W-:Y:S02]  /*bc70*/  ISETP.GE.AND P0, PT, R4, R3, PT ;  /* 0x000000030400720c */ /* 0x000fe40003f06270 */
[----:B-1----:R-:W-:Y:S01]  /*bc80*/  IADD3 R6, R6, R19, RZ ;  /* 0x0000001306067210 */ /* 0x002fe20007ffe0ff */
[----:B---3--:R-:W-:-:S03]  /*bc90*/  IMAD.IADD R0, R5, 0x1, R0 ;  /* 0x0000000105007824 */ /* 0x008fc600078e0200 */
[----:B------:R-:W-:-:S07]  /*bca0*/  PRMT R19, R6, 0x7610, R19 ;  /* 0x0000761006137816 */ /* 0x000fce0000000013 */
[----:B------:R-:W-:Y:S05]  /*bcb0*/  @!P0 BRA `(.L_x_1370) ;  /* 0xfffffffc00d88947 */ /* 0x000fea000383ffff */
.L_x_1367:
[----:B------:R-:W2:Y:S01]  /*bcc0*/  LDC R13, c[0x0][0x3e8] ;  /* 0x0000fa00ff0d7b82 */ /* 0x000ea20000000800 */
[----:B------:R-:W-:Y:S01]  /*bcd0*/  IMAD.MOV.U32 R18, RZ, RZ, RZ ;  /* 0x000000ffff127224 */ /* 0x000fe200078e00ff */
[----:B------:R-:W-:Y:S02]  /*bce0*/  MOV R22, RZ ;  /* 0x000000ff00167202 */ /* 0x000fe40000000f00 */
[----:B--2---:R-:W-:-:S13]  /*bcf0*/  ISETP.NE.AND P1, PT, R13, RZ, PT ;  /* 0x000000ff0d00720c */ /* 0x004fda0003f25270 */
[----:B------:R-:W-:Y:S05]  /*bd00*/  @!P1 BRA `(.L_x_1371) ;  /* 0x0000001000449947 */ /* 0x000fea0003800000 */
        /* <DEDUP_REMOVED lines=273> */
.L_x_1371:
[----:B------:R-:W-:Y:S02]  /*ce20*/  ULDC.64 UR4, c[0x0][0x5e8] ;  /* 0x00017a0000047ab9 */ /* 0x000fe40000000a00 */
[----:B-1----:R-:W-:-:S05]  /*ce30*/  IADD3 R6, P0, R22, UR4, RZ ;  /* 0x0000000416067c10 */ /* 0x002fca000ff1e0ff */
[----:B------:R-:W-:Y:S01]  /*ce40*/  IMAD.X R7, RZ, RZ, UR5, P0 ;  /* 0x00000005ff077e24 */ /* 0x000fe200080e06ff */
[----:B------:R-:W-:Y:S07]  /*ce50*/  @!P1 BRA `(.L_x_1372) ;  /* 0x0000001000489947 */ /* 0x000fee0003800000 */
[----:B------:R-:W-:Y:S01]  /*ce60*/  IADD3 R5, R17, 0x1, RZ ;  /* 0x0000000111057810 */ /* 0x000fe20007ffe0ff */
        /* <DEDUP_REMOVED lines=273> */
.L_x_1372:
        /* <DEDUP_REMOVED lines=13> */
[----:B------:R-:W1:Y:S01]  /*e050*/  S2R R3, SR_CTAID.X ;  /* 0x0000000000037919 */ /* 0x000e620000002500 */
[----:B------:R-:W-:Y:S01]  /*e060*/  ULDC.64 UR6, c[0x0][0x238] ;  /* 0x00008e0000067ab9 */ /* 0x000fe20000000a00 */
[----:B------:R-:W-:Y:S01]  /*e070*/  CS2R R16, SRZ ;  /* 0x0000000000107805 */ /* 0x000fe2000001ff00 */
[----:B------:R-:W-:Y:S01]  /*e080*/  IMAD R6, R2, UR6, RZ ;  /* 0x0000000602067c24 */ /* 0x000fe2000f8e02ff */
[----:B------:R-:W-:-:S03]  /*e090*/  ULDC UR6, c[0x0][0x224] ;  /* 0x0000890000067ab9 */ /* 0x000fc60000000800 */
[----:B------:R-:W-:-:S04]  /*e0a0*/  IMAD R6, R23, UR7, R6 ;  /* 0x0000000717067c24 */ /* 0x000fc8000f8e0206 */
[----:B-1----:R-:W-:-:S04]  /*e0b0*/  IMAD R6, R3, UR6, R6 ;  /* 0x0000000603067c24 */ /* 0x002fc8000f8e0206 */
[----:B------:R-:W-:Y:S01]  /*e0c0*/  IMAD.SHL.U32 R9, R6, 0x2, RZ ;  /* 0x0000000206097824 */ /* 0x000fe200078e00ff */
        /* <DEDUP_REMOVED lines=266> */
[----:B------:R-:W-:-:S09]  /*f170*/  ULDC.64 UR6, c[0x0][0x510] ;  /* 0x0001440000067ab9 */ /* 0x000fd20000000a00 */
[----:B------:R-:W-:Y:S01]  /*f180*/  IMAD.HI.U32 R6, R7, UR6, R6 ;  /* 0x0000000607067c27 */ /* 0x000fe2000f8e0006 */
[----:B------:R-:W-:-:S04]  /*f190*/  ULDC UR6, c[0x0][0x50c] ;  /* 0x0001430000067ab9 */ /* 0x000fc80000000800 */
[----:B------:R-:W-:-:S05]  /*f1a0*/  SHF.R.U32.HI R6, RZ, UR7, R6 ;  /* 0x00000007ff067c19 */ /* 0x000fca0008011606 */
[----:B------:R-:W-:-:S04]  /*f1b0*/  IMAD.MOV R6, RZ, RZ, -R6 ;  /* 0x000000ffff067224 */ /* 0x000fc800078e0a06 */
[----:B------:R-:W-:Y:S01]  /*f1c0*/  IMAD R6, R6, UR6, R7 ;  /* 0x0000000606067c24 */ /* 0x000fe2000f8e0207 */
[----:B------:R-:W-:-:S03]  /*f1d0*/  ULDC UR6, c[0x0][0x5d8] ;  /* 0x0001760000067ab9 */ /* 0x000fc60000000800 */
[----:B------:R-:W-:-:S07]  /*f1e0*/  IMAD R17, R6, UR6, R17 ;  /* 0x0000000606117c24 */ /* 0x000fce000f8e0211 */
.L_x_1374:
[----:B------:R-:W-:-:S04]  /*f1f0*/  IADD3 R6, P0, R17, UR4, RZ ;  /* 0x0000000411067c10 */ /* 0x000fc8000ff1e0ff */
[----:B------:R-:W-:Y:S01]  /*f200*/  IADD3.X R7, RZ, UR5, RZ, P0, !PT ;  /* 0x00000005ff077c10 */ /* 0x000fe200087fe4ff */
[----:B------:R-:W-:Y:S08]  /*f210*/  @!P1 BRA `(.L_x_1375) ;  /* 0x0000001000489947 */ /* 0x000ff00003800000 */
[----:B------:R-:W-:Y:S01]  /*f220*/  MOV R14, RZ ;  /* 0x000000ff000e7202 */ /* 0x000fe20000000f00 */
[----:B------:R-:W-:Y:S01]  /*f230*/  VIADD R15, R9, 0x1 ;  /* 0x00000001090f7836 */ /* 0x000fe20000000000 */
        /* <DEDUP_REMOVED lines=267> */
[----:B------:R-:W-:-:S04]  /*102f0*/  SHF.R.U32.HI R10, RZ, UR7, R10 ;  /* 0x00000007ff0a7c19 */ /* 0x000fc8000801160a */
[----:B------:R-:W-:-:S05]  /*10300*/  IADD3 R11, -R10, RZ, RZ ;  /* 0x000000ff0a0b7210 */ /* 0x000fca0007ffe1ff */
[----:B------:R-:W-:Y:S01]  /*10310*/  IMAD R11, R11, UR6, R15 ;  /* 0x000000060b0b7c24 */ /* 0x000fe2000f8e020f */
[----:B------:R-:W-:-:S03]  /*10320*/  ULDC UR6, c[0x0][0x5d8] ;  /* 0x0001760000067ab9 */ /* 0x000fc60000000800 */
[----:B------:R-:W-:-:S07]  /*10330*/  IMAD R16, R11, UR6, R16 ;  /* 0x000000060b107c24 */ /* 0x000fce000f8e0210 */
.L_x_1375:
        /* <DEDUP_REMOVED lines=16> */
.L_x_1377:
[----:B------:R-:W-:Y:S05]  /*10440*/  BSYNC B0 ;  /* 0x0000000000007941 */ /* 0x000fea0003800000 */
.L_x_1376:
        /* <DEDUP_REMOVED lines=13> */
[----:B------:R1:W-:Y:S04]  /*10520*/  STG.E.U16 desc[UR58][R10.64], R0 ;  /* 0x000000000a007986 */ /* 0x0003e8000c10153a */
[----:B------:R1:W-:Y:S02]  /*10530*/  STG.E.U16 desc[UR58][R10.64+0x2], R19 ;  /* 0x000002130a007986 */ /* 0x0003e4000c10153a */
.L_x_1379:
[----:B------:R-:W-:Y:S05]  /*10540*/  BSYNC B0 ;  /* 0x0000000000007941 */ /* 0x000fea0003800000 */
.L_x_1378:
        /* <DEDUP_REMOVED lines=35> */
.L_x_1381:
[----:B------:R-:W-:Y:S05]  /*10780*/  BSYNC B0 ;  /* 0x0000000000007941 */ /* 0x000fea0003800000 */
.L_x_1380:
        /* <DEDUP_REMOVED lines=17> */
[----:B------:R-:W-:Y:S01]  /*108a0*/  ULDC.U16 UR9, c[0x0][0x212] ;  /* 0x0000848000097ab9 */ /* 0x000fe20000000400 */
[----:B------:R-:W-:Y:S01]  /*108b0*/  BSSY B0, `(.L_x_1382) ;  /* 0x0000030000007945 */ /* 0x000fe20003800000 */
[----:B------:R-:W-:-:S03]  /*108c0*/  IMAD.U32 R13, RZ, RZ, UR9 ;  /* 0x00000009ff0d7e24 */ /* 0x000fc6000f8e00ff */
[----:B------:R-:W-:Y:S05]  /*108d0*/  @!P0 BRA `(.L_x_1383) ;  /* 0x0000000000608947 */ /* 0x000fea0003800000 */
[----:B------:R-:W-:Y:S01]  /*108e0*/  ULDC UR6, c[0x0][0x0] ;  /* 0x0000000000067ab9 */ /* 0x000fe20000000800 */
[----:B------:R-:W-:Y:S01]  /*108f0*/  ULDC UR8, c[0x0][0x228] ;  /* 0x00008a0000087ab9 */ /* 0x000fe20000000800 */
[----:B------:R-:W-:Y:S01]  /*10900*/  IMAD R0, R23, UR6, R2 ;  /* 0x0000000617007c24 */ /* 0x000fe2000f8e0202 */
[----:B------:R-:W-:-:S04]  /*10910*/  MOV R18, UR9 ;  /* 0x0000000900127c02 */ /* 0x000fc80008000f00 */
[----:B------:R-:W-:-:S13]  /*10920*/  ISETP.GE.U32.AND P0, PT, R0, UR8, PT ;  /* 0x0000000800007c0c */ /* 0x000fda000bf06070 */
[----:B------:R-:W-:Y:S05]  /*10930*/  @P0 BRA `(.L_x_1384) ;  /* 0x00000000009c0947 */ /* 0x000fea0003800000 */
[----:B------:R-:W-:Y:S01]  /*10940*/  ULDC UR7, c[0x0][0x10] ;  /* 0x0000040000077ab9 */ /* 0x000fe20000000800 */
[----:B------:R-:W1:Y:S01]  /*10950*/  LDC R19, c[0x0][0x4] ;  /* 0x00000100ff137b82 */ /* 0x000e620000000800 */
[----:B------:R-:W-:Y:S01]  /*10960*/  BSSY B1, `(.L_x_1385) ;  /* 0x000000e000017945 */ /* 0x000fe20003800000 */
[----:B------:R-:W-:Y:S01]  /*10970*/  MOV R18, UR9 ;  /* 0x0000000900127c02 */ /* 0x000fe20008000f00 */
[----:B------:R-:W-:-:S05]  /*10980*/  IMAD R3, R3, UR7, RZ ;  /* 0x0000000703037c24 */ /* 0x000fca000f8e02ff */
[----:B------:R-:W2:Y:S01]  /*10990*/  LDC.64 R10, c[0x0][0x600] ;  /* 0x00018000ff0a7b82 */ /* 0x000ea20000000a00 */
[----:B-1----:R-:W-:-:S07]  /*109a0*/  IMAD R19, R19, UR6, RZ ;  /* 0x0000000613137c24 */ /* 0x002fce000f8e02ff */
.L_x_1386:
[----:B------:R-:W-:-:S04]  /*109b0*/  IMAD.IADD R15, R3, 0x1, R0 ;  /* 0x00000001030f7824 */ /* 0x000fc800078e0200 */
[----:B--2---:R-:W-:-:S05]  /*109c0*/  IMAD.WIDE.U32 R14, R15, 0x4, R10 ;  /* 0x000000040f0e7825 */ /* 0x004fca00078e000a */
[----:B------:R-:W2:Y:S04]  /*109d0*/  LDG.E.U16 R20, desc[UR58][R14.64] ;  /* 0x0000003a0e147981 */ /* 0x000ea8000c1e1500 */
[----:B------:R-:W3:Y:S01]  /*109e0*/  LDG.E.U16 R21, desc[UR58][R14.64+0x2] ;  /* 0x0000023a0e157981 */ /* 0x000ee2000c1e1500 */
[----:B------:R-:W-:-:S04]  /*109f0*/  IADD3 R0, R19, R0, RZ ;  /* 0x0000000013007210 */ /* 0x000fc80007ffe0ff */
[----:B------:R-:W-:Y:S02]  /*10a00*/  ISETP.GE.U32.AND P0, PT, R0, UR8, PT ;  /* 0x0000000800007c0c */ /* 0x000fe4000bf06070 */
[----:B--2---:R-:W-:Y:S01]  /*10a10*/  IADD3 R13, R20, R13, RZ ;  /* 0x0000000d140d7210 */ /* 0x004fe20007ffe0ff */
[----:B---3--:R-:W-:-:S10]  /*10a20*/  IMAD.IADD R18, R21, 0x1, R18 ;  /* 0x0000000115127824 */ /* 0x008fd400078e0212 */
[----:B------:R-:W-:Y:S05]  /*10a30*/  @!P0 BRA `(.L_x_1386) ;  /* 0xfffffffc00dc8947 */ /* 0x000fea000383ffff */
[----:B------:R-:W-:Y:S05]  /*10a40*/  BSYNC B1 ;  /* 0x0000000000017941 */ /* 0x000fea0003800000 */
.L_x_1385:
[----:B------:R-:W-:Y:S05]  /*10a50*/  BRA `(.L_x_1384) ;  /* 0x0000000000547947 */ /* 0x000fea0003800000 */
.L_x_1383:
[----:B------:R-:W-:Y:S01]  /*10a60*/  ULDC UR7, c[0x0][0x228] ;  /* 0x00008a0000077ab9 */ /* 0x000fe20000000800 */
[----:B------:R-:W-:Y:S02]  /*10a70*/  MOV R18, UR9 ;  /* 0x0000000900127c02 */ /* 0x000fe40008000f00 */
[----:B------:R-:W-:-:S13]  /*10a80*/  ISETP.GE.U32.AND P0, PT, R23, UR7, PT ;  /* 0x0000000717007c0c */ /* 0x000fda000bf06070 */
[----:B------:R-:W-:Y:S05]  /*10a90*/  @P0 BRA `(.L_x_1384) ;  /* 0x0000000000440947 */ /* 0x000fea0003800000 */
[----:B------:R-:W-:Y:S01]  /*10aa0*/  ULDC UR6, c[0x0][0x10] ;  /* 0x0000040000067ab9 */ /* 0x000fe20000000800 */
[----:B------:R-:W1:Y:S01]  /*10ab0*/  LDC R21, c[0x0][RZ] ;  /* 0x00000000ff157b82 */ /* 0x000e620000000800 */
[----:B------:R-:W-:Y:S01]  /*10ac0*/  MOV R18, UR9 ;  /* 0x0000000900127c02 */ /* 0x000fe20008000f00 */
[----:B------:R-:W-:Y:S02]  /*10ad0*/  IMAD.MOV.U32 R0, RZ, RZ, R23 ;  /* 0x000000ffff007224 */ /* 0x000fe400078e0017 */
[----:B------:R-:W-:-:S04]  /*10ae0*/  IMAD R3, R3, UR6, RZ ;  /* 0x0000000603037c24 */ /* 0x000fc8000f8e02ff */
[----:B------:R-:W2:Y:S08]  /*10af0*/  LDC.64 R10, c[0x0][0x600] ;  /* 0x00018000ff0a7b82 */ /* 0x000eb00000000a00 */
[----:B------:R-:W3:Y:S02]  /*10b00*/  LDC R25, c[0x0][0x4] ;  /* 0x00000100ff197b82 */ /* 0x000ee40000000800 */
.L_x_1387:
[----:B------:R-:W-:-:S05]  /*10b10*/  IADD3 R15, R3, R0, RZ ;  /* 0x00000000030f7210 */ /* 0x000fca0007ffe0ff */
[----:B-1----:R-:W-:-:S04]  /*10b20*/  IMAD R15, R15, R21, R2 ;  /* 0x000000150f0f7224 */ /* 0x002fc800078e0202 */
[----:B--2---:R-:W-:-:S05]  /*10b30*/  IMAD.WIDE.U32 R14, R15, 0x4, R10 ;  /* 0x000000040f0e7825 */ /* 0x004fca00078e000a */
[----:B------:R-:W2:Y:S04]  /*10b40*/  LDG.E.U16 R20, desc[UR58][R14.64] ;  /* 0x0000003a0e147981 */ /* 0x000ea8000c1e1500 */
[----:B------:R-:W4:Y:S01]  /*10b50*/  LDG.E.U16 R19, desc[UR58][R14.64+0x2] ;  /* 0x0000023a0e137981 */ /* 0x000f22000c1e1500 */
[----:B---3--:R-:W-:-:S04]  /*10b60*/  IADD3 R0, R25, R0, RZ ;  /* 0x0000000019007210 */ /* 0x008fc80007ffe0ff */
[----:B------:R-:W-:Y:S01]  /*10b70*/  ISETP.GE.U32.AND P0, PT, R0, UR7, PT ;  /* 0x0000000700007c0c */ /* 0x000fe2000bf06070 */
[----:B--2---:R-:W-:Y:S01]  /*10b80*/  IMAD.IADD R13, R20, 0x1, R13 ;  /* 0x00000001140d7824 */ /* 0x004fe200078e020d */
[----:B----4-:R-:W-:-:S11]  /*10b90*/  IADD3 R18, R19, R18, RZ ;  /* 0x0000001213127210 */ /* 0x010fd60007ffe0ff */
[----:B------:R-:W-:Y:S05]  /*10ba0*/  @!P0 BRA `(.L_x_1387) ;  /* 0xfffffffc00d88947 */ /* 0x000fea000383ffff */
.L_x_1384:
[----:B------:R-:W-:Y:S05]  /*10bb0*/  BSYNC B0 ;  /* 0x0000000000007941 */ /* 0x000fea0003800000 */
.L_x_1382:
[----:B------:R-:W1:Y:S01]  /*10bc0*/  LDC R3, c[0x0][RZ] ;  /* 0x00000000ff037b82 */ /* 0x000e620000000800 */
[----:B------:R-:W-:Y:S01]  /*10bd0*/  UIADD3 UR4, UR4, 0x10, URZ ;  /* 0x0000001004047890 */ /* 0x000fe2000fffe03f */
[----:B------:R-:W-:Y:S01]  /*10be0*/  PRMT R11, R13, 0x5410, R18 ;  /* 0x000054100d0b7816 */ /* 0x000fe20000000012 */
[----:B------:R-:W-:Y:S01]  /*10bf0*/  ULDC UR6, c[0x0][0x4] ;  /* 0x0000010000067ab9 */ /* 0x000fe20000000800 */
[----:B------:R-:W-:Y:S01]  /*10c00*/  ULDC UR7, c[0x0][0x22c] ;  /* 0x00008b0000077ab9 */ /* 0x000fe20000000800 */
[----:B------:R-:W-:Y:S01]  /*10c10*/  ULEA UR4, UR5, UR4, 0x18 ;  /* 0x0000000405047291 */ /* 0x000fe2000f8ec03f */
[----:B------:R-:W-:Y:S01]  /*10c20*/  ISETP.NE.AND P2, PT, RZ, UR7, PT ;  /* 0x00000007ff007c0c */ /* 0x000fe2000bf45270 */
[----:B------:R-:W-:-:S06]  /*10c30*/  USHF.R.U32.HI UR5, URZ, 0x1, UR6 ;  /* 0x000000013f057899 */ /* 0x000fcc0008011606 */
[----:B------:R-:W-:Y:S01]  /*10c40*/  ISETP.NE.AND P0, PT, RZ, UR5, PT ;  /* 0x00000005ff007c0c */ /* 0x000fe2000bf05270 */
[----:B-1----:R-:W-:-:S05]  /*10c50*/  IMAD R0, R23, R3, R2 ;  /* 0x0000000317007224 */ /* 0x002fca00078e0202 */
[----:B------:R-:W-:-:S05]  /*10c60*/  LEA R0, R0, UR4, 0x2 ;  /* 0x0000000400007c11 */ /* 0x000fca000f8e10ff */
[----:B------:R1:W-:Y:S02]  /*10c70*/  STS [R0], R11 ;  /* 0x0000000b00007388 */ /* 0x0003e40000000800 */
[----:B------:R-:W-:Y:S05]  /*10c80*/  @!P0 BRA `(.L_x_1388) ;  /* 0x0000000000488947 */ /* 0x000fea0003800000 */
[----:B------:R-:W-:-:S07]  /*10c90*/  MOV R10, UR5 ;  /* 0x00000005000a7c02 */ /* 0x000fce0008000f00 */
.L_x_1389:
[----:B-12---:R-:W-:Y:S01]  /*10ca0*/  IMAD.IADD R11, R23, 0x1, R10 ;  /* 0x00000001170b7824 */ /* 0x006fe200078e020a */
[----:B------:R-:W-:Y:S01]  /*10cb0*/  BAR.SYNC.DEFER_BLOCKING 0x0 ;  /* 0x0000000000007b1d */ /* 0x000fe20000010000 */
[----:B------:R-:W-:-:S03]  /*10cc0*/  ISETP.GT.AND P3, PT, R10, 0x1, PT ;  /* 0x000000010a00780c */ /* 0x000fc60003f64270 */
[----:B------:R-:W-:-:S04]  /*10cd0*/  ISETP.GE.U32.AND P0, PT, R11, UR6, PT ;  /* 0x000000060b007c0c */ /* 0x000fc8000bf06070 */
[----:B------:R-:W-:Y:S02]  /*10ce0*/  ISETP.GE.U32.OR P0, PT, R23, R10, P0 ;  /* 0x0000000a1700720c */ /* 0x000fe40000706470 */
[----:B------:R-:W-:-:S11]  /*10cf0*/  SHF.R.S32.HI R10, RZ, 0x1, R10 ;  /* 0x00000001ff0a7819 */ /* 0x000fd6000001140a */
[----:B------:R-:W-:-:S05]  /*10d00*/  @!P0 IMAD R11, R11, R3, R2 ;  /* 0x000000030b0b8224 */ /* 0x000fca00078e0202 */
[----:B------:R-:W-:-:S05]  /*10d10*/  @!P0 LEA R11, R11, UR4, 0x2 ;  /* 0x000000040b0b8c11 */ /* 0x000fca000f8e10ff */
[----:B------:R-:W1:Y:S02]  /*10d20*/  @!P0 LDS R14, [R11] ;  /* 0x000000000b0e8984 */ /* 0x000e640000000800 */
[----:B-1----:R-:W-:Y:S02]  /*10d30*/  @!P0 PRMT R15, R14, 0x7632, R15 ;  /* 0x000076320e0f8816 */ /* 0x002fe4000000000f */
[----:B------:R-:W-:Y:S02]  /*10d40*/  @!P0 IADD3 R14, R13, R14, RZ ;  /* 0x0000000e0d0e8210 */ /* 0x000fe40007ffe0ff */
[----:B------:R-:W-:Y:S02]  /*10d50*/  @!P0 IADD3 R15, R18, R15, RZ ;  /* 0x0000000f120f8210 */ /* 0x000fe40007ffe0ff */
[C---:B------:R-:W-:Y:S02]  /*10d60*/  @!P0 PRMT R13, R14.reuse, 0x7610, R13 ;  /* 0x000076100e0d8816 */ /* 0x040fe4000000000d */
[----:B------:R-:W-:-:S02]  /*10d70*/  @!P0 PRMT R11, R14, 0x5410, R15 ;  /* 0x000054100e0b8816 */ /* 0x000fc4000000000f */
[----:B------:R-:W-:-:S03]  /*10d80*/  @!P0 PRMT R18, R15, 0x7610, R18 ;  /* 0x000076100f128816 */ /* 0x000fc60000000012 */
[----:B------:R2:W-:Y:S01]  /*10d90*/  @!P0 STS [R0], R11 ;  /* 0x0000000b00008388 */ /* 0x0005e20000000800 */
[----:B------:R-:W-:Y:S05]  /*10da0*/  @P3 BRA `(.L_x_1389) ;  /* 0xfffffffc00bc3947 */ /* 0x000fea000383ffff */
.L_x_1388:
[----:B------:R-:W-:Y:S05]  /*10db0*/  @!P2 BRA `(.L_x_1390) ;  /* 0x0000000000a4a947 */ /* 0x000fea0003800000 */
[----:B------:R-:W-:Y:S01]  /*10dc0*/  ISETP.GT.AND P0, PT, R3, 0x20, PT ;  /* 0x000000200300780c */ /* 0x000fe20003f04270 */
[----:B------:R-:W-:-:S12]  /*10dd0*/  IMAD.MOV.U32 R10, RZ, RZ, R3 ;  /* 0x000000ffff0a7224 */ /* 0x000fd800078e0003 */
[----:B------:R-:W-:Y:S05]  /*10de0*/  @!P0 BRA `(.L_x_1391) ;  /* 0x0000000000608947 */ /* 0x000fea0003800000 */
[----:B------:R-:W-:Y:S02]  /*10df0*/  PRMT R15, R13, 0x5410, R18 ;  /* 0x000054100d0f7816 */ /* 0x000fe40000000012 */
[----:B------:R-:W-:-:S03]  /*10e00*/  LEA.HI R10, R3, R3, RZ, 0x1 ;  /* 0x00000003030a7211 */ /* 0x000fc600078f08ff */
[----:B------:R3:W-:Y:S01]  /*10e10*/  STS [R0], R15 ;  /* 0x0000000f00007388 */ /* 0x0007e20000000800 */
[----:B-12---:R-:W-:Y:S01]  /*10e20*/  SHF.R.S32.HI R11, RZ, 0x1, R10 ;  /* 0x00000001ff0b7819 */ /* 0x006fe2000001140a */
[----:B------:R-:W-:-:S03]  /*10e30*/  HFMA2.MMA R10, -RZ, RZ, 0, 1.9073486328125e-06 ;  /* 0x00000020ff0a7435 */ /* 0x000fc600000001ff */
[----:B------:R-:W-:-:S13]  /*10e40*/  ISETP.GE.AND P0, PT, R11, 0x20, PT ;  /* 0x000000200b00780c */ /* 0x000fda0003f06270 */
[----:B---3--:R-:W-:Y:S05]  /*10e50*/  @!P0 BRA `(.L_x_1391) ;  /* 0x0000000000448947 */ /* 0x008fea0003800000 */
.L_x_1392:
[----:B------:R-:W-:Y:S01]  /*10e60*/  IADD3 R10, R2, R11, RZ ;  /* 0x0000000b020a7210 */ /* 0x000fe20007ffe0ff */
[----:B------:R-:W-:Y:S03]  /*10e70*/  BAR.SYNC.DEFER_BLOCKING 0x0 ;  /* 0x0000000000007b1d */ /* 0x000fe60000010000 */
[----:B------:R-:W-:-:S04]  /*10e80*/  ISETP.GE.U32.AND P0, PT, R10, R3, PT ;  /* 0x000000030a00720c */ /* 0x000fc80003f06070 */
[----:B------:R-:W-:-:S13]  /*10e90*/  ISETP.GE.U32.OR P0, PT, R2, R11, P0 ;  /* 0x0000000b0200720c */ /* 0x000fda0000706470 */
[----:B------:R-:W-:Y:S01]  /*10ea0*/  @!P0 IMAD R10, R11, 0x4, R0 ;  /* 0x000000040b0a8824 */ /* 0x000fe200078e0200 */
[----:B------:R-:W-:-:S04]  /*10eb0*/  SHF.R.S32.HI R11, RZ, 0x1, R11 ;  /* 0x00000001ff0b7819 */ /* 0x000fc8000001140b */
[----:B------:R-:W-:Y:S01]  /*10ec0*/  ISETP.GE.AND P2, PT, R11, 0x20, PT ;  /* 0x000000200b00780c */ /* 0x000fe20003f46270 */
[----:B-1----:R-:W1:Y:S02]  /*10ed0*/  @!P0 LDS R10, [R10] ;  /* 0x000000000a0a8984 */ /* 0x002e640000000800 */
        /* <DEDUP_REMOVED lines=8> */
[----:B------:R-:W-:-:S07]  /*10f60*/  IMAD.MOV.U32 R10, RZ, RZ, 0x20 ;  /* 0x00000020ff0a7424 */ /* 0x000fce00078e00ff */
.L_x_1391:
[----:B------:R-:W-:Y:S01]  /*10f70*/  BAR.SYNC.DEFER_BLOCKING 0x0 ;  /* 0x0000000000007b1d */ /* 0x000fe20000010000 */
[----:B------:R-:W-:-:S13]  /*10f80*/  ISETP.GE.AND P0, PT, R10, 0x2, PT ;  /* 0x000000020a00780c */ /* 0x000fda0003f06270 */
[----:B------:R-:W-:Y:S05]  /*10f90*/  @!P0 BRA `(.L_x_1390) ;  /* 0x00000000002c8947 */ /* 0x000fea0003800000 */
[----:B------:R-:W-:-:S07]  /*10fa0*/  MOV R3, 0x1 ;  /* 0x0000000100037802 */ /* 0x000fce0000000f00 */
.L_x_1393:
[----:B------:R-:W-:Y:S02]  /*10fb0*/  PRMT R2, R18, 0x9910, RZ ;  /* 0x0000991012027816 */ /* 0x000fe400000000ff */
[----:B-12---:R-:W-:-:S03]  /*10fc0*/  PRMT R0, R13, 0x9910, RZ ;  /* 0x000099100d007816 */ /* 0x006fc600000000ff */
        /* <DEDUP_REMOVED lines=8> */
.L_x_1390:
        /* <DEDUP_REMOVED lines=9> */
[----:B------:R-:W3:Y:S04]  /*110e0*/  LDG.E.U16 R3, desc[UR58][R4.64+0x2] ;  /* 0x0000023a04037981 */ /* 0x000ee8000c1e1500 */
[----:B-12---:R-:W2:Y:S01]  /*110f0*/  LDG.E.U16 R0, desc[UR58][R4.64] ;  /* 0x0000003a04007981 */ /* 0x006ea2000c1e1500 */
[----:B---3--:R-:W-:Y:S01]  /*11100*/  IMAD.IADD R3, R18, 0x1, R3 ;  /* 0x0000000112037824 */ /* 0x008fe200078e0203 */
[----:B--2---:R-:W-:-:S04]  /*11110*/  IADD3 R0, R13, R0, RZ ;  /* 0x000000000d007210 */ /* 0x004fc80007ffe0ff */
[----:B------:R-:W-:Y:S02]  /*11120*/  PRMT R18, R3, 0x7610, R18 ;  /* 0x0000761003127816 */ /* 0x000fe40000000012 */
[----:B------:R-:W-:-:S07]  /*11130*/  PRMT R13, R0, 0x7610, R13 ;  /* 0x00007610000d7816 */ /* 0x000fce000000000d */
.L_x_1395:
[----:B------:R-:W-:Y:S05]  /*11140*/  @!P1 BRA `(.L_x_1396) ;  /* 0x0000000000dc9947 */ /* 0x000fea0003800000 */
[----:B------:R-:W3:Y:S01]  /*11150*/  LDC R22, c[0x0][0x61c] ;  /* 0x00018700ff167b82 */ /* 0x000ee20000000800 */
[----:B------:R-:W-:Y:S01]  /*11160*/  ULDC.U16 UR4, c[0x0][0x210] ;  /* 0x0000840000047ab9 */ /* 0x000fe20000000400 */
[----:B-12---:R-:W-:Y:S01]  /*11170*/  PRMT R0, R13, 0x9910, RZ ;  /* 0x000099100d007816 */ /* 0x006fe200000000ff */
[----:B------:R-:W-:-:S06]  /*11180*/  UPRMT UR4, UR4, 0x9910, URZ ;  /* 0x0000991004047896 */ /* 0x000fcc000800003f */
[----:B------:R-:W-:Y:S01]  /*11190*/  IMAD R19, R0, UR4, RZ ;  /* 0x0000000400137c24 */ /* 0x000fe2000f8e02ff */
[----:B---3--:R-:W-:-:S04]  /*111a0*/  ISETP.NE.AND P0, PT, R22, 0x1, PT ;  /* 0x000000011600780c */ /* 0x008fc80003f05270 */
        /* <DEDUP_REMOVED lines=18> */
.L_x_1397:
[----:B------:R-:W-:Y:S01]  /*112d0*/  ULDC.64 UR4, c[0x0][0x5e8] ;  /* 0x00017a0000047ab9 */ /* 0x000fe20000000a00 */
[----:B------:R-:W-:Y:S02]  /*112e0*/  ISETP.NE.AND P6, PT, R22, 0x1, PT ;  /* 0x000000011600780c */ /* 0x000fe40003fc5270 */
[----:B------:R-:W-:Y:S01]  /*112f0*/  IADD3 R2, P0, R17, UR4, RZ ;  /* 0x0000000411027c10 */ /* 0x000fe2000ff1e0ff */
[----:B------:R-:W-:Y:S01]  /*11300*/  ULDC.U16 UR4, c[0x0][0x210] ;  /* 0x0000840000047ab9 */ /* 0x000fe20000000400 */
[----:B------:R-:W-:Y:S01]  /*11310*/  PRMT R0, R18, 0x9910, RZ ;  /* 0x0000991012007816 */ /* 0x000fe200000000ff */
[----:B------:R-:W-:Y:S01]  /*11320*/  UPRMT UR4, UR4, 0x9910, URZ ;  /* 0x0000991004047896 */ /* 0x000fe2000800003f */
[----:B------:R-:W-:-:S05]  /*11330*/  IADD3.X R3, RZ, UR5, RZ, P0, !PT ;  /* 0x00000005ff037c10 */ /* 0x000fca00087fe4ff */
[----:B------:R1:W-:Y:S01]  /*11340*/  STG.E.U16 desc[UR58][R2.64], R19 ;  /* 0x0000001302007986 */ /* 0x0003e2000c10153a */
[----:B------:R-:W-:Y:S01]  /*11350*/  IMAD R23, R0, UR4, RZ ;  /* 0x0000000400177c24 */ /* 0x000fe2000f8e02ff */
[----:B------:R-:W-:Y:S06]  /*11360*/  @!P6 BRA `(.L_x_1398) ;  /* 0x000000000040e947 */ /* 0x000fec0003800000 */
        /* <DEDUP_REMOVED lines=16> */
.L_x_1398:
[----:B------:R-:W-:Y:S02]  /*11470*/  ULDC.64 UR4, c[0x0][0x5e8] ;  /* 0x00017a0000047ab9 */ /* 0x000fe40000000a00 */
[----:B------:R-:W-:-:S04]  /*11480*/  IADD3 R16, P0, R16, UR4, RZ ;  /* 0x0000000410107c10 */ /* 0x000fc8000ff1e0ff */
[----:B------:R-:W-:-:S05]  /*11490*/  IADD3.X R17, RZ, UR5, RZ, P0, !PT ;  /* 0x00000005ff117c10 */ /* 0x000fca00087fe4ff */
[----:B------:R-:W-:Y:S01]  /*114a0*/  STG.E.U16 desc[UR58][R16.64], R23 ;  /* 0x0000001710007986 */ /* 0x000fe2000c10153a */
[----:B------:R-:W-:Y:S05]  /*114b0*/  EXIT ;  /* 0x000000000000794d */ /* 0x000fea0003800000 */
.L_x_1396:
[----:B------:R-:W-:Y:S04]  /*114c0*/  STG.E.U16 desc[UR58][R4.64], R13 ;  /* 0x0000000d04007986 */ /* 0x000fe8000c10153a */
[----:B------:R-:W-:Y:S01]  /*114d0*/  STG.E.U16 desc[UR58][R4.64+0x2], R18 ;  /* 0x0000021204007986 */ /* 0x000fe2000c10153a */
[----:B------:R-:W-:Y:S05]  /*114e0*/  EXIT ;  /* 0x000000000000794d */ /* 0x000fea0003800000 */
.L_x_1394:
[----:B------:R-:W-:Y:S01]  /*114f0*/  ISETP.NE.AND P0, PT, RZ, UR36, PT ;  /* 0x00000024ff007c0c */ /* 0x000fe2000bf05270 */
[----:B------:R-:W-:Y:S02]  /*11500*/  ULDC.U8 UR4, c[0x0][0x619] ;  /* 0x0001864000047ab9 */ /* 0x000fe40000000000 */
[----:B------:R-:W-:-:S10]  /*11510*/  ISETP.NE.AND P1, PT, RZ, UR4, PT ;  /* 0x00000004ff007c0c */ /* 0x000fd4000bf25270 */
[----:B------:R-:W-:Y:S05]  /*11520*/  @!P0 BRA `(.L_x_1399) ;  /* 0x0000000000188947 */ /* 0x000fea0003800000 */
[----:B-12---:R-:W2:Y:S04]  /*11530*/  LDG.E.U16 R0, desc[UR58][R6.64] ;  /* 0x0000003a06007981 */ /* 0x006ea8000c1e1500 */
[----:B------:R-:W3:Y:S01]  /*11540*/  LDG.E.U16 R3, desc[UR58][R8.64] ;  /* 0x0000003a08037981 */ /* 0x000ee2000c1e1500 */
[----:B--2---:R-:W-:Y:S01]  /*11550*/  IMAD.IADD R0, R13, 0x1, R0 ;  /* 0x000000010d007824 */ /* 0x004fe200078e0200 */
[----:B---3--:R-:W-:-:S04]  /*11560*/  IADD3 R3, R18, R3, RZ ;  /* 0x0000000312037210 */ /* 0x008fc80007ffe0ff */
[----:B------:R-:W-:Y:S02]  /*11570*/  PRMT R13, R0, 0x7610, R13 ;  /* 0x00007610000d7816 */ /* 0x000fe4000000000d */
[----:B------:R-:W-:-:S07]  /*11580*/  PRMT R18, R3, 0x7610, R18 ;  /* 0x0000761003127816 */ /* 0x000fce0000000012 */
.L_x_1399:
        /* <DEDUP_REMOVED lines=25> */
.L_x_1401:
        /* <DEDUP_REMOVED lines=26> */
.L_x_1402:
[----:B------:R-:W-:Y:S02]  /*118c0*/  ULDC.64 UR4, c[0x0][0x5e8] ;  /* 0x00017a0000047ab9 */ /* 0x000fe40000000a00 */
[----:B------:R-:W-:-:S05]  /*118d0*/  IADD3 R16, P0, R16, UR4, RZ ;  /* 0x0000000410107c10 */ /* 0x000fca000ff1e0ff */
[----:B------:R-:W-:-:S05]  /*118e0*/  IMAD.X R17, RZ, RZ, UR5, P0 ;  /* 0x00000005ff117e24 */ /* 0x000fca00080e06ff */
[----:B------:R-:W-:Y:S01]  /*118f0*/  STG.E.U16 desc[UR58][R16.64], R23 ;  /* 0x0000001710007986 */ /* 0x000fe2000c10153a */
[----:B------:R-:W-:Y:S05]  /*11900*/  EXIT ;  /* 0x000000000000794d */ /* 0x000fea0003800000 */
.L_x_1400:
[----:B------:R-:W-:Y:S04]  /*11910*/  STG.E.U16 desc[UR58][R6.64], R13 ;  /* 0x0000000d06007986 */ /* 0x000fe8000c10153a */
[----:B------:R-:W-:Y:S01]  /*11920*/  STG.E.U16 desc[UR58][R8.64], R18 ;  /* 0x0000001208007986 */ /* 0x000fe2000c10153a */
[----:B------:R-:W-:Y:S05]  /*11930*/  EXIT ;  /* 0x000000000000794d */ /* 0x000fea0003800000 */
.L_x_1373:
        /* <DEDUP_REMOVED lines=19> */
[----:B------:R-:W2:Y:S04]  /*11a70*/  LDG.E.U16 R2, desc[UR58][R4.64+0x2] ;  /* 0x0000023a04027981 */ /* 0x000ea8000c1e1500 */
[----:B------:R-:W3:Y:S01]  /*11a80*/  LDG.E.U16 R3, desc[UR58][R4.64] ;  /* 0x0000003a04037981 */ /* 0x000ee2000c1e1500 */
[----:B--2---:R-:W-:Y:S02]  /*11a90*/  IADD3 R2, R19, R2, RZ ;  /* 0x0000000213027210 */ /* 0x004fe40007ffe0ff */
[----:B---3--:R-:W-:Y:S02]  /*11aa0*/  IADD3 R0, R0, R3, RZ ;  /* 0x0000000300007210 */ /* 0x008fe40007ffe0ff */
[----:B------:R-:W-:-:S07]  /*11ab0*/  PRMT R19, R2, 0x7610, R19 ;  /* 0x0000761002137816 */ /* 0x000fce0000000013 */
.L_x_1404:
[----:B------:R-:W-:Y:S05]  /*11ac0*/  @!P1 BRA `(.L_x_1405) ;  /* 0x0000000000dc9947 */ /* 0x000fea0003800000 */
[----:B------:R-:W1:Y:S01]  /*11ad0*/  LDC R16, c[0x0][0x61c] ;  /* 0x00018700ff107b82 */ /* 0x000e620000000800 */
[----:B------:R-:W-:Y:S01]  /*11ae0*/  ULDC.U16 UR4, c[0x0][0x210] ;  /* 0x0000840000047ab9 */ /* 0x000fe20000000400 */
[----:B------:R-:W-:Y:S01]  /*11af0*/  PRMT R0, R0, 0x9910, RZ ;  /* 0x0000991000007816 */ /* 0x000fe200000000ff */
[----:B------:R-:W-:-:S06]  /*11b00*/  UPRMT UR4, UR4, 0x9910, URZ ;  /* 0x0000991004047896 */ /* 0x000fcc000800003f */
[----:B------:R-:W-:Y:S01]  /*11b10*/  IMAD R17, R0, UR4, RZ ;  /* 0x0000000400117c24 */ /* 0x000fe2000f8e02ff */
        /* <DEDUP_REMOVED lines=19> */
.L_x_1406:
[----:B------:R-:W-:Y:S01]  /*11c50*/  ULDC.64 UR4, c[0x0][0x5e8] ;  /* 0x00017a0000047ab9 */ /* 0x000fe20000000a00 */
[----:B------:R-:W-:Y:S02]  /*11c60*/  ISETP.NE.AND P6, PT, R16, 0x1, PT ;  /* 0x000000011000780c */ /* 0x000fe40003fc5270 */
[----:B------:R-:W-:Y:S01]  /*11c70*/  IADD3 R22, P0, R22, UR4, RZ ;  /* 0x0000000416167c10 */ /* 0x000fe2000ff1e0ff */
[----:B------:R-:W-:Y:S01]  /*11c80*/  ULDC.U16 UR4, c[0x0][0x210] ;  /* 0x0000840000047ab9 */ /* 0x000fe20000000400 */
[----:B------:R-:W-:Y:S01]  /*11c90*/  PRMT R0, R19, 0x9910, RZ ;  /* 0x0000991013007816 */ /* 0x000fe200000000ff */
[----:B------:R-:W-:Y:S02]  /*11ca0*/  UPRMT UR4, UR4, 0x9910, URZ ;  /* 0x0000991004047896 */ /* 0x000fe4000800003f */
[----:B------:R-:W-:-:S04]  /*11cb0*/  IMAD.X R23, RZ, RZ, UR5, P0 ;  /* 0x00000005ff177e24 */ /* 0x000fc800080e06ff */
[----:B------:R-:W-:Y:S01]  /*11cc0*/  IMAD R25, R0, UR4, RZ ;  /* 0x0000000400197c24 */ /* 0x000fe2000f8e02ff */
[----:B------:R1:W-:Y:S01]  /*11cd0*/  STG.E.U16 desc[UR58][R22.64], R17 ;  /* 0x0000001116007986 */ /* 0x0003e2000c10153a */
        /* <DEDUP_REMOVED lines=17> */
.L_x_1407:
[----:B------:R-:W-:Y:S02]  /*11df0*/  ULDC.64 UR4, c[0x0][0x5e8] ;  /* 0x00017a0000047ab9 */ /* 0x000fe40000000a00 */
[----:B------:R-:W-:-:S04]  /*11e00*/  IADD3 R18, P0, R18, UR4, RZ ;  /* 0x0000000412127c10 */ /* 0x000fc8000ff1e0ff */
[----:B------:R-:W-:-:S05]  /*11e10*/  IADD3.X R19, RZ, UR5, RZ, P0, !PT ;  /* 0x00000005ff137c10 */ /* 0x000fca00087fe4ff */
[----:B------:R-:W-:Y:S01]  /*11e20*/  STG.E.U16 desc[UR58][R18.64], R25 ;  /* 0x0000001912007986 */ /* 0x000fe2000c10153a */
[----:B------:R-:W-:Y:S05]  /*11e30*/  EXIT ;  /* 0x000000000000794d */ /* 0x000fea0003800000 */
.L_x_1405:
[----:B------:R-:W-:Y:S04]  /*11e40*/  STG.E.U16 desc[UR58][R4.64], R0 ;  /* 0x0000000004007986 */ /* 0x000fe8000c10153a */
[----:B------:R-:W-:Y:S01]  /*11e50*/  STG.E.U16 desc[UR58][R4.64+0x2], R19 ;  /* 0x0000021304007986 */ /* 0x000fe2000c10153a */
[----:B------:R-:W-:Y:S05]  /*11e60*/  EXIT ;  /* 0x000000000000794d */ /* 0x000fea0003800000 */
.L_x_1403:
[----:B-1----:R-:W-:Y:S01]  /*11e70*/  ISETP.NE.AND P0, PT, R2, RZ, PT ;  /* 0x000000ff0200720c */ /* 0x002fe20003f05270 */
[----:B------:R-:W-:Y:S02]  /*11e80*/  ULDC.U8 UR4, c[0x0][0x619] ;  /* 0x0001864000047ab9 */ /* 0x000fe40000000000 */
[----:B------:R-:W-:-:S10]  /*11e90*/  ISETP.NE.AND P1, PT, RZ, UR4, PT ;  /* 0x00000004ff007c0c */ /* 0x000fd4000bf25270 */
[----:B------:R-:W-:Y:S05]  /*11ea0*/  @!P0 BRA `(.L_x_1408) ;  /* 0x0000000000148947 */ /* 0x000fea0003800000 */
[----:B------:R-:W2:Y:S04]  /*11eb0*/  LDG.E.U16 R2, desc[UR58][R8.64] ;  /* 0x0000003a08027981 */ /* 0x000ea8000c1e1500 */
[----:B------:R-:W3:Y:S01]  /*11ec0*/  LDG.E.U16 R3, desc[UR58][R6.64] ;  /* 0x0000003a06037981 */ /* 0x000ee2000c1e1500 */
[----:B--2---:R-:W-:Y:S01]  /*11ed0*/  IMAD.IADD R2, R19, 0x1, R2 ;  /* 0x0000000113027824 */ /* 0x004fe200078e0202 */
[----:B---3--:R-:W-:-:S04]  /*11ee0*/  IADD3 R0, R0, R3, RZ ;  /* 0x0000000300007210 */ /* 0x008fc80007ffe0ff */
[----:B------:R-:W-:-:S07]  /*11ef0*/  PRMT R19, R2, 0x7610, R19 ;  /* 0x0000761002137816 */ /* 0x000fce0000000013 */
.L_x_1408:
        /* <DEDUP_REMOVED lines=25> */
.L_x_1410:
        /* <DEDUP_REMOVED lines=26> */
.L_x_1411:
[----:B------:R-:W-:Y:S02]  /*12230*/  ULDC.64 UR4, c[0x0][0x5e8] ;  /* 0x00017a0000047ab9 */ /* 0x000fe40000000a00 */
[----:B------:R-:W-:-:S04]  /*12240*/  IADD3 R18, P0, R18, UR4, RZ ;  /* 0x0000000412127c10 */ /* 0x000fc8000ff1e0ff */
[----:B------:R-:W-:-:S05]  /*12250*/  IADD3.X R19, RZ, UR5, RZ, P0, !PT ;  /* 0x00000005ff137c10 */ /* 0x000fca00087fe4ff */
[----:B------:R-:W-:Y:S01]  /*12260*/  STG.E.U16 desc[UR58][R18.64], R25 ;  /* 0x0000001912007986 */ /* 0x000fe2000c10153a */
[----:B------:R-:W-:Y:S05]  /*12270*/  EXIT ;  /* 0x000000000000794d */ /* 0x000fea0003800000 */
.L_x_1409:
[----:B------:R-:W-:Y:S04]  /*12280*/  STG.E.U16 desc[UR58][R6.64], R0 ;  /* 0x0000000006007986 */ /* 0x000fe8000c10153a */
[----:B------:R-:W-:Y:S01]  /*12290*/  STG.E.U16 desc[UR58][R8.64], R19 ;  /* 0x0000001308007986 */ /* 0x000fe2000c10153a */
[----:B------:R-:W-:Y:S05]  /*122a0*/  EXIT ;  /* 0x000000000000794d */ /* 0x000fea0003800000 */
.L_x_1412:
        /* <DEDUP_REMOVED lines=13> */
.L_x_8250:


//--------------------- .text._ZN2at6native13reduce_kernelILi128ELi4ENS0_8ReduceOpIsNS0_7MeanOpsIssssEEjsLi4ELi8EEEEEvT1_ --------------------------
	.section	.text._ZN2at6native13reduce_kernelILi128ELi4ENS0_8ReduceOpIsNS0_7MeanOpsIssssEEjsLi4ELi8EEEEEvT1_,"ax",@progbits
	.align	128
        .global         _ZN2at6native13reduce_kernelILi128ELi4ENS0_8ReduceOpIsNS0_7MeanOpsIssssEEjsLi4ELi8EEEEEvT1_
        .type           _ZN2at6native13reduce_kernelILi128ELi4ENS0_8ReduceOpIsNS0_7MeanOpsIssssEEjsLi4ELi8EEEEEvT1_,@function
        .size           _ZN2at6native13reduce_kernelILi128ELi4ENS0_8ReduceOpIsNS0_7MeanOpsIssssEEjsLi4ELi8EEEEEvT1_,(.L_x_8251 - _ZN2at6native13reduce_kernelILi128ELi4ENS0_8ReduceOpIsNS0_7MeanOpsIssssEEjsLi4ELi8EEEEEvT1_)
        .other          _ZN2at6native13reduce_kernelILi128ELi4ENS0_8ReduceOpIsNS0_7MeanOpsIssssEEjsLi4ELi8EEEEEvT1_,@"STO_CUDA_ENTRY STV_DEFAULT"
_ZN2at6native13reduce_kernelILi128ELi4ENS0_8ReduceOpIsNS0_7MeanOpsIssssEEjsLi4ELi8EEEEEvT1_:
.text._ZN2at6native13reduce_kernelILi128ELi4ENS0_8ReduceOpIsNS0_7MeanOpsIssssEEjsLi4ELi8EEEEEvT1_:
[----:B------:R-:W0:Y:S01]  /*0000*/  LDC R1, c[0x0][0x28] ;  /* 0x00000a00ff017b82 */ /* 0x000e220000000800 */
[----:B------:R-:W1:Y:S07]  /*0010*/  S2R R2, SR_TID.X ;  /* 0x0000000000027919 */ /* 0x000e6e0000002100 */
[----:B------:R-:W2:Y:S01]  /*0020*/  LDC R3, c[0x0][0x3e8] ;  /* 0x0000fa00ff037b82 */ /* 0x000ea20000000800 */
[----:B------:R-:W-:Y:S01]  /*0030*/  ULDC.64 UR6, c[0x0][0x238] ;  /* 0x00008e0000067ab9 */ /* 0x000fe20000000a00 */
[----:B------:R-:W-:Y:S01]  /*0040*/  ULDC UR5, c[0x0][0x22c] ;  /* 0x00008b0000057ab9 */ /* 0x000fe20000000800 */
[----:B------:R-:W3:Y:S01]  /*0050*/  S2R R17, SR_TID.Y ;  /* 0x0000000000117919 */ /* 0x000ee20000002200 */
[----:B------:R-:W4:Y:S04]  /*0060*/  S2R R16, SR_CTAID.Y ;  /* 0x0000000000107919 */ /* 0x000f280000002600 */
[----:B------:R-:W5:Y:S08]  /*0070*/  S2UR UR4, SR_CTAID.X ;  /* 0x00000000000479c3 */ /* 0x000f700000002500 */
[----:B------:R-:W5:Y:S01]  /*0080*/  LDC R5, c[0x0][0x224] ;  /* 0x00008900ff057b82 */ /* 0x000f620000000800 */
[----:B--2---:R-:W-:Y:S01]  /*0090*/  ISETP.NE.AND P0, PT, R3, RZ, PT ;  /* 0x000000ff0300720c */ /* 0x004fe20003f05270 */
[----:B-1----:R-:W-:-:S02]  /*00a0*/  IMAD R0, R2, UR6, RZ ;  /* 0x0000000602007c24 */ /* 0x002fc4000f8e02ff */
[----:B------:R-:W-:Y:S02]  /*00b0*/  IMAD R4, R2, UR5, RZ ;  /* 0x0000000502047c24 */ /* 0x000fe4000f8e02ff */
[C---:B---3--:R-:W-:Y:S01]  /*00c0*/  IMAD R0, R17.reuse, UR7, R0 ;  /* 0x0000000711007c24 */ /* 0x048fe2000f8e0200 */
[----:B------:R-:W-:Y:S02]  /*00d0*/  ULDC.64 UR6, c[0x0][0x230] ;  /* 0x00008c0000067ab9 */ /* 0x000fe40000000a00 */
        /* <DEDUP_REMOVED lines=279> */
.L_x_1413:
[----:B------:R-:W-:Y:S01]  /*1250*/  ULDC.64 UR4, c[0x0][0x218] ;  /* 0x0000860000047ab9 */ /* 0x000fe20000000a00 */
[----:B------:R-:W-:Y:S01]  /*1260*/  ULDC.64 UR58, c[0x0][0x208] ;  /* 0x00008200003a7ab9 */ /* 0x000fe20000000a00 */
[----:B------:R-:W-:Y:S01]  /*1270*/  MOV R38, UR4 ;  /* 0x0000000400267c02 */ /* 0x000fe20008000f00 */
[----:B------:R-:W-:Y:S03]  /*1280*/  BSSY B6, `(.L_x_1414) ;  /* 0x0000afc000067945 */ /* 0x000fe60003800000 */
        /* <DEDUP_REMOVED lines=25> */
.L_x_1417:
[----:B------:R-:W0:Y:S01]  /*1420*/  LDC.U16 R10, c[0x0][0x212] ;  /* 0x00008480ff0a7b82 */ /* 0x000e220000000400 */
[----:B------:R-:W-:Y:S01]  /*1430*/  SHF.R.U64 R0, R18, 0x1, R19 ;  /* 0x0000000112007819 */ /* 0x000fe20000001213 */
[----:B------:R-:W-:Y:S01]  /*1440*/  ULDC UR4, c[0x0][0x218] ;  /* 0x0000860000047ab9 */ /* 0x000fe20000000800 */
[----:B------:R-:W-:Y:S02]  /*1450*/  BSSY B0, `(.L_x_1418) ;  /* 0x0000027000007945 */ /* 0x000fe40003800000 */
[----:B------:R-:W-:Y:S01]  /*1460*/  LOP3.LUT R7, R0, 0x7, RZ, 0xc0, !PT ;  /* 0x0000000700077812 */ /* 0x000fe200078ec0ff */
[----:B------:R-:W-:-:S03]  /*1470*/  IMAD.U32 R0, RZ, RZ, UR4 ;  /* 0x00000004ff007e24 */ /* 0x000fc6000f8e00ff */
        /* <DEDUP_REMOVED lines=19> */
.L_x_1423:
[----:B------:R-:W-:Y:S05]  /*15b0*/  BSYNC B2 ;  /* 0x0000000000027941 */ /* 0x000fea0003800000 */
.L_x_1422:
        /* <DEDUP_REMOVED lines=9> */
.L_x_1421:
[----:B------:R-:W-:Y:S05]  /*1650*/  BSYNC B1 ;  /* 0x0000000000017941 */ /* 0x000fea0003800000 */
.L_x_1420:
[----:B------:R-:W0:Y:S01]  /*1660*/  LDC R0, c[0x0][0x218] ;  /* 0x00008600ff007b82 */ /* 0x000e220000000800 */
[----:B------:R-:W-:-:S04]  /*1670*/  IADD3 R5, P0, -R7, 0x8, RZ ;  /* 0x0000000807057810 */ /* 0x000fc80007f1e1ff */
[----:B------:R-:W-:Y:S02]  /*1680*/  LEA R18, P1, R5, R18, 0x1 ;  /* 0x0000001205127211 */ /* 0x000fe400078208ff */
[----:B------:R-:W-:-:S04]  /*1690*/  IADD3.X R4, RZ, -0x1, RZ, P0, !PT ;  /* 0xffffffffff047810 */ /* 0x000fc800007fe4ff */
[----:B------:R-:W-:Y:S02]  /*16a0*/  LEA.HI.X R19, R5, R19, R4, 0x1, P1 ;  /* 0x0000001305137211 */ /* 0x000fe400008f0c04 */
[----:B0-----:R-:W-:-:S07]  /*16b0*/  IADD3 R0, R7, -0x8, R0 ;  /* 0xfffffff807007810 */ /* 0x001fce0007ffe000 */
.L_x_1419:
[----:B------:R-:W-:Y:S05]  /*16c0*/  BSYNC B0 ;  /* 0x0000000000007941 */ /* 0x000fea0003800000 */
.L_x_1418:
[----:B------:R-:W0:Y:S01]  /*16d0*/  LDC.64 R8, c[0x0][0x230] ;  /* 0x00008c00ff087b82 */ /* 0x000e220000000a00 */
[----:B------:R-:W-:Y:S01]  /*16e0*/  ULDC UR4, c[0x0][0x22c] ;  /* 0x00008b0000047ab9 */ /* 0x000fe20000000800 */
[----:B------:R-:W-:Y:S01]  /*16f0*/  BSSY B0, `(.L_x_1424) ;  /* 0x000002a000007945 */ /* 0x000fe20003800000 */
[----:B------:R-:W-:Y:S01]  /*1700*/  IMAD R4, R2, UR4, RZ ;  /* 0x0000000402047c24 */ /* 0x000fe2000f8e02ff */
[C---:B------:R-:W-:Y:S01]  /*1710*/  ISETP.NE.AND P2, PT, R17.reuse, RZ, PT ;  /* 0x000000ff1100720c */ /* 0x040fe20003f45270 */
[--C-:B------:R-:W-:Y:S01]  /*1720*/  IMAD.MOV.U32 R15, RZ, RZ, R10.reuse ;  /* 0x000000ffff0f7224 */ /* 0x100fe200078e000a */
[-C--:B------:R-:W-:Y:S01]  /*1730*/  MOV R13, R10.reuse ;  /* 0x0000000a000d7202 */ /* 0x080fe20000000f00 */
[----:B------:R-:W-:Y:S01]  /*1740*/  IMAD.MOV.U32 R14, RZ, RZ, R10 ;  /* 0x000000ffff0e7224 */ /* 0x000fe200078e000a */
        /* <DEDUP_REMOVED lines=9> */
[--C-:B------:R-:W-:Y:S01]  /*17e0*/  IMAD.MOV.U32 R13, RZ, RZ, R10.reuse ;  /* 0x000000ffff0d7224 */ /* 0x100fe200078e000a */
[-C--:B------:R-:W-:Y:S01]  /*17f0*/  MOV R15, R10.reuse ;  /* 0x0000000a000f7202 */ /* 0x080fe20000000f00 */
[--C-:B------:R-:W-:Y:S01]  /*1800*/  IMAD.MOV.U32 R12, RZ, RZ, R10.reuse ;  /* 0x000000ffff0c7224 */ /* 0x100fe200078e000a */
[----:B------:R-:W-:Y:S01]  /*1810*/  MOV R14, R10 ;  /* 0x0000000a000e7202 */ /* 0x000fe20000000f00 */
[----:B------:R-:W-:-:S07]  /*1820*/  IMAD.MOV.U32 R20, RZ, RZ, R10 ;  /* 0x000000ffff147224 */ /* 0x000fce00078e000a */
.L_x_1426:
[----:B------:R-:W-:Y:S01]  /*1830*/  IMAD.WIDE.U32 R4, R11, 0x10, R18 ;  /* 0x000000100b047825 */ /* 0x000fe200078e0012 */
[----:B------:R-:W-:-:S05]  /*1840*/  ULDC UR4, c[0x0][0x220] ;  /* 0x0000880000047ab9 */ /* 0x000fca0000000800 */
[----:B------:R-:W2:Y:S01]  /*1850*/  LDG.E.128 R4, desc[UR58][R4.64] ;  /* 0x0000003a04047981 */ /* 0x000ea2000c1e1d00 */
[----:B------:R-:W-:-:S04]  /*1860*/  IADD3 R11, R11, UR4, RZ ;  /* 0x000000040b0b7c10 */ /* 0x000fc8000fffe0ff */
        /* <DEDUP_REMOVED lines=8> */
[----:B------:R-:W-:Y:S02]  /*18f0*/  PRMT R3, R4, 0x7632, R3 ;  /* 0x0000763204037816 */ /* 0x000fe40000000003 */
[----:B------:R-:W-:-:S02]  /*1900*/  PRMT R21, R5, 0x7632, R21 ;  /* 0x0000763205157816 */ /* 0x000fc40000000015 */
[----:B------:R-:W-:Y:S01]  /*1910*/  IADD3 R7, R7, R8, RZ ;  /* 0x0000000807077210 */ /* 0x000fe20007ffe0ff */
[----:B------:R-:W-:Y:S01]  /*1920*/  IMAD.IADD R20, R3, 0x1, R20 ;  /* 0x0000000103147824 */ /* 0x000fe200078e0214 */
[----:B------:R-:W-:Y:S02]  /*1930*/  IADD3 R14, R5, R14, RZ ;  /* 0x0000000e050e7210 */ /* 0x000fe40007ffe0ff */
[----:B------:R-:W-:Y:S02]  /*1940*/  IADD3 R12, R21, R12, RZ ;  /* 0x0000000c150c7210 */ /* 0x000fe40007ffe0ff */
[----:B------:R-:W-:Y:S02]  /*1950*/  PRMT R3, R24, 0x7610, R3 ;  /* 0x0000761018037816 */ /* 0x000fe40000000003 */
[----:B------:R-:W-:Y:S02]  /*1960*/  PRMT R13, R6, 0x7610, R13 ;  /* 0x00007610060d7816 */ /* 0x000fe4000000000d */
[----:B------:R-:W-:Y:S01]  /*1970*/  PRMT R8, R7, 0x7610, R8 ;  /* 0x0000761007087816 */ /* 0x000fe20000000008 */
[----:B------:R-:W-:Y:S06]  /*1980*/  @!P0 BRA `(.L_x_1426) ;  /* 0xfffffffc00a88947 */ /* 0x000fec000383ffff */
.L_x_1425:
[----:B------:R-:W-:Y:S05]  /*1990*/  BSYNC B0 ;  /* 0x0000000000007941 */ /* 0x000fea0003800000 */
.L_x_1424:
        /* <DEDUP_REMOVED lines=8> */
.L_x_1428:
[----:B------:R-:W-:Y:S05]  /*1a20*/  BSYNC B0 ;  /* 0x0000000000007941 */ /* 0x000fea0003800000 */
.L_x_1427:
        /* <DEDUP_REMOVED lines=9> */
[----:B------:R-:W2:Y:S02]  /*1ac0*/  LDG.E.U16 R18, desc[UR58][R18.64] ;  /* 0x0000003a12127981 */ /* 0x000ea4000c1e1500 */
[----:B--2---:R-:W-:-:S07]  /*1ad0*/  IMAD.IADD R3, R3, 0x1, R18 ;  /* 0x0000000103037824 */ /* 0x004fce00078e0212 */
.L_x_1430:
[----:B------:R-:W-:Y:S05]  /*1ae0*/  BSYNC B0 ;  /* 0x0000000000007941 */ /* 0x000fea0003800000 */
.L_x_1429:
[----:B------:R-:W-:Y:S02]  /*1af0*/  IADD3 R3, R14, R20, R3 ;  /* 0x000000140e037210 */ /* 0x000fe40007ffe003 */
[----:B------:R-:W-:Y:S02]  /*1b00*/  PRMT R25, RZ, 0x7610, R25 ;  /* 0x00007610ff197816 */ /* 0x000fe40000000019 */
[----:B------:R-:W-:Y:S02]  /*1b10*/  IADD3 R3, R15, R12, R3 ;  /* 0x0000000c0f037210 */ /* 0x000fe40007ffe003 */
[----:B------:R-:W-:Y:S02]  /*1b20*/  PRMT R24, RZ, 0x7610, R24 ;  /* 0x00007610ff187816 */ /* 0x000fe40000000018 */
[----:B------:R-:W-:Y:S02]  /*1b30*/  IADD3 R3, R10, R13, R3 ;  /* 0x0000000d0a037210 */ /* 0x000fe40007ffe003 */
[----:B------:R-:W-:-:S02]  /*1b40*/  PRMT R18, RZ, 0x7610, R18 ;  /* 0x00007610ff127816 */ /* 0x000fc40000000012 */
[----:B------:R-:W-:Y:S01]  /*1b50*/  IADD3 R3, R3, R8, RZ ;  /* 0x0000000803037210 */ /* 0x000fe20007ffe0ff */
[----:B------:R-:W-:Y:S06]  /*1b60*/  BRA `(.L_x_1415) ;  /* 0x000000a400b47947 */ /* 0x000fec0003800000 */
.L_x_1416:
        /* <DEDUP_REMOVED lines=9> */
[----:B------:R-:W-:Y:S01]  /*1c00*/  MOV R37, R15 ;  /* 0x0000000f00257202 */ /* 0x000fe20000000f00 */
[----:B------:R-:W-:-:S04]  /*1c10*/  IMAD.U32 R0, RZ, RZ, UR4 ;  /* 0x00000004ff007e24 */ /* 0x000fc8000f8e00ff */
        /* <DEDUP_REMOVED lines=20> */
[----:B------:R-:W0:Y:S01]  /*1d60*/  LDC R28, c[0x0][0x254] ;  /* 0x00009500ff1c7b82 */ /* 0x000e220000000800 */
        /* <DEDUP_REMOVED lines=16> */
.L_x_1440:
        /* <DEDUP_REMOVED lines=285> */
[----:B------:R-:W1:Y:S08]  /*3040*/  @P1 LDC R30, c[0x0][0x380] ;  /* 0x0000e000ff1e1b82 */ /* 0x000e700000000800 */
[----:B------:R-:W2:Y:S01]  /*3050*/  @P1 LDC R31, c[0x0][0x3e4] ;  /* 0x0000f900ff1f1b82 */ /* 0x000ea20000000800 */
[----:B0-----:R-:W-:-:S05]  /*3060*/  @P1 IMAD.HI.U32 R25, R27, R25, R26 ;  /* 0x000000191b191227 */ /* 0x001fca00078e001a */
[----:B-1----:R-:W-:Y:S01]  /*3070*/  @P1 SHF.R.U32.HI R26, RZ, R30, R25 ;  /* 0x0000001eff1a1219 */ /* 0x002fe20000011619 */
[----:B------:R-:W-:-:S04]  /*3080*/  IMAD R25, R29, UR27, R32 ;  /* 0x0000001b1d197c24 */ /* 0x000fc8000f8e0220 */
[----:B------:R-:W-:Y:S02]  /*3090*/  @P1 IMAD.MOV R29, RZ, RZ, -R26 ;  /* 0x000000ffff1d1224 */ /* 0x000fe400078e0a1a */
[----:B------:R-:W-:Y:S02]  /*30a0*/  IMAD R0, R25, UR28, R0 ;  /* 0x0000001c19007c24 */ /* 0x000fe4000f8e0200 */
[----:B------:R-:W-:-:S04]  /*30b0*/  @P1 IMAD R27, R29, R24, R27 ;  /* 0x000000181d1b1224 */ /* 0x000fc800078e021b */
[----:B--2---:R-:W-:-:S07]  /*30c0*/  @P1 IMAD R0, R27, R31, R0 ;  /* 0x0000001f1b001224 */ /* 0x004fce00078e0200 */
.L_x_1436:
[----:B------:R-:W-:Y:S01]  /*30d0*/  LOP3.LUT R31, R0, 0xfffffff8, RZ, 0xc0, !PT ;  /* 0xfffffff8001f7812 */ /* 0x000fe200078ec0ff */
[----:B------:R-:W-:-:S03]  /*30e0*/  ULDC UR36, c[0x0][0x220] ;  /* 0x0000880000247ab9 */ /* 0x000fc60000000800 */
[----:B------:R-:W-:-:S04]  /*30f0*/  IADD3 R30, P1, R18, R31, RZ ;  /* 0x0000001f121e7210 */ /* 0x000fc80007f3e0ff */
[----:B------:R-:W-:-:S05]  /*3100*/  IADD3.X R31, RZ, R19, RZ, P1, !PT ;  /* 0x00000013ff1f7210 */ /* 0x000fca0000ffe4ff */
[----:B------:R-:W2:Y:S01]  /*3110*/  LDG.E.64 R26, desc[UR58][R30.64] ;  /* 0x0000003a1e1a7981 */ /* 0x000ea2000c1e1b00 */
[----:B------:R-:W-:-:S05]  /*3120*/  IMAD.U32 R0, RZ, RZ, UR36 ;  /* 0x00000024ff007e24 */ /* 0x000fca000f8e00ff */
[----:B------:R-:W-:Y:S02]  /*3130*/  IADD3 R37, R37, R0, RZ ;  /* 0x0000000025257210 */ /* 0x000fe40007ffe0ff */
[C---:B--2---:R-:W-:Y:S02]  /*3140*/  PRMT R24, R26.reuse, 0x7610, R24 ;  /* 0x000076101a187816 */ /* 0x044fe40000000018 */
[----:B------:R-:W-:Y:S02]  /*3150*/  PRMT R25, R26, 0x7632, R25 ;  /* 0x000076321a197816 */ /* 0x000fe40000000019 */
[----:B------:R-:W-:Y:S01]  /*3160*/  PRMT R29, R27, 0x7632, R29 ;  /* 0x000076321b1d7816 */ /* 0x000fe2000000001d */
[----:B------:R-:W-:Y:S06]  /*3170*/  @!P0 BRA `(.L_x_1437) ;  /* 0x0000000c00c88947 */ /* 0x000fec0003800000 */
[----:B------:R-:W-:Y:S01]  /*3180*/  IMAD.MOV.U32 R36, RZ, RZ, RZ ;  /* 0x000000ffff247224 */ /* 0x000fe200078e00ff */
[----:B------:R-:W-:Y:S01]  /*3190*/  ULDC.64 UR36, c[0x0][0x260] ;  /* 0x0000980000247ab9 */ /* 0x000fe20000000a00 */
[----:B0-----:R-:W-:Y:S02]  /*31a0*/  ISETP.NE.AND P1, PT, R28, 0x2, PT ;  /* 0x000000021c00780c */ /* 0x001fe40003f25270 */
[----:B------:R-:W-:-:S05]  /*31b0*/  IMAD.HI.U32 R30, R37, UR31, R36 ;  /* 0x0000001f251e7c27 */ /* 0x000fca000f8e0024 */
[----:B------:R-:W-:Y:S01]  /*31c0*/  SHF.R.U32.HI R31, RZ, UR36, R30 ;  /* 0x00000024ff1f7c19 */ /* 0x000fe2000801161e */
[----:B------:R-:W-:-:S10]  /*31d0*/  HFMA2.MMA R30, -RZ, RZ, 0, 0 ;  /* 0x00000000ff1e7435 */ /* 0x000fd400000001ff */
        /* <DEDUP_REMOVED lines=236> */
.L_x_1437:
[----:B------:R-:W-:-:S04]  /*40a0*/  LOP3.LUT R31, R34, 0xfffffff8, RZ, 0xc0, !PT ;  /* 0xfffffff8221f7812 */ /* 0x000fc800078ec0ff */
[----:B------:R-:W-:-:S05]  /*40b0*/  IADD3 R30, P1, R18, R31, RZ ;  /* 0x0000001f121e7210 */ /* 0x000fca0007f3e0ff */
[----:B------:R-:W-:-:S06]  /*40c0*/  IMAD.X R31, RZ, RZ, R19, P1 ;  /* 0x000000ffff1f7224 */ /* 0x000fcc00008e0613 */
[----:B------:R-:W2:Y:S01]  /*40d0*/  LDG.E.64 R30, desc[UR58][R30.64] ;  /* 0x0000003a1e1e7981 */ /* 0x000ea2000c1e1b00 */
[----:B------:R-:W-:Y:S01]  /*40e0*/  IADD3 R45, R37, R0, RZ ;  /* 0x00000000252d7210 */ /* 0x000fe20007ffe0ff */
[----:B------:R-:W-:Y:S01]  /*40f0*/  IMAD.MOV.U32 R37, RZ, RZ, RZ ;  /* 0x000000ffff257224 */ /* 0x000fe200078e00ff */
[----:B------:R-:W-:Y:S02]  /*4100*/  MOV R35, RZ ;  /* 0x000000ff00237202 */ /* 0x000fe40000000f00 */
[C---:B--2---:R-:W-:Y:S02]  /*4110*/  PRMT R26, R30.reuse, 0x7610, R26 ;  /* 0x000076101e1a7816 */ /* 0x044fe4000000001a */
[----:B------:R-:W-:Y:S02]  /*4120*/  PRMT R33, R30, 0x7632, R33 ;  /* 0x000076321e217816 */ /* 0x000fe40000000021 */
[C---:B------:R-:W-:Y:S02]  /*4130*/  PRMT R32, R31.reuse, 0x7610, R32 ;  /* 0x000076101f207816 */ /* 0x040fe40000000020 */
        /* <DEDUP_REMOVED lines=234> */
.L_x_1438:
[----:B------:R-:W-:-:S04]  /*4fe0*/  LOP3.LUT R31, R35, 0xfffffff8, RZ, 0xc0, !PT ;  /* 0xfffffff8231f7812 */ /* 0x000fc800078ec0ff */
[----:B------:R-:W-:-:S05]  /*4ff0*/  IADD3 R30, P1, R18, R31, RZ ;  /* 0x0000001f121e7210 */ /* 0x000fca0007f3e0ff */
[----:B------:R-:W-:-:S06]  /*5000*/  IMAD.X R31, RZ, RZ, R19, P1 ;  /* 0x000000ffff1f7224 */ /* 0x000fcc00008e0613 */
[----:B------:R-:W2:Y:S01]  /*5010*/  LDG.E.64 R30, desc[UR58][R30.64] ;  /* 0x0000003a1e1e7981 */ /* 0x000ea2000c1e1b00 */
[----:B------:R-:W-:Y:S02]  /*5020*/  IADD3 R45, R45, R0, RZ ;  /* 0x000000002d2d7210 */ /* 0x000fe40007ffe0ff */
        /* <DEDUP_REMOVED lines=237> */
.L_x_1439:
[----:B------:R-:W-:Y:S01]  /*5f00*/  LOP3.LUT R31, R37, 0xfffffff8, RZ, 0xc0, !PT ;  /* 0xfffffff8251f7812 */ /* 0x000fe200078ec0ff */
[----:B------:R-:W-:-:S03]  /*5f10*/  ULDC UR4, c[0x0][0x218] ;  /* 0x0000860000047ab9 */ /* 0x000fc60000000800 */
[----:B------:R-:W-:-:S05]  /*5f20*/  IADD3 R30, P1, R18, R31, RZ ;  /* 0x0000001f121e7210 */ /* 0x000fca0007f3e0ff */
[----:B------:R-:W-:-:S06]  /*5f30*/  IMAD.X R31, RZ, RZ, R19, P1 ;  /* 0x000000ffff1f7224 */ /* 0x000fcc00008e0613 */
[----:B------:R-:W2:Y:S01]  /*5f40*/  LDG.E.64 R30, desc[UR58][R30.64] ;  /* 0x0000003a1e1e7981 */ /* 0x000ea2000c1e1b00 */
        /* <DEDUP_REMOVED lines=8> */
[----:B------:R-:W-:Y:S01]  /*5fd0*/  IADD3 R13, R32, R13, RZ ;  /* 0x0000000d200d7210 */ /* 0x000fe20007ffe0ff */
[----:B------:R-:W-:Y:S01]  /*5fe0*/  IMAD.IADD R12, R33, 0x1, R12 ;  /* 0x00000001210c7824 */ /* 0x000fe200078e020c */
[----:B------:R-:W-:Y:S01]  /*5ff0*/  ISETP.GE.U32.AND P1, PT, R43, R38, PT ;  /* 0x000000262b00720c */ /* 0x000fe20003f26070 */
[----:B------:R-:W-:Y:S01]  /*6000*/  IMAD.IADD R11, R34, 0x1, R11 ;  /* 0x00000001220b7824 */ /* 0x000fe200078e020b */
[----:B------:R-:W-:Y:S01]  /*6010*/  IADD3 R10, R35, R10, RZ ;  /* 0x0000000a230a7210 */ /* 0x000fe20007ffe0ff */
[----:B------:R-:W-:Y:S01]  /*6020*/  IMAD.IADD R9, R36, 0x1, R9 ;  /* 0x0000000124097824 */ /* 0x000fe200078e0209 */
[----:B------:R-:W-:Y:S01]  /*6030*/  IADD3 R8, R39, R8, RZ ;  /* 0x0000000827087210 */ /* 0x000fe20007ffe0ff */
[----:B------:R-:W-:Y:S01]  /*6040*/  IMAD.IADD R6, R41, 0x1, R6 ;  /* 0x0000000129067824 */ /* 0x000fe200078e0206 */
[C---:B--2---:R-:W-:Y:S01]  /*6050*/  PRMT R42, R31.reuse, 0x7632, R42 ;  /* 0x000076321f2a7816 */ /* 0x044fe2000000002a */
[----:B------:R-:W-:Y:S01]  /*6060*/  IMAD.IADD R4, R31, 0x1, R4 ;  /* 0x000000011f047824 */ /* 0x000fe200078e0204 */
[----:B------:R-:W-:-:S02]  /*6070*/  PRMT R40, R30, 0x7632, R40 ;  /* 0x000076321e287816 */ /* 0x000fc40000000028 */
[----:B------:R-:W-:Y:S01]  /*6080*/  IADD3 R7, R30, R7, RZ ;  /* 0x000000071e077210 */ /* 0x000fe20007ffe0ff */
[----:B------:R-:W-:Y:S01]  /*6090*/  IMAD.IADD R3, R42, 0x1, R3 ;  /* 0x000000012a037824 */ /* 0x000fe200078e0203 */
[----:B------:R-:W-:Y:S01]  /*60a0*/  IADD3 R5, R40, R5, RZ ;  /* 0x0000000528057210 */ /* 0x000fe20007ffe0ff */
[----:B------:R-:W-:Y:S06]  /*60b0*/  @!P1 BRA `(.L_x_1440) ;  /* 0xffffffbc006c9947 */ /* 0x000fec000383ffff */
[----:B------:R-:W-:Y:S05]  /*60c0*/  BSYNC B1 ;  /* 0x0000000000017941 */ /* 0x000fea0003800000 */
.L_x_1435:
[C---:B------:R-:W-:Y:S02]  /*60d0*/  PRMT R40, R30.reuse, 0x7610, R40 ;  /* 0x000076101e287816 */ /* 0x040fe40000000028 */
[----:B------:R-:W-:Y:S02]  /*60e0*/  PRMT R42, R30, 0x7632, R42 ;  /* 0x000076321e2a7816 */ /* 0x000fe4000000002a */
[C---:B------:R-:W-:Y:S02]  /*60f0*/  PRMT R45, R31.reuse, 0x7610, R45 ;  /* 0x000076101f2d7816 */ /* 0x040fe4000000002d */
[----:B------:R-:W-:-:S07]  /*6100*/  PRMT R44, R31, 0x7632, R44 ;  /* 0x000076321f2c7816 */ /* 0x000fce000000002c */
.L_x_1434:
[----:B------:R-:W-:Y:S05]  /*6110*/  BSYNC B0 ;  /* 0x0000000000007941 */ /* 0x000fea0003800000 */
.L_x_1433:
[----:B------:R-:W-:Y:S01]  /*6120*/  ISETP.GE.U32.AND P0, PT, R37, R38, PT ;  /* 0x000000262500720c */ /* 0x000fe20003f06070 */
[----:B------:R-:W-:-:S12]  /*6130*/  BSSY B0, `(.L_x_1441) ;  /* 0x0000476000007945 */ /* 0x000fd80003800000 */
[----:B------:R-:W-:Y:S05]  /*6140*/  @P0 BRA `(.L_x_1442) ;  /* 0x0000004400d00947 */ /* 0x000fea0003800000 */
[----:B------:R-:W1:Y:S01]  /*6150*/  LDC R43, c[0x0][0x254] ;  /* 0x00009500ff2b7b82 */ /* 0x000e620000000800 */
[----:B------:R-:W-:Y:S01]  /*6160*/  HFMA2.MMA R27, -RZ, RZ, 0, 0 ;  /* 0x00000000ff1b7435 */ /* 0x000fe200000001ff */
[----:B-1----:R-:W-:-:S13]  /*6170*/  ISETP.NE.AND P1, PT, R43, RZ, PT ;  /* 0x000000ff2b00720c */ /* 0x002fda0003f25270 */
[----:B------:R-:W-:Y:S05]  /*6180*/  @!P1 BRA `(.L_x_1443) ;  /* 0x0000001000449947 */ /* 0x000fea0003800000 */
[----:B------:R-:W-:Y:S01]  /*6190*/  MOV R25, R37 ;  /* 0x0000002500197202 */ /* 0x000fe20000000f00 */
[----:B------:R-:W-:Y:S01]  /*61a0*/  IMAD.MOV.U32 R24, RZ, RZ, RZ ;  /* 0x000000ffff187224 */ /* 0x000fe200078e00ff */
[----:B------:R-:W-:Y:S01]  /*61b0*/  ULDC.64 UR6, c[0x0][0x258] ;  /* 0x0000960000067ab9 */ /* 0x000fe20000000a00 */
[----:B------:R-:W-:Y:S01]  /*61c0*/  ULDC UR4, c[0x0][0x260] ;  /* 0x0000980000047ab9 */ /* 0x000fe20000000800 */
[----:B------:R-:W-:Y:S01]  /*61d0*/  ISETP.NE.AND P2, PT, R43, 0x1, PT ;  /* 0x000000012b00780c */ /* 0x000fe20003f45270 */
[----:B0-----:R-:W-:-:S05]  /*61e0*/  IMAD.HI.U32 R28, R37, UR7, R24 ;  /* 0x00000007251c7c27 */ /* 0x001fca000f8e0018 */
        /* <DEDUP_REMOVED lines=267> */
.L_x_1443:
[----:B------:R-:W-:-:S04]  /*72a0*/  LOP3.LUT R27, R27, 0xfffffff8, RZ, 0xc0, !PT ;  /* 0xfffffff81b1b7812 */ /* 0x000fc800078ec0ff */
[----:B------:R-:W-:-:S04]  /*72b0*/  IADD3 R30, P2, R18, R27, RZ ;  /* 0x0000001b121e7210 */ /* 0x000fc80007f5e0ff */
[----:B------:R-:W-:-:S05]  /*72c0*/  IADD3.X R31, RZ, R19, RZ, P2, !PT ;  /* 0x00000013ff1f7210 */ /* 0x000fca00017fe4ff */
[----:B0-----:R-:W2:Y:S01]  /*72d0*/  LDG.E.64 R28, desc[UR58][R30.64] ;  /* 0x0000003a1e1c7981 */ /* 0x001ea2000c1e1b00 */
[----:B------:R-:W-:-:S05]  /*72e0*/  IMAD.IADD R47, R37, 0x1, R0 ;  /* 0x00000001252f7824 */ /* 0x000fca00078e0200 */
[----:B------:R-:W-:Y:S02]  /*72f0*/  ISETP.GE.U32.AND P2, PT, R47, R38, PT ;  /* 0x000000262f00720c */ /* 0x000fe40003f46070 */
[C---:B--2---:R-:W-:Y:S02]  /*7300*/  PRMT R27, R29.reuse, 0x7610, R27 ;  /* 0x000076101d1b7816 */ /* 0x044fe4000000001b */
[C---:B------:R-:W-:Y:S02]  /*7310*/  PRMT R24, R28.reuse, 0x7610, R24 ;  /* 0x000076101c187816 */ /* 0x040fe40000000018 */
[----:B------:R-:W-:Y:S02]  /*7320*/  PRMT R25, R28, 0x7632, R25 ;  /* 0x000076321c197816 */ /* 0x000fe40000000019 */
[----:B------:R-:W-:-:S05]  /*7330*/  PRMT R29, R29, 0x7632, R29 ;  /* 0x000076321d1d7816 */ /* 0x000fca000000001d */
        /* <DEDUP_REMOVED lines=275> */
.L_x_1444:
[----:B------:R-:W-:-:S04]  /*8470*/  LOP3.LUT R31, R26, 0xfffffff8, RZ, 0xc0, !PT ;  /* 0xfffffff81a1f7812 */ /* 0x000fc800078ec0ff */
[----:B------:R-:W-:-:S05]  /*8480*/  IADD3 R30, P2, R18, R31, RZ ;  /* 0x0000001f121e7210 */ /* 0x000fca0007f5e0ff */
[----:B------:R-:W-:-:S06]  /*8490*/  IMAD.X R31, RZ, RZ, R19, P2 ;  /* 0x000000ffff1f7224 */ /* 0x000fcc00010e0613 */
[----:B------:R-:W2:Y:S01]  /*84a0*/  LDG.E.64 R30, desc[UR58][R30.64] ;  /* 0x0000003a1e1e7981 */ /* 0x000ea2000c1e1b00 */
[----:B------:R-:W-:-:S04]  /*84b0*/  IADD3 R47, R47, R0, RZ ;  /* 0x000000002f2f7210 */ /* 0x000fc80007ffe0ff */
[----:B------:R-:W-:Y:S02]  /*84c0*/  ISETP.GE.U32.AND P2, PT, R47, R38, PT ;  /* 0x000000262f00720c */ /* 0x000fe40003f46070 */
[C---:B--2---:R-:W-:Y:S02]  /*84d0*/  PRMT R26, R30.reuse, 0x7610, R26 ;  /* 0x000076101e1a7816 */ /* 0x044fe4000000001a */
[----:B------:R-:W-:Y:S02]  /*84e0*/  PRMT R33, R30, 0x7632, R33 ;  /* 0x000076321e217816 */ /* 0x000fe40000000021 */
[C---:B------:R-:W-:Y:S02]  /*84f0*/  PRMT R32, R31.reuse, 0x7610, R32 ;  /* 0x000076101f207816 */ /* 0x040fe40000000020 */
[----:B------:R-:W-:-:S05]  /*8500*/  PRMT R34, R31, 0x7632, R34 ;  /* 0x000076321f227816 */ /* 0x000fca0000000022 */
        /* <DEDUP_REMOVED lines=275> */
.L_x_1445:
[----:B------:R-:W-:-:S04]  /*9640*/  LOP3.LUT R31, R28, 0xfffffff8, RZ, 0xc0, !PT ;  /* 0xfffffff81c1f7812 */ /* 0x000fc800078ec0ff */
[----:B------:R-:W-:-:S04]  /*9650*/  IADD3 R30, P2, R18, R31, RZ ;  /* 0x0000001f121e7210 */ /* 0x000fc80007f5e0ff */
[----:B------:R-:W-:-:S06]  /*9660*/  IADD3.X R31, RZ, R19, RZ, P2, !PT ;  /* 0x00000013ff1f7210 */ /* 0x000fcc00017fe4ff */
[----:B------:R-:W2:Y:S01]  /*9670*/  LDG.E.64 R30, desc[UR58][R30.64] ;  /* 0x0000003a1e1e7981 */ /* 0x000ea2000c1e1b00 */
[----:B------:R-:W-:-:S05]  /*9680*/  IMAD.IADD R47, R47, 0x1, R0 ;  /* 0x000000012f2f7824 */ /* 0x000fca00078e0200 */
[----:B------:R-:W-:Y:S02]  /*9690*/  ISETP.GE.U32.AND P2, PT, R47, R38, PT ;  /* 0x000000262f00720c */ /* 0x000fe40003f46070 */
[C---:B--2---:R-:W-:Y:S02]  /*96a0*/  PRMT R35, R30.reuse, 0x7610, R35 ;  /* 0x000076101e237816 */ /* 0x044fe40000000023 */
[----:B------:R-:W-:Y:S02]  /*96b0*/  PRMT R36, R30, 0x7632, R36 ;  /* 0x000076321e247816 */ /* 0x000fe40000000024 */
[C---:B------:R-:W-:Y:S02]  /*96c0*/  PRMT R39, R31.reuse, 0x7610, R39 ;  /* 0x000076101f277816 */ /* 0x040fe40000000027 */
[----:B------:R-:W-:-:S05]  /*96d0*/  PRMT R41, R31, 0x7632, R41 ;  /* 0x000076321f297816 */ /* 0x000fca0000000029 */
        /* <DEDUP_REMOVED lines=275> */
.L_x_1446:
[----:B------:R-:W-:-:S04]  /*a810*/  LOP3.LUT R31, R28, 0xfffffff8, RZ, 0xc0, !PT ;  /* 0xfffffff81c1f7812 */ /* 0x000fc800078ec0ff */
[----:B------:R-:W-:-:S05]  /*a820*/  IADD3 R18, P1, R18, R31, RZ ;  /* 0x0000001f12127210 */ /* 0x000fca0007f3e0ff */
[----:B------:R-:W-:-:S06]  /*a830*/  IMAD.X R19, RZ, RZ, R19, P1 ;  /* 0x000000ffff137224 */ /* 0x000fcc00008e0613 */
[----:B------:R-:W2:Y:S02]  /*a840*/  LDG.E.64 R18, desc[UR58][R18.64] ;  /* 0x0000003a12127981 */ /* 0x000ea4000c1e1b00 */
[C---:B--2---:R-:W-:Y:S02]  /*a850*/  PRMT R40, R18.reuse, 0x7610, R40 ;  /* 0x0000761012287816 */ /* 0x044fe40000000028 */
[----:B------:R-:W-:Y:S02]  /*a860*/  PRMT R42, R18, 0x7632, R42 ;  /* 0x00007632122a7816 */ /* 0x000fe4000000002a */
[C---:B------:R-:W-:Y:S02]  /*a870*/  PRMT R45, R19.reuse, 0x7610, R45 ;  /* 0x00007610132d7816 */ /* 0x040fe4000000002d */
[----:B------:R-:W-:-:S07]  /*a880*/  PRMT R44, R19, 0x7632, R44 ;  /* 0x00007632132c7816 */ /* 0x000fce000000002c */
.L_x_1442:
[----:B------:R-:W-:Y:S05]  /*a890*/  BSYNC B0 ;  /* 0x0000000000007941 */ /* 0x000fea0003800000 */
.L_x_1441:
[----:B------:R-:W-:Y:S04]  /*a8a0*/  BSSY B0, `(.L_x_1447) ;  /* 0x000001e000007945 */ /* 0x000fe80003800000 */
[----:B------:R-:W-:Y:S05]  /*a8b0*/  @P0 BRA `(.L_x_1448) ;  /* 0x0000000000700947 */ /* 0x000fea0003800000 */
[----:B------:R-:W-:Y:S01]  /*a8c0*/  IADD3 R19, R37, R0, RZ ;  /* 0x0000000025137210 */ /* 0x000fe20007ffe0ff */
[----:B------:R-:W-:Y:S01]  /*a8d0*/  IMAD.IADD R21, R21, 0x1, R24 ;  /* 0x0000000115157824 */ /* 0x000fe200078e0218 */
[----:B------:R-:W-:Y:S01]  /*a8e0*/  IADD3 R20, R20, R25, RZ ;  /* 0x0000001914147210 */ /* 0x000fe20007ffe0ff */
[----:B------:R-:W-:Y:S01]  /*a8f0*/  IMAD.IADD R16, R16, 0x1, R27 ;  /* 0x0000000110107824 */ /* 0x000fe200078e021b */
[----:B------:R-:W-:Y:S02]  /*a900*/  ISETP.GE.U32.AND P0, PT, R19, R38, PT ;  /* 0x000000261300720c */ /* 0x000fe40003f06070 */
[----:B------:R-:W-:-:S11]  /*a910*/  IADD3 R14, R14, R29, RZ ;  /* 0x0000001d0e0e7210 */ /* 0x000fd60007ffe0ff */
[----:B------:R-:W-:Y:S05]  /*a920*/  @P0 BRA `(.L_x_1448) ;  /* 0x0000000000540947 */ /* 0x000fea0003800000 */
[----:B------:R-:W-:Y:S01]  /*a930*/  IMAD.IADD R19, R19, 0x1, R0 ;  /* 0x0000000113137824 */ /* 0x000fe200078e0200 */
[----:B------:R-:W-:Y:S01]  /*a940*/  IADD3 R15, R15, R26, RZ ;  /* 0x0000001a0f0f7210 */ /* 0x000fe20007ffe0ff */
[----:B------:R-:W-:Y:S01]  /*a950*/  IMAD.IADD R12, R12, 0x1, R33 ;  /* 0x000000010c0c7824 */ /* 0x000fe200078e0221 */
[----:B------:R-:W-:Y:S01]  /*a960*/  IADD3 R13, R13, R32, RZ ;  /* 0x000000200d0d7210 */ /* 0x000fe20007ffe0ff */
[----:B------:R-:W-:Y:S01]  /*a970*/  IMAD.IADD R11, R11, 0x1, R34 ;  /* 0x000000010b0b7824 */ /* 0x000fe200078e0222 */
[----:B------:R-:W-:-:S13]  /*a980*/  ISETP.GE.U32.AND P0, PT, R19, R38, PT ;  /* 0x000000261300720c */ /* 0x000fda0003f06070 */
[----:B------:R-:W-:Y:S05]  /*a990*/  @P0 BRA `(.L_x_1448) ;  /* 0x0000000000380947 */ /* 0x000fea0003800000 */
[----:B------:R-:W-:Y:S01]  /*a9a0*/  IADD3 R19, R19, R0, RZ ;  /* 0x0000000013137210 */ /* 0x000fe20007ffe0ff */
[----:B------:R-:W-:Y:S01]  /*a9b0*/  IMAD.IADD R10, R10, 0x1, R35 ;  /* 0x000000010a0a7824 */ /* 0x000fe200078e0223 */
[----:B------:R-:W-:Y:S01]  /*a9c0*/  IADD3 R9, R9, R36, RZ ;  /* 0x0000002409097210 */ /* 0x000fe20007ffe0ff */
[----:B------:R-:W-:Y:S01]  /*a9d0*/  IMAD.IADD R8, R8, 0x1, R39 ;  /* 0x0000000108087824 */ /* 0x000fe200078e0227 */
[----:B------:R-:W-:Y:S02]  /*a9e0*/  ISETP.GE.U32.AND P0, PT, R19, R38, PT ;  /* 0x000000261300720c */ /* 0x000fe40003f06070 */
[----:B------:R-:W-:-:S11]  /*a9f0*/  IADD3 R6, R6, R41, RZ ;  /* 0x0000002906067210 */ /* 0x000fd60007ffe0ff */
[----:B------:R-:W-:Y:S01]  /*aa00*/  @!P0 IMAD.IADD R40, R7, 0x1, R40 ;  /* 0x0000000107288824 */ /* 0x000fe200078e0228 */
[----:B------:R-:W-:Y:S01]  /*aa10*/  @!P0 IADD3 R42, R5, R42, RZ ;  /* 0x0000002a052a8210 */ /* 0x000fe20007ffe0ff */
[----:B------:R-:W-:Y:S01]  /*aa20*/  @!P0 IMAD.IADD R45, R4, 0x1, R45 ;  /* 0x00000001042d8824 */ /* 0x000fe200078e022d */
[----:B------:R-:W-:Y:S02]  /*aa30*/  @!P0 IADD3 R44, R3, R44, RZ ;  /* 0x0000002c032c8210 */ /* 0x000fe40007ffe0ff */
[----:B------:R-:W-:Y:S02]  /*aa40*/  @!P0 PRMT R7, R40, 0x7610, R7 ;  /* 0x0000761028078816 */ /* 0x000fe40000000007 */
[----:B------:R-:W-:Y:S02]  /*aa50*/  @!P0 PRMT R5, R42, 0x7610, R5 ;  /* 0x000076102a058816 */ /* 0x000fe40000000005 */
[----:B------:R-:W-:Y:S02]  /*aa60*/  @!P0 PRMT R4, R45, 0x7610, R4 ;  /* 0x000076102d048816 */ /* 0x000fe40000000004 */
[----:B------:R-:W-:-:S07]  /*aa70*/  @!P0 PRMT R3, R44, 0x7610, R3 ;  /* 0x000076102c038816 */ /* 0x000fce0000000003 */
.L_x_1448:
[----:B------:R-:W-:Y:S05]  /*aa80*/  BSYNC B0 ;  /* 0x0000000000007941 */ /* 0x000fea0003800000 */
.L_x_1447:
[----:B------:R-:W-:Y:S02]  /*aa90*/  IADD3 R6, R6, R11, R14 ;  /* 0x0000000b06067210 */ /* 0x000fe40007ffe00e */
[----:B------:R-:W-:Y:S02]  /*aaa0*/  IADD3 R12, R9, R12, R20 ;  /* 0x0000000c090c7210 */ /* 0x000fe40007ffe014 */
[----:B------:R-:W-:Y:S01]  /*aab0*/  IADD3 R13, R8, R13, R16 ;  /* 0x0000000d080d7210 */ /* 0x000fe20007ffe010 */
[----:B------:R-:W-:Y:S01]  /*aac0*/  IMAD.IADD R6, R6, 0x1, R3 ;  /* 0x0000000106067824 */ /* 0x000fe200078e0203 */
[----:B------:R-:W-:Y:S01]  /*aad0*/  IADD3 R10, R10, R15, R21 ;  /* 0x0000000f0a0a7210 */ /* 0x000fe20007ffe015 */
[----:B------:R-:W-:Y:S01]  /*aae0*/  IMAD.IADD R12, R12, 0x1, R5 ;  /* 0x000000010c0c7824 */ /* 0x000fe200078e0205 */
[----:B------:R-:W-:Y:S02]  /*aaf0*/  IADD3 R13, R13, R4, RZ ;  /* 0x000000040d0d7210 */ /* 0x000fe40007ffe0ff */
[----:B------:R-:W-:-:S02]  /*ab00*/  IADD3 R10, R10, R7, RZ ;  /* 0x000000070a0a7210 */ /* 0x000fc40007ffe0ff */
[----:B------:R-:W-:Y:S02]  /*ab10*/  PRMT R18, R6, 0x7610, R18 ;  /* 0x0000761006127816 */ /* 0x000fe40000000012 */
[----:B------:R-:W-:Y:S02]  /*ab20*/  PRMT R24, R13, 0x7610, R24 ;  /* 0x000076100d187816 */ /* 0x000fe40000000018 */
[----:B------:R-:W-:Y:S02]  /*ab30*/  PRMT R25, R12, 0x7610, R25 ;  /* 0x000076100c197816 */ /* 0x000fe40000000019 */
[----:B------:R-:W-:Y:S01]  /*ab40*/  PRMT R3, R10, 0x7610, R3 ;  /* 0x000076100a037816 */ /* 0x000fe20000000003 */
[----:B------:R-:W-:Y:S06]  /*ab50*/  BRA `(.L_x_1415) ;  /* 0x0000001400b87947 */ /* 0x000fec0003800000 */
.L_x_1432:
        /* <DEDUP_REMOVED lines=32> */
.L_x_1452:
[----:B------:R-:W-:Y:S02]  /*ad60*/  IMAD.IADD R27, R0, 0x1, R37 ;  /* 0x00000001001b7824 */ /* 0x000fe400078e0225 */
[----:B------:R-:W-:-:S03]  /*ad70*/  IMAD R37, R40, R37, RZ ;  /* 0x0000002528257224 */ /* 0x000fc600078e02ff */
[----:B------:R-:W-:Y:S01]  /*ad80*/  IADD3 R29, R27, R0, RZ ;  /* 0x000000001b1d7210 */ /* 0x000fe20007ffe0ff */
[----:B------:R-:W-:Y:S01]  /*ad90*/  IMAD R27, R40, R27, RZ ;  /* 0x0000001b281b7224 */ /* 0x000fe200078e02ff */
[----:B------:R-:W-:-:S03]  /*ada0*/  SHF.R.U32.HI R25, RZ, 0x2, R37 ;  /* 0x00000002ff197819 */ /* 0x000fc60000011625 */
[----:B------:R-:W-:Y:S01]  /*adb0*/  IMAD.IADD R37, R29, 0x1, R0 ;  /* 0x000000011d257824 */ /* 0x000fe200078e0200 */
[----:B------:R-:W-:Y:S01]  /*adc0*/  SHF.R.U32.HI R27, RZ, 0x2, R27 ;  /* 0x00000002ff1b7819 */ /* 0x000fe2000001161b */
[----:B------:R-:W-:Y:S02]  /*add0*/  IMAD R26, R40, R29, RZ ;  /* 0x0000001d281a7224 */ /* 0x000fe400078e02ff */
[----:B------:R-:W-:-:S03]  /*ade0*/  IMAD.WIDE.U32 R24, R25, 0x8, R18 ;  /* 0x0000000819187825 */ /* 0x000fc600078e0012 */
[----:B------:R-:W-:Y:S01]  /*adf0*/  SHF.R.U32.HI R29, RZ, 0x2, R26 ;  /* 0x00000002ff1d7819 */ /* 0x000fe2000001161a */
[----:B------:R-:W-:Y:S02]  /*ae00*/  IMAD R30, R40, R37, RZ ;  /* 0x00000025281e7224 */ /* 0x000fe400078e02ff */
[----:B------:R-:W2:Y:S01]  /*ae10*/  LDG.E.64 R24, desc[UR58][R24.64] ;  /* 0x0000003a18187981 */ /* 0x000ea2000c1e1b00 */
[----:B------:R-:W-:Y:S02]  /*ae20*/  IMAD.WIDE.U32 R26, R27, 0x8, R18 ;  /* 0x000000081b1a7825 */ /* 0x000fe400078e0012 */
[----:B------:R-:W-:Y:S02]  /*ae30*/  SHF.R.U32.HI R31, RZ, 0x2, R30 ;  /* 0x00000002ff1f7819 */ /* 0x000fe4000001161e */
[--C-:B------:R-:W-:Y:S02]  /*ae40*/  IMAD.WIDE.U32 R28, R29, 0x8, R18.reuse ;  /* 0x000000081d1c7825 */ /* 0x100fe400078e0012 */
[----:B------:R-:W3:Y:S02]  /*ae50*/  LDG.E.64 R26, desc[UR58][R26.64] ;  /* 0x0000003a1a1a7981 */ /* 0x000ee4000c1e1b00 */
[----:B------:R-:W-:-:S02]  /*ae60*/  IMAD.WIDE.U32 R30, R31, 0x8, R18 ;  /* 0x000000081f1e7825 */ /* 0x000fc400078e0012 */
[----:B------:R-:W4:Y:S04]  /*ae70*/  LDG.E.64 R28, desc[UR58][R28.64] ;  /* 0x0000003a1c1c7981 */ /* 0x000f28000c1e1b00 */
[----:B------:R-:W5:Y:S01]  /*ae80*/  LDG.E.64 R30, desc[UR58][R30.64] ;  /* 0x0000003a1e1e7981 */ /* 0x000f62000c1e1b00 */
[----:B------:R-:W-:-:S05]  /*ae90*/  IADD3 R37, R37, R0, RZ ;  /* 0x0000000025257210 */ /* 0x000fca0007ffe0ff */
[----:B------:R-:W-:-:S05]  /*aea0*/  IMAD R35, R0, 0x3, R37 ;  /* 0x0000000300237824 */ /* 0x000fca00078e0225 */
[----:B------:R-:W-:Y:S02]  /*aeb0*/  ISETP.GE.U32.AND P0, PT, R35, R38, PT ;  /* 0x000000262300720c */ /* 0x000fe40003f06070 */
[C---:B--2---:R-:W-:Y:S01]  /*aec0*/  PRMT R33, R24.reuse, 0x7632, R33 ;  /* 0x0000763218217816 */ /* 0x044fe20000000021 */
[----:B------:R-:W-:Y:S01]  /*aed0*/  IMAD.IADD R11, R24, 0x1, R11 ;  /* 0x00000001180b7824 */ /* 0x000fe200078e020b */
[C---:B------:R-:W-:Y:S02]  /*aee0*/  PRMT R32, R25.reuse, 0x7632, R32 ;  /* 0x0000763219207816 */ /* 0x040fe40000000020 */
[----:B------:R-:W-:Y:S01]  /*aef0*/  IADD3 R8, R25, R8, RZ ;  /* 0x0000000819087210 */ /* 0x000fe20007ffe0ff */
[--C-:B------:R-:W-:Y:S01]  /*af00*/  IMAD.IADD R34, R33, 0x1, R10.reuse ;  /* 0x0000000121227824 */ /* 0x100fe200078e020a */
[----:B------:R-:W-:Y:S01]  /*af10*/  IADD3 R32, R32, R9, RZ ;  /* 0x0000000920207210 */ /* 0x000fe20007ffe0ff */
[C---:B---3--:R-:W-:Y:S01]  /*af20*/  IMAD.IADD R7, R26.reuse, 0x1, R7 ;  /* 0x000000011a077824 */ /* 0x048fe200078e0207 */
[----:B------:R-:W-:-:S02]  /*af30*/  PRMT R10, R26, 0x7632, R10 ;  /* 0x000076321a0a7816 */ /* 0x000fc4000000000a */
[----:B------:R-:W-:Y:S01]  /*af40*/  PRMT R9, R27, 0x7632, R9 ;  /* 0x000076321b097816 */ /* 0x000fe20000000009 */
[C---:B----4-:R-:W-:Y:S01]  /*af50*/  IMAD.IADD R20, R28.reuse, 0x1, R20 ;  /* 0x000000011c147824 */ /* 0x050fe200078e0214 */
[----:B------:R-:W-:Y:S01]  /*af60*/  PRMT R33, R28, 0x7632, R33 ;  /* 0x000076321c217816 */ /* 0x000fe20000000021 */
[----:B------:R-:W-:Y:S01]  /*af70*/  IMAD.IADD R5, R10, 0x1, R5 ;  /* 0x000000010a057824 */ /* 0x000fe200078e0205 */
[----:B------:R-:W-:Y:S01]  /*af80*/  IADD3 R36, R9, R4, RZ ;  /* 0x0000000409247210 */ /* 0x000fe20007ffe0ff */
[C---:B-----5:R-:W-:Y:S01]  /*af90*/  IMAD.IADD R15, R30.reuse, 0x1, R15 ;  /* 0x000000011e0f7824 */ /* 0x060fe200078e020f */
[----:B------:R-:W-:Y:S01]  /*afa0*/  PRMT R4, R30, 0x7632, R4 ;  /* 0x000076321e047816 */ /* 0x000fe20000000004 */
[----:B------:R-:W-:Y:S01]  /*afb0*/  IMAD.IADD R16, R33, 0x1, R16 ;  /* 0x0000000121107824 */ /* 0x000fe200078e0210 */
[----:B------:R-:W-:Y:S02]  /*afc0*/  PRMT R10, R31, 0x7632, R10 ;  /* 0x000076321f0a7816 */ /* 0x000fe4000000000a */
[----:B------:R-:W-:Y:S01]  /*afd0*/  PRMT R35, R29, 0x7632, R35 ;  /* 0x000076321d237816 */ /* 0x000fe20000000023 */
[----:B------:R-:W-:Y:S01]  /*afe0*/  IMAD.IADD R13, R4, 0x1, R13 ;  /* 0x00000001040d7824 */ /* 0x000fe200078e020d */
[----:B------:R-:W-:-:S02]  /*aff0*/  IADD3 R3, R10, R3, RZ ;  /* 0x000000030a037210 */ /* 0x000fc40007ffe0ff */
[----:B------:R-:W-:Y:S02]  /*b000*/  IADD3 R14, R35, R14, RZ ;  /* 0x0000000e230e7210 */ /* 0x000fe40007ffe0ff */
[----:B------:R-:W-:Y:S02]  /*b010*/  IADD3 R6, R27, R6, RZ ;  /* 0x000000061b067210 */ /* 0x000fe40007ffe0ff */
[----:B------:R-:W-:Y:S02]  /*b020*/  PRMT R10, R34, 0x7610, R10 ;  /* 0x00007610220a7816 */ /* 0x000fe4000000000a */
[----:B------:R-:W-:Y:S02]  /*b030*/  PRMT R9, R32, 0x7610, R9 ;  /* 0x0000761020097816 */ /* 0x000fe40000000009 */
[----:B------:R-:W-:Y:S02]  /*b040*/  IADD3 R21, R29, R21, RZ ;  /* 0x000000151d157210 */ /* 0x000fe40007ffe0ff */
[----:B------:R-:W-:-:S02]  /*b050*/  PRMT R4, R36, 0x7610, R4 ;  /* 0x0000761024047816 */ /* 0x000fc40000000004 */
[----:B------:R-:W-:Y:S01]  /*b060*/  IADD3 R12, R31, R12, RZ ;  /* 0x0000000c1f0c7210 */ /* 0x000fe20007ffe0ff */
[----:B------:R-:W-:Y:S06]  /*b070*/  @!P0 BRA `(.L_x_1452) ;  /* 0xfffffffc00388947 */ /* 0x000fec000383ffff */
[----:B------:R-:W-:Y:S05]  /*b080*/  BSYNC B1 ;  /* 0x0000000000017941 */ /* 0x000fea0003800000 */
.L_x_1451:
[C---:B------:R-:W-:Y:S02]  /*b090*/  PRMT R41, R28.reuse, 0x7610, R41 ;  /* 0x000076101c297816 */ /* 0x040fe40000000029 */
[----:B------:R-:W-:Y:S02]  /*b0a0*/  PRMT R43, R28, 0x7632, R43 ;  /* 0x000076321c2b7816 */ /* 0x000fe4000000002b */
[C---:B------:R-:W-:Y:S02]  /*b0b0*/  PRMT R44, R29.reuse, 0x7610, R44 ;  /* 0x000076101d2c7816 */ /* 0x040fe4000000002c */
[----:B------:R-:W-:Y:S02]  /*b0c0*/  PRMT R45, R29, 0x7632, R45 ;  /* 0x000076321d2d7816 */ /* 0x000fe4000000002d */
[----:B------:R-:W-:Y:S02]  /*b0d0*/  PRMT R28, R30, 0x7610, R28 ;  /* 0x000076101e1c7816 */ /* 0x000fe4000000001c */
[----:B------:R-:W-:-:S02]  /*b0e0*/  PRMT R33, R24, 0x7632, R33 ;  /* 0x0000763218217816 */ /* 0x000fc40000000021 */
[----:B------:R-:W-:Y:S02]  /*b0f0*/  PRMT R32, R25, 0x7632, R32 ;  /* 0x0000763219207816 */ /* 0x000fe40000000020 */
[C---:B------:R-:W-:Y:S02]  /*b100*/  PRMT R34, R26.reuse, 0x7610, R34 ;  /* 0x000076101a227816 */ /* 0x040fe40000000022 */
[----:B------:R-:W-:Y:S02]  /*b110*/  PRMT R36, R26, 0x7632, R36 ;  /* 0x000076321a247816 */ /* 0x000fe40000000024 */
[C---:B------:R-:W-:Y:S02]  /*b120*/  PRMT R35, R27.reuse, 0x7610, R35 ;  /* 0x000076101b237816 */ /* 0x040fe40000000023 */
[----:B------:R-:W-:Y:S02]  /*b130*/  PRMT R39, R27, 0x7632, R39 ;  /* 0x000076321b277816 */ /* 0x000fe40000000027 */
[----:B------:R-:W-:-:S02]  /*b140*/  PRMT R30, R30, 0x7632, R30 ;  /* 0x000076321e1e7816 */ /* 0x000fc4000000001e */
[C---:B------:R-:W-:Y:S02]  /*b150*/  PRMT R29, R31.reuse, 0x7610, R29 ;  /* 0x000076101f1d7816 */ /* 0x040fe4000000001d */
[----:B------:R-:W-:-:S07]  /*b160*/  PRMT R42, R31, 0x7632, R42 ;  /* 0x000076321f2a7816 */ /* 0x000fce000000002a */
.L_x_1450:
[----:B------:R-:W-:Y:S05]  /*b170*/  BSYNC B0 ;  /* 0x0000000000007941 */ /* 0x000fea0003800000 */
.L_x_1449:
[----:B------:R-:W-:Y:S01]  /*b180*/  ISETP.GE.U32.AND P1, PT, R37, R38, PT ;  /* 0x000000262500720c */ /* 0x000fe20003f26070 */
[----:B------:R-:W-:-:S12]  /*b190*/  BSSY B0, `(.L_x_1453) ;  /* 0x0000028000007945 */ /* 0x000fd80003800000 */
[----:B------:R-:W-:Y:S05]  /*b1a0*/  @P1 BRA `(.L_x_1454) ;  /* 0x0000000000981947 */ /* 0x000fea0003800000 */
[----:B------:R-:W-:-:S05]  /*b1b0*/  IMAD R24, R40, R37, RZ ;  /* 0x0000002528187224 */ /* 0x000fca00078e02ff */
[----:B------:R-:W-:-:S05]  /*b1c0*/  SHF.R.U32.HI R27, RZ, 0x2, R24 ;  /* 0x00000002ff1b7819 */ /* 0x000fca0000011618 */
[----:B------:R-:W-:-:S05]  /*b1d0*/  IMAD.WIDE.U32 R26, R27, 0x8, R18 ;  /* 0x000000081b1a7825 */ /* 0x000fca00078e0012 */
[----:B------:R-:W2:Y:S01]  /*b1e0*/  LDG.E.64 R24, desc[UR58][R26.64] ;  /* 0x0000003a1a187981 */ /* 0x000ea2000c1e1b00 */
[----:B------:R-:W-:-:S05]  /*b1f0*/  IMAD.IADD R31, R37, 0x1, R0 ;  /* 0x00000001251f7824 */ /* 0x000fca00078e0200 */
[----:B------:R-:W-:Y:S02]  /*b200*/  ISETP.GE.U32.AND P0, PT, R31, R38, PT ;  /* 0x000000261f00720c */ /* 0x000fe40003f06070 */
[----:B--2---:R-:W-:Y:S02]  /*b210*/  PRMT R33, R24, 0x7632, R33 ;  /* 0x0000763218217816 */ /* 0x004fe40000000021 */
[----:B------:R-:W-:-:S09]  /*b220*/  PRMT R32, R25, 0x7632, R32 ;  /* 0x0000763219207816 */ /* 0x000fd20000000020 */
[----:B------:R-:W-:Y:S05]  /*b230*/  @P0 BRA `(.L_x_1454) ;  /* 0x0000000000740947 */ /* 0x000fea0003800000 */
[----:B------:R-:W-:-:S05]  /*b240*/  IMAD R26, R40, R31, RZ ;  /* 0x0000001f281a7224 */ /* 0x000fca00078e02ff */
[----:B------:R-:W-:-:S05]  /*b250*/  SHF.R.U32.HI R27, RZ, 0x2, R26 ;  /* 0x00000002ff1b7819 */ /* 0x000fca000001161a */
[----:B------:R-:W-:-:S06]  /*b260*/  IMAD.WIDE.U32 R26, R27, 0x8, R18 ;  /* 0x000000081b1a7825 */ /* 0x000fcc00078e0012 */
        /* <DEDUP_REMOVED lines=8> */
[----:B------:R-:W-:-:S05]  /*b2f0*/  IMAD.IADD R27, R31, 0x1, R0 ;  /* 0x000000011f1b7824 */ /* 0x000fca00078e0200 */
[----:B------:R-:W-:-:S13]  /*b300*/  ISETP.GE.U32.AND P0, PT, R27, R38, PT ;  /* 0x000000261b00720c */ /* 0x000fda0003f06070 */
[C---:B------:R-:W-:Y:S02]  /*b310*/  @!P0 IMAD R26, R40.reuse, R27, RZ ;  /* 0x0000001b281a8224 */ /* 0x040fe400078e02ff */
[----:B------:R-:W-:-:S03]  /*b320*/  IMAD R40, R40, R31, RZ ;  /* 0x0000001f28287224 */ /* 0x000fc600078e02ff */
[----:B------:R-:W-:Y:S02]  /*b330*/  @!P0 SHF.R.U32.HI R27, RZ, 0x2, R26 ;  /* 0x00000002ff1b8819 */ /* 0x000fe4000001161a */
[----:B------:R-:W-:-:S03]  /*b340*/  SHF.R.U32.HI R31, RZ, 0x2, R40 ;  /* 0x00000002ff1f7819 */ /* 0x000fc60000011628 */
[----:B------:R-:W-:-:S04]  /*b350*/  @!P0 IMAD.WIDE.U32 R26, R27, 0x8, R18 ;  /* 0x000000081b1a8825 */ /* 0x000fc800078e0012 */
[----:B------:R-:W-:Y:S02]  /*b360*/  IMAD.WIDE.U32 R18, R31, 0x8, R18 ;  /* 0x000000081f127825 */ /* 0x000fe400078e0012 */
[----:B------:R-:W2:Y:S04]  /*b370*/  @!P0 LDG.E.64 R26, desc[UR58][R26.64] ;  /* 0x0000003a1a1a8981 */ /* 0x000ea8000c1e1b00 */
[----:B------:R-:W3:Y:S01]  /*b380*/  LDG.E.64 R18, desc[UR58][R18.64] ;  /* 0x0000003a12127981 */ /* 0x000ee2000c1e1b00 */
[C---:B--2---:R-:W-:Y:S02]  /*b390*/  @!P0 PRMT R28, R26.reuse, 0x7610, R28 ;  /* 0x000076101a1c8816 */ /* 0x044fe4000000001c */
[----:B------:R-:W-:Y:S02]  /*b3a0*/  @!P0 PRMT R30, R26, 0x7632, R30 ;  /* 0x000076321a1e8816 */ /* 0x000fe4000000001e */
[----:B------:R-:W-:-:S02]  /*b3b0*/  @!P0 PRMT R29, R27, 0x7610, R29 ;  /* 0x000076101b1d8816 */ /* 0x000fc4000000001d */
[----:B------:R-:W-:Y:S02]  /*b3c0*/  @!P0 PRMT R42, R27, 0x7632, R42 ;  /* 0x000076321b2a8816 */ /* 0x000fe4000000002a */
[C---:B---3--:R-:W-:Y:S02]  /*b3d0*/  PRMT R41, R18.reuse, 0x7610, R41 ;  /* 0x0000761012297816 */ /* 0x048fe40000000029 */
[----:B------:R-:W-:Y:S02]  /*b3e0*/  PRMT R43, R18, 0x7632, R43 ;  /* 0x00007632122b7816 */ /* 0x000fe4000000002b */
[C---:B------:R-:W-:Y:S02]  /*b3f0*/  PRMT R44, R19.reuse, 0x7610, R44 ;  /* 0x00007610132c7816 */ /* 0x040fe4000000002c */
[----:B------:R-:W-:-:S07]  /*b400*/  PRMT R45, R19, 0x7632, R45 ;  /* 0x00007632132d7816 */ /* 0x000fce000000002d */
.L_x_1454:
[----:B------:R-:W-:Y:S05]  /*b410*/  BSYNC B0 ;  /* 0x0000000000007941 */ /* 0x000fea0003800000 */
.L_x_1453:
        /* <DEDUP_REMOVED lines=30> */
.L_x_1456:
[----:B------:R-:W-:Y:S05]  /*b600*/  BSYNC B0 ;  /* 0x0000000000007941 */ /* 0x000fea0003800000 */
.L_x_1455:
        /* <DEDUP_REMOVED lines=13> */
.L_x_1431:
        /* <DEDUP_REMOVED lines=36> */
.L_x_1460:
[----:B------:R-:W-:Y:S02]  /*b920*/  IADD3 R7, R15, R14, RZ ;  /* 0x0000000e0f077210 */ /* 0x000fe40007ffe0ff */
[----:B------:R-:W-:-:S03]  /*b930*/  SHF.R.U32.HI R5, RZ, 0x2, R15 ;  /* 0x00000002ff057819 */ /* 0x000fc6000001160f */
[----:B------:R-:W-:Y:S01]  /*b940*/  IMAD.IADD R9, R7, 0x1, R14 ;  /* 0x0000000107097824 */ /* 0x000fe200078e020e */
[----:B------:R-:W-:Y:S01]  /*b950*/  SHF.R.U32.HI R7, RZ, 0x2, R7 ;  /* 0x00000002ff077819 */ /* 0x000fe20000011607 */
[----:B------:R-:W-:-:S03]  /*b960*/  IMAD.WIDE.U32 R4, R5, 0x8, R18 ;  /* 0x0000000805047825 */ /* 0x000fc600078e0012 */
[----:B------:R-:W-:Y:S02]  /*b970*/  SHF.R.U32.HI R11, RZ, 0x2, R9 ;  /* 0x00000002ff0b7819 */ /* 0x000fe40000011609 */
[----:B------:R-:W-:Y:S01]  /*b980*/  IADD3 R15, R9, R14, RZ ;  /* 0x0000000e090f7210 */ /* 0x000fe20007ffe0ff */
[----:B------:R-:W2:Y:S01]  /*b990*/  LDG.E.64 R4, desc[UR58][R4.64] ;  /* 0x0000003a04047981 */ /* 0x000ea2000c1e1b00 */
[----:B------:R-:W-:-:S04]  /*b9a0*/  IMAD.WIDE.U32 R6, R7, 0x8, R18 ;  /* 0x0000000807067825 */ /* 0x000fc800078e0012 */
[----:B------:R-:W-:Y:S01]  /*b9b0*/  IMAD.WIDE.U32 R8, R11, 0x8, R18 ;  /* 0x000000080b087825 */ /* 0x000fe200078e0012 */
[----:B------:R-:W-:Y:S01]  /*b9c0*/  SHF.R.U32.HI R11, RZ, 0x2, R15 ;  /* 0x00000002ff0b7819 */ /* 0x000fe2000001160f */
[----:B------:R-:W3:Y:S04]  /*b9d0*/  LDG.E.64 R6, desc[UR58][R6.64] ;  /* 0x0000003a06067981 */ /* 0x000ee8000c1e1b00 */
[----:B------:R-:W-:Y:S01]  /*b9e0*/  IMAD.WIDE.U32 R10, R11, 0x8, R18 ;  /* 0x000000080b0a7825 */ /* 0x000fe200078e0012 */
[----:B------:R-:W4:Y:S05]  /*b9f0*/  LDG.E.64 R8, desc[UR58][R8.64] ;  /* 0x0000003a08087981 */ /* 0x000f2a000c1e1b00 */
[----:B------:R-:W5:Y:S01]  /*ba00*/  LDG.E.64 R10, desc[UR58][R10.64] ;  /* 0x0000003a0a0a7981 */ /* 0x000f62000c1e1b00 */
[----:B------:R-:W-:-:S04]  /*ba10*/  IMAD.IADD R15, R15, 0x1, R14 ;  /* 0x000000010f0f7824 */ /* 0x000fc800078e020e */
[----:B------:R-:W-:-:S05]  /*ba20*/  IMAD R37, R14, 0x3, R15 ;  /* 0x000000030e257824 */ /* 0x000fca00078e020f */
[----:B------:R-:W-:Y:S02]  /*ba30*/  ISETP.GE.U32.AND P0, PT, R37, R38, PT ;  /* 0x000000262500720c */ /* 0x000fe40003f06070 */
[C---:B--2---:R-:W-:Y:S01]  /*ba40*/  PRMT R35, R5.reuse, 0x7632, R35 ;  /* 0x0000763205237816 */ /* 0x044fe20000000023 */
[----:B------:R-:W-:Y:S01]  /*ba50*/  IMAD.IADD R12, R5, 0x1, R12 ;  /* 0x00000001050c7824 */ /* 0x000fe200078e020c */
[C---:B------:R-:W-:Y:S02]  /*ba60*/  PRMT R32, R4.reuse, 0x7632, R32 ;  /* 0x0000763204207816 */ /* 0x040fe40000000020 */
[----:B------:R-:W-:Y:S01]  /*ba70*/  IADD3 R13, R4, R13, RZ ;  /* 0x0000000d040d7210 */ /* 0x000fe20007ffe0ff */
[----:B------:R-:W-:Y:S01]  /*ba80*/  IMAD.IADD R36, R35, 0x1, R0 ;  /* 0x0000000123247824 */ /* 0x000fe200078e0200 */
[----:B------:R-:W-:Y:S01]  /*ba90*/  IADD3 R34, R32, R3, RZ ;  /* 0x0000000320227210 */ /* 0x000fe20007ffe0ff */
[----:B---3--:R-:W-:Y:S01]  /*baa0*/  IMAD.IADD R31, R7, 0x1, R31 ;  /* 0x00000001071f7824 */ /* 0x008fe200078e021f */
[----:B------:R-:W-:-:S02]  /*bab0*/  PRMT R3, R6, 0x7632, R3 ;  /* 0x0000763206037816 */ /* 0x000fc40000000003 */
[----:B------:R-:W-:Y:S02]  /*bac0*/  PRMT R0, R7, 0x7632, R0 ;  /* 0x0000763207007816 */ /* 0x000fe40000000000 */
[----:B------:R-:W-:Y:S01]  /*bad0*/  IADD3 R30, R3, R30, RZ ;  /* 0x0000001e031e7210 */ /* 0x000fe20007ffe0ff */
[C---:B----4-:R-:W-:Y:S01]  /*bae0*/  IMAD.IADD R24, R9.reuse, 0x1, R24 ;  /* 0x0000000109187824 */ /* 0x050fe200078e0218 */
[----:B------:R-:W-:Y:S01]  /*baf0*/  PRMT R32, R9, 0x7632, R32 ;  /* 0x0000763209207816 */ /* 0x000fe20000000020 */
[----:B------:R-:W-:Y:S01]  /*bb00*/  IMAD.IADD R29, R0, 0x1, R29 ;  /* 0x00000001001d7824 */ /* 0x000fe200078e021d */
[----:B------:R-:W-:Y:S01]  /*bb10*/  PRMT R35, R8, 0x7632, R35 ;  /* 0x0000763208237816 */ /* 0x000fe20000000023 */
[C---:B-----5:R-:W-:Y:S01]  /*bb20*/  IMAD.IADD R20, R11.reuse, 0x1, R20 ;  /* 0x000000010b147824 */ /* 0x060fe200078e0214 */
[----:B------:R-:W-:Y:S01]  /*bb30*/  PRMT R3, R11, 0x7632, R3 ;  /* 0x000076320b037816 */ /* 0x000fe20000000003 */
[----:B------:R-:W-:Y:S01]  /*bb40*/  IMAD.IADD R27, R32, 0x1, R27 ;  /* 0x00000001201b7824 */ /* 0x000fe200078e021b */
[----:B------:R-:W-:-:S02]  /*bb50*/  PRMT R0, R10, 0x7632, R0 ;  /* 0x000076320a007816 */ /* 0x000fc40000000000 */
[----:B------:R-:W-:Y:S01]  /*bb60*/  IADD3 R26, R35, R26, RZ ;  /* 0x0000001a231a7210 */ /* 0x000fe20007ffe0ff */
[----:B------:R-:W-:Y:S01]  /*bb70*/  IMAD.IADD R16, R3, 0x1, R16 ;  /* 0x0000000103107824 */ /* 0x000fe200078e0210 */
[----:B------:R-:W-:Y:S02]  /*bb80*/  IADD3 R21, R0, R21, RZ ;  /* 0x0000001500157210 */ /* 0x000fe40007ffe0ff */
[----:B------:R-:W-:Y:S02]  /*bb90*/  IADD3 R33, R6, R33, RZ ;  /* 0x0000002106217210 */ /* 0x000fe40007ffe0ff */
[----:B------:R-:W-:Y:S02]  /*bba0*/  PRMT R3, R34, 0x7610, R3 ;  /* 0x0000761022037816 */ /* 0x000fe40000000003 */
[----:B------:R-:W-:Y:S02]  /*bbb0*/  PRMT R0, R36, 0x7610, R0 ;  /* 0x0000761024007816 */ /* 0x000fe40000000000 */
[----:B------:R-:W-:-:S02]  /*bbc0*/  IADD3 R28, R8, R28, RZ ;  /* 0x0000001c081c7210 */ /* 0x000fc40007ffe0ff */
[----:B------:R-:W-:Y:S01]  /*bbd0*/  IADD3 R25, R10, R25, RZ ;  /* 0x000000190a197210 */ /* 0x000fe20007ffe0ff */
[----:B------:R-:W-:Y:S06]  /*bbe0*/  @!P0 BRA `(.L_x_1460) ;  /* 0xfffffffc004c8947 */ /* 0x000fec000383ffff */
[----:B------:R-:W-:Y:S05]  /*bbf0*/  BSYNC B1 ;  /* 0x0000000000017941 */ /* 0x000fea0003800000 */
.L_x_1459:
[C---:B------:R-:W-:Y:S02]  /*bc00*/  PRMT R36, R7.reuse, 0x7610, R36 ;  /* 0x0000761007247816 */ /* 0x040fe40000000024 */
[----:B------:R-:W-:Y:S02]  /*bc10*/  PRMT R40, R7, 0x7632, R40 ;  /* 0x0000763207287816 */ /* 0x000fe40000000028 */
[C---:B------:R-:W-:Y:S02]  /*bc20*/  PRMT R41, R8.reuse, 0x7610, R41 ;  /* 0x0000761008297816 */ /* 0x040fe40000000029 */
[----:B------:R-:W-:Y:S02]  /*bc30*/  PRMT R43, R8, 0x7632, R43 ;  /* 0x00007632082b7816 */ /* 0x000fe4000000002b */
[----:B------:R-:W-:Y:S02]  /*bc40*/  PRMT R8, R10, 0x7610, R8 ;  /* 0x000076100a087816 */ /* 0x000fe40000000008 */
[----:B------:R-:W-:-:S02]  /*bc50*/  PRMT R7, R11, 0x7610, R7 ;  /* 0x000076100b077816 */ /* 0x000fc40000000007 */
[C---:B------:R-:W-:Y:S02]  /*bc60*/  PRMT R32, R4.reuse, 0x7610, R32 ;  /* 0x0000761004207816 */ /* 0x040fe40000000020 */
[----:B------:R-:W-:Y:S02]  /*bc70*/  PRMT R34, R4, 0x7632, R34 ;  /* 0x0000763204227816 */ /* 0x000fe40000000022 */
[C---:B------:R-:W-:Y:S02]  /*bc80*/  PRMT R35, R5.reuse, 0x7610, R35 ;  /* 0x0000761005237816 */ /* 0x040fe40000000023 */
[----:B------:R-:W-:Y:S02]  /*bc90*/  PRMT R37, R5, 0x7632, R37 ;  /* 0x0000763205257816 */ /* 0x000fe40000000025 */
[----:B------:R-:W-:Y:S02]  /*bca0*/  PRMT R39, R6, 0x7632, R39 ;  /* 0x0000763206277816 */ /* 0x000fe40000000027 */
[----:B------:R-:W-:-:S02]  /*bcb0*/  PRMT R42, R9, 0x7632, R42 ;  /* 0x00007632092a7816 */ /* 0x000fc4000000002a */
[----:B------:R-:W-:Y:S02]  /*bcc0*/  PRMT R10, R10, 0x7632, R10 ;  /* 0x000076320a0a7816 */ /* 0x000fe4000000000a */
[----:B------:R-:W-:-:S07]  /*bcd0*/  PRMT R11, R11, 0x7632, R11 ;  /* 0x000076320b0b7816 */ /* 0x000fce000000000b */
.L_x_1458:
[----:B------:R-:W-:Y:S05]  /*bce0*/  BSYNC B0 ;  /* 0x0000000000007941 */ /* 0x000fea0003800000 */
.L_x_1457:
[----:B------:R-:W-:Y:S01]  /*bcf0*/  ISETP.GE.U32.AND P1, PT, R15, R38, PT ;  /* 0x000000260f00720c */ /* 0x000fe20003f26070 */
[----:B------:R-:W-:-:S12]  /*bd00*/  BSSY B0, `(.L_x_1461) ;  /* 0x0000026000007945 */ /* 0x000fd80003800000 */
[----:B------:R-:W-:Y:S05]  /*bd10*/  @P1 BRA `(.L_x_1462) ;  /* 0x0000000000901947 */ /* 0x000fea0003800000 */
        /* <DEDUP_REMOVED lines=10> */
[----:B------:R-:W-:-:S05]  /*bdc0*/  SHF.R.U32.HI R5, RZ, 0x2, R45 ;  /* 0x00000002ff057819 */ /* 0x000fca000001162d */
[----:B------:R-:W-:-:S06]  /*bdd0*/  IMAD.WIDE.U32 R4, R5, 0x8, R18 ;  /* 0x0000000805047825 */ /* 0x000fcc00078e0012 */
        /* <DEDUP_REMOVED lines=8> */
[----:B------:R-:W-:Y:S02]  /*be60*/  IADD3 R5, R45, R14, RZ ;  /* 0x0000000e2d057210 */ /* 0x000fe40007ffe0ff */
[----:B------:R-:W-:Y:S02]  /*be70*/  SHF.R.U32.HI R9, RZ, 0x2, R45 ;  /* 0x00000002ff097819 */ /* 0x000fe4000001162d */
[----:B------:R-:W-:-:S13]  /*be80*/  ISETP.GE.U32.AND P0, PT, R5, R38, PT ;  /* 0x000000260500720c */ /* 0x000fda0003f06070 */
[----:B------:R-:W-:-:S05]  /*be90*/  @!P0 SHF.R.U32.HI R5, RZ, 0x2, R5 ;  /* 0x00000002ff058819 */ /* 0x000fca0000011605 */
        /* <DEDUP_REMOVED lines=12> */
.L_x_1462:
[----:B------:R-:W-:Y:S05]  /*bf60*/  BSYNC B0 ;  /* 0x0000000000007941 */ /* 0x000fea0003800000 */
.L_x_1461:
[----:B------:R-:W-:Y:S04]  /*bf70*/  BSSY B0, `(.L_x_1463) ;  /* 0x0000020000007945 */ /* 0x000fe80003800000 */
        /* <DEDUP_REMOVED lines=13> */
[----:B------:R-:W-:Y:S02]  /*c050*/  IADD3 R29, R29, R40, RZ ;  /* 0x000000281d1d7210 */ /* 0x000fe40007ffe0ff */
[----:B------:R-:W-:-:S09]  /*c060*/  PRMT R33, R6, 0x7610, R33 ;  /* 0x0000761006217816 */ /* 0x000fd20000000021 */
[----:B------:R-:W-:Y:S05]  /*c070*/  @P0 BRA `(.L_x_1464) ;  /* 0x00000000003c0947 */ /* 0x000fea0003800000 */
[----:B------:R-:W-:Y:S01]  /*c080*/  IMAD.IADD R5, R5, 0x1, R14 ;  /* 0x0000000105057824 */ /* 0x000fe200078e020e */
[----:B------:R-:W-:Y:S01]  /*c090*/  IADD3 R9, R24, R9, RZ ;  /* 0x0000000918097210 */ /* 0x000fe20007ffe0ff */
[----:B------:R-:W-:Y:S01]  /*c0a0*/  IMAD.IADD R26, R26, 0x1, R43 ;  /* 0x000000011a1a7824 */ /* 0x000fe200078e022b */
[----:B------:R-:W-:Y:S01]  /*c0b0*/  IADD3 R28, R28, R41, RZ ;  /* 0x000000291c1c7210 */ /* 0x000fe20007ffe0ff */
[----:B------:R-:W-:Y:S01]  /*c0c0*/  IMAD.IADD R27, R27, 0x1, R42 ;  /* 0x000000011b1b7824 */ /* 0x000fe200078e022a */
[----:B------:R-:W-:Y:S02]  /*c0d0*/  ISETP.GE.U32.AND P0, PT, R5, R38, PT ;  /* 0x000000260500720c */ /* 0x000fe40003f06070 */
[----:B------:R-:W-:-:S11]  /*c0e0*/  PRMT R24, R9, 0x7610, R24 ;  /* 0x0000761009187816 */ /* 0x000fd60000000018 */
        /* <DEDUP_REMOVED lines=8> */
.L_x_1464:
[----:B------:R-:W-:Y:S05]  /*c170*/  BSYNC B0 ;  /* 0x0000000000007941 */ /* 0x000fea0003800000 */
.L_x_1463:
        /* <DEDUP_REMOVED lines=11> */
[----:B------:R-:W-:-:S07]  /*c230*/  PRMT R3, R28, 0x7610, R3 ;  /* 0x000076101c037816 */ /* 0x000fce0000000003 */
.L_x_1415:
[----:B------:R-:W-:Y:S05]  /*c240*/  BSYNC B6 ;  /* 0x0000000000067941 */ /* 0x000fea0003800000 */
.L_x_1414:
[----:B------:R-:W-:Y:S02]  /*c250*/  ULDC UR4, c[0x0][0x230] ;  /* 0x00008c0000047ab9 */ /* 0x000fe40000000800 */
[----:B------:R-:W-:-:S13]  /*c260*/  ISETP.NE.AND P0, PT, RZ, UR4, PT ;  /* 0x00000004ff007c0c */ /* 0x000fda000bf05270 */
[----:B------:R-:W-:Y:S05]  /*c270*/  @!P0 BRA `(.L_x_1465) ;  /* 0x0000000000a08947 */ /* 0x000fea0003800000 */
[----:B------:R-:W1:Y:S01]  /*c280*/  S2R R5, SR_CgaCtaId ;  /* 0x0000000000057919 */ /* 0x000e620000008800 */
[----:B------:R-:W2:Y:S01]  /*c290*/  LDC R9, c[0x0][RZ] ;  /* 0x00000000ff097b82 */ /* 0x000ea20000000800 */
[----:B------:R-:W-:Y:S02]  /*c2a0*/  MOV R0, 0x400 ;  /* 0x0000040000007802 */ /* 0x000fe40000000f00 */
[----:B------:R-:W-:Y:S02]  /*c2b0*/  PRMT R6, R3, 0x5410, R25 ;  /* 0x0000541003067816 */ /* 0x000fe40000000019 */
[----:B------:R-:W-:Y:S02]  /*c2c0*/  IADD3 R4, R0, 0x10, RZ ;  /* 0x0000001000047810 */ /* 0x000fe40007ffe0ff */
[----:B------:R-:W-:Y:S01]  /*c2d0*/  PRMT R7, R24, 0x5410, R18 ;  /* 0x0000541018077816 */ /* 0x000fe20000000012 */
[----:B------:R-:W3:Y:S01]  /*c2e0*/  LDC R12, c[0x0][0x4] ;  /* 0x00000100ff0c7b82 */ /* 0x000ee20000000800 */
[----:B--2---:R-:W-:Y:S01]  /*c2f0*/  IMAD R0, R17, R9, R2 ;  /* 0x0000000911007224 */ /* 0x004fe200078e0202 */
[----:B-1----:R-:W-:-:S02]  /*c300*/  LEA R5, R5, R4, 0x18 ;  /* 0x0000000405057211 */ /* 0x002fc400078ec0ff */
[----:B---3--:R-:W-:-:S03]  /*c310*/  SHF.R.U32.HI R4, RZ, 0x1, R12 ;  /* 0x00000001ff047819 */ /* 0x008fc6000001160c */
[----:B------:R-:W-:Y:S01]  /*c320*/  IMAD R0, R0, 0x8, R5 ;  /* 0x0000000800007824 */ /* 0x000fe200078e0205 */
[----:B------:R-:W-:-:S04]  /*c330*/  ISETP.NE.AND P0, PT, R4, RZ, PT ;  /* 0x000000ff0400720c */ /* 0x000fc80003f05270 */
[----:B------:R1:W-:Y:S09]  /*c340*/  STS.64 [R0], R6 ;  /* 0x0000000600007388 */ /* 0x0003f20000000a00 */
[----:B------:R-:W-:Y:S05]  /*c350*/  @!P0 BRA `(.L_x_1465) ;  /* 0x0000000000688947 */ /* 0x000fea0003800000 */
.L_x_1468:
[----:B-1----:R-:W-:Y:S01]  /*c360*/  IADD3 R7, R17, R4, RZ ;  /* 0x0000000411077210 */ /* 0x002fe20007ffe0ff */
[----:B------:R-:W-:Y:S05]  /*c370*/  WARPSYNC.ALL ;  /* 0x0000000000007948 */ /* 0x000fea0003800000 */
[----:B------:R-:W-:Y:S01]  /*c380*/  BAR.SYNC.DEFER_BLOCKING 0x0 ;  /* 0x0000000000007b1d */ /* 0x000fe20000010000 */
[----:B------:R-:W-:Y:S02]  /*c390*/  ISETP.GE.U32.AND P0, PT, R7, R12, PT ;  /* 0x0000000c0700720c */ /* 0x000fe40003f06070 */
[----:B------:R-:W-:Y:S02]  /*c3a0*/  ISETP.GT.AND P1, PT, R4, 0x1, PT ;  /* 0x000000010400780c */ /* 0x000fe40003f24270 */
[----:B------:R-:W-:Y:S01]  /*c3b0*/  ISETP.GE.U32.OR P0, PT, R17, R4, P0 ;  /* 0x000000041100720c */ /* 0x000fe20000706470 */
[----:B------:R-:W-:Y:S01]  /*c3c0*/  BSSY B0, `(.L_x_1466) ;  /* 0x0000011000007945 */ /* 0x000fe20003800000 */
[----:B------:R-:W-:-:S11]  /*c3d0*/  SHF.R.S32.HI R8, RZ, 0x1, R4 ;  /* 0x00000001ff087819 */ /* 0x000fd60000011404 */
[----:B------:R-:W-:Y:S05]  /*c3e0*/  @P0 BRA `(.L_x_1467) ;  /* 0x0000000000380947 */ /* 0x000fea0003800000 */
[----:B------:R-:W-:-:S04]  /*c3f0*/  IMAD R4, R7, R9, R2 ;  /* 0x0000000907047224 */ /* 0x000fc800078e0202 */
[----:B------:R-:W-:-:S05]  /*c400*/  IMAD R4, R4, 0x8, R5 ;  /* 0x0000000804047824 */ /* 0x000fca00078e0205 */
[----:B------:R-:W1:Y:S02]  /*c410*/  LDS.64 R10, [R4] ;  /* 0x00000000040a7984 */ /* 0x000e640000000a00 */
[----:B-1----:R-:W-:Y:S01]  /*c420*/  PRMT R7, R11, 0x7632, R7 ;  /* 0x000076320b077816 */ /* 0x002fe20000000007 */
[----:B------:R-:W-:Y:S01]  /*c430*/  IMAD.IADD R24, R24, 0x1, R11 ;  /* 0x0000000118187824 */ /* 0x000fe200078e020b */
[----:B------:R-:W-:Y:S02]  /*c440*/  PRMT R6, R10, 0x7632, R6 ;  /* 0x000076320a067816 */ /* 0x000fe40000000006 */
[----:B------:R-:W-:Y:S01]  /*c450*/  IADD3 R3, R3, R10, RZ ;  /* 0x0000000a03037210 */ /* 0x000fe20007ffe0ff */
[----:B------:R-:W-:Y:S01]  /*c460*/  IMAD.IADD R7, R18, 0x1, R7 ;  /* 0x0000000112077824 */ /* 0x000fe200078e0207 */
[----:B------:R-:W-:-:S04]  /*c470*/  IADD3 R6, R25, R6, RZ ;  /* 0x0000000619067210 */ /* 0x000fc80007ffe0ff */
[----:B------:R-:W-:Y:S02]  /*c480*/  PRMT R10, R3, 0x5410, R6 ;  /* 0x00005410030a7816 */ /* 0x000fe40000000006 */
[----:B------:R-:W-:Y:S02]  /*c490*/  PRMT R11, R24, 0x5410, R7 ;  /* 0x00005410180b7816 */ /* 0x000fe40000000007 */
[----:B------:R-:W-:Y:S02]  /*c4a0*/  PRMT R25, R6, 0x7610, R25 ;  /* 0x0000761006197816 */ /* 0x000fe40000000019 */
[----:B------:R-:W-:Y:S01]  /*c4b0*/  PRMT R18, R7, 0x7610, R18 ;  /* 0x0000761007127816 */ /* 0x000fe20000000012 */
[----:B------:R1:W-:Y:S06]  /*c4c0*/  STS.64 [R0], R10 ;  /* 0x0000000a00007388 */ /* 0x0003ec0000000a00 */
.L_x_1467:
[----:B------:R-:W-:Y:S05]  /*c4d0*/  BSYNC B0 ;  /* 0x0000000000007941 */ /* 0x000fea0003800000 */
.L_x_1466:
[----:B------:R-:W-:Y:S01]  /*c4e0*/  MOV R4, R8 ;  /* 0x0000000800047202 */ /* 0x000fe20000000f00 */
[----:B------:R-:W-:Y:S06]  /*c4f0*/  @P1 BRA `(.L_x_1468) ;  /* 0xfffffffc00981947 */ /* 0x000fec000383ffff */
.L_x_1465:
[----:B------:R-:W-:Y:S02]  /*c500*/  ULDC UR4, c[0x0][0x22c] ;  /* 0x00008b0000047ab9 */ /* 0x000fe40000000800 */
[----:B------:R-:W-:-:S13]  /*c510*/  ISETP.NE.AND P0, PT, RZ, UR4, PT ;  /* 0x00000004ff007c0c */ /* 0x000fda000bf05270 */
[----:B------:R-:W-:Y:S05]  /*c520*/  @!P0 BRA `(.L_x_1469) ;  /* 0x0000000400048947 */ /* 0x000fea0003800000 */
[----:B-1----:R-:W1:Y:S02]  /*c530*/  LDC R11, c[0x0][RZ] ;  /* 0x00000000ff0b7b82 */ /* 0x002e640000000800 */
[----:B-1----:R-:W-:Y:S01]  /*c540*/  ISETP.GT.AND P0, PT, R11, 0x20, PT ;  /* 0x000000200b00780c */ /* 0x002fe20003f04270 */
[----:B------:R-:W-:-:S12]  /*c550*/  IMAD.MOV.U32 R0, RZ, RZ, R11 ;  /* 0x000000ffff007224 */ /* 0x000fd800078e000b */
[----:B------:R-:W-:Y:S05]  /*c560*/  @!P0 BRA `(.L_x_1470) ;  /* 0x00000000009c8947 */ /* 0x000fea0003800000 */
[----:B------:R-:W1:Y:S01]  /*c570*/  S2UR UR5, SR_CgaCtaId ;  /* 0x00000000000579c3 */ /* 0x000e620000008800 */
[----:B------:R-:W-:Y:S01]  /*c580*/  UMOV UR4, 0x400 ;  /* 0x0000040000047882 */ /* 0x000fe20000000000 */
[----:B------:R-:W-:Y:S01]  /*c590*/  IMAD R0, R17, R11, R2 ;  /* 0x0000000b11007224 */ /* 0x000fe200078e0202 */
[----:B------:R-:W-:Y:S01]  /*c5a0*/  UIADD3 UR4, UR4, 0x10, URZ ;  /* 0x0000001004047890 */ /* 0x000fe2000fffe03f */
[----:B------:R-:W-:Y:S02]  /*c5b0*/  PRMT R6, R3, 0x5410, R25 ;  /* 0x0000541003067816 */ /* 0x000fe40000000019 */
[----:B------:R-:W-:Y:S01]  /*c5c0*/  PRMT R7, R24, 0x5410, R18 ;  /* 0x0000541018077816 */ /* 0x000fe20000000012 */
        /* <DEDUP_REMOVED lines=8> */
.L_x_1473:
[----:B------:R-:W-:Y:S01]  /*c650*/  IMAD.IADD R0, R2, 0x1, R5 ;  /* 0x0000000102007824 */ /* 0x000fe200078e0205 */
[----:B------:R-:W-:Y:S05]  /*c660*/  WARPSYNC.ALL ;  /* 0x0000000000007948 */ /* 0x000fea0003800000 */
[----:B------:R-:W-:Y:S01]  /*c670*/  BAR.SYNC.DEFER_BLOCKING 0x0 ;  /* 0x0000000000007b1d */ /* 0x000fe20000010000 */
[----:B------:R-:W-:-:S04]  /*c680*/  ISETP.GE.U32.AND P0, PT, R0, R11, PT ;  /* 0x0000000b0000720c */ /* 0x000fc80003f06070 */
[----:B------:R-:W-:Y:S01]  /*c690*/  ISETP.GE.U32.OR P0, PT, R2, R5, P0 ;  /* 0x000000050200720c */ /* 0x000fe20000706470 */
[----:B------:R-:W-:-:S12]  /*c6a0*/  BSSY B0, `(.L_x_1471) ;  /* 0x000000f000007945 */ /* 0x000fd80003800000 */
[----:B-1----:R-:W-:Y:S05]  /*c6b0*/  @P0 BRA `(.L_x_1472) ;  /* 0x0000000000340947 */ /* 0x002fea0003800000 */
[----:B------:R-:W-:-:S05]  /*c6c0*/  LEA R0, R5, R4, 0x3 ;  /* 0x0000000405007211 */ /* 0x000fca00078e18ff */
        /* <DEDUP_REMOVED lines=12> */
.L_x_1472:
[----:B------:R-:W-:Y:S05]  /*c790*/  BSYNC B0 ;  /* 0x0000000000007941 */ /* 0x000fea0003800000 */
.L_x_1471:
[----:B------:R-:W-:-:S04]  /*c7a0*/  SHF.R.S32.HI R5, RZ, 0x1, R5 ;  /* 0x00000001ff057819 */ /* 0x000fc80000011405 */
[----:B------:R-:W-:-:S13]  /*c7b0*/  ISETP.GE.AND P0, PT, R5, 0x20, PT ;  /* 0x000000200500780c */ /* 0x000fda0003f06270 */
[----:B------:R-:W-:Y:S05]  /*c7c0*/  @P0 BRA `(.L_x_1473) ;  /* 0xfffffffc00a00947 */ /* 0x000fea000383ffff */
[----:B------:R-:W-:-:S07]  /*c7d0*/  IMAD.MOV.U32 R0, RZ, RZ, 0x20 ;  /* 0x00000020ff007424 */ /* 0x000fce00078e00ff */
.L_x_1470:
[----:B------:R-:W-:Y:S01]  /*c7e0*/  ISETP.GE.AND P0, PT, R0, 0x2, PT ;  /* 0x000000020000780c */ /* 0x000fe20003f06270 */
[----:B------:R-:W-:Y:S05]  /*c7f0*/  WARPSYNC.ALL ;  /* 0x0000000000007948 */ /* 0x000fea0003800000 */
[----:B------:R-:W-:Y:S07]  /*c800*/  BAR.SYNC.DEFER_BLOCKING 0x0 ;  /* 0x0000000000007b1d */ /* 0x000fee0000010000 */
[----:B------:R-:W-:Y:S05]  /*c810*/  @!P0 BRA `(.L_x_1469) ;  /* 0x0000000000488947 */ /* 0x000fea0003800000 */
[----:B------:R-:W-:-:S07]  /*c820*/  MOV R5, 0x1 ;  /* 0x0000000100057802 */ /* 0x000fce0000000f00 */
.L_x_1474:
[----:B------:R-:W-:Y:S02]  /*c830*/  PRMT R10, R18, 0x9910, RZ ;  /* 0x00009910120a7816 */ /* 0x000fe400000000ff */
[----:B-1----:R-:W-:Y:S02]  /*c840*/  PRMT R8, R24, 0x9910, RZ ;  /* 0x0000991018087816 */ /* 0x002fe400000000ff */
[----:B------:R-:W-:Y:S01]  /*c850*/  PRMT R4, R3, 0x9910, RZ ;  /* 0x0000991003047816 */ /* 0x000fe200000000ff */
[----:B------:R-:W1:Y:S01]  /*c860*/  SHFL.DOWN PT, R9, R10, R5, 0x1f ;  /* 0x08001f050a097589 */ /* 0x000e6200000e0000 */
[----:B------:R-:W-:-:S03]  /*c870*/  PRMT R6, R25, 0x9910, RZ ;  /* 0x0000991019067816 */ /* 0x000fc600000000ff */
[----:B------:R-:W2:Y:S04]  /*c880*/  SHFL.DOWN PT, R7, R8, R5, 0x1f ;  /* 0x08001f0508077589 */ /* 0x000ea800000e0000 */
[----:B------:R-:W3:Y:S04]  /*c890*/  SHFL.DOWN PT, R4, R4, R5, 0x1f ;  /* 0x08001f0504047589 */ /* 0x000ee800000e0000 */
[----:B------:R4:W5:Y:S02]  /*c8a0*/  SHFL.DOWN PT, R6, R6, R5, 0x1f ;  /* 0x08001f0506067589 */ /* 0x00096400000e0000 */
[----:B----4-:R-:W-:-:S02]  /*c8b0*/  IMAD.SHL.U32 R5, R5, 0x2, RZ ;  /* 0x0000000205057824 */ /* 0x010fc400078e00ff */
[----:B-1----:R-:W-:-:S03]  /*c8c0*/  IMAD.IADD R9, R9, 0x1, R18 ;  /* 0x0000000109097824 */ /* 0x002fc600078e0212 */
[----:B------:R-:W-:Y:S02]  /*c8d0*/  ISETP.GE.AND P0, PT, R5, R0, PT ;  /* 0x000000000500720c */ /* 0x000fe40003f06270 */
[----:B--2---:R-:W-:Y:S02]  /*c8e0*/  IADD3 R7, R7, R24, RZ ;  /* 0x0000001807077210 */ /* 0x004fe40007ffe0ff */
[----:B------:R-:W-:Y:S02]  /*c8f0*/  PRMT R18, R9, 0x7610, R18 ;  /* 0x0000761009127816 */ /* 0x000fe40000000012 */
[----:B---3--:R-:W-:Y:S02]  /*c900*/  IADD3 R3, R4, R3, RZ ;  /* 0x0000000304037210 */ /* 0x008fe40007ffe0ff */
[----:B------:R-:W-:Y:S01]  /*c910*/  PRMT R24, R7, 0x7610, R24 ;  /* 0x0000761007187816 */ /* 0x000fe20000000018 */
[----:B-----5:R-:W-:-:S04]  /*c920*/  IMAD.IADD R25, R6, 0x1, R25 ;  /* 0x0000000106197824 */ /* 0x020fc800078e0219 */
[----:B------:R-:W-:Y:S05]  /*c930*/  @!P0 BRA `(.L_x_1474) ;  /* 0xfffffffc00bc8947 */ /* 0x000fea000383ffff */
.L_x_1469:
[----:B------:R-:W2:Y:S01]  /*c940*/  LDC R14, c[0x0][0x3e8] ;  /* 0x0000fa00ff0e7b82 */ /* 0x000ea20000000800 */
[----:B------:R-:W-:Y:S02]  /*c950*/  CS2R R26, SRZ ;  /* 0x00000000001a7805 */ /* 0x000fe4000001ff00 */
[----:B--2---:R-:W-:-:S13]  /*c960*/  ISETP.NE.AND P1, PT, R14, RZ, PT ;  /* 0x000000ff0e00720c */ /* 0x004fda0003f25270 */
[----:B------:R-:W-:Y:S05]  /*c970*/  @!P1 BRA `(.L_x_1475) ;  /* 0x0000001000489947 */ /* 0x000fea0003800000 */
[----:B-1----:R-:W-:Y:S01]  /*c980*/  HFMA2.MMA R4, -RZ, RZ, 0, 0 ;  /* 0x00000000ff047435 */ /* 0x002fe200000001ff */
        /* <DEDUP_REMOVED lines=273> */
.L_x_1475:
        /* <DEDUP_REMOVED lines=278> */
.L_x_1476:
[----:B------:R-:W-:Y:S01]  /*ec00*/  IADD3 R8, P0, R26, UR4, RZ ;  /* 0x000000041a087c10 */ /* 0x000fe2000ff1e0ff */
[----:B------:R-:W-:Y:S01]  /*ec10*/  IMAD.MOV.U32 R19, RZ, RZ, RZ ;  /* 0x000000ffff137224 */ /* 0x000fe200078e00ff */
[----:B------:R-:W-:-:S03]  /*ec20*/  MOV R16, RZ ;  /* 0x000000ff00107202 */ /* 0x000fc60000000f00 */
        /* <DEDUP_REMOVED lines=276> */
.L_x_1477:
[----:B------:R-:W-:-:S05]  /*fd70*/  IADD3 R10, P0, R19, UR4, RZ ;  /* 0x00000004130a7c10 */ /* 0x000fca000ff1e0ff */
        /* <DEDUP_REMOVED lines=276> */
.L_x_1478:
        /* <DEDUP_REMOVED lines=295> */
.L_x_1480:
        /* <DEDUP_REMOVED lines=277> */
.L_x_1481:
[----:B------:R-:W-:Y:S01]  /*13280*/  IADD3 R8, P0, R22, UR4, RZ ;  /* 0x0000000416087c10 */ /* 0x000fe2000ff1e0ff */
[----:B------:R-:W-:Y:S01]  /*13290*/  IMAD.MOV.U32 R16, RZ, RZ, RZ ;  /* 0x000000ffff107224 */ /* 0x000fe200078e00ff */
[----:B------:R-:W-:Y:S02]  /*132a0*/  MOV R19, RZ ;  /* 0x000000ff00137202 */ /* 0x000fe40000000f00 */
[----:B------:R-:W-:Y:S01]  /*132b0*/  IADD3.X R9, RZ, UR5, RZ, P0, !PT ;  /* 0x00000005ff097c10 */ /* 0x000fe200087fe4ff */
[----:B------:R-:W-:Y:S08]  /*132c0*/  @!P1 BRA `(.L_x_1482) ;  /* 0x0000001000489947 */ /* 0x000ff00003800000 */
[----:B------:R-:W-:Y:S01]  /*132d0*/  HFMA2.MMA R10, -RZ, RZ, 0, 0 ;  /* 0x00000000ff0a7435 */ /* 0x000fe200000001ff */
[----:B------:R-:W-:Y:S01]  /*132e0*/  VIADD R11, R13, 0x2 ;  /* 0x000000020d0b7836 */ /* 0x000fe20000000000 */
        /* <DEDUP_REMOVED lines=272> */
.L_x_1482:
[----:B------:R-:W-:-:S04]  /*143f0*/  IADD3 R10, P0, R19, UR4, RZ ;  /* 0x00000004130a7c10 */ /* 0x000fc8000ff1e0ff */
[----:B------:R-:W-:Y:S01]  /*14400*/  IADD3.X R11, RZ, UR5, RZ, P0, !PT ;  /* 0x00000005ff0b7c10 */ /* 0x000fe200087fe4ff */
[----:B------:R-:W-:Y:S08]  /*14410*/  @!P1 BRA `(.L_x_1483) ;  /* 0x0000001000489947 */ /* 0x000ff00003800000 */
[----:B------:R-:W-:Y:S01]  /*14420*/  MOV R26, RZ ;  /* 0x000000ff001a7202 */ /* 0x000fe20000000f00 */
[----:B------:R-:W-:Y:S01]  /*14430*/  VIADD R27, R13, 0x3 ;  /* 0x000000030d1b7836 */ /* 0x000fe20000000000 */
[----:B------:R-:W-:Y:S01]  /*14440*/  ULDC.64 UR6, c[0x0][0x3f0] ;  /* 0x0000fc0000067ab9 */ /* 0x000fe20000000a00 */
[----:B------:R-:W-:Y:S02]  /*14450*/  ISETP.NE.AND P0, PT, R14, 0x1, PT ;  /* 0x000000010e00780c */ /* 0x000fe40003f05270 */
[----:B0-----:R-:W-:Y:S01]  /*14460*/  IMAD.HI.U32 R28, R27, UR6, R26 ;  /* 0x000000061b1c7c27 */ /* 0x001fe2000f8e001a */
        /* <DEDUP_REMOVED lines=269> */
.L_x_1483:
        /* <DEDUP_REMOVED lines=16> */
.L_x_1485:
[----:B------:R-:W-:Y:S05]  /*15640*/  BSYNC B0 ;  /* 0x0000000000007941 */ /* 0x000fea0003800000 */
.L_x_1484:
        /* <DEDUP_REMOVED lines=14> */
[----:B------:R1:W-:Y:S04]  /*15730*/  STG.E.U16 desc[UR58][R14.64+0x2], R25 ;  /* 0x000002190e007986 */ /* 0x0003e8000c10153a */
[----:B------:R1:W-:Y:S04]  /*15740*/  STG.E.U16 desc[UR58][R14.64+0x4], R24 ;  /* 0x000004180e007986 */ /* 0x0003e8000c10153a */
[----:B------:R1:W-:Y:S02]  /*15750*/  STG.E.U16 desc[UR58][R14.64+0x6], R18 ;  /* 0x000006120e007986 */ /* 0x0003e4000c10153a */
.L_x_1487:
[----:B------:R-:W-:Y:S05]  /*15760*/  BSYNC B0 ;  /* 0x0000000000007941 */ /* 0x000fea0003800000 */
.L_x_1486:
        /* <DEDUP_REMOVED lines=35> */
.L_x_1489:
[----:B------:R-:W-:Y:S05]  /*159a0*/  BSYNC B0 ;  /* 0x0000000000007941 */ /* 0x000fea0003800000 */
.L_x_1488:
        /* <DEDUP_REMOVED lines=34> */
[----:B------:R-:W-:Y:S01]  /*15bd0*/  IMAD.U32 R25, RZ, RZ, UR9 ;  /* 0x00000009ff197e24 */ /* 0x000fe2000f8e00ff */
[----:B------:R-:W-:Y:S01]  /*15be0*/  MOV R18, UR9 ;  /* 0x0000000900127c02 */ /* 0x000fe20008000f00 */
[----:B------:R-:W-:Y:S02]  /*15bf0*/  IMAD R0, R0, UR7, RZ ;  /* 0x0000000700007c24 */ /* 0x000fe4000f8e02ff */
[----:B-1----:R-:W-:-:S07]  /*15c00*/  IMAD R24, R24, UR6, RZ ;  /* 0x0000000618187c24 */ /* 0x002fce000f8e02ff */
.L_x_1494:
[----:B------:R-:W1:Y:S01]  /*15c10*/  LDC.64 R14, c[0x0][0x600] ;  /* 0x00018000ff0e7b82 */ /* 0x000e620000000a00 */
[----:B------:R-:W-:-:S04]  /*15c20*/  IMAD.IADD R29, R0, 0x1, R21 ;  /* 0x00000001001d7824 */ /* 0x000fc800078e0215 */
[----:B-1----:R-:W-:-:S05]  /*15c30*/  IMAD.WIDE.U32 R14, R29, 0x8, R14 ;  /* 0x000000081d0e7825 */ /* 0x002fca00078e000e */
[----:B------:R-:W2:Y:S04]  /*15c40*/  LDG.E.U16 R26, desc[UR58][R14.64] ;  /* 0x0000003a0e1a7981 */ /* 0x000ea8000c1e1500 */
[----:B0-----:R-:W3:Y:S04]  /*15c50*/  LDG.E.U16 R28, desc[UR58][R14.64+0x2] ;  /* 0x0000023a0e1c7981 */ /* 0x001ee8000c1e1500 */
[----:B------:R-:W4:Y:S04]  /*15c60*/  LDG.E.U16 R30, desc[UR58][R14.64+0x4] ;  /* 0x0000043a0e1e7981 */ /* 0x000f28000c1e1500 */
[----:B------:R-:W5:Y:S01]  /*15c70*/  LDG.E.U16 R29, desc[UR58][R14.64+0x6] ;  /* 0x0000063a0e1d7981 */ /* 0x000f62000c1e1500 */
[----:B------:R-:W-:-:S04]  /*15c80*/  IADD3 R21, R24, R21, RZ ;  /* 0x0000001518157210 */ /* 0x000fc80007ffe0ff */
[----:B------:R-:W-:Y:S01]  /*15c90*/  ISETP.GE.U32.AND P0, PT, R21, UR8, PT ;  /* 0x0000000815007c0c */ /* 0x000fe2000bf06070 */
[----:B--2---:R-:W-:Y:S01]  /*15ca0*/  IMAD.IADD R3, R26, 0x1, R3 ;  /* 0x000000011a037824 */ /* 0x004fe200078e0203 */
[----:B---3--:R-:W-:Y:S01]  /*15cb0*/  IADD3 R27, R28, R27, RZ ;  /* 0x0000001b1c1b7210 */ /* 0x008fe20007ffe0ff */
[----:B----4-:R-:W-:Y:S01]  /*15cc0*/  IMAD.IADD R25, R30, 0x1, R25 ;  /* 0x000000011e197824 */ /* 0x010fe200078e0219 */
[----:B-----5:R-:W-:-:S09]  /*15cd0*/  IADD3 R18, R29, R18, RZ ;  /* 0x000000121d127210 */ /* 0x020fd20007ffe0ff */
[----:B------:R-:W-:Y:S05]  /*15ce0*/  @!P0 BRA `(.L_x_1494) ;  /* 0xfffffffc00c88947 */ /* 0x000fea000383ffff */
[----:B------:R-:W-:Y:S05]  /*15cf0*/  BSYNC B1 ;  /* 0x0000000000017941 */ /* 0x000fea0003800000 */
.L_x_1493:
[----:B------:R-:W-:Y:S05]  /*15d00*/  BRA `(.L_x_1492) ;  /* 0x0000000000787947 */ /* 0x000fea0003800000 */
.L_x_1491:
[----:B------:R-:W-:Y:S01]  /*15d10*/  ULDC UR7, c[0x0][0x228] ;  /* 0x00008a0000077ab9 */ /* 0x000fe20000000800 */
[----:B------:R-:W-:Y:S01]  /*15d20*/  IMAD.U32 R27, RZ, RZ, UR9 ;  /* 0x00000009ff1b7e24 */ /* 0x000fe2000f8e00ff */
[----:B------:R-:W-:Y:S01]  /*15d30*/  ISETP.GE.U32.AND P0, PT, R17, UR7, PT ;  /* 0x0000000711007c0c */ /* 0x000fe2000bf06070 */
[----:B------:R-:W-:Y:S01]  /*15d40*/  IMAD.U32 R18, RZ, RZ, UR9 ;  /* 0x00000009ff127e24 */ /* 0x000fe2000f8e00ff */
[----:B------:R-:W-:-:S11]  /*15d50*/  MOV R25, UR9 ;  /* 0x0000000900197c02 */ /* 0x000fd60008000f00 */
[----:B------:R-:W-:Y:S05]  /*15d60*/  @P0 BRA `(.L_x_1492) ;  /* 0x0000000000600947 */ /* 0x000fea0003800000 */
[----:B------:R-:W-:Y:S01]  /*15d70*/  ULDC UR6, c[0x0][0x10] ;  /* 0x0000040000067ab9 */ /* 0x000fe20000000800 */
[----:B------:R-:W1:Y:S01]  /*15d80*/  LDC R32, c[0x0][RZ] ;  /* 0x00000000ff207b82 */ /* 0x000e620000000800 */
[----:B------:R-:W-:Y:S01]  /*15d90*/  MOV R27, UR9 ;  /* 0x00000009001b7c02 */ /* 0x000fe20008000f00 */
[----:B------:R-:W-:Y:S01]  /*15da0*/  IMAD.U32 R25, RZ, RZ, UR9 ;  /* 0x00000009ff197e24 */ /* 0x000fe2000f8e00ff */
[----:B------:R-:W-:Y:S01]  /*15db0*/  MOV R18, UR9 ;  /* 0x0000000900127c02 */ /* 0x000fe20008000f00 */
[----:B------:R-:W-:Y:S02]  /*15dc0*/  IMAD.MOV.U32 R21, RZ, RZ, R17 ;  /* 0x000000ffff157224 */ /* 0x000fe400078e0011 */
[----:B------:R-:W-:Y:S02]  /*15dd0*/  IMAD R0, R0, UR6, RZ ;  /* 0x0000000600007c24 */ /* 0x000fe4000f8e02ff */
[----:B------:R-:W2:Y:S08]  /*15de0*/  LDC.64 R14, c[0x0][0x600] ;  /* 0x00018000ff0e7b82 */ /* 0x000eb00000000a00 */
[----:B------:R-:W3:Y:S02]  /*15df0*/  LDC R34, c[0x0][0x4] ;  /* 0x00000100ff227b82 */ /* 0x000ee40000000800 */
.L_x_1495:
[----:B------:R-:W-:-:S05]  /*15e00*/  IADD3 R29, R0, R21, RZ ;  /* 0x00000015001d7210 */ /* 0x000fca0007ffe0ff */
[----:B-1----:R-:W-:-:S04]  /*15e10*/  IMAD R29, R29, R32, R2 ;  /* 0x000000201d1d7224 */ /* 0x002fc800078e0202 */
[----:B0-2---:R-:W-:-:S05]  /*15e20*/  IMAD.WIDE.U32 R28, R29, 0x8, R14 ;  /* 0x000000081d1c7825 */ /* 0x005fca00078e000e */
[----:B------:R-:W2:Y:S04]  /*15e30*/  LDG.E.U16 R26, desc[UR58][R28.64+0x2] ;  /* 0x0000023a1c1a7981 */ /* 0x000ea8000c1e1500 */
[----:B------:R-:W4:Y:S04]  /*15e40*/  LDG.E.U16 R24, desc[UR58][R28.64] ;  /* 0x0000003a1c187981 */ /* 0x000f28000c1e1500 */
[----:B------:R-:W5:Y:S04]  /*15e50*/  LDG.E.U16 R30, desc[UR58][R28.64+0x4] ;  /* 0x0000043a1c1e7981 */ /* 0x000f68000c1e1500 */
[----:B------:R-:W5:Y:S01]  /*15e60*/  LDG.E.U16 R31, desc[UR58][R28.64+0x6] ;  /* 0x0000063a1c1f7981 */ /* 0x000f62000c1e1500 */
[----:B---3--:R-:W-:-:S04]  /*15e70*/  IADD3 R21, R34, R21, RZ ;  /* 0x0000001522157210 */ /* 0x008fc80007ffe0ff */
[----:B------:R-:W-:Y:S01]  /*15e80*/  ISETP.GE.U32.AND P0, PT, R21, UR7, PT ;  /* 0x0000000715007c0c */ /* 0x000fe2000bf06070 */
[----:B--2---:R-:W-:Y:S02]  /*15e90*/  IMAD.IADD R26, R26, 0x1, R27 ;  /* 0x000000011a1a7824 */ /* 0x004fe400078e021b */
[----:B----4-:R-:W-:-:S03]  /*15ea0*/  IMAD.IADD R3, R24, 0x1, R3 ;  /* 0x0000000118037824 */ /* 0x010fc600078e0203 */
[----:B------:R-:W-:Y:S02]  /*15eb0*/  PRMT R27, R26, 0x7610, R27 ;  /* 0x000076101a1b7816 */ /* 0x000fe4000000001b */
[----:B-----5:R-:W-:Y:S01]  /*15ec0*/  IADD3 R25, R30, R25, RZ ;  /* 0x000000191e197210 */ /* 0x020fe20007ffe0ff */
[----:B------:R-:W-:-:S04]  /*15ed0*/  IMAD.IADD R18, R31, 0x1, R18 ;  /* 0x000000011f127824 */ /* 0x000fc800078e0212 */
[----:B------:R-:W-:Y:S05]  /*15ee0*/  @!P0 BRA `(.L_x_1495) ;  /* 0xfffffffc00c48947 */ /* 0x000fea000383ffff */
.L_x_1492:
[----:B------:R-:W-:Y:S05]  /*15ef0*/  BSYNC B0 ;  /* 0x0000000000007941 */ /* 0x000fea0003800000 */
.L_x_1490:
[----:B------:R-:W1:Y:S01]  /*15f00*/  LDC R15, c[0x0][RZ] ;  /* 0x00000000ff0f7b82 */ /* 0x000e620000000800 */
[----:B------:R-:W-:Y:S01]  /*15f10*/  UIADD3 UR4, UR4, 0x10, URZ ;  /* 0x0000001004047890 */ /* 0x000fe2000fffe03f */
[----:B0-----:R-:W-:Y:S01]  /*15f20*/  PRMT R28, R3, 0x5410, R27 ;  /* 0x00005410031c7816 */ /* 0x001fe2000000001b */
[----:B------:R-:W-:Y:S01]  /*15f30*/  ULDC UR6, c[0x0][0x4] ;  /* 0x0000010000067ab9 */ /* 0x000fe20000000800 */
[----:B------:R-:W-:Y:S01]  /*15f40*/  PRMT R29, R25, 0x5410, R18 ;  /* 0x00005410191d7816 */ /* 0x000fe20000000012 */
[----:B------:R-:W-:Y:S02]  /*15f50*/  ULEA UR4, UR5, UR4, 0x18 ;  /* 0x0000000405047291 */ /* 0x000fe4000f8ec03f */
[----:B------:R-:W-:-:S06]  /*15f60*/  USHF.R.U32.HI UR5, URZ, 0x1, UR6 ;  /* 0x000000013f057899 */ /* 0x000fcc0008011606 */
[----:B------:R-:W-:Y:S01]  /*15f70*/  ISETP.NE.AND P0, PT, RZ, UR5, PT ;  /* 0x00000005ff007c0c */ /* 0x000fe2000bf05270 */
[----:B-1----:R-:W-:-:S05]  /*15f80*/  IMAD R0, R17, R15, R2 ;  /* 0x0000000f11007224 */ /* 0x002fca00078e0202 */
[----:B------:R-:W-:-:S05]  /*15f90*/  LEA R0, R0, UR4, 0x3 ;  /* 0x0000000400007c11 */ /* 0x000fca000f8e18ff */
[----:B------:R0:W-:Y:S02]  /*15fa0*/  STS.64 [R0], R28 ;  /* 0x0000001c00007388 */ /* 0x0001e40000000a00 */
[----:B------:R-:W-:Y:S05]  /*15fb0*/  @!P0 BRA `(.L_x_1496) ;  /* 0x0000000000648947 */ /* 0x000fea0003800000 */
[----:B------:R-:W-:-:S07]  /*15fc0*/  MOV R14, UR5 ;  /* 0x00000005000e7c02 */ /* 0x000fce0008000f00 */
.L_x_1499:
[--C-:B------:R-:W-:Y:S01]  /*15fd0*/  IMAD.IADD R21, R17, 0x1, R14.reuse ;  /* 0x0000000111157824 */ /* 0x100fe200078e020e */
[----:B------:R-:W-:Y:S01]  /*15fe0*/  BAR.SYNC.DEFER_BLOCKING 0x0 ;  /* 0x0000000000007b1d */ /* 0x000fe20000010000 */
[----:B------:R-:W-:Y:S02]  /*15ff0*/  ISETP.GT.AND P2, PT, R14, 0x1, PT ;  /* 0x000000010e00780c */ /* 0x000fe40003f44270 */
[----:B------:R-:W-:Y:S02]  /*16000*/  SHF.R.S32.HI R26, RZ, 0x1, R14 ;  /* 0x00000001ff1a7819 */ /* 0x000fe4000001140e */
[----:B------:R-:W-:Y:S01]  /*16010*/  ISETP.GE.U32.AND P0, PT, R21, UR6, PT ;  /* 0x0000000615007c0c */ /* 0x000fe2000bf06070 */
[----:B------:R-:W-:Y:S03]  /*16020*/  BSSY B0, `(.L_x_1497) ;  /* 0x0000010000007945 */ /* 0x000fe60003800000 */
[----:B------:R-:W-:-:S13]  /*16030*/  ISETP.GE.U32.OR P0, PT, R17, R14, P0 ;  /* 0x0000000e1100720c */ /* 0x000fda0000706470 */
[----:B-1----:R-:W-:Y:S05]  /*16040*/  @P0 BRA `(.L_x_1498) ;  /* 0x0000000000340947 */ /* 0x002fea0003800000 */
[----:B------:R-:W-:-:S05]  /*16050*/  IMAD R14, R21, R15, R2 ;  /* 0x0000000f150e7224 */ /* 0x000fca00078e0202 */
[----:B------:R-:W-:-:S05]  /*16060*/  LEA R14, R14, UR4, 0x3 ;  /* 0x000000040e0e7c11 */ /* 0x000fca000f8e18ff */
[----:B0-----:R-:W0:Y:S02]  /*16070*/  LDS.64 R28, [R14] ;  /* 0x000000000e1c7984 */ /* 0x001e240000000a00 */
[----:B0-----:R-:W-:Y:S01]  /*16080*/  PRMT R21, R29, 0x7632, R21 ;  /* 0x000076321d157816 */ /* 0x001fe20000000015 */
[----:B------:R-:W-:Y:S01]  /*16090*/  IMAD.IADD R25, R25, 0x1, R29 ;  /* 0x0000000119197824 */ /* 0x000fe200078e021d */
[----:B------:R-:W-:Y:S02]  /*160a0*/  PRMT R24, R28, 0x7632, R24 ;  /* 0x000076321c187816 */ /* 0x000fe40000000018 */
[----:B------:R-:W-:Y:S01]  /*160b0*/  IADD3 R3, R3, R28, RZ ;  /* 0x0000001c03037210 */ /* 0x000fe20007ffe0ff */
[----:B------:R-:W-:Y:S01]  /*160c0*/  IMAD.IADD R18, R18, 0x1, R21 ;  /* 0x0000000112127824 */ /* 0x000fe200078e0215 */
[----:B------:R-:W-:-:S04]  /*160d0*/  IADD3 R24, R27, R24, RZ ;  /* 0x000000181b187210 */ /* 0x000fc80007ffe0ff */
[----:B------:R-:W-:Y:S02]  /*160e0*/  PRMT R28, R3, 0x5410, R24 ;  /* 0x00005410031c7816 */ /* 0x000fe40000000018 */
[----:B------:R-:W-:Y:S02]  /*160f0*/  PRMT R29, R25, 0x5410, R18 ;  /* 0x00005410191d7816 */ /* 0x000fe40000000012 */
[----:B------:R-:W-:-:S03]  /*16100*/  PRMT R27, R24, 0x7610, R27 ;  /* 0x00007610181b7816 */ /* 0x000fc6000000001b */
[----:B------:R1:W-:Y:S04]  /*16110*/  STS.64 [R0], R28 ;  /* 0x0000001c00007388 */ /* 0x0003e80000000a00 */
.L_x_1498:
[----:B------:R-:W-:Y:S05]  /*16120*/  BSYNC B0 ;  /* 0x0000000000007941 */ /* 0x000fea0003800000 */
.L_x_1497:
[----:B------:R-:W-:Y:S01]  /*16130*/  MOV R14, R26 ;  /* 0x0000001a000e7202 */ /* 0x000fe20000000f00 */
[----:B------:R-:W-:Y:S06]  /*16140*/  @P2 BRA `(.L_x_1499) ;  /* 0xfffffffc00a02947 */ /* 0x000fec000383ffff */
.L_x_1496:
[----:B------:R-:W-:Y:S02]  /*16150*/  ULDC UR4, c[0x0][0x22c] ;  /* 0x00008b0000047ab9 */ /* 0x000fe40000000800 */
[----:B------:R-:W-:-:S13]  /*16160*/  ISETP.NE.AND P0, PT, RZ, UR4, PT ;  /* 0x00000004ff007c0c */ /* 0x000fda000bf05270 */
[----:B------:R-:W-:Y:S05]  /*16170*/  @!P0 BRA `(.L_x_1500) ;  /* 0x0000000000d88947 */ /* 0x000fea0003800000 */
[----:B------:R-:W-:Y:S01]  /*16180*/  ISETP.GT.AND P0, PT, R15, 0x20, PT ;  /* 0x000000200f00780c */ /* 0x000fe20003f04270 */
[----:B------:R-:W-:-:S12]  /*16190*/  IMAD.MOV.U32 R14, RZ, RZ, R15 ;  /* 0x000000ffff0e7224 */ /* 0x000fd800078e000f */
[----:B------:R-:W-:Y:S05]  /*161a0*/  @!P0 BRA `(.L_x_1501) ;  /* 0x00000000007c8947 */ /* 0x000fea0003800000 */
[----:B01----:R-:W-:Y:S02]  /*161b0*/  PRMT R28, R3, 0x5410, R27 ;  /* 0x00005410031c7816 */ /* 0x003fe4000000001b */
[----:B------:R-:W-:Y:S02]  /*161c0*/  PRMT R29, R25, 0x5410, R18 ;  /* 0x00005410191d7816 */ /* 0x000fe40000000012 */
[----:B------:R-:W-:-:S03]  /*161d0*/  LEA.HI R14, R15, R15, RZ, 0x1 ;  /* 0x0000000f0f0e7211 */ /* 0x000fc600078f08ff */
[----:B------:R2:W-:Y:S01]  /*161e0*/  STS.64 [R0], R28 ;  /* 0x0000001c00007388 */ /* 0x0005e20000000a00 */
[----:B------:R-:W-:Y:S01]  /*161f0*/  SHF.R.S32.HI R17, RZ, 0x1, R14 ;  /* 0x00000001ff117819 */ /* 0x000fe2000001140e */
[----:B------:R-:W-:-:S03]  /*16200*/  HFMA2.MMA R14, -RZ, RZ, 0, 1.9073486328125e-06 ;  /* 0x00000020ff0e7435 */ /* 0x000fc600000001ff */
[----:B------:R-:W-:-:S13]  /*16210*/  ISETP.GE.AND P0, PT, R17, 0x20, PT ;  /* 0x000000201100780c */ /* 0x000fda0003f06270 */
[----:B--2---:R-:W-:Y:S05]  /*16220*/  @!P0 BRA `(.L_x_1501) ;  /* 0x00000000005c8947 */ /* 0x004fea0003800000 */
.L_x_1504:
[----:B------:R-:W-:Y:S01]  /*16230*/  IMAD.IADD R14, R2, 0x1, R17 ;  /* 0x00000001020e7824 */ /* 0x000fe200078e0211 */
[----:B------:R-:W-:Y:S04]  /*16240*/  BAR.SYNC.DEFER_BLOCKING 0x0 ;  /* 0x0000000000007b1d */ /* 0x000fe80000010000 */
[----:B------:R-:W-:Y:S02]  /*16250*/  ISETP.GE.U32.AND P0, PT, R14, R15, PT ;  /* 0x0000000f0e00720c */ /* 0x000fe40003f06070 */
[----:B------:R-:W-:Y:S02]  /*16260*/  BSSY B0, `(.L_x_1502) ;  /* 0x000000f000007945 */ /* 0x000fe40003800000 */
[----:B------:R-:W-:-:S13]  /*16270*/  ISETP.GE.U32.OR P0, PT, R2, R17, P0 ;  /* 0x000000110200720c */ /* 0x000fda0000706470 */
[----:B0-----:R-:W-:Y:S05]  /*16280*/  @P0 BRA `(.L_x_1503) ;  /* 0x0000000000300947 */ /* 0x001fea0003800000 */
[----:B------:R-:W-:-:S05]  /*16290*/  LEA R14, R17, R0, 0x3 ;  /* 0x00000000110e7211 */ /* 0x000fca00078e18ff */
[----:B------:R-:W0:Y:S02]  /*162a0*/  LDS.64 R28, [R14] ;  /* 0x000000000e1c7984 */ /* 0x000e240000000a00 */
        /* <DEDUP_REMOVED lines=10> */
.L_x_1503:
[----:B------:R-:W-:Y:S05]  /*16350*/  BSYNC B0 ;  /* 0x0000000000007941 */ /* 0x000fea0003800000 */
.L_x_1502:
[----:B------:R-:W-:-:S04]  /*16360*/  SHF.R.S32.HI R17, RZ, 0x1, R17 ;  /* 0x00000001ff117819 */ /* 0x000fc80000011411 */
[----:B------:R-:W-:-:S13]  /*16370*/  ISETP.GE.AND P0, PT, R17, 0x20, PT ;  /* 0x000000201100780c */ /* 0x000fda0003f06270 */
[----:B------:R-:W-:Y:S05]  /*16380*/  @P0 BRA `(.L_x_1504) ;  /* 0xfffffffc00a80947 */ /* 0x000fea000383ffff */
[----:B------:R-:W-:-:S07]  /*16390*/  IMAD.MOV.U32 R14, RZ, RZ, 0x20 ;  /* 0x00000020ff0e7424 */ /* 0x000fce00078e00ff */
.L_x_1501:
[----:B------:R-:W-:Y:S01]  /*163a0*/  BAR.SYNC.DEFER_BLOCKING 0x0 ;  /* 0x0000000000007b1d */ /* 0x000fe20000010000 */
[----:B------:R-:W-:-:S13]  /*163b0*/  ISETP.GE.AND P0, PT, R14, 0x2, PT ;  /* 0x000000020e00780c */ /* 0x000fda0003f06270 */
[----:B------:R-:W-:Y:S05]  /*163c0*/  @!P0 BRA `(.L_x_1500) ;  /* 0x0000000000448947 */ /* 0x000fea0003800000 */
[----:B------:R-:W-:-:S07]  /*163d0*/  MOV R15, 0x1 ;  /* 0x00000001000f7802 */ /* 0x000fce0000000f00 */
.L_x_1505:
[----:B------:R-:W-:Y:S02]  /*163e0*/  PRMT R26, R18, 0x9910, RZ ;  /* 0x00009910121a7816 */ /* 0x000fe400000000ff */
[----:B01----:R-:W-:Y:S02]  /*163f0*/  PRMT R0, R3, 0x9910, RZ ;  /* 0x0000991003007816 */ /* 0x003fe400000000ff */
[----:B------:R-:W-:Y:S01]  /*16400*/  PRMT R2, R27, 0x9910, RZ ;  /* 0x000099101b027816 */ /* 0x000fe200000000ff */
[----:B------:R-:W0:Y:S01]  /*16410*/  SHFL.DOWN PT, R17, R26, R15, 0x1f ;  /* 0x08001f0f1a117589 */ /* 0x000e2200000e0000 */
[----:B------:R-:W-:-:S03]  /*16420*/  PRMT R24, R25, 0x9910, RZ ;  /* 0x0000991019187816 */ /* 0x000fc600000000ff */
[----:B------:R-:W1:Y:S04]  /*16430*/  SHFL.DOWN PT, R0, R0, R15, 0x1f ;  /* 0x08001f0f00007589 */ /* 0x000e6800000e0000 */
[----:B------:R-:W2:Y:S04]  /*16440*/  SHFL.DOWN PT, R2, R2, R15, 0x1f ;  /* 0x08001f0f02027589 */ /* 0x000ea800000e0000 */
[----:B------:R3:W4:Y:S02]  /*16450*/  SHFL.DOWN PT, R24, R24, R15, 0x1f ;  /* 0x08001f0f18187589 */ /* 0x00072400000e0000 */
[----:B---3--:R-:W-:-:S02]  /*16460*/  IMAD.SHL.U32 R15, R15, 0x2, RZ ;  /* 0x000000020f0f7824 */ /* 0x008fc400078e00ff */
[----:B0-----:R-:W-:-:S03]  /*16470*/  IMAD.IADD R17, R17, 0x1, R18 ;  /* 0x0000000111117824 */ /* 0x001fc600078e0212 */
[----:B------:R-:W-:Y:S02]  /*16480*/  ISETP.GE.AND P0, PT, R15, R14, PT ;  /* 0x0000000e0f00720c */ /* 0x000fe40003f06270 */
[----:B-1----:R-:W-:Y:S02]  /*16490*/  IADD3 R3, R0, R3, RZ ;  /* 0x0000000300037210 */ /* 0x002fe40007ffe0ff */
[----:B------:R-:W-:Y:S01]  /*164a0*/  PRMT R18, R17, 0x7610, R18 ;  /* 0x0000761011127816 */ /* 0x000fe20000000012 */
[----:B--2---:R-:W-:Y:S01]  /*164b0*/  IMAD.IADD R27, R2, 0x1, R27 ;  /* 0x00000001021b7824 */ /* 0x004fe200078e021b */
[----:B----4-:R-:W-:-:S07]  /*164c0*/  IADD3 R25, R24, R25, RZ ;  /* 0x0000001918197210 */ /* 0x010fce0007ffe0ff */
[----:B------:R-:W-:Y:S05]  /*164d0*/  @!P0 BRA `(.L_x_1505) ;  /* 0xfffffffc00c08947 */ /* 0x000fea000383ffff */
.L_x_1500:
        /* <DEDUP_REMOVED lines=9> */
[----:B------:R-:W2:Y:S04]  /*16570*/  LDG.E.U16 R2, desc[UR58][R4.64+0x2] ;  /* 0x0000023a04027981 */ /* 0x000ea8000c1e1500 */
[----:B------:R-:W3:Y:S04]  /*16580*/  LDG.E.U16 R7, desc[UR58][R4.64+0x6] ;  /* 0x0000063a04077981 */ /* 0x000ee8000c1e1500 */
[----:B01----:R-:W4:Y:S04]  /*16590*/  LDG.E.U16 R0, desc[UR58][R4.64] ;  /* 0x0000003a04007981 */ /* 0x003f28000c1e1500 */
[----:B------:R-:W5:Y:S01]  /*165a0*/  LDG.E.U16 R6, desc[UR58][R4.64+0x4] ;  /* 0x0000043a04067981 */ /* 0x000f62000c1e1500 */
[----:B--2---:R-:W-:-:S02]  /*165b0*/  IMAD.IADD R2, R27, 0x1, R2 ;  /* 0x000000011b027824 */ /* 0x004fc400078e0202 */
[----:B---3--:R-:W-:Y:S01]  /*165c0*/  IMAD.IADD R7, R18, 0x1, R7 ;  /* 0x0000000112077824 */ /* 0x008fe200078e0207 */
[----:B----4-:R-:W-:Y:S02]  /*165d0*/  IADD3 R0, R3, R0, RZ ;  /* 0x0000000003007210 */ /* 0x010fe40007ffe0ff */
[----:B-----5:R-:W-:Y:S02]  /*165e0*/  IADD3 R6, R25, R6, RZ ;  /* 0x0000000619067210 */ /* 0x020fe40007ffe0ff */
[----:B------:R-:W-:Y:S02]  /*165f0*/  PRMT R3, R0, 0x7610, R3 ;  /* 0x0000761000037816 */ /* 0x000fe40000000003 */
[----:B------:R-:W-:Y:S02]  /*16600*/  PRMT R27, R2, 0x7610, R27 ;  /* 0x00007610021b7816 */ /* 0x000fe4000000001b */
[----:B------:R-:W-:Y:S02]  /*16610*/  PRMT R25, R6, 0x7610, R25 ;  /* 0x0000761006197816 */ /* 0x000fe40000000019 */
[----:B------:R-:W-:-:S07]  /*16620*/  PRMT R18, R7, 0x7610, R18 ;  /* 0x0000761007127816 */ /* 0x000fce0000000012 */
.L_x_1507:
[----:B------:R-:W-:Y:S05]  /*16630*/  @!P1 BRA `(.L_x_1508) ;  /* 0x0000000400ac9947 */ /* 0x000fea0003800000 */
[----:B------:R-:W2:Y:S01]  /*16640*/  LDC R24, c[0x0][0x61c] ;  /* 0x00018700ff187b82 */ /* 0x000ea20000000800 */
[----:B------:R-:W-:Y:S01]  /*16650*/  ULDC.U16 UR4, c[0x0][0x210] ;  /* 0x0000840000047ab9 */ /* 0x000fe20000000400 */
[----:B01----:R-:W-:Y:S01]  /*16660*/  PRMT R0, R3, 0x9910, RZ ;  /* 0x0000991003007816 */ /* 0x003fe200000000ff */
[----:B------:R-:W-:-:S06]  /*16670*/  UPRMT UR4, UR4, 0x9910, URZ ;  /* 0x0000991004047896 */ /* 0x000fcc000800003f */
[----:B------:R-:W-:Y:S01]  /*16680*/  IMAD R17, R0, UR4, RZ ;  /* 0x0000000400117c24 */ /* 0x000fe2000f8e02ff */
[----:B--2---:R-:W-:-:S04]  /*16690*/  ISETP.NE.AND P0, PT, R24, 0x1, PT ;  /* 0x000000011800780c */ /* 0x004fc80003f05270 */
        /* <DEDUP_REMOVED lines=9> */
[----:B------:R-:W-:Y:S01]  /*16730*/  HFMA2.MMA R8, -RZ, RZ, 0, 4.4763088226318359375e-05 ;  /* 0x000002efff087435 */ /* 0x000fe200000001ff */
        /* <DEDUP_REMOVED lines=8> */
.L_x_1509:
        /* <DEDUP_REMOVED lines=14> */
[----:B0-----:R0:W1:Y:S01]  /*168a0*/  LDC.64 R2, c[0x4][R0] ;  /* 0x0100000000027b82 */ /* 0x0010620000000a00 */
        /* <DEDUP_REMOVED lines=11> */
.L_x_1510:
[----:B------:R-:W-:Y:S01]  /*16960*/  ULDC.64 UR4, c[0x0][0x5e8] ;  /* 0x00017a0000047ab9 */ /* 0x000fe20000000a00 */
[----:B------:R-:W-:Y:S02]  /*16970*/  ISETP.NE.AND P6, PT, R24, 0x1, PT ;  /* 0x000000011800780c */ /* 0x000fe40003fc5270 */
[----:B------:R-:W-:Y:S01]  /*16980*/  IADD3 R22, P0, R22, UR4, RZ ;  /* 0x0000000416167c10 */ /* 0x000fe2000ff1e0ff */
[----:B------:R-:W-:Y:S01]  /*16990*/  ULDC.U16 UR4, c[0x0][0x210] ;  /* 0x0000840000047ab9 */ /* 0x000fe20000000400 */
[----:B------:R-:W-:Y:S01]  /*169a0*/  PRMT R0, R25, 0x9910, RZ ;  /* 0x0000991019007816 */ /* 0x000fe200000000ff */
[----:B------:R-:W-:Y:S02]  /*169b0*/  UPRMT UR4, UR4, 0x9910, URZ ;  /* 0x0000991004047896 */ /* 0x000fe4000800003f */
[----:B------:R-:W-:-:S04]  /*169c0*/  IMAD.X R23, RZ, RZ, UR5, P0 ;  /* 0x00000005ff177e24 */ /* 0x000fc800080e06ff */
[----:B0-----:R-:W-:Y:S01]  /*169d0*/  IMAD R17, R0, UR4, RZ ;  /* 0x0000000400117c24 */ /* 0x001fe2000f8e02ff */
[----:B------:R0:W-:Y:S01]  /*169e0*/  STG.E.U16 desc[UR58][R22.64], R27 ;  /* 0x0000001b16007986 */ /* 0x0001e2000c10153a */
        /* <DEDUP_REMOVED lines=14> */
[----:B-1----:R-:W-:-:S07]  /*16ad0*/  IMAD.MOV.U32 R12, RZ, RZ, 0x1 ;  /* 0x00000001ff0c7424 */ /* 0x002fce00078e00ff */
[----:B------:R-:W-:-:S07]  /*16ae0*/  LEPC R20, `(.L_x_1511) ;  /* 0x000000001014794e */ /* 0x000fce0000000000 */
[----:B0-2---:R-:W-:Y:S05]  /*16af0*/  CALL.ABS.NOINC R2 ;  /* 0x0000000002007343 */ /* 0x005fea0003c00000 */
.L_x_1511:
        /* <DEDUP_REMOVED lines=26> */
.L_x_1512:
[----:B------:R-:W-:Y:S02]  /*16ca0*/  ULDC.64 UR4, c[0x0][0x5e8] ;  /* 0x00017a0000047ab9 */ /* 0x000fe40000000a00 */
[----:B------:R-:W-:-:S05]  /*16cb0*/  IADD3 R16, P0, R16, UR4, RZ ;  /* 0x0000000410107c10 */ /* 0x000fca000ff1e0ff */
[----:B-1----:R-:W-:-:S05]  /*16cc0*/  IMAD.X R17, RZ, RZ, UR5, P0 ;  /* 0x00000005ff117e24 */ /* 0x002fca00080e06ff */
[----:B------:R-:W-:Y:S01]  /*16cd0*/  STG.E.U16 desc[UR58][R16.64], R19 ;  /* 0x0000001310007986 */ /* 0x000fe2000c10153a */
[----:B------:R-:W-:Y:S05]  /*16ce0*/  EXIT ;  /* 0x000000000000794d */ /* 0x000fea0003800000 */
.L_x_1508:
[----:B------:R-:W-:Y:S04]  /*16cf0*/  STG.E.U16 desc[UR58][R4.64], R3 ;  /* 0x0000000304007986 */ /* 0x000fe8000c10153a */
[----:B------:R-:W-:Y:S04]  /*16d00*/  STG.E.U16 desc[UR58][R4.64+0x2], R27 ;  /* 0x0000021b04007986 */ /* 0x000fe8000c10153a */
[----:B------:R-:W-:Y:S04]  /*16d10*/  STG.E.U16 desc[UR58][R4.64+0x4], R25 ;  /* 0x0000041904007986 */ /* 0x000fe8000c10153a */
[----:B------:R-:W-:Y:S01]  /*16d20*/  STG.E.U16 desc[UR58][R4.64+0x6], R18 ;  /* 0x0000061204007986 */ /* 0x000fe2000c10153a */
[----:B------:R-:W-:Y:S05]  /*16d30*/  EXIT ;  /* 0x000000000000794d */ /* 0x000fea0003800000 */
.L_x_1506:
        /* <DEDUP_REMOVED lines=16> */
.L_x_1513:
        /* <DEDUP_REMOVED lines=25> */
.L_x_1515:
        /* <DEDUP_REMOVED lines=26> */
.L_x_1516:
        /* <DEDUP_REMOVED lines=26> */
.L_x_1517:
        /* <DEDUP_REMOVED lines=26> */
.L_x_1518:
[----:B------:R-:W-:Y:S02]  /*174b0*/  ULDC.64 UR4, c[0x0][0x5e8] ;  /* 0x00017a0000047ab9 */ /* 0x000fe40000000a00 */
[----:B------:R-:W-:-:S05]  /*174c0*/  IADD3 R16, P0, R16, UR4, RZ ;  /* 0x0000000410107c10 */ /* 0x000fca000ff1e0ff */
[----:B-1----:R-:W-:-:S05]  /*174d0*/  IMAD.X R17, RZ, RZ, UR5, P0 ;  /* 0x00000005ff117e24 */ /* 0x002fca00080e06ff */
[----:B------:R-:W-:Y:S01]  /*174e0*/  STG.E.U16 desc[UR58][R16.64], R19 ;  /* 0x0000001310007986 */ /* 0x000fe2000c10153a */
[----:B------:R-:W-:Y:S05]  /*174f0*/  EXIT ;  /* 0x000000000000794d */ /* 0x000fea0003800000 */
.L_x_1514:
[----:B------:R-:W-:Y:S04]  /*17500*/  STG.E.U16 desc[UR58][R6.64], R3 ;  /* 0x0000000306007986 */ /* 0x000fe8000c10153a */
[----:B------:R-:W-:Y:S04]  /*17510*/  STG.E.U16 desc[UR58][R8.64], R27 ;  /* 0x0000001b08007986 */ /* 0x000fe8000c10153a */
[----:B------:R-:W-:Y:S04]  /*17520*/  STG.E.U16 desc[UR58][R10.64], R25 ;  /* 0x000000190a007986 */ /* 0x000fe8000c10153a */
[----:B------:R-:W-:Y:S01]  /*17530*/  STG.E.U16 desc[UR58][R12.64], R18 ;  /* 0x000000120c007986 */ /* 0x000fe2000c10153a */
[----:B------:R-:W-:Y:S05]  /*17540*/  EXIT ;  /* 0x000000000000794d */ /* 0x000fea0003800000 */
.L_x_1479:
        /* <DEDUP_REMOVED lines=20> */
[----:B------:R-:W3:Y:S04]  /*17690*/  LDG.E.U16 R9, desc[UR58][R4.64+0x6] ;  /* 0x0000063a04097981 */ /* 0x000ee8000c1e1500 */
[----:B------:R-:W4:Y:S04]  /*176a0*/  LDG.E.U16 R0, desc[UR58][R4.64] ;  /* 0x0000003a04007981 */ /* 0x000f28000c1e1500 */
        /* <DEDUP_REMOVED lines=9> */
.L_x_1520:
        /* <DEDUP_REMOVED lines=25> */
.L_x_1522:
        /* <DEDUP_REMOVED lines=26> */
.L_x_1523:
[----:B------:R-:W-:Y:S01]  /*17a70*/  ULDC.64 UR4, c[0x0][0x5e8] ;  /* 0x00017a0000047ab9 */ /* 0x000fe20000000a00 */
[----:B------:R-:W-:Y:S02]  /*17a80*/  ISETP.NE.AND P6, PT, R22, 0x1, PT ;  /* 0x000000011600780c */ /* 0x000fe40003fc5270 */
[----:B------:R-:W-:Y:S01]  /*17a90*/  IADD3 R26, P0, R26, UR4, RZ ;  /* 0x000000041a1a7c10 */ /* 0x000fe2000ff1e0ff */
[----:B------:R-:W-:Y:S01]  /*17aa0*/  ULDC.U16 UR4, c[0x0][0x210] ;  /* 0x0000840000047ab9 */ /* 0x000fe20000000400 */
[----:B------:R-:W-:Y:S01]  /*17ab0*/  PRMT R0, R24, 0x9910, RZ ;  /* 0x0000991018007816 */ /* 0x000fe200000000ff */
[----:B------:R-:W-:Y:S02]  /*17ac0*/  UPRMT UR4, UR4, 0x9910, URZ ;  /* 0x0000991004047896 */ /* 0x000fe4000800003f */
[----:B------:R-:W-:-:S04]  /*17ad0*/  IMAD.X R27, RZ, RZ, UR5, P0 ;  /* 0x00000005ff1b7e24 */ /* 0x000fc800080e06ff */
[----:B-1----:R-:W-:Y:S01]  /*17ae0*/  IMAD R17, R0, UR4, RZ ;  /* 0x0000000400117c24 */ /* 0x002fe2000f8e02ff */
[----:B------:R1:W-:Y:S01]  /*17af0*/  STG.E.U16 desc[UR58][R26.64], R23 ;  /* 0x000000171a007986 */ /* 0x0003e2000c10153a */
        /* <DEDUP_REMOVED lines=14> */
[----:B--2---:R-:W-:-:S07]  /*17be0*/  IMAD.MOV.U32 R12, RZ, RZ, 0x1 ;  /* 0x00000001ff0c7424 */ /* 0x004fce00078e00ff */
[----:B------:R-:W-:-:S07]  /*17bf0*/  LEPC R20, `(.L_x_1524) ;  /* 0x000000001014794e */ /* 0x000fce0000000000 */
[----:B01-3--:R-:W-:Y:S05]  /*17c00*/  CALL.ABS.NOINC R2 ;  /* 0x0000000002007343 */ /* 0x00bfea0003c00000 */
.L_x_1524:
        /* <DEDUP_REMOVED lines=14> */
[----:B--2---:R2:W3:Y:S01]  /*17cf0*/  LDC.64 R2, c[0x4][R0] ;  /* 0x0100000000027b82 */ /* 0x0044e20000000a00 */
        /* <DEDUP_REMOVED lines=11> */
.L_x_1525:
[----:B------:R-:W-:Y:S02]  /*17db0*/  ULDC.64 UR4, c[0x0][0x5e8] ;  /* 0x00017a0000047ab9 */ /* 0x000fe40000000a00 */
[----:B------:R-:W-:-:S05]  /*17dc0*/  IADD3 R16, P0, R16, UR4, RZ ;  /* 0x0000000410107c10 */ /* 0x000fca000ff1e0ff */
[----:B--2---:R-:W-:-:S05]  /*17dd0*/  IMAD.X R17, RZ, RZ, UR5, P0 ;  /* 0x00000005ff117e24 */ /* 0x004fca00080e06ff */
[----:B------:R-:W-:Y:S01]  /*17de0*/  STG.E.U16 desc[UR58][R16.64], R19 ;  /* 0x0000001310007986 */ /* 0x000fe2000c10153a */
[----:B------:R-:W-:Y:S05]  /*17df0*/  EXIT ;  /* 0x000000000000794d */ /* 0x000fea0003800000 */
.L_x_1521:
[----:B------:R-:W-:Y:S04]  /*17e00*/  STG.E.U16 desc[UR58][R4.64], R3 ;  /* 0x0000000304007986 */ /* 0x000fe8000c10153a */
[----:B------:R-:W-:Y:S04]  /*17e10*/  STG.E.U16 desc[UR58][R4.64+0x2], R25 ;  /* 0x0000021904007986 */ /* 0x000fe8000c10153a */
[----:B------:R-:W-:Y:S04]  /*17e20*/  STG.E.U16 desc[UR58][R4.64+0x4], R24 ;  /* 0x0000041804007986 */ /* 0x000fe8000c10153a */
[----:B------:R-:W-:Y:S01]  /*17e30*/  STG.E.U16 desc[UR58][R4.64+0x6], R18 ;  /* 0x0000061204007986 */ /* 0x000fe2000c10153a */
[----:B------:R-:W-:Y:S05]  /*17e40*/  EXIT ;  /* 0x000000000000794d */ /* 0x000fea0003800000 */
.L_x_1519:
        /* <DEDUP_REMOVED lines=16> */
.L_x_1526:
        /* <DEDUP_REMOVED lines=25> */
.L_x_1528:
        /* <DEDUP_REMOVED lines=26> */
.L_x_1529:
        /* <DEDUP_REMOVED lines=26> */
.L_x_1530:
        /* <DEDUP_REMOVED lines=26> */
.L_x_1531:
[----:B------:R-:W-:Y:S02]  /*185c0*/  ULDC.64 UR4, c[0x0][0x5e8] ;  /* 0x00017a0000047ab9 */ /* 0x000fe40000000a00 */
[----:B------:R-:W-:-:S04]  /*185d0*/  IADD3 R16, P0, R16, UR4, RZ ;  /* 0x0000000410107c10 */ /* 0x000fc8000ff1e0ff */
[----:B--2---:R-:W-:-:S05]  /*185e0*/  IADD3.X R17, RZ, UR5, RZ, P0, !PT ;  /* 0x00000005ff117c10 */ /* 0x004fca00087fe4ff */
[----:B------:R-:W-:Y:S01]  /*185f0*/  STG.E.U16 desc[UR58][R16.64], R19 ;  /* 0x0000001310007986 */ /* 0x000fe2000c10153a */
[----:B------:R-:W-:Y:S05]  /*18600*/  EXIT ;  /* 0x000000000000794d */ /* 0x000fea0003800000 */
.L_x_1527:
[----:B------:R-:W-:Y:S04]  /*18610*/  STG.E.U16 desc[UR58][R6.64], R3 ;  /* 0x0000000306007986 */ /* 0x000fe8000c10153a */
[----:B------:R-:W-:Y:S04]  /*18620*/  STG.E.U16 desc[UR58][R8.64], R25 ;  /* 0x0000001908007986 */ /* 0x000fe8000c10153a */
[----:B------:R-:W-:Y:S04]  /*18630*/  STG.E.U16 desc[UR58][R10.64], R24 ;  /* 0x000000180a007986 */ /* 0x000fe8000c10153a */
[----:B------:R-:W-:Y:S01]  /*18640*/  STG.E.U16 desc[UR58][R12.64], R18 ;  /* 0x000000120c007986 */ /* 0x000fe2000c10153a */
[----:B------:R-:W-:Y:S05]  /*18650*/  EXIT ;  /* 0x000000000000794d */ /* 0x000fea0003800000 */
.L_x_1532:
        /* <DEDUP_REMOVED lines=10> */
.L_x_8251:


//--------------------- .text._ZN2at6native13reduce_kernelILi512ELi1ENS0_8ReduceOpIlNS0_7MeanOpsIllllEEjlLi4ELi4EEEEEvT1_ --------------------------
	.section	.text._ZN2at6native13reduce_kernelILi512ELi1ENS0_8ReduceOpIlNS0_7MeanOpsIllllEEjlLi4ELi4EEEEEvT1_,"ax",@progbits
	.align	128
        .global         _ZN2at6native13reduce_kernelILi512ELi1ENS0_8ReduceOpIlNS0_7MeanOpsIllllEEjlLi4ELi4EEEEEvT1_
        .type           _ZN2at6native13reduce_kernelILi512ELi1ENS0_8ReduceOpIlNS0_7MeanOpsIllllEEjlLi4ELi4EEEEEvT1_,@function
        .size           _ZN2at6native13reduce_kernelILi512ELi1ENS0_8ReduceOpIlNS0_7MeanOpsIllllEEjlLi4ELi4EEEEEvT1_,(.L_x_8252 - _ZN2at6native13reduce_kernelILi512ELi1ENS0_8ReduceOpIlNS0_7MeanOpsIllllEEjlLi4ELi4EEEEEvT1_)
        .other          _ZN2at6native13reduce_kernelILi512ELi1ENS0_8ReduceOpIlNS0_7MeanOpsIllllEEjlLi4ELi4EEEEEvT1_,@"STO_CUDA_ENTRY STV_DEFAULT"
_ZN2at6native13reduce_kernelILi512ELi1ENS0_8ReduceOpIlNS0_7MeanOpsIllllEEjlLi4ELi4EEEEEvT1_:
.text._ZN2at6native13reduce_kernelILi512ELi1ENS0_8ReduceOpIlNS0_7MeanOpsIllllEEjlLi4ELi4EEEEEvT1_:
        /* <DEDUP_REMOVED lines=287> */
.L_x_1533:
        /* <DEDUP_REMOVED lines=32> */
[----:B------:R-:W-:-:S03]  /*13f0*/  LOP3.LUT R9, R3, 0x3, RZ, 0xc0, !PT ;  /* 0x0000000303097812 */ /* 0x000fc600078ec0ff */
[----:B------:R-:W1:Y:S01]  /*1400*/  LDC R16, c[0x0][0x21c] ;  /* 0x00008700ff107b82 */ /* 0x000e620000000800 */
[----:B------:R-:W-:Y:S02]  /*1410*/  ISETP.NE.AND P0, PT, R9, RZ, PT ;  /* 0x000000ff0900720c */ /* 0x000fe40003f05270 */
        /* <DEDUP_REMOVED lines=17> */
.L_x_1542:
[----:B------:R-:W-:Y:S05]  /*1530*/  BSYNC B3 ;  /* 0x0000000000037941 */ /* 0x000fea0003800000 */
.L_x_1541:
        /* <DEDUP_REMOVED lines=9> */
[----:B--2---:R-:W-:-:S04]  /*15d0*/  IADD3 R17, P0, R6, UR4, RZ ;  /* 0x0000000406117c10 */ /* 0x004fc8000ff1e0ff */
[----:B------:R-:W-:-:S09]  /*15e0*/  IADD3.X R13, R7, UR5, RZ, P0, !PT ;  /* 0x00000005070d7c10 */ /* 0x000fd200087fe4ff */
.L_x_1540:
[----:B------:R-:W-:Y:S05]  /*15f0*/  BSYNC B2 ;  /* 0x0000000000027941 */ /* 0x000fea0003800000 */
.L_x_1539:
[C---:B------:R-:W-:Y:S02]  /*1600*/  IADD3 R3, P0, -R9.reuse, 0x4, RZ ;  /* 0x0000000409037810 */ /* 0x040fe40007f1e1ff */
[----:B------:R-:W-:Y:S02]  /*1610*/  IADD3 R12, R9, -0x4, R2 ;  /* 0xfffffffc090c7810 */ /* 0x000fe40007ffe002 */
[----:B------:R-:W-:Y:S02]  /*1620*/  LEA R14, P1, R3, R14, 0x3 ;  /* 0x0000000e030e7211 */ /* 0x000fe400078218ff */
[----:B------:R-:W-:-:S04]  /*1630*/  IADD3.X R4, RZ, -0x1, RZ, P0, !PT ;  /* 0xffffffffff047810 */ /* 0x000fc800007fe4ff */
[----:B------:R-:W-:-:S07]  /*1640*/  LEA.HI.X R15, R3, R15, R4, 0x3, P1 ;  /* 0x0000000f030f7211 */ /* 0x000fce00008f1c04 */
.L_x_1538:
[----:B------:R-:W-:Y:S05]  /*1650*/  BSYNC B1 ;  /* 0x0000000000017941 */ /* 0x000fea0003800000 */
.L_x_1537:
        /* <DEDUP_REMOVED lines=10> */
[----:B------:R-:W-:Y:S01]  /*1700*/  IMAD.MOV.U32 R27, RZ, RZ, R5 ;  /* 0x000000ffff1b7224 */ /* 0x000fe200078e0005 */
[----:B------:R-:W-:Y:S01]  /*1710*/  MOV R25, R18 ;  /* 0x0000001200197202 */ /* 0x000fe20000000f00 */
[----:B------:R-:W-:-:S07]  /*1720*/  IMAD.MOV.U32 R21, RZ, RZ, R16 ;  /* 0x000000ffff157224 */ /* 0x000fce00078e0010 */
.L_x_1545:
[----:B------:R-:W-:Y:S01]  /*1730*/  IMAD.WIDE.U32 R2, R27, 0x20, R14 ;  /* 0x000000201b027825 */ /* 0x000fe200078e000e */
[----:B------:R-:W-:-:S04]  /*1740*/  ULDC UR4, c[0x0][0x22c] ;  /* 0x00008b0000047ab9 */ /* 0x000fc80000000800 */
[----:B------:R-:W2:Y:S04]  /*1750*/  LDG.E.128 R4, desc[UR36][R2.64] ;  /* 0x0000002402047981 */ /* 0x000ea8000c1e1d00 */
[----:B------:R-:W3:Y:S01]  /*1760*/  LDG.E.128 R8, desc[UR36][R2.64+0x10] ;  /* 0x0000102402087981 */ /* 0x000ee2000c1e1d00 */
[----:B------:R-:W-:-:S04]  /*1770*/  IADD3 R27, R27, UR4, RZ ;  /* 0x000000041b1b7c10 */ /* 0x000fc8000fffe0ff */
[----:B------:R-:W-:-:S04]  /*1780*/  LEA R20, R27, 0x3, 0x2 ;  /* 0x000000031b147811 */ /* 0x000fc800078e10ff */
[----:B------:R-:W-:Y:S02]  /*1790*/  ISETP.GE.U32.AND P2, PT, R20, R12, PT ;  /* 0x0000000c1400720c */ /* 0x000fe40003f46070 */
[----:B--2---:R-:W-:Y:S02]  /*17a0*/  IADD3 R17, P3, R4, R17, RZ ;  /* 0x0000001104117210 */ /* 0x004fe40007f7e0ff */
[----:B------:R-:W-:Y:S02]  /*17b0*/  IADD3 R25, P4, R6, R25, RZ ;  /* 0x0000001906197210 */ /* 0x000fe40007f9e0ff */
[----:B---3--:R-:W-:Y:S01]  /*17c0*/  IADD3 R18, P5, R8, R18, RZ ;  /* 0x0000001208127210 */ /* 0x008fe20007fbe0ff */
[----:B------:R-:W-:Y:S01]  /*17d0*/  IMAD.X R13, R5, 0x1, R13, P3 ;  /* 0x00000001050d7824 */ /* 0x000fe200018e060d */
[----:B------:R-:W-:Y:S02]  /*17e0*/  IADD3 R23, P6, R10, R23, RZ ;  /* 0x000000170a177210 */ /* 0x000fe40007fde0ff */
[----:B------:R-:W-:Y:S01]  /*17f0*/  IADD3.X R21, R7, R21, RZ, P4, !PT ;  /* 0x0000001507157210 */ /* 0x000fe200027fe4ff */
[----:B------:R-:W-:Y:S01]  /*1800*/  IMAD.X R16, R9, 0x1, R16, P5 ;  /* 0x0000000109107824 */ /* 0x000fe200028e0610 */
[----:B------:R-:W-:Y:S01]  /*1810*/  IADD3.X R19, R11, R19, RZ, P6, !PT ;  /* 0x000000130b137210 */ /* 0x000fe200037fe4ff */
[----:B------:R-:W-:Y:S08]  /*1820*/  @!P2 BRA `(.L_x_1545) ;  /* 0xfffffffc00c0a947 */ /* 0x000ff0000383ffff */
.L_x_1544:
[----:B------:R-:W-:Y:S05]  /*1830*/  BSYNC B1 ;  /* 0x0000000000017941 */ /* 0x000fea0003800000 */
.L_x_1543:
        /* <DEDUP_REMOVED lines=8> */
.L_x_1547:
[----:B------:R-:W-:Y:S05]  /*18c0*/  BSYNC B1 ;  /* 0x0000000000017941 */ /* 0x000fea0003800000 */
.L_x_1546:
        /* <DEDUP_REMOVED lines=11> */
[----:B--2---:R-:W-:-:S05]  /*1980*/  IADD3 R17, P0, R14, R17, RZ ;  /* 0x000000110e117210 */ /* 0x004fca0007f1e0ff */
[----:B------:R-:W-:-:S08]  /*1990*/  IMAD.X R13, R15, 0x1, R13, P0 ;  /* 0x000000010f0d7824 */ /* 0x000fd000000e060d */
.L_x_1549:
[----:B------:R-:W-:Y:S05]  /*19a0*/  BSYNC B1 ;  /* 0x0000000000017941 */ /* 0x000fea0003800000 */
.L_x_1548:
[----:B------:R-:W-:-:S04]  /*19b0*/  IADD3 R0, P0, P1, R18, R25, R17 ;  /* 0x0000001912007210 */ /* 0x000fc8000791e011 */
[----:B------:R-:W-:Y:S02]  /*19c0*/  IADD3 R0, P2, R23, R0, RZ ;  /* 0x0000000017007210 */ /* 0x000fe40007f5e0ff */
[----:B------:R-:W-:-:S04]  /*19d0*/  IADD3.X R16, R16, R21, R13, P0, P1 ;  /* 0x0000001510107210 */ /* 0x000fc800007e240d */
[----:B------:R-:W-:Y:S01]  /*19e0*/  IADD3.X R7, R19, R16, RZ, P2, !PT ;  /* 0x0000001013077210 */ /* 0x000fe200017fe4ff */
[----:B------:R-:W-:Y:S06]  /*19f0*/  BRA `(.L_x_1535) ;  /* 0x0000009400807947 */ /* 0x000fec0003800000 */
.L_x_1536:
        /* <DEDUP_REMOVED lines=9> */
[----:B------:R-:W-:Y:S01]  /*1a90*/  MOV R22, R5 ;  /* 0x0000000500167202 */ /* 0x000fe20000000f00 */
[----:B------:R-:W-:-:S04]  /*1aa0*/  IMAD.U32 R0, RZ, RZ, UR4 ;  /* 0x00000004ff007e24 */ /* 0x000fc8000f8e00ff */
[----:B------:R-:W-:Y:S01]  /*1ab0*/  IMAD R5, R0, 0x3, R5 ;  /* 0x0000000300057824 */ /* 0x000fe200078e0205 */
[----:B------:R-:W1:Y:S01]  /*1ac0*/  LDC R6, c[0x0][0x21c] ;  /* 0x00008700ff067b82 */ /* 0x000e620000000800 */
[----:B0-----:R-:W-:Y:S01]  /*1ad0*/  IMAD.MOV.U32 R3, RZ, RZ, R9 ;  /* 0x000000ffff037224 */ /* 0x001fe200078e0009 */
[----:B-1----:R-:W-:Y:S01]  /*1ae0*/  MOV R4, R6 ;  /* 0x0000000600047202 */ /* 0x002fe20000000f00 */
[----:B------:R-:W-:Y:S06]  /*1af0*/  @!P1 BRA `(.L_x_1551) ;  /* 0x0000008800789947 */ /* 0x000fec0003800000 */
[----:B------:R-:W-:Y:S01]  /*1b00*/  ISETP.GE.U32.AND P0, PT, R5, R2, PT ;  /* 0x000000020500720c */ /* 0x000fe20003f06070 */
[----:B------:R-:W-:Y:S01]  /*1b10*/  BSSY B1, `(.L_x_1552) ;  /* 0x000041b000017945 */ /* 0x000fe20003800000 */
[--C-:B------:R-:W-:Y:S01]  /*1b20*/  IMAD.MOV.U32 R20, RZ, RZ, R9.reuse ;  /* 0x000000ffff147224 */ /* 0x100fe200078e0009 */
[----:B------:R-:W-:Y:S01]  /*1b30*/  MOV R7, R6 ;  /* 0x0000000600077202 */ /* 0x000fe20000000f00 */
[----:B------:R-:W-:Y:S01]  /*1b40*/  IMAD.MOV.U32 R21, RZ, RZ, R9 ;  /* 0x000000ffff157224 */ /* 0x000fe200078e0009 */
[----:B------:R-:W-:Y:S01]  /*1b50*/  MOV R26, R9 ;  /* 0x00000009001a7202 */ /* 0x000fe20000000f00 */
[----:B------:R-:W-:-:S07]  /*1b60*/  IMAD.MOV.U32 R23, RZ, RZ, R6 ;  /* 0x000000ffff177224 */ /* 0x000fce00078e0006 */
[----:B------:R-:W-:Y:S05]  /*1b70*/  @P0 BRA `(.L_x_1553) ;  /* 0x0000004000500947 */ /* 0x000fea0003800000 */
[----:B------:R-:W-:Y:S01]  /*1b80*/  BSSY B2, `(.L_x_1554) ;  /* 0x0000411000027945 */ /* 0x000fe20003800000 */
[----:B------:R-:W-:Y:S01]  /*1b90*/  ISETP.NE.AND P0, PT, R8, RZ, PT ;  /* 0x000000ff0800720c */ /* 0x000fe20003f05270 */
[----:B------:R-:W-:Y:S01]  /*1ba0*/  IMAD.MOV.U32 R21, RZ, RZ, R9 ;  /* 0x000000ffff157224 */ /* 0x000fe200078e0009 */
[-C--:B------:R-:W-:Y:S01]  /*1bb0*/  MOV R20, R9.reuse ;  /* 0x0000000900147202 */ /* 0x080fe20000000f00 */
[----:B------:R-:W-:Y:S01]  /*1bc0*/  IMAD.MOV.U32 R7, RZ, RZ, R6 ;  /* 0x000000ffff077224 */ /* 0x000fe200078e0006 */
[----:B------:R-:W-:Y:S02]  /*1bd0*/  MOV R26, R9 ;  /* 0x00000009001a7202 */ /* 0x000fe40000000f00 */
[----:B------:R-:W-:-:S07]  /*1be0*/  MOV R23, R6 ;  /* 0x0000000600177202 */ /* 0x000fce0000000f00 */
.L_x_1559:
        /* <DEDUP_REMOVED lines=284> */
[----:B------:R-:W-:-:S05]  /*2db0*/  @P1 SHF.R.U32.HI R12, RZ, R13, R12 ;  /* 0x0000000dff0c1219 */ /* 0x000fca000001160c */
[----:B------:R-:W-:-:S04]  /*2dc0*/  @P1 IMAD.MOV R10, RZ, RZ, -R12 ;  /* 0x000000ffff0a1224 */ /* 0x000fc800078e0a0c */
[----:B--2---:R-:W-:-:S04]  /*2dd0*/  @P1 IMAD R10, R10, R17, R11 ;  /* 0x000000110a0a1224 */ /* 0x004fc800078e020b */
[----:B-1----:R-:W-:-:S07]  /*2de0*/  @P1 IMAD R5, R10, R0, R5 ;  /* 0x000000000a051224 */ /* 0x002fce00078e0205 */
.L_x_1555:
        /* <DEDUP_REMOVED lines=242> */
.L_x_1556:
[----:B------:R-:W-:-:S04]  /*3d10*/  LOP3.LUT R13, R2, 0xfffffff8, RZ, 0xc0, !PT ;  /* 0xfffffff8020d7812 */ /* 0x000fc800078ec0ff */
[----:B------:R-:W-:-:S05]  /*3d20*/  IADD3 R12, P1, R14, R13, RZ ;  /* 0x0000000d0e0c7210 */ /* 0x000fca0007f3e0ff */
[----:B------:R-:W-:-:S06]  /*3d30*/  IMAD.X R13, RZ, RZ, R15, P1 ;  /* 0x000000ffff0d7224 */ /* 0x000fcc00008e060f */
[----:B------:R-:W5:Y:S01]  /*3d40*/  LDG.E.64 R12, desc[UR36][R12.64] ;  /* 0x000000240c0c7981 */ /* 0x000f62000c1e1b00 */
[----:B------:R-:W-:Y:S01]  /*3d50*/  IADD3 R5, R5, R0, RZ ;  /* 0x0000000005057210 */ /* 0x000fe20007ffe0ff */
[----:B------:R-:W-:Y:S01]  /*3d60*/  IMAD.MOV.U32 R2, RZ, RZ, RZ ;  /* 0x000000ffff027224 */ /* 0x000fe200078e00ff */
[----:B------:R-:W-:Y:S01]  /*3d70*/  MOV R8, RZ ;  /* 0x000000ff00087202 */ /* 0x000fe20000000f00 */
        /* <DEDUP_REMOVED lines=226> */
[----:B------:R-:W-:-:S04]  /*4ba0*/  @P1 IMAD.MOV.U32 R18, RZ, RZ, RZ ;  /* 0x000000ffff121224 */ /* 0x000fc800078e00ff */
[C---:B0-----:R-:W-:Y:S01]  /*4bb0*/  @P1 IMAD.HI.U32 R10, R19.reuse, R10, R18 ;  /* 0x0000000a130a1227 */ /* 0x041fe200078e0012 */
[----:B------:R-:W-:-:S04]  /*4bc0*/  IADD3 R18, -R19, RZ, RZ ;  /* 0x000000ff13127210 */ /* 0x000fc80007ffe1ff */
[----:B------:R-:W-:Y:S01]  /*4bd0*/  @P1 SHF.R.U32.HI R10, RZ, R11, R10 ;  /* 0x0000000bff0a1219 */ /* 0x000fe2000001160a */
[----:B------:R-:W-:Y:S01]  /*4be0*/  IMAD R9, R18, UR38, R9 ;  /* 0x0000002612097c24 */ /* 0x000fe2000f8e0209 */
[----:B------:R-:W0:Y:S03]  /*4bf0*/  @P1 LDC R11, c[0x0][0x3f0] ;  /* 0x0000fc00ff0b1b82 */ /* 0x000e260000000800 */
[----:B------:R-:W-:Y:S02]  /*4c00*/  @P1 IMAD.MOV R25, RZ, RZ, -R10 ;  /* 0x000000ffff191224 */ /* 0x000fe400078e0a0a */
[----:B------:R-:W-:-:S03]  /*4c10*/  IMAD R8, R9, UR25, R8 ;  /* 0x0000001909087c24 */ /* 0x000fc6000f8e0208 */
[----:B------:R-:W1:Y:S02]  /*4c20*/  @P1 LDC R18, c[0x0][0x384] ;  /* 0x0000e100ff121b82 */ /* 0x000e640000000800 */
[----:B-1----:R-:W-:-:S04]  /*4c30*/  @P1 IMAD R18, R18, R25, R19 ;  /* 0x0000001912121224 */ /* 0x002fc800078e0213 */
[----:B0-----:R-:W-:-:S07]  /*4c40*/  @P1 IMAD R8, R18, R11, R8 ;  /* 0x0000000b12081224 */ /* 0x001fce00078e0208 */
.L_x_1557:
        /* <DEDUP_REMOVED lines=232> */
[----:B------:R-:W1:Y:S02]  /*5ad0*/  @P1 LDC R25, c[0x0][0x384] ;  /* 0x0000e100ff191b82 */ /* 0x000e640000000800 */
[----:B0-----:R-:W-:-:S05]  /*5ae0*/  @P1 IMAD.HI.U32 R8, R19, R8, R18 ;  /* 0x0000000813081227 */ /* 0x001fca00078e0012 */
[----:B------:R-:W-:Y:S01]  /*5af0*/  @P1 SHF.R.U32.HI R8, RZ, R9, R8 ;  /* 0x00000009ff081219 */ /* 0x000fe20000011608 */
[----:B------:R-:W-:-:S03]  /*5b00*/  IMAD.MOV R9, RZ, RZ, -R19 ;  /* 0x000000ffff097224 */ /* 0x000fc600078e0a13 */
[----:B------:R-:W-:Y:S01]  /*5b10*/  @P1 IADD3 R18, -R8, RZ, RZ ;  /* 0x000000ff08121210 */ /* 0x000fe20007ffe1ff */
[----:B------:R-:W-:Y:S01]  /*5b20*/  IMAD R9, R9, UR4, R22 ;  /* 0x0000000409097c24 */ /* 0x000fe2000f8e0216 */
[----:B------:R-:W0:Y:S03]  /*5b30*/  @P1 LDC R8, c[0x0][0x3f0] ;  /* 0x0000fc00ff081b82 */ /* 0x000e260000000800 */
[----:B-1----:R-:W-:Y:S02]  /*5b40*/  @P1 IMAD R19, R25, R18, R19 ;  /* 0x0000001219131224 */ /* 0x002fe400078e0213 */
[----:B------:R-:W-:-:S04]  /*5b50*/  IMAD R2, R9, UR25, R2 ;  /* 0x0000001909027c24 */ /* 0x000fc8000f8e0202 */
[----:B0-----:R-:W-:-:S07]  /*5b60*/  @P1 IMAD R2, R19, R8, R2 ;  /* 0x0000000813021224 */ /* 0x001fce00078e0202 */
.L_x_1558:
[----:B------:R-:W-:Y:S01]  /*5b70*/  LOP3.LUT R9, R2, 0xfffffff8, RZ, 0xc0, !PT ;  /* 0xfffffff802097812 */ /* 0x000fe200078ec0ff */
[----:B------:R-:W-:-:S03]  /*5b80*/  ULDC UR4, c[0x0][0x224] ;  /* 0x0000890000047ab9 */ /* 0x000fc60000000800 */
[----:B------:R-:W-:-:S05]  /*5b90*/  IADD3 R8, P1, R14, R9, RZ ;  /* 0x000000090e087210 */ /* 0x000fca0007f3e0ff */
[----:B------:R-:W-:-:S06]  /*5ba0*/  IMAD.X R9, RZ, RZ, R15, P1 ;  /* 0x000000ffff097224 */ /* 0x000fcc00008e060f */
[----:B------:R-:W2:Y:S01]  /*5bb0*/  LDG.E.64 R8, desc[UR36][R8.64] ;  /* 0x0000002408087981 */ /* 0x000ea2000c1e1b00 */
[----:B------:R-:W-:Y:S01]  /*5bc0*/  IADD3 R22, R5, R0, RZ ;  /* 0x0000000005167210 */ /* 0x000fe20007ffe0ff */
[----:B------:R-:W-:Y:S01]  /*5bd0*/  IMAD.U32 R2, RZ, RZ, UR4 ;  /* 0x00000004ff027e24 */ /* 0x000fe2000f8e00ff */
[----:B-----5:R-:W-:Y:S02]  /*5be0*/  IADD3 R21, P3, R12, R21, RZ ;  /* 0x000000150c157210 */ /* 0x020fe40007f7e0ff */
[----:B------:R-:W-:Y:S01]  /*5bf0*/  IADD3 R26, P2, R16, R26, RZ ;  /* 0x0000001a101a7210 */ /* 0x000fe20007f5e0ff */
[----:B------:R-:W-:Y:S01]  /*5c00*/  IMAD R5, R0, 0x3, R22 ;  /* 0x0000000300057824 */ /* 0x000fe200078e0216 */
[----:B------:R-:W-:Y:S01]  /*5c10*/  IADD3 R20, P4, R10, R20, RZ ;  /* 0x000000140a147210 */ /* 0x000fe20007f9e0ff */
[----:B------:R-:W-:Y:S01]  /*5c20*/  IMAD.X R6, R13, 0x1, R6, P3 ;  /* 0x000000010d067824 */ /* 0x000fe200018e0606 */
[----:B------:R-:W-:Y:S02]  /*5c30*/  IADD3.X R23, R17, R23, RZ, P2, !PT ;  /* 0x0000001711177210 */ /* 0x000fe400017fe4ff */
[----:B------:R-:W-:-:S02]  /*5c40*/  ISETP.GE.U32.AND P1, PT, R5, R2, PT ;  /* 0x000000020500720c */ /* 0x000fc40003f26070 */
[----:B------:R-:W-:Y:S02]  /*5c50*/  IADD3.X R7, R11, R7, RZ, P4, !PT ;  /* 0x000000070b077210 */ /* 0x000fe400027fe4ff */
[----:B--2---:R-:W-:-:S05]  /*5c60*/  IADD3 R3, P5, R8, R3, RZ ;  /* 0x0000000308037210 */ /* 0x004fca0007fbe0ff */
[----:B------:R-:W-:-:S04]  /*5c70*/  IMAD.X R4, R9, 0x1, R4, P5 ;  /* 0x0000000109047824 */ /* 0x000fc800028e0604 */
[----:B------:R-:W-:Y:S05]  /*5c80*/  @!P1 BRA `(.L_x_1559) ;  /* 0xffffffbc00d89947 */ /* 0x000fea000383ffff */
[----:B------:R-:W-:Y:S05]  /*5c90*/  BSYNC B2 ;  /* 0x0000000000027941 */ /* 0x000fea0003800000 */
.L_x_1554:
[----:B------:R-:W-:Y:S01]  /*5ca0*/  MOV R24, R8 ;  /* 0x0000000800187202 */ /* 0x000fe20000000f00 */
[----:B------:R-:W-:-:S07]  /*5cb0*/  IMAD.MOV.U32 R25, RZ, RZ, R9 ;  /* 0x000000ffff197224 */ /* 0x000fce00078e0009 */
.L_x_1553:
[----:B------:R-:W-:Y:S05]  /*5cc0*/  BSYNC B1 ;  /* 0x0000000000017941 */ /* 0x000fea0003800000 */
.L_x_1552:
[----:B------:R-:W-:Y:S01]  /*5cd0*/  ISETP.GE.U32.AND P0, PT, R22, R2, PT ;  /* 0x000000021600720c */ /* 0x000fe20003f06070 */
[----:B------:R-:W-:-:S12]  /*5ce0*/  BSSY B1, `(.L_x_1560) ;  /* 0x0000466000017945 */ /* 0x000fd80003800000 */
[----:B------:R-:W-:Y:S05]  /*5cf0*/  @P0 BRA `(.L_x_1561) ;  /* 0x0000004400900947 */ /* 0x000fea0003800000 */
[----:B------:R-:W0:Y:S01]  /*5d00*/  LDC R27, c[0x0][0x260] ;  /* 0x00009800ff1b7b82 */ /* 0x000e220000000800 */
[----:B------:R-:W-:Y:S01]  /*5d10*/  HFMA2.MMA R5, -RZ, RZ, 0, 0 ;  /* 0x00000000ff057435 */ /* 0x000fe200000001ff */
[----:B0-----:R-:W-:-:S13]  /*5d20*/  ISETP.NE.AND P1, PT, R27, RZ, PT ;  /* 0x000000ff1b00720c */ /* 0x001fda0003f25270 */
        /* <DEDUP_REMOVED lines=262> */
[----:B------:R-:W-:-:S03]  /*6d90*/  @P2 MOV R16, RZ ;  /* 0x000000ff00102202 */ /* 0x000fc60000000f00 */
[----:B------:R-:W-:-:S04]  /*6da0*/  IMAD.MOV R8, RZ, RZ, -R17 ;  /* 0x000000ffff087224 */ /* 0x000fc800078e0a11 */
        /* <DEDUP_REMOVED lines=10> */
.L_x_1562:
[----:B------:R-:W-:-:S04]  /*6e50*/  LOP3.LUT R5, R5, 0xfffffff8, RZ, 0xc0, !PT ;  /* 0xfffffff805057812 */ /* 0x000fc800078ec0ff */
[----:B------:R-:W-:-:S04]  /*6e60*/  IADD3 R16, P2, R14, R5, RZ ;  /* 0x000000050e107210 */ /* 0x000fc80007f5e0ff */
[----:B------:R-:W-:-:S06]  /*6e70*/  IADD3.X R17, RZ, R15, RZ, P2, !PT ;  /* 0x0000000fff117210 */ /* 0x000fcc00017fe4ff */
[----:B------:R-:W5:Y:S01]  /*6e80*/  LDG.E.64 R16, desc[UR36][R16.64] ;  /* 0x0000002410107981 */ /* 0x000f62000c1e1b00 */
[----:B------:R-:W-:-:S05]  /*6e90*/  IMAD.IADD R19, R22, 0x1, R0 ;  /* 0x0000000116137824 */ /* 0x000fca00078e0200 */
        /* <DEDUP_REMOVED lines=265> */
[----:B------:R-:W-:Y:S02]  /*7f30*/  @P2 IMAD.MOV.U32 R12, RZ, RZ, RZ ;  /* 0x000000ffff0c2224 */ /* 0x000fe400078e00ff */
        /* <DEDUP_REMOVED lines=10> */
.L_x_1563:
[----:B------:R-:W-:-:S04]  /*7fe0*/  LOP3.LUT R5, R5, 0xfffffff8, RZ, 0xc0, !PT ;  /* 0xfffffff805057812 */ /* 0x000fc800078ec0ff */
[----:B------:R-:W-:-:S05]  /*7ff0*/  IADD3 R12, P2, R14, R5, RZ ;  /* 0x000000050e0c7210 */ /* 0x000fca0007f5e0ff */
[----:B------:R-:W-:-:S06]  /*8000*/  IMAD.X R13, RZ, RZ, R15, P2 ;  /* 0x000000ffff0d7224 */ /* 0x000fcc00010e060f */
        /* <DEDUP_REMOVED lines=273> */
[----:B------:R-:W0:Y:S03]  /*9120*/  @P2 LDC R8, c[0x0][0x384] ;  /* 0x0000e100ff082b82 */ /* 0x000e260000000800 */
[----:B------:R-:W-:-:S04]  /*9130*/  @P2 IMAD.MOV R9, RZ, RZ, -R9 ;  /* 0x000000ffff092224 */ /* 0x000fc800078e0a09 */
[----:B0-----:R-:W-:Y:S02]  /*9140*/  @P2 IMAD R8, R8, R9, R11 ;  /* 0x0000000908082224 */ /* 0x001fe400078e020b */
[----:B------:R-:W0:Y:S02]  /*9150*/  @P2 LDC R9, c[0x0][0x3f0] ;  /* 0x0000fc00ff092b82 */ /* 0x000e240000000800 */
[----:B0-----:R-:W-:-:S07]  /*9160*/  @P2 IMAD R5, R8, R9, R5 ;  /* 0x0000000908052224 */ /* 0x001fce00078e0205 */
.L_x_1564:
        /* <DEDUP_REMOVED lines=270> */
[----:B------:R-:W-:-:S05]  /*a250*/  @P1 MOV R8, RZ ;  /* 0x000000ff00081202 */ /* 0x000fca0000000f00 */
[----:B0-----:R-:W-:-:S04]  /*a260*/  @P1 IMAD.HI.U32 R24, R9, R24, R8 ;  /* 0x0000001809181227 */ /* 0x001fc800078e0008 */
[----:B------:R-:W-:Y:S01]  /*a270*/  IMAD.MOV R8, RZ, RZ, -R9 ;  /* 0x000000ffff087224 */ /* 0x000fe200078e0a09 */
[----:B------:R-:W-:-:S03]  /*a280*/  @P1 SHF.R.U32.HI R24, RZ, R25, R24 ;  /* 0x00000019ff181219 */ /* 0x000fc60000011618 */
[----:B------:R-:W-:Y:S02]  /*a290*/  IMAD R8, R8, UR6, R19 ;  /* 0x0000000608087c24 */ /* 0x000fe4000f8e0213 */
[----:B------:R-:W0:Y:S02]  /*a2a0*/  @P1 LDC R19, c[0x0][0x384] ;  /* 0x0000e100ff131b82 */ /* 0x000e240000000800 */
[----:B------:R-:W-:Y:S01]  /*a2b0*/  IMAD R5, R8, UR4, R5 ;  /* 0x0000000408057c24 */ /* 0x000fe2000f8e0205 */
[----:B------:R-:W-:-:S05]  /*a2c0*/  @P1 IADD3 R8, -R24, RZ, RZ ;  /* 0x000000ff18081210 */ /* 0x000fca0007ffe1ff */
[----:B0-----:R-:W-:Y:S02]  /*a2d0*/  @P1 IMAD R8, R19, R8, R9 ;  /* 0x0000000813081224 */ /* 0x001fe400078e0209 */
[----:B------:R-:W0:Y:S02]  /*a2e0*/  @P1 LDC R9, c[0x0][0x3f0] ;  /* 0x0000fc00ff091b82 */ /* 0x000e240000000800 */
[----:B0-----:R-:W-:-:S07]  /*a2f0*/  @P1 IMAD R5, R8, R9, R5 ;  /* 0x0000000908051224 */ /* 0x001fce00078e0205 */
.L_x_1565:
[----:B------:R-:W-:-:S04]  /*a300*/  LOP3.LUT R5, R5, 0xfffffff8, RZ, 0xc0, !PT ;  /* 0xfffffff805057812 */ /* 0x000fc800078ec0ff */
[----:B------:R-:W-:-:S04]  /*a310*/  IADD3 R8, P1, R14, R5, RZ ;  /* 0x000000050e087210 */ /* 0x000fc80007f3e0ff */
[----:B------:R-:W-:-:S05]  /*a320*/  IADD3.X R9, RZ, R15, RZ, P1, !PT ;  /* 0x0000000fff097210 */ /* 0x000fca0000ffe4ff */
[----:B------:R0:W5:Y:S04]  /*a330*/  LDG.E.64 R24, desc[UR36][R8.64] ;  /* 0x0000002408187981 */ /* 0x000168000c1e1b00 */
.L_x_1561:
[----:B------:R-:W-:Y:S05]  /*a340*/  BSYNC B1 ;  /* 0x0000000000017941 */ /* 0x000fea0003800000 */
.L_x_1560:
[----:B------:R-:W-:Y:S04]  /*a350*/  BSSY B1, `(.L_x_1566) ;  /* 0x0000013000017945 */ /* 0x000fe80003800000 */
[----:B------:R-:W-:Y:S05]  /*a360*/  @P0 BRA `(.L_x_1567) ;  /* 0x0000000000440947 */ /* 0x000fea0003800000 */
[----:B------:R-:W-:Y:S01]  /*a370*/  IMAD.IADD R5, R22, 0x1, R0 ;  /* 0x0000000116057824 */ /* 0x000fe200078e0200 */
[----:B-----5:R-:W-:-:S04]  /*a380*/  IADD3 R26, P1, R16, R26, RZ ;  /* 0x0000001a101a7210 */ /* 0x020fc80007f3e0ff */
[----:B------:R-:W-:Y:S02]  /*a390*/  ISETP.GE.U32.AND P0, PT, R5, R2, PT ;  /* 0x000000020500720c */ /* 0x000fe40003f06070 */
[----:B------:R-:W-:-:S11]  /*a3a0*/  IADD3.X R23, R17, R23, RZ, P1, !PT ;  /* 0x0000001711177210 */ /* 0x000fd60000ffe4ff */
[----:B------:R-:W-:Y:S05]  /*a3b0*/  @P0 BRA `(.L_x_1567) ;  /* 0x0000000000300947 */ /* 0x000fea0003800000 */
[----:B------:R-:W-:Y:S02]  /*a3c0*/  IADD3 R5, R5, R0, RZ ;  /* 0x0000000005057210 */ /* 0x000fe40007ffe0ff */
[----:B------:R-:W-:Y:S02]  /*a3d0*/  IADD3 R21, P2, R12, R21, RZ ;  /* 0x000000150c157210 */ /* 0x000fe40007f5e0ff */
[----:B------:R-:W-:Y:S02]  /*a3e0*/  ISETP.GE.U32.AND P0, PT, R5, R2, PT ;  /* 0x000000020500720c */ /* 0x000fe40003f06070 */
[----:B------:R-:W-:-:S11]  /*a3f0*/  IADD3.X R6, R13, R6, RZ, P2, !PT ;  /* 0x000000060d067210 */ /* 0x000fd600017fe4ff */
[----:B------:R-:W-:Y:S01]  /*a400*/  @!P0 IMAD.IADD R5, R5, 0x1, R0 ;  /* 0x0000000105058824 */ /* 0x000fe200078e0200 */
[----:B------:R-:W-:-:S04]  /*a410*/  @!P0 IADD3 R20, P3, R10, R20, RZ ;  /* 0x000000140a148210 */ /* 0x000fc80007f7e0ff */
[----:B------:R-:W-:Y:S02]  /*a420*/  @!P0 ISETP.GE.U32.AND P1, PT, R5, R2, PT ;  /* 0x000000020500820c */ /* 0x000fe40003f26070 */
[----:B------:R-:W-:Y:S02]  /*a430*/  @!P0 IADD3.X R7, R11, R7, RZ, P3, !PT ;  /* 0x000000070b078210 */ /* 0x000fe40001ffe4ff */
[----:B------:R-:W-:Y:S02]  /*a440*/  @!P0 SEL R0, R24, RZ, !P1 ;  /* 0x000000ff18008207 */ /* 0x000fe40004800000 */
[----:B------:R-:W-:Y:S02]  /*a450*/  @!P0 SEL R25, R25, RZ, !P1 ;  /* 0x000000ff19198207 */ /* 0x000fe40004800000 */
[----:B------:R-:W-:-:S05]  /*a460*/  @!P0 IADD3 R3, P4, R0, R3, RZ ;  /* 0x0000000300038210 */ /* 0x000fca0007f9e0ff */
[----:B------:R-:W-:-:S08]  /*a470*/  @!P0 IMAD.X R4, R25, 0x1, R4, P4 ;  /* 0x0000000119048824 */ /* 0x000fd000020e0604 */
.L_x_1567:
[----:B------:R-:W-:Y:S05]  /*a480*/  BSYNC B1 ;  /* 0x0000000000017941 */ /* 0x000fea0003800000 */
.L_x_1566:
[----:B------:R-:W-:-:S04]  /*a490*/  IADD3 R0, P0, P1, R20, R21, R26 ;  /* 0x0000001514007210 */ /* 0x000fc8000791e01a */
[----:B------:R-:W-:Y:S02]  /*a4a0*/  IADD3 R0, P2, R0, R3, RZ ;  /* 0x0000000300007210 */ /* 0x000fe40007f5e0ff */
[----:B------:R-:W-:-:S04]  /*a4b0*/  IADD3.X R7, R7, R6, R23, P0, P1 ;  /* 0x0000000607077210 */ /* 0x000fc800007e2417 */
[----:B------:R-:W-:Y:S01]  /*a4c0*/  IADD3.X R7, R7, R4, RZ, P2, !PT ;  /* 0x0000000407077210 */ /* 0x000fe200017fe4ff */
[----:B------:R-:W-:Y:S06]  /*a4d0*/  BRA `(.L_x_1535) ;  /* 0x0000000800c87947 */ /* 0x000fec0003800000 */
.L_x_1551:
[----:B------:R-:W-:Y:S01]  /*a4e0*/  ISETP.GE.U32.AND P0, PT, R5, R2, PT ;  /* 0x000000020500720c */ /* 0x000fe20003f06070 */
[----:B------:R-:W-:Y:S01]  /*a4f0*/  BSSY B1, `(.L_x_1568) ;  /* 0x0000027000017945 */ /* 0x000fe20003800000 */
[----:B------:R-:W-:Y:S01]  /*a500*/  MOV R5, R9 ;  /* 0x0000000900057202 */ /* 0x000fe20000000f00 */
[----:B------:R-:W-:Y:S01]  /*a510*/  IMAD.MOV.U32 R7, RZ, RZ, R9 ;  /* 0x000000ffff077224 */ /* 0x000fe200078e0009 */
[-C--:B------:R-:W-:Y:S02]  /*a520*/  MOV R8, R6.reuse ;  /* 0x0000000600087202 */ /* 0x080fe40000000f00 */
[----:B------:R-:W-:-:S07]  /*a530*/  MOV R20, R6 ;  /* 0x0000000600147202 */ /* 0x000fce0000000f00 */
[----:B------:R-:W-:Y:S05]  /*a540*/  @P0 BRA `(.L_x_1569) ;  /* 0x0000000000840947 */ /* 0x000fea0003800000 */
[----:B------:R-:W-:Y:S01]  /*a550*/  BSSY B2, `(.L_x_1569) ;  /* 0x0000020000027945 */ /* 0x000fe20003800000 */
[----:B------:R-:W-:Y:S01]  /*a560*/  IMAD.MOV.U32 R5, RZ, RZ, R9 ;  /* 0x000000ffff057224 */ /* 0x000fe200078e0009 */
[----:B------:R-:W-:Y:S01]  /*a570*/  MOV R7, R9 ;  /* 0x0000000900077202 */ /* 0x000fe20000000f00 */
[----:B------:R-:W-:Y:S01]  /*a580*/  IMAD.MOV.U32 R20, RZ, RZ, R6 ;  /* 0x000000ffff147224 */ /* 0x000fe200078e0006 */
[----:B------:R-:W-:-:S07]  /*a590*/  MOV R8, R6 ;  /* 0x0000000600087202 */ /* 0x000fce0000000f00 */
.L_x_1570:
[-C--:B------:R-:W-:Y:S01]  /*a5a0*/  IADD3 R10, R0, R22.reuse, RZ ;  /* 0x00000016000a7210 */ /* 0x080fe20007ffe0ff */
[----:B------:R-:W-:-:S03]  /*a5b0*/  IMAD R13, R23, R22, RZ ;  /* 0x00000016170d7224 */ /* 0x000fc600078e02ff */
[----:B------:R-:W-:Y:S01]  /*a5c0*/  IADD3 R12, R10, R0, RZ ;  /* 0x000000000a0c7210 */ /* 0x000fe20007ffe0ff */
[----:B------:R-:W-:-:S04]  /*a5d0*/  IMAD R11, R23, R10, RZ ;  /* 0x0000000a170b7224 */ /* 0x000fc800078e02ff */
[----:B------:R-:W-:Y:S02]  /*a5e0*/  IMAD.IADD R21, R12, 0x1, R0 ;  /* 0x000000010c157824 */ /* 0x000fe400078e0200 */
[C---:B------:R-:W-:Y:S02]  /*a5f0*/  IMAD R19, R23.reuse, R12, RZ ;  /* 0x0000000c17137224 */ /* 0x040fe400078e02ff */
[----:B------:R-:W-:Y:S02]  /*a600*/  IMAD R17, R23, R21, RZ ;  /* 0x0000001517117224 */ /* 0x000fe400078e02ff */
[----:B------:R-:W-:-:S04]  /*a610*/  IMAD.WIDE.U32 R10, R11, 0x8, R14 ;  /* 0x000000080b0a7825 */ /* 0x000fc800078e000e */
[--C-:B------:R-:W-:Y:S02]  /*a620*/  IMAD.WIDE.U32 R12, R13, 0x8, R14.reuse ;  /* 0x000000080d0c7825 */ /* 0x100fe400078e000e */
[----:B------:R-:W2:Y:S02]  /*a630*/  LDG.E.64 R10, desc[UR36][R10.64] ;  /* 0x000000240a0a7981 */ /* 0x000ea4000c1e1b00 */
[--C-:B------:R-:W-:Y:S02]  /*a640*/  IMAD.WIDE.U32 R18, R19, 0x8, R14.reuse ;  /* 0x0000000813127825 */ /* 0x100fe400078e000e */
[----:B------:R-:W3:Y:S02]  /*a650*/  LDG.E.64 R12, desc[UR36][R12.64] ;  /* 0x000000240c0c7981 */ /* 0x000ee4000c1e1b00 */
[----:B------:R-:W-:Y:S02]  /*a660*/  IMAD.WIDE.U32 R16, R17, 0x8, R14 ;  /* 0x0000000811107825 */ /* 0x000fe400078e000e */
[----:B------:R-:W4:Y:S04]  /*a670*/  LDG.E.64 R18, desc[UR36][R18.64] ;  /* 0x0000002412127981 */ /* 0x000f28000c1e1b00 */
[----:B------:R-:W5:Y:S01]  /*a680*/  LDG.E.64 R16, desc[UR36][R16.64] ;  /* 0x0000002410107981 */ /* 0x000f62000c1e1b00 */
[----:B------:R-:W-:-:S05]  /*a690*/  IADD3 R22, R21, R0, RZ ;  /* 0x0000000015167210 */ /* 0x000fca0007ffe0ff */
[----:B------:R-:W-:-:S05]  /*a6a0*/  IMAD R21, R0, 0x3, R22 ;  /* 0x0000000300157824 */ /* 0x000fca00078e0216 */
[----:B------:R-:W-:Y:S02]  /*a6b0*/  ISETP.GE.U32.AND P0, PT, R21, R2, PT ;  /* 0x000000021500720c */ /* 0x000fe40003f06070 */
[----:B--2---:R-:W-:Y:S02]  /*a6c0*/  IADD3 R7, P2, R10, R7, RZ ;  /* 0x000000070a077210 */ /* 0x004fe40007f5e0ff */
[----:B---3--:R-:W-:Y:S02]  /*a6d0*/  IADD3 R9, P1, R12, R9, RZ ;  /* 0x000000090c097210 */ /* 0x008fe40007f3e0ff */
[----:B----4-:R-:W-:Y:S02]  /*a6e0*/  IADD3 R5, P3, R18, R5, RZ ;  /* 0x0000000512057210 */ /* 0x010fe40007f7e0ff */
[----:B-----5:R-:W-:Y:S01]  /*a6f0*/  IADD3 R3, P4, R16, R3, RZ ;  /* 0x0000000310037210 */ /* 0x020fe20007f9e0ff */
[----:B------:R-:W-:Y:S01]  /*a700*/  IMAD.X R8, R11, 0x1, R8, P2 ;  /* 0x000000010b087824 */ /* 0x000fe200010e0608 */
[----:B------:R-:W-:-:S02]  /*a710*/  IADD3.X R20, R13, R20, RZ, P1, !PT ;  /* 0x000000140d147210 */ /* 0x000fc40000ffe4ff */
[----:B------:R-:W-:Y:S02]  /*a720*/  IADD3.X R6, R19, R6, RZ, P3, !PT ;  /* 0x0000000613067210 */ /* 0x000fe40001ffe4ff */
[----:B------:R-:W-:Y:S01]  /*a730*/  IADD3.X R4, R17, R4, RZ, P4, !PT ;  /* 0x0000000411047210 */ /* 0x000fe200027fe4ff */
[----:B------:R-:W-:Y:S06]  /*a740*/  @!P0 BRA `(.L_x_1570) ;  /* 0xfffffffc00948947 */ /* 0x000fec000383ffff */
[----:B------:R-:W-:Y:S05]  /*a750*/  BSYNC B2 ;  /* 0x0000000000027941 */ /* 0x000fea0003800000 */
.L_x_1569:
[----:B------:R-:W-:Y:S05]  /*a760*/  BSYNC B1 ;  /* 0x0000000000017941 */ /* 0x000fea0003800000 */
.L_x_1568:
[----:B------:R-:W-:Y:S01]  /*a770*/  ISETP.GE.U32.AND P1, PT, R22, R2, PT ;  /* 0x000000021600720c */ /* 0x000fe20003f26070 */
[----:B------:R-:W-:-:S12]  /*a780*/  BSSY B1, `(.L_x_1571) ;  /* 0x0000016000017945 */ /* 0x000fd80003800000 */
[----:B------:R-:W-:Y:S05]  /*a790*/  @P1 BRA `(.L_x_1572) ;  /* 0x0000000000501947 */ /* 0x000fea0003800000 */
[----:B------:R-:W-:-:S04]  /*a7a0*/  IMAD R13, R23, R22, RZ ;  /* 0x00000016170d7224 */ /* 0x000fc800078e02ff */
[----:B------:R-:W-:-:S06]  /*a7b0*/  IMAD.WIDE.U32 R12, R13, 0x8, R14 ;  /* 0x000000080d0c7825 */ /* 0x000fcc00078e000e */
[----:B------:R-:W5:Y:S01]  /*a7c0*/  LDG.E.64 R12, desc[UR36][R12.64] ;  /* 0x000000240c0c7981 */ /* 0x000f62000c1e1b00 */
[----:B------:R-:W-:-:S05]  /*a7d0*/  IMAD.IADD R21, R22, 0x1, R0 ;  /* 0x0000000116157824 */ /* 0x000fca00078e0200 */
[----:B------:R-:W-:-:S13]  /*a7e0*/  ISETP.GE.U32.AND P0, PT, R21, R2, PT ;  /* 0x000000021500720c */ /* 0x000fda0003f06070 */
[----:B------:R-:W-:Y:S05]  /*a7f0*/  @P0 BRA `(.L_x_1572) ;  /* 0x0000000000380947 */ /* 0x000fea0003800000 */
[----:B------:R-:W-:-:S04]  /*a800*/  IMAD R11, R23, R21, RZ ;  /* 0x00000015170b7224 */ /* 0x000fc800078e02ff */
        /* <DEDUP_REMOVED lines=13> */
.L_x_1572:
[----:B------:R-:W-:Y:S05]  /*a8e0*/  BSYNC B1 ;  /* 0x0000000000017941 */ /* 0x000fea0003800000 */
.L_x_1571:
[----:B------:R-:W-:Y:S04]  /*a8f0*/  BSSY B1, `(.L_x_1573) ;  /* 0x0000013000017945 */ /* 0x000fe80003800000 */
[----:B------:R-:W-:Y:S05]  /*a900*/  @P1 BRA `(.L_x_1574) ;  /* 0x0000000000441947 */ /* 0x000fea0003800000 */
[----:B0-----:R-:W-:Y:S01]  /*a910*/  IMAD.IADD R15, R22, 0x1, R0 ;  /* 0x00000001160f7824 */ /* 0x001fe200078e0200 */
        /* <DEDUP_REMOVED lines=16> */
.L_x_1574:
[----:B------:R-:W-:Y:S05]  /*aa20*/  BSYNC B1 ;  /* 0x0000000000017941 */ /* 0x000fea0003800000 */
.L_x_1573:
[----:B------:R-:W-:-:S04]  /*aa30*/  IADD3 R0, P0, P1, R5, R7, R9 ;  /* 0x0000000705007210 */ /* 0x000fc8000791e009 */
[----:B------:R-:W-:Y:S02]  /*aa40*/  IADD3 R0, P2, R0, R3, RZ ;  /* 0x0000000300007210 */ /* 0x000fe40007f5e0ff */
[----:B------:R-:W-:-:S04]  /*aa50*/  IADD3.X R7, R6, R8, R20, P0, P1 ;  /* 0x0000000806077210 */ /* 0x000fc800007e2414 */
[----:B------:R-:W-:Y:S01]  /*aa60*/  IADD3.X R7, R7, R4, RZ, P2, !PT ;  /* 0x0000000407077210 */ /* 0x000fe200017fe4ff */
[----:B------:R-:W-:Y:S06]  /*aa70*/  BRA `(.L_x_1535) ;  /* 0x0000000400607947 */ /* 0x000fec0003800000 */
.L_x_1550:
[----:B------:R-:W0:Y:S01]  /*aa80*/  LDC R22, c[0x0][0x22c] ;  /* 0x00008b00ff167b82 */ /* 0x000e220000000800 */
[----:B------:R-:W-:Y:S01]  /*aa90*/  BSSY B1, `(.L_x_1575) ;  /* 0x000002a000017945 */ /* 0x000fe20003800000 */
[----:B------:R-:W-:-:S06]  /*aaa0*/  MOV R0, R5 ;  /* 0x0000000500007202 */ /* 0x000fcc0000000f00 */
[----:B------:R-:W1:Y:S08]  /*aab0*/  LDC R4, c[0x0][0x218] ;  /* 0x00008600ff047b82 */ /* 0x000e700000000800 */
[----:B------:R-:W2:Y:S01]  /*aac0*/  LDC R8, c[0x0][0x21c] ;  /* 0x00008700ff087b82 */ /* 0x000ea20000000800 */
[----:B0-----:R-:W-:-:S05]  /*aad0*/  IMAD R3, R22, 0x3, R5 ;  /* 0x0000000316037824 */ /* 0x001fca00078e0205 */
[----:B------:R-:W-:Y:S01]  /*aae0*/  ISETP.GE.U32.AND P0, PT, R3, R2, PT ;  /* 0x000000020300720c */ /* 0x000fe20003f06070 */
[----:B-1----:R-:W-:Y:S01]  /*aaf0*/  IMAD.MOV.U32 R3, RZ, RZ, R4 ;  /* 0x000000ffff037224 */ /* 0x002fe200078e0004 */
[-C--:B------:R-:W-:Y:S02]  /*ab00*/  MOV R5, R4.reuse ;  /* 0x0000000400057202 */ /* 0x080fe40000000f00 */
[----:B------:R-:W-:Y:S01]  /*ab10*/  MOV R6, R4 ;  /* 0x0000000400067202 */ /* 0x000fe20000000f00 */
[----:B--2---:R-:W-:Y:S01]  /*ab20*/  IMAD.MOV.U32 R7, RZ, RZ, R8 ;  /* 0x000000ffff077224 */ /* 0x004fe200078e0008 */
[-C--:B------:R-:W-:Y:S02]  /*ab30*/  MOV R9, R8.reuse ;  /* 0x0000000800097202 */ /* 0x080fe40000000f00 */
[----:B------:R-:W-:-:S05]  /*ab40*/  MOV R20, R8 ;  /* 0x0000000800147202 */ /* 0x000fca0000000f00 */
[----:B------:R-:W-:Y:S05]  /*ab50*/  @P0 BRA `(.L_x_1576) ;  /* 0x0000000000740947 */ /* 0x000fea0003800000 */
[----:B------:R-:W-:Y:S01]  /*ab60*/  BSSY B2, `(.L_x_1576) ;  /* 0x000001c000027945 */ /* 0x000fe20003800000 */
[----:B------:R-:W-:Y:S01]  /*ab70*/  IMAD.MOV.U32 R5, RZ, RZ, R4 ;  /* 0x000000ffff057224 */ /* 0x000fe200078e0004 */
[----:B------:R-:W-:Y:S01]  /*ab80*/  MOV R6, R4 ;  /* 0x0000000400067202 */ /* 0x000fe20000000f00 */
[----:B------:R-:W-:Y:S01]  /*ab90*/  IMAD.MOV.U32 R20, RZ, RZ, R8 ;  /* 0x000000ffff147224 */ /* 0x000fe200078e0008 */
[----:B------:R-:W-:-:S07]  /*aba0*/  MOV R9, R8 ;  /* 0x0000000800097202 */ /* 0x000fce0000000f00 */
.L_x_1577:
        /* <DEDUP_REMOVED lines=24> */
.L_x_1576:
[----:B------:R-:W-:Y:S05]  /*ad30*/  BSYNC B1 ;  /* 0x0000000000017941 */ /* 0x000fea0003800000 */
.L_x_1575:
[----:B------:R-:W-:Y:S01]  /*ad40*/  ISETP.GE.U32.AND P1, PT, R0, R2, PT ;  /* 0x000000020000720c */ /* 0x000fe20003f26070 */
[----:B------:R-:W-:-:S12]  /*ad50*/  BSSY B1, `(.L_x_1578) ;  /* 0x0000012000017945 */ /* 0x000fd80003800000 */
[----:B------:R-:W-:Y:S05]  /*ad60*/  @P1 BRA `(.L_x_1579) ;  /* 0x0000000000401947 */ /* 0x000fea0003800000 */
[----:B------:R-:W-:-:S06]  /*ad70*/  IMAD.WIDE.U32 R16, R0, 0x8, R14 ;  /* 0x0000000800107825 */ /* 0x000fcc00078e000e */
[----:B------:R-:W5:Y:S01]  /*ad80*/  LDG.E.64 R16, desc[UR36][R16.64] ;  /* 0x0000002410107981 */ /* 0x000f62000c1e1b00 */
[----:B------:R-:W-:-:S05]  /*ad90*/  IMAD.IADD R21, R0, 0x1, R22 ;  /* 0x0000000100157824 */ /* 0x000fca00078e0216 */
[----:B------:R-:W-:-:S13]  /*ada0*/  ISETP.GE.U32.AND P0, PT, R21, R2, PT ;  /* 0x000000021500720c */ /* 0x000fda0003f06070 */
[----:B------:R-:W-:Y:S05]  /*adb0*/  @P0 BRA `(.L_x_1579) ;  /* 0x00000000002c0947 */ /* 0x000fea0003800000 */
[----:B------:R-:W-:-:S06]  /*adc0*/  IMAD.WIDE.U32 R18, R21, 0x8, R14 ;  /* 0x0000000815127825 */ /* 0x000fcc00078e000e */
[----:B------:R-:W5:Y:S01]  /*add0*/  LDG.E.64 R18, desc[UR36][R18.64] ;  /* 0x0000002412127981 */ /* 0x000f62000c1e1b00 */
[----:B------:R-:W-:-:S04]  /*ade0*/  IADD3 R21, R21, R22, RZ ;  /* 0x0000001615157210 */ /* 0x000fc80007ffe0ff */
        /* <DEDUP_REMOVED lines=8> */
.L_x_1579:
[----:B------:R-:W-:Y:S05]  /*ae70*/  BSYNC B1 ;  /* 0x0000000000017941 */ /* 0x000fea0003800000 */
.L_x_1578:
        /* <DEDUP_REMOVED lines=19> */
.L_x_1581:
[----:B------:R-:W-:Y:S05]  /*afb0*/  BSYNC B1 ;  /* 0x0000000000017941 */ /* 0x000fea0003800000 */
.L_x_1580:
[----:B------:R-:W-:-:S04]  /*afc0*/  IADD3 R0, P0, P1, R4, R5, R6 ;  /* 0x0000000504007210 */ /* 0x000fc8000791e006 */
[----:B------:R-:W-:Y:S02]  /*afd0*/  IADD3 R0, P2, R3, R0, RZ ;  /* 0x0000000003007210 */ /* 0x000fe40007f5e0ff */
[----:B------:R-:W-:-:S04]  /*afe0*/  IADD3.X R8, R8, R9, R20, P0, P1 ;  /* 0x0000000908087210 */ /* 0x000fc800007e2414 */
[----:B------:R-:W-:-:S07]  /*aff0*/  IADD3.X R7, R7, R8, RZ, P2, !PT ;  /* 0x0000000807077210 */ /* 0x000fce00017fe4ff */
.L_x_1535:
[----:B------:R-:W-:Y:S05]  /*b000*/  BSYNC B0 ;  /* 0x0000000000007941 */ /* 0x000fea0003800000 */
.L_x_1534:
        /* <DEDUP_REMOVED lines=9> */
[----:B------:R-:W-:Y:S01]  /*b0a0*/  MOV R6, R0 ;  /* 0x0000000000067202 */ /* 0x000fe20000000f00 */
[----:B------:R-:W-:Y:S02]  /*b0b0*/  ULDC UR7, c[0x0][0x4] ;  /* 0x0000010000077ab9 */ /* 0x000fe40000000800 */
        /* <DEDUP_REMOVED lines=8> */
.L_x_1583:
[----:B-1----:R-:W1:Y:S01]  /*b140*/  S2R R6, SR_TID.Y ;  /* 0x0000000000067919 */ /* 0x002e620000002200 */
[----:B------:R-:W2:Y:S01]  /*b150*/  S2R R3, SR_TID.X ;  /* 0x0000000000037919 */ /* 0x000ea20000002100 */
[----:B------:R-:W-:Y:S01]  /*b160*/  BAR.SYNC.DEFER_BLOCKING 0x0 ;  /* 0x0000000000007b1d */ /* 0x000fe20000010000 */
[----:B-1----:R-:W-:-:S04]  /*b170*/  IADD3 R2, R6, R4, RZ ;  /* 0x0000000406027210 */ /* 0x002fc80007ffe0ff */
[----:B------:R-:W-:-:S04]  /*b180*/  ISETP.GE.U32.AND P0, PT, R2, UR7, PT ;  /* 0x0000000702007c0c */ /* 0x000fc8000bf06070 */
[----:B------:R-:W-:-:S13]  /*b190*/  ISETP.GE.U32.OR P0, PT, R6, R4, P0 ;  /* 0x000000040600720c */ /* 0x000fda0000706470 */
[----:B--2---:R-:W-:-:S05]  /*b1a0*/  @!P0 IMAD R2, R2, UR6, R3 ;  /* 0x0000000602028c24 */ /* 0x004fca000f8e0203 */
[----:B------:R-:W-:-:S06]  /*b1b0*/  @!P0 LEA R2, R2, UR4, 0x3 ;  /* 0x0000000402028c11 */ /* 0x000fcc000f8e18ff */
[----:B------:R-:W1:Y:S02]  /*b1c0*/  @!P0 LDS.64 R2, [R2] ;  /* 0x0000000002028984 */ /* 0x000e640000000a00 */
[----:B-1----:R-:W-:-:S04]  /*b1d0*/  @!P0 IADD3 R0, P1, R2, R0, RZ ;  /* 0x0000000002008210 */ /* 0x002fc80007f3e0ff */
[----:B------:R-:W-:Y:S01]  /*b1e0*/  @!P0 IADD3.X R7, R3, R7, RZ, P1, !PT ;  /* 0x0000000703078210 */ /* 0x000fe20000ffe4ff */
[----:B------:R-:W-:-:S05]  /*b1f0*/  @!P0 IMAD.MOV.U32 R6, RZ, RZ, R0 ;  /* 0x000000ffff068224 */ /* 0x000fca00078e0000 */
[----:B------:R2:W-:Y:S01]  /*b200*/  @!P0 STS.64 [R5], R6 ;  /* 0x0000000605008388 */ /* 0x0005e20000000a00 */
[----:B------:R-:W-:Y:S02]  /*b210*/  ISETP.GT.AND P0, PT, R4, 0x1, PT ;  /* 0x000000010400780c */ /* 0x000fe40003f04270 */
[----:B------:R-:W-:-:S11]  /*b220*/  SHF.R.S32.HI R4, RZ, 0x1, R4 ;  /* 0x00000001ff047819 */ /* 0x000fd60000011404 */
[----:B--2---:R-:W-:Y:S05]  /*b230*/  @P0 BRA `(.L_x_1583) ;  /* 0xfffffffc00c00947 */ /* 0x004fea000383ffff */
.L_x_1582:
[----:B------:R-:W-:Y:S02]  /*b240*/  ULDC UR4, c[0x0][0x238] ;  /* 0x00008e0000047ab9 */ /* 0x000fe40000000800 */
[----:B------:R-:W-:-:S13]  /*b250*/  ISETP.NE.AND P0, PT, RZ, UR4, PT ;  /* 0x00000004ff007c0c */ /* 0x000fda000bf05270 */
[----:B------:R-:W-:Y:S05]  /*b260*/  @!P0 BRA `(.L_x_1584) ;  /* 0x0000000000b88947 */ /* 0x000fea0003800000 */
[----:B0-----:R-:W0:Y:S02]  /*b270*/  LDC R9, c[0x0][RZ] ;  /* 0x00000000ff097b82 */ /* 0x001e240000000800 */
[----:B0-----:R-:W-:Y:S02]  /*b280*/  ISETP.GT.AND P0, PT, R9, 0x20, PT ;  /* 0x000000200900780c */ /* 0x001fe40003f04270 */
[----:B------:R-:W-:-:S11]  /*b290*/  MOV R2, R9 ;  /* 0x0000000900027202 */ /* 0x000fd60000000f00 */
[----:B------:R-:W-:Y:S05]  /*b2a0*/  @!P0 BRA `(.L_x_1585) ;  /* 0x00000000007c8947 */ /* 0x000fea0003800000 */
[----:B------:R-:W0:Y:S01]  /*b2b0*/  S2R R3, SR_TID.Y ;  /* 0x0000000000037919 */ /* 0x000e220000002200 */
[----:B------:R-:W2:Y:S01]  /*b2c0*/  S2UR UR5, SR_CgaCtaId ;  /* 0x00000000000579c3 */ /* 0x000ea20000008800 */
[----:B------:R-:W-:Y:S01]  /*b2d0*/  UMOV UR4, 0x400 ;  /* 0x0000040000047882 */ /* 0x000fe20000000000 */
[----:B-1----:R-:W0:Y:S01]  /*b2e0*/  S2R R6, SR_TID.X ;  /* 0x0000000000067919 */ /* 0x002e220000002100 */
[----:B------:R-:W-:-:S04]  /*b2f0*/  UIADD3 UR4, UR4, 0x10, URZ ;  /* 0x0000001004047890 */ /* 0x000fc8000fffe03f */
[----:B--2---:R-:W-:Y:S01]  /*b300*/  ULEA UR4, UR5, UR4, 0x18 ;  /* 0x0000000405047291 */ /* 0x004fe2000f8ec03f */
[----:B0-----:R-:W-:Y:S01]  /*b310*/  IMAD R2, R3, R9, R6 ;  /* 0x0000000903027224 */ /* 0x001fe200078e0206 */
[----:B------:R-:W-:-:S04]  /*b320*/  MOV R6, R0 ;  /* 0x0000000000067202 */ /* 0x000fc80000000f00 */
[----:B------:R-:W-:Y:S02]  /*b330*/  LEA R5, R2, UR4, 0x3 ;  /* 0x0000000402057c11 */ /* 0x000fe4000f8e18ff */
[----:B------:R-:W-:-:S03]  /*b340*/  LEA.HI R2, R9, R9, RZ, 0x1 ;  /* 0x0000000909027211 */ /* 0x000fc600078f08ff */
[----:B------:R0:W-:Y:S01]  /*b350*/  STS.64 [R5], R6 ;  /* 0x0000000605007388 */ /* 0x0001e20000000a00 */
[----:B------:R-:W-:Y:S01]  /*b360*/  SHF.R.S32.HI R3, RZ, 0x1, R2 ;  /* 0x00000001ff037819 */ /* 0x000fe20000011402 */
[----:B------:R-:W-:-:S03]  /*b370*/  IMAD.MOV.U32 R2, RZ, RZ, 0x20 ;  /* 0x00000020ff027424 */ /* 0x000fc600078e00ff */
[----:B------:R-:W-:-:S13]  /*b380*/  ISETP.GE.AND P0, PT, R3, 0x20, PT ;  /* 0x000000200300780c */ /* 0x000fda0003f06270 */
[----:B0-----:R-:W-:Y:S05]  /*b390*/  @!P0 BRA `(.L_x_1585) ;  /* 0x0000000000408947 */ /* 0x001fea0003800000 */
[----:B------:R-:W-:-:S07]  /*b3a0*/  MOV R4, R3 ;  /* 0x0000000300047202 */ /* 0x000fce0000000f00 */
.L_x_1586:
[----:B------:R-:W0:Y:S01]  /*b3b0*/  S2R R3, SR_TID.X ;  /* 0x0000000000037919 */ /* 0x000e220000002100 */
[----:B------:R-:W-:Y:S01]  /*b3c0*/  BAR.SYNC.DEFER_BLOCKING 0x0 ;  /* 0x0000000000007b1d */ /* 0x000fe20000010000 */
[----:B0-----:R-:W-:-:S04]  /*b3d0*/  IADD3 R2, R3, R4, RZ ;  /* 0x0000000403027210 */ /* 0x001fc80007ffe0ff */
[----:B------:R-:W-:-:S04]  /*b3e0*/  ISETP.GE.U32.AND P0, PT, R2, R9, PT ;  /* 0x000000090200720c */ /* 0x000fc80003f06070 */
[----:B------:R-:W-:-:S13]  /*b3f0*/  ISETP.GE.U32.OR P0, PT, R3, R4, P0 ;  /* 0x000000040300720c */ /* 0x000fda0000706470 */
[----:B------:R-:W-:Y:S01]  /*b400*/  @!P0 IMAD R2, R4, 0x8, R5 ;  /* 0x0000000804028824 */ /* 0x000fe200078e0205 */
[----:B------:R-:W-:-:S05]  /*b410*/  SHF.R.S32.HI R4, RZ, 0x1, R4 ;  /* 0x00000001ff047819 */ /* 0x000fca0000011404 */
[----:B------:R-:W0:Y:S02]  /*b420*/  @!P0 LDS.64 R2, [R2] ;  /* 0x0000000002028984 */ /* 0x000e240000000a00 */
[----:B0-----:R-:W-:-:S04]  /*b430*/  @!P0 IADD3 R0, P1, R2, R0, RZ ;  /* 0x0000000002008210 */ /* 0x001fc80007f3e0ff */
[----:B------:R-:W-:Y:S02]  /*b440*/  @!P0 IADD3.X R7, R3, R7, RZ, P1, !PT ;  /* 0x0000000703078210 */ /* 0x000fe40000ffe4ff */
[----:B------:R-:W-:-:S05]  /*b450*/  @!P0 MOV R6, R0 ;  /* 0x0000000000068202 */ /* 0x000fca0000000f00 */
[----:B------:R0:W-:Y:S01]  /*b460*/  @!P0 STS.64 [R5], R6 ;  /* 0x0000000605008388 */ /* 0x0001e20000000a00 */
[----:B------:R-:W-:-:S13]  /*b470*/  ISETP.GE.AND P0, PT, R4, 0x20, PT ;  /* 0x000000200400780c */ /* 0x000fda0003f06270 */
[----:B0-----:R-:W-:Y:S05]  /*b480*/  @P0 BRA `(.L_x_1586) ;  /* 0xfffffffc00c80947 */ /* 0x001fea000383ffff */
[----:B------:R-:W-:-:S07]  /*b490*/  IMAD.MOV.U32 R2, RZ, RZ, 0x20 ;  /* 0x00000020ff027424 */ /* 0x000fce00078e00ff */
.L_x_1585:
[----:B------:R-:W-:Y:S01]  /*b4a0*/  BAR.SYNC.DEFER_BLOCKING 0x0 ;  /* 0x0000000000007b1d */ /* 0x000fe20000010000 */
[----:B------:R-:W-:-:S13]  /*b4b0*/  ISETP.GE.AND P0, PT, R2, 0x2, PT ;  /* 0x000000020200780c */ /* 0x000fda0003f06270 */
[----:B------:R-:W-:Y:S05]  /*b4c0*/  @!P0 BRA `(.L_x_1584) ;  /* 0x0000000000208947 */ /* 0x000fea0003800000 */
[----:B------:R-:W-:-:S11]  /*b4d0*/  HFMA2.MMA R3, -RZ, RZ, 0, 5.9604644775390625e-08 ;  /* 0x00000001ff037435 */ /* 0x000fd600000001ff */
.L_x_1587:
[----:B-1----:R-:W0:Y:S04]  /*b4e0*/  SHFL.DOWN PT, R5, R0, R3, 0x1f ;  /* 0x08001f0300057589 */ /* 0x002e2800000e0000 */
[----:B------:R1:W2:Y:S02]  /*b4f0*/  SHFL.DOWN PT, R4, R7, R3, 0x1f ;  /* 0x08001f0307047589 */ /* 0x0002a400000e0000 */
[----:B-1----:R-:W-:-:S04]  /*b500*/  SHF.L.U32 R3, R3, 0x1, RZ ;  /* 0x0000000103037819 */ /* 0x002fc800000006ff */
[----:B------:R-:W-:Y:S02]  /*b510*/  ISETP.GE.AND P0, PT, R3, R2, PT ;  /* 0x000000020300720c */ /* 0x000fe40003f06270 */
[----:B0-----:R-:W-:-:S05]  /*b520*/  IADD3 R0, P1, R5, R0, RZ ;  /* 0x0000000005007210 */ /* 0x001fca0007f3e0ff */
[----:B--2---:R-:W-:-:S06]  /*b530*/  IMAD.X R7, R4, 0x1, R7, P1 ;  /* 0x0000000104077824 */ /* 0x004fcc00008e0607 */
[----:B------:R-:W-:Y:S05]  /*b540*/  @!P0 BRA `(.L_x_1587) ;  /* 0xfffffffc00e48947 */ /* 0x000fea000383ffff */
.L_x_1584:
[----:B-----5:R-:W2:Y:S01]  /*b550*/  LDC R13, c[0x0][0x3f4] ;  /* 0x0000fd00ff0d7b82 */ /* 0x020ea20000000800 */
[----:B------:R-:W-:Y:S02]  /*b560*/  MOV R16, RZ ;  /* 0x000000ff00107202 */ /* 0x000fe40000000f00 */
        /* <DEDUP_REMOVED lines=9> */
[----:B-1----:R-:W-:-:S04]  /*b600*/  IMAD.MOV R5, RZ, RZ, -R3 ;  /* 0x000000ffff057224 */ /* 0x002fc800078e0a03 */
        /* <DEDUP_REMOVED lines=265> */
.L_x_1588:
        /* <DEDUP_REMOVED lines=14> */
[----:B0-----:R-:W0:Y:S01]  /*c780*/  S2R R15, SR_TID.X ;  /* 0x00000000000f7919 */ /* 0x001e220000002100 */
        /* <DEDUP_REMOVED lines=283> */
.L_x_1590:
        /* <DEDUP_REMOVED lines=17> */
.L_x_1592:
[----:B0-----:R-:W-:Y:S05]  /*da50*/  BSYNC B0 ;  /* 0x0000000000007941 */ /* 0x001fea0003800000 */
.L_x_1591:
[----:B------:R-:W-:Y:S01]  /*da60*/  PRMT R8, R8, 0x9910, RZ ;  /* 0x0000991008087816 */ /* 0x000fe200000000ff */
[----:B------:R-:W-:Y:S01]  /*da70*/  BSSY B0, `(.L_x_1593) ;  /* 0x000000f000007945 */ /* 0x000fe20003800000 */
[----:B------:R-:W-:Y:S02]  /*da80*/  LOP3.LUT P0, RZ, R15, R14, RZ, 0xfc, !PT ;  /* 0x0000000e0fff7212 */ /* 0x000fe4000780fcff */
[----:B------:R-:W-:-:S13]  /*da90*/  ISETP.NE.AND P1, PT, R8, RZ, PT ;  /* 0x000000ff0800720c */ /* 0x000fda0003f25270 */
[----:B------:R-:W-:Y:S05]  /*daa0*/  @!P1 BRA `(.L_x_1594) ;  /* 0x00000000002c9947 */ /* 0x000fea0003800000 */
[----:B------:R-:W0:Y:S01]  /*dab0*/  S2UR UR4, SR_CTAID.Y ;  /* 0x00000000000479c3 */ /* 0x000e220000002600 */
[----:B------:R-:W-:Y:S02]  /*dac0*/  ISETP.NE.AND P2, PT, RZ, UR9, PT ;  /* 0x00000009ff007c0c */ /* 0x000fe4000bf45270 */
[----:B------:R-:W-:-:S05]  /*dad0*/  MOV R10, R0 ;  /* 0x00000000000a7202 */ /* 0x000fca0000000f00 */
[----:B------:R-:W0:Y:S08]  /*dae0*/  LDC R11, c[0x0][0x10] ;  /* 0x00000400ff0b7b82 */ /* 0x000e300000000800 */
[----:B------:R-:W1:Y:S01]  /*daf0*/  LDC.64 R8, c[0x0][0x610] ;  /* 0x00018400ff087b82 */ /* 0x000e620000000a00 */
[----:B0-----:R-:W-:Y:S01]  /*db00*/  IMAD R11, R6, R11, UR4 ;  /* 0x00000004060b7e24 */ /* 0x001fe2000f8e020b */
[----:B------:R-:W-:-:S03]  /*db10*/  ULDC UR4, c[0x0][0x0] ;  /* 0x0000000000047ab9 */ /* 0x000fc60000000800 */
[----:B------:R-:W-:-:S04]  /*db20*/  @!P2 IMAD R11, R11, UR4, R15 ;  /* 0x000000040b0bac24 */ /* 0x000fc8000f8e020f */
[----:B-1----:R-:W-:Y:S01]  /*db30*/  IMAD.WIDE.U32 R8, R11, 0x8, R8 ;  /* 0x000000080b087825 */ /* 0x002fe200078e0008 */
[----:B------:R-:W-:-:S05]  /*db40*/  MOV R11, R7 ;  /* 0x00000007000b7202 */ /* 0x000fca0000000f00 */
[----:B------:R0:W-:Y:S02]  /*db50*/  STG.E.64 desc[UR36][R8.64], R10 ;  /* 0x0000000a08007986 */ /* 0x0001e4000c101b24 */
.L_x_1594:
[----:B------:R-:W-:Y:S05]  /*db60*/  BSYNC B0 ;  /* 0x0000000000007941 */ /* 0x000fea0003800000 */
.L_x_1593:
        /* <DEDUP_REMOVED lines=16> */
[----:B------:R-:W1:Y:S01]  /*dc70*/  LDC.64 R8, c[0x0][0x618] ;  /* 0x00018600ff087b82 */ /* 0x000e620000000a00 */
        /* <DEDUP_REMOVED lines=14> */
[----:B0-----:R-:W-:-:S05]  /*dd60*/  IMAD.IADD R0, R0, 0x1, R11 ;  /* 0x0000000100007824 */ /* 0x001fca00078e020b */
[----:B------:R-:W-:-:S04]  /*dd70*/  ISETP.NE.AND P0, PT, R0, UR4, PT ;  /* 0x0000000400007c0c */ /* 0x000fc8000bf05270 */
[----:B------:R-:W-:-:S05]  /*dd80*/  SEL R0, RZ, 0x1, P0 ;  /* 0x00000001ff007807 */ /* 0x000fca0000000000 */
[----:B------:R1:W-:Y:S04]  /*dd90*/  STS.U8 [UR5], R0 ;  /* 0x00000000ff007988 */ /* 0x0003e80008000005 */
.L_x_1596:
[----:B------:R-:W-:Y:S05]  /*dda0*/  BSYNC B0 ;  /* 0x0000000000007941 */ /* 0x000fea0003800000 */
.L_x_1595:
[----:B------:R-:W-:Y:S01]  /*ddb0*/  BAR.SYNC.DEFER_BLOCKING 0x0 ;  /* 0x0000000000007b1d */ /* 0x000fe20000010000 */
[----:B------:R-:W-:-:S09]  /*ddc0*/  ULEA UR4, UR8, UR7, 0x18 ;  /* 0x0000000708047291 */ /* 0x000fd2000f8ec03f */
[----:B-1----:R-:W1:Y:S02]  /*ddd0*/  LDS.U8 R0, [UR4] ;  /* 0x00000004ff007984 */ /* 0x002e640008000000 */
        /* <DEDUP_REMOVED lines=14> */
[----:B------:R-:W-:Y:S02]  /*dec0*/  MOV R0, UR4 ;  /* 0x0000000400007c02 */ /* 0x000fe40008000f00 */
[----:B------:R-:W-:Y:S01]  /*ded0*/  MOV R7, UR5 ;  /* 0x0000000500077c02 */ /* 0x000fe20008000f00 */
[----:B------:R-:W-:Y:S06]  /*dee0*/  @!P0 BRA `(.L_x_1598) ;  /* 0x0000000000588947 */ /* 0x000fec0003800000 */
        /* <DEDUP_REMOVED lines=8> */
[----:B------:R-:W-:Y:S02]  /*df70*/  IMAD.MOV.U32 R13, RZ, RZ, R10 ;  /* 0x000000ffff0d7224 */ /* 0x000fe400078e000a */
[----:B------:R-:W-:-:S04]  /*df80*/  IMAD R6, R6, UR5, RZ ;  /* 0x0000000506067c24 */ /* 0x000fc8000f8e02ff */
[----:B------:R-:W1:Y:S01]  /*df90*/  LDC.64 R8, c[0x0][0x610] ;  /* 0x00018400ff087b82 */ /* 0x000e620000000a00 */
[----:B0-----:R-:W-:-:S07]  /*dfa0*/  IMAD R14, R14, UR4, RZ ;  /* 0x000000040e0e7c24 */ /* 0x001fce000f8e02ff */
.L_x_1601:
[----:B------:R-:W-:-:S05]  /*dfb0*/  IADD3 R11, R6, R13, RZ ;  /* 0x0000000d060b7210 */ /* 0x000fca0007ffe0ff */
[----:B-1----:R-:W-:-:S06]  /*dfc0*/  IMAD.WIDE.U32 R10, R11, 0x8, R8 ;  /* 0x000000080b0a7825 */ /* 0x002fcc00078e0008 */
[----:B------:R-:W2:Y:S01]  /*dfd0*/  LDG.E.64 R10, desc[UR36][R10.64] ;  /* 0x000000240a0a7981 */ /* 0x000ea2000c1e1b00 */
[----:B------:R-:W-:-:S04]  /*dfe0*/  IADD3 R13, R14, R13, RZ ;  /* 0x0000000d0e0d7210 */ /* 0x000fc80007ffe0ff */
[----:B------:R-:W-:Y:S02]  /*dff0*/  ISETP.GE.U32.AND P0, PT, R13, UR6, PT ;  /* 0x000000060d007c0c */ /* 0x000fe4000bf06070 */
[----:B--2---:R-:W-:-:S05]  /*e000*/  IADD3 R0, P2, R10, R0, RZ ;  /* 0x000000000a007210 */ /* 0x004fca0007f5e0ff */
[----:B------:R-:W-:-:S06]  /*e010*/  IMAD.X R7, R11, 0x1, R7, P2 ;  /* 0x000000010b077824 */ /* 0x000fcc00010e0607 */
[----:B------:R-:W-:Y:S05]  /*e020*/  @!P0 BRA `(.L_x_1601) ;  /* 0xfffffffc00e08947 */ /* 0x000fea000383ffff */
[----:B------:R-:W-:Y:S05]  /*e030*/  BSYNC B1 ;  /* 0x0000000000017941 */ /* 0x000fea0003800000 */
.L_x_1600:
[----:B------:R-:W-:Y:S05]  /*e040*/  BRA `(.L_x_1599) ;  /* 0x0000000000507947 */ /* 0x000fea0003800000 */
.L_x_1598:
        /* <DEDUP_REMOVED lines=10> */
.L_x_1602:
[----:B------:R-:W0:Y:S01]  /*e0f0*/  S2R R11, SR_TID.X ;  /* 0x00000000000b7919 */ /* 0x000e220000002100 */
[----:B------:R-:W-:-:S05]  /*e100*/  IADD3 R10, R6, R13, RZ ;  /* 0x0000000d060a7210 */ /* 0x000fca0007ffe0ff */
[----:B0-----:R-:W-:-:S04]  /*e110*/  IMAD R11, R10, R15, R11 ;  /* 0x0000000f0a0b7224 */ /* 0x001fc800078e020b */
[----:B-1----:R-:W-:-:S06]  /*e120*/  IMAD.WIDE.U32 R10, R11, 0x8, R8 ;  /* 0x000000080b0a7825 */ /* 0x002fcc00078e0008 */
[----:B------:R-:W3:Y:S01]  /*e130*/  LDG.E.64 R10, desc[UR36][R10.64] ;  /* 0x000000240a0a7981 */ /* 0x000ee2000c1e1b00 */
[----:B--2---:R-:W-:-:S05]  /*e140*/  IMAD.IADD R13, R14, 0x1, R13 ;  /* 0x000000010e0d7824 */ /* 0x004fca00078e020d */
[----:B------:R-:W-:Y:S02]  /*e150*/  ISETP.GE.U32.AND P0, PT, R13, UR5, PT ;  /* 0x000000050d007c0c */ /* 0x000fe4000bf06070 */
[----:B---3--:R-:W-:-:S04]  /*e160*/  IADD3 R0, P2, R10, R0, RZ ;  /* 0x000000000a007210 */ /* 0x008fc80007f5e0ff */
[----:B------:R-:W-:-:S07]  /*e170*/  IADD3.X R7, R11, R7, RZ, P2, !PT ;  /* 0x000000070b077210 */ /* 0x000fce00017fe4ff */
[----:B------:R-:W-:Y:S05]  /*e180*/  @!P0 BRA `(.L_x_1602) ;  /* 0xfffffffc00d88947 */ /* 0x000fea000383ffff */
.L_x_1599:
[----:B------:R-:W-:Y:S05]  /*e190*/  BSYNC B0 ;  /* 0x0000000000007941 */ /* 0x000fea0003800000 */
.L_x_1597:
        /* <DEDUP_REMOVED lines=10> */
[----:B0-----:R-:W-:Y:S01]  /*e240*/  IMAD R8, R10, R6, R11 ;  /* 0x000000060a087224 */ /* 0x001fe200078e020b */
[----:B------:R-:W-:Y:S01]  /*e250*/  MOV R10, R0 ;  /* 0x00000000000a7202 */ /* 0x000fe20000000f00 */
[----:B------:R-:W-:-:S03]  /*e260*/  IMAD.MOV.U32 R11, RZ, RZ, R7 ;  /* 0x000000ffff0b7224 */ /* 0x000fc600078e0007 */
[----:B------:R-:W-:-:S05]  /*e270*/  LEA R8, R8, UR7, 0x3 ;  /* 0x0000000708087c11 */ /* 0x000fca000f8e18ff */
[----:B------:R0:W-:Y:S02]  /*e280*/  STS.64 [R8], R10 ;  /* 0x0000000a08007388 */ /* 0x0001e40000000a00 */
[----:B------:R-:W-:Y:S05]  /*e290*/  @!P0 BRA `(.L_x_1603) ;  /* 0x0000000000488947 */ /* 0x000fea0003800000 */
[----:B------:R-:W-:-:S07]  /*e2a0*/  MOV R9, UR4 ;  /* 0x0000000400097c02 */ /* 0x000fce0008000f00 */
.L_x_1604:
[----:B------:R-:W1:Y:S01]  /*e2b0*/  S2R R13, SR_TID.Y ;  /* 0x00000000000d7919 */ /* 0x000e620000002200 */
[----:B0-----:R-:W0:Y:S01]  /*e2c0*/  S2R R10, SR_TID.X ;  /* 0x00000000000a7919 */ /* 0x001e220000002100 */
[----:B------:R-:W-:Y:S01]  /*e2d0*/  BAR.SYNC.DEFER_BLOCKING 0x0 ;  /* 0x0000000000007b1d */ /* 0x000fe20000010000 */
[----:B-1----:R-:W-:-:S04]  /*e2e0*/  IADD3 R11, R13, R9, RZ ;  /* 0x000000090d0b7210 */ /* 0x002fc80007ffe0ff */
[----:B------:R-:W-:-:S04]  /*e2f0*/  ISETP.GE.U32.AND P0, PT, R11, UR5, PT ;  /* 0x000000050b007c0c */ /* 0x000fc8000bf06070 */
[----:B------:R-:W-:-:S13]  /*e300*/  ISETP.GE.U32.OR P0, PT, R13, R9, P0 ;  /* 0x000000090d00720c */ /* 0x000fda0000706470 */
[----:B0-----:R-:W-:-:S05]  /*e310*/  @!P0 IMAD R10, R11, R6, R10 ;  /* 0x000000060b0a8224 */ /* 0x001fca00078e020a */
[----:B------:R-:W-:-:S06]  /*e320*/  @!P0 LEA R10, R10, UR7, 0x3 ;  /* 0x000000070a0a8c11 */ /* 0x000fcc000f8e18ff */
[----:B------:R-:W0:Y:S02]  /*e330*/  @!P0 LDS.64 R10, [R10] ;  /* 0x000000000a0a8984 */ /* 0x000e240000000a00 */
[----:B0-----:R-:W-:-:S04]  /*e340*/  @!P0 IADD3 R0, P2, R10, R0, RZ ;  /* 0x000000000a008210 */ /* 0x001fc80007f5e0ff */
[----:B------:R-:W-:Y:S01]  /*e350*/  @!P0 MOV R10, R0 ;  /* 0x00000000000a8202 */ /* 0x000fe20000000f00 */
[----:B------:R-:W-:-:S05]  /*e360*/  @!P0 IMAD.X R7, R11, 0x1, R7, P2 ;  /* 0x000000010b078824 */ /* 0x000fca00010e0607 */
[----:B------:R-:W-:-:S05]  /*e370*/  @!P0 MOV R11, R7 ;  /* 0x00000007000b8202 */ /* 0x000fca0000000f00 */
[----:B------:R1:W-:Y:S01]  /*e380*/  @!P0 STS.64 [R8], R10 ;  /* 0x0000000a08008388 */ /* 0x0003e20000000a00 */
[----:B------:R-:W-:Y:S02]  /*e390*/  ISETP.GT.AND P0, PT, R9, 0x1, PT ;  /* 0x000000010900780c */ /* 0x000fe40003f04270 */
[----:B------:R-:W-:-:S11]  /*e3a0*/  SHF.R.S32.HI R9, RZ, 0x1, R9 ;  /* 0x00000001ff097819 */ /* 0x000fd60000011409 */
[----:B-1----:R-:W-:Y:S05]  /*e3b0*/  @P0 BRA `(.L_x_1604) ;  /* 0xfffffffc00bc0947 */ /* 0x002fea000383ffff */
.L_x_1603:
[----:B------:R-:W-:Y:S05]  /*e3c0*/  @!P3 BRA `(.L_x_1605) ;  /* 0x000000000098b947 */ /* 0x000fea0003800000 */
[----:B------:R-:W-:Y:S01]  /*e3d0*/  ISETP.GT.AND P0, PT, R6, 0x20, PT ;  /* 0x000000200600780c */ /* 0x000fe20003f04270 */
[----:B------:R-:W-:-:S12]  /*e3e0*/  IMAD.MOV.U32 R9, RZ, RZ, R6 ;  /* 0x000000ffff097224 */ /* 0x000fd800078e0006 */
[----:B------:R-:W-:Y:S05]  /*e3f0*/  @!P0 BRA `(.L_x_1606) ;  /* 0x0000000000608947 */ /* 0x000fea0003800000 */
[----:B0-----:R-:W-:Y:S02]  /*e400*/  MOV R10, R0 ;  /* 0x00000000000a7202 */ /* 0x001fe40000000f00 */
[----:B------:R-:W-:Y:S02]  /*e410*/  MOV R11, R7 ;  /* 0x00000007000b7202 */ /* 0x000fe40000000f00 */
[----:B------:R-:W-:-:S03]  /*e420*/  LEA.HI R9, R6, R6, RZ, 0x1 ;  /* 0x0000000606097211 */ /* 0x000fc600078f08ff */
[----:B------:R1:W-:Y:S01]  /*e430*/  STS.64 [R8], R10 ;  /* 0x0000000a08007388 */ /* 0x0003e20000000a00 */
[----:B------:R-:W-:Y:S01]  /*e440*/  SHF.R.S32.HI R13, RZ, 0x1, R9 ;  /* 0x00000001ff0d7819 */ /* 0x000fe20000011409 */
[----:B------:R-:W-:-:S03]  /*e450*/  IMAD.MOV.U32 R9, RZ, RZ, 0x20 ;  /* 0x00000020ff097424 */ /* 0x000fc600078e00ff */
[----:B------:R-:W-:-:S13]  /*e460*/  ISETP.GE.AND P0, PT, R13, 0x20, PT ;  /* 0x000000200d00780c */ /* 0x000fda0003f06270 */
[----:B-1----:R-:W-:Y:S05]  /*e470*/  @!P0 BRA `(.L_x_1606) ;  /* 0x0000000000408947 */ /* 0x002fea0003800000 */
.L_x_1607:
[----:B------:R-:W0:Y:S01]  /*e480*/  S2R R10, SR_TID.X ;  /* 0x00000000000a7919 */ /* 0x000e220000002100 */
[----:B------:R-:W-:Y:S01]  /*e490*/  BAR.SYNC.DEFER_BLOCKING 0x0 ;  /* 0x0000000000007b1d */ /* 0x000fe20000010000 */
[----:B0-----:R-:W-:-:S04]  /*e4a0*/  IADD3 R9, R10, R13, RZ ;  /* 0x0000000d0a097210 */ /* 0x001fc80007ffe0ff */
[----:B------:R-:W-:-:S04]  /*e4b0*/  ISETP.GE.U32.AND P0, PT, R9, R6, PT ;  /* 0x000000060900720c */ /* 0x000fc80003f06070 */
[----:B------:R-:W-:-:S13]  /*e4c0*/  ISETP.GE.U32.OR P0, PT, R10, R13, P0 ;  /* 0x0000000d0a00720c */ /* 0x000fda0000706470 */
[----:B------:R-:W-:Y:S02]  /*e4d0*/  @!P0 LEA R10, R13, R8, 0x3 ;  /* 0x000000080d0a8211 */ /* 0x000fe400078e18ff */
[----:B------:R-:W-:-:S04]  /*e4e0*/  SHF.R.S32.HI R13, RZ, 0x1, R13 ;  /* 0x00000001ff0d7819 */ /* 0x000fc8000001140d */
[----:B------:R-:W0:Y:S02]  /*e4f0*/  @!P0 LDS.64 R10, [R10] ;  /* 0x000000000a0a8984 */ /* 0x000e240000000a00 */
[----:B0-----:R-:W-:-:S04]  /*e500*/  @!P0 IADD3 R0, P2, R10, R0, RZ ;  /* 0x000000000a008210 */ /* 0x001fc80007f5e0ff */
[----:B------:R-:W-:Y:S01]  /*e510*/  @!P0 MOV R10, R0 ;  /* 0x00000000000a8202 */ /* 0x000fe20000000f00 */
[----:B------:R-:W-:-:S05]  /*e520*/  @!P0 IMAD.X R7, R11, 0x1, R7, P2 ;  /* 0x000000010b078824 */ /* 0x000fca00010e0607 */
[----:B------:R-:W-:-:S05]  /*e530*/  @!P0 MOV R11, R7 ;  /* 0x00000007000b8202 */ /* 0x000fca0000000f00 */
[----:B------:R0:W-:Y:S01]  /*e540*/  @!P0 STS.64 [R8], R10 ;  /* 0x0000000a08008388 */ /* 0x0001e20000000a00 */
[----:B------:R-:W-:-:S13]  /*e550*/  ISETP.GE.AND P0, PT, R13, 0x20, PT ;  /* 0x000000200d00780c */ /* 0x000fda0003f06270 */
[----:B0-----:R-:W-:Y:S05]  /*e560*/  @P0 BRA `(.L_x_1607) ;  /* 0xfffffffc00c40947 */ /* 0x001fea000383ffff */
[----:B------:R-:W-:-:S07]  /*e570*/  IMAD.MOV.U32 R9, RZ, RZ, 0x20 ;  /* 0x00000020ff097424 */ /* 0x000fce00078e00ff */
.L_x_1606:
[----:B------:R-:W-:Y:S01]  /*e580*/  BAR.SYNC.DEFER_BLOCKING 0x0 ;  /* 0x0000000000007b1d */ /* 0x000fe20000010000 */
[----:B------:R-:W-:-:S13]  /*e590*/  ISETP.GE.AND P0, PT, R9, 0x2, PT ;  /* 0x000000020900780c */ /* 0x000fda0003f06270 */
[----:B------:R-:W-:Y:S05]  /*e5a0*/  @!P0 BRA `(.L_x_1605) ;  /* 0x0000000000208947 */ /* 0x000fea0003800000 */
[----:B------:R-:W-:-:S11]  /*e5b0*/  HFMA2.MMA R6, -RZ, RZ, 0, 5.9604644775390625e-08 ;  /* 0x00000001ff067435 */ /* 0x000fd600000001ff */
.L_x_1608:
[----:B0-----:R-:W0:Y:S04]  /*e5c0*/  SHFL.DOWN PT, R11, R0, R6, 0x1f ;  /* 0x08001f06000b7589 */ /* 0x001e2800000e0000 */
[----:B------:R1:W2:Y:S02]  /*e5d0*/  SHFL.DOWN PT, R8, R7, R6, 0x1f ;  /* 0x08001f0607087589 */ /* 0x0002a400000e0000 */
[----:B-1----:R-:W-:-:S04]  /*e5e0*/  SHF.L.U32 R6, R6, 0x1, RZ ;  /* 0x0000000106067819 */ /* 0x002fc800000006ff */
[----:B------:R-:W-:Y:S02]  /*e5f0*/  ISETP.GE.AND P0, PT, R6, R9, PT ;  /* 0x000000090600720c */ /* 0x000fe40003f06270 */
[----:B0-----:R-:W-:-:S05]  /*e600*/  IADD3 R0, P2, R11, R0, RZ ;  /* 0x000000000b007210 */ /* 0x001fca0007f5e0ff */
[----:B--2---:R-:W-:-:S06]  /*e610*/  IMAD.X R7, R8, 0x1, R7, P2 ;  /* 0x0000000108077824 */ /* 0x004fcc00010e0607 */
[----:B------:R-:W-:Y:S05]  /*e620*/  @!P0 BRA `(.L_x_1608) ;  /* 0xfffffffc00e48947 */ /* 0x000fea000383ffff */
.L_x_1605:
        /* <DEDUP_REMOVED lines=10> */
[----:B--2---:R-:W-:-:S04]  /*e6d0*/  IADD3 R0, P0, R4, R0, RZ ;  /* 0x0000000004007210 */ /* 0x004fc80007f1e0ff */
[----:B------:R-:W-:-:S09]  /*e6e0*/  IADD3.X R7, R5, R7, RZ, P0, !PT ;  /* 0x0000000705077210 */ /* 0x000fd200007fe4ff */
.L_x_1610:
[----:B------:R-:W-:Y:S05]  /*e6f0*/  @!P1 BRA `(.L_x_1611) ;  /* 0x0000000000789947 */ /* 0x000fea0003800000 */
[----:B------:R-:W1:Y:S01]  /*e700*/  LDC R2, c[0x0][0x62c] ;  /* 0x00018b00ff027b82 */ /* 0x000e620000000800 */
[----:B------:R-:W-:Y:S02]  /*e710*/  ULDC.64 UR4, c[0x0][0x210] ;  /* 0x0000840000047ab9 */ /* 0x000fe40000000a00 */
[----:B------:R-:W-:Y:S02]  /*e720*/  IMAD R7, R7, UR4, RZ ;  /* 0x0000000407077c24 */ /* 0x000fe4000f8e02ff */
[----:B------:R-:W-:-:S04]  /*e730*/  IMAD.WIDE.U32 R18, R0, UR4, RZ ;  /* 0x0000000400127c25 */ /* 0x000fc8000f8e00ff */
[----:B------:R-:W-:-:S05]  /*e740*/  IMAD R7, R0, UR5, R7 ;  /* 0x0000000500077c24 */ /* 0x000fca000f8e0207 */
[----:B------:R-:W-:Y:S02]  /*e750*/  IADD3 R17, R19, R7, RZ ;  /* 0x0000000713117210 */ /* 0x000fe40007ffe0ff */
        /* <DEDUP_REMOVED lines=8> */
[----:B------:R-:W1:Y:S01]  /*e7e0*/  LDC.64 R2, c[0x4][R2] ;  /* 0x0100000002027b82 */ /* 0x000e620000000a00 */
[----:B------:R-:W-:Y:S01]  /*e7f0*/  HFMA2.MMA R12, -RZ, RZ, 0, 5.9604644775390625e-08 ;  /* 0x00000001ff0c7435 */ /* 0x000fe200000001ff */
[----:B------:R-:W-:Y:S01]  /*e800*/  MOV R6, UR4 ;  /* 0x0000000400067c02 */ /* 0x000fe20008000f00 */
[----:B------:R-:W-:Y:S01]  /*e810*/  IMAD.U32 R7, RZ, RZ, UR5 ;  /* 0x00000005ff077e24 */ /* 0x000fe2000f8e00ff */
[----:B0-----:R-:W-:Y:S01]  /*e820*/  MOV R10, UR6 ;  /* 0x00000006000a7c02 */ /* 0x001fe20008000f00 */
[----:B------:R-:W-:Y:S01]  /*e830*/  IMAD.MOV.U32 R8, RZ, RZ, 0x2ef ;  /* 0x000002efff087424 */ /* 0x000fe200078e00ff */
[----:B------:R-:W-:-:S02]  /*e840*/  MOV R11, UR7 ;  /* 0x00000007000b7c02 */ /* 0x000fc40008000f00 */
[----:B------:R-:W-:-:S07]  /*e850*/  MOV R13, RZ ;  /* 0x000000ff000d7202 */ /* 0x000fce0000000f00 */
[----:B------:R-:W-:-:S07]  /*e860*/  LEPC R20, `(.L_x_1612) ;  /* 0x000000001014794e */ /* 0x000fce0000000000 */
[----:B-1----:R-:W-:Y:S05]  /*e870*/  CALL.ABS.NOINC R2 ;  /* 0x0000000002007343 */ /* 0x002fea0003c00000 */
.L_x_1612:
[----:B------:R-:W-:Y:S02]  /*e880*/  ULDC.64 UR4, c[0x0][0x5f8] ;  /* 0x00017e0000047ab9 */ /* 0x000fe40000000a00 */
[----:B------:R-:W-:Y:S02]  /*e890*/  IADD3 R2, P0, R16, UR4, RZ ;  /* 0x0000000410027c10 */ /* 0x000fe4000ff1e0ff */
[----:B------:R-:W-:-:S03]  /*e8a0*/  MOV R16, R18 ;  /* 0x0000001200107202 */ /* 0x000fc60000000f00 */
[----:B------:R-:W-:-:S05]  /*e8b0*/  IMAD.X R3, RZ, RZ, UR5, P0 ;  /* 0x00000005ff037e24 */ /* 0x000fca00080e06ff */
[----:B------:R-:W-:Y:S01]  /*e8c0*/  STG.E.64 desc[UR36][R2.64], R16 ;  /* 0x0000001002007986 */ /* 0x000fe2000c101b24 */
[----:B------:R-:W-:Y:S05]  /*e8d0*/  EXIT ;  /* 0x000000000000794d */ /* 0x000fea0003800000 */
.L_x_1611:
[----:B------:R-:W-:-:S05]  /*e8e0*/  MOV R6, R0 ;  /* 0x0000000000067202 */ /* 0x000fca0000000f00 */
[----:B------:R-:W-:Y:S01]  /*e8f0*/  STG.E.64 desc[UR36][R2.64], R6 ;  /* 0x0000000602007986 */ /* 0x000fe2000c101b24 */
[----:B------:R-:W-:Y:S05]  /*e900*/  EXIT ;  /* 0x000000000000794d */ /* 0x000fea0003800000 */
.L_x_1609:
[----:B------:R-:W-:Y:S01]  /*e910*/  ISETP.NE.AND P0, PT, RZ, UR38, PT ;  /* 0x00000026ff007c0c */ /* 0x000fe2000bf05270 */
[----:B------:R-:W-:Y:S02]  /*e920*/  ULDC.U8 UR4, c[0x0][0x629] ;  /* 0x00018a4000047ab9 */ /* 0x000fe40000000000 */
[----:B------:R-:W-:-:S10]  /*e930*/  ISETP.NE.AND P1, PT, RZ, UR4, PT ;  /* 0x00000004ff007c0c */ /* 0x000fd4000bf25270 */
[----:B------:R-:W-:Y:S05]  /*e940*/  @!P0 BRA `(.L_x_1613) ;  /* 0x00000000000c8947 */ /* 0x000fea0003800000 */
[----:B------:R-:W2:Y:S02]  /*e950*/  LDG.E.64 R2, desc[UR36][R4.64] ;  /* 0x0000002404027981 */ /* 0x000ea4000c1e1b00 */
[----:B--2---:R-:W-:-:S05]  /*e960*/  IADD3 R0, P0, R2, R0, RZ ;  /* 0x0000000002007210 */ /* 0x004fca0007f1e0ff */
[----:B------:R-:W-:-:S08]  /*e970*/  IMAD.X R7, R3, 0x1, R7, P0 ;  /* 0x0000000103077824 */ /* 0x000fd000000e0607 */
.L_x_1613:
        /* <DEDUP_REMOVED lines=15> */
[----:B------:R-:W1:Y:S01]  /*ea70*/  LDC.64 R2, c[0x4][R2] ;  /* 0x0100000002027b82 */ /* 0x000e620000000a00 */
[----:B0-----:R-:W-:Y:S01]  /*ea80*/  HFMA2.MMA R8, -RZ, RZ, 0, 4.4763088226318359375e-05 ;  /* 0x000002efff087435 */ /* 0x001fe200000001ff */
[----:B------:R-:W-:Y:S01]  /*ea90*/  MOV R6, UR4 ;  /* 0x0000000400067c02 */ /* 0x000fe20008000f00 */
[----:B------:R-:W-:Y:S01]  /*eaa0*/  IMAD.U32 R10, RZ, RZ, UR6 ;  /* 0x00000006ff0a7e24 */ /* 0x000fe2000f8e00ff */
[----:B------:R-:W-:Y:S01]  /*eab0*/  MOV R7, UR5 ;  /* 0x0000000500077c02 */ /* 0x000fe20008000f00 */
[----:B------:R-:W-:Y:S01]  /*eac0*/  IMAD.MOV.U32 R12, RZ, RZ, 0x1 ;  /* 0x00000001ff0c7424 */ /* 0x000fe200078e00ff */
[----:B------:R-:W-:-:S02]  /*ead0*/  MOV R11, UR7 ;  /* 0x00000007000b7c02 */ /* 0x000fc40008000f00 */
[----:B------:R-:W-:-:S07]  /*eae0*/  MOV R13, RZ ;  /* 0x000000ff000d7202 */ /* 0x000fce0000000f00 */
[----:B------:R-:W-:-:S07]  /*eaf0*/  LEPC R20, `(.L_x_1615) ;  /* 0x000000001014794e */ /* 0x000fce0000000000 */
[----:B-1----:R-:W-:Y:S05]  /*eb00*/  CALL.ABS.NOINC R2 ;  /* 0x0000000002007343 */ /* 0x002fea0003c00000 */
.L_x_1615:
[----:B------:R-:W-:Y:S02]  /*eb10*/  ULDC.64 UR4, c[0x0][0x5f8] ;  /* 0x00017e0000047ab9 */ /* 0x000fe40000000a00 */
[----:B------:R-:W-:Y:S01]  /*eb20*/  IADD3 R2, P0, R16, UR4, RZ ;  /* 0x0000000410027c10 */ /* 0x000fe2000ff1e0ff */
[----:B------:R-:W-:-:S03]  /*eb30*/  IMAD.MOV.U32 R16, RZ, RZ, R18 ;  /* 0x000000ffff107224 */ /* 0x000fc600078e0012 */
[----:B------:R-:W-:-:S05]  /*eb40*/  IADD3.X R3, RZ, UR5, RZ, P0, !PT ;  /* 0x00000005ff037c10 */ /* 0x000fca00087fe4ff */
[----:B------:R-:W-:Y:S01]  /*eb50*/  STG.E.64 desc[UR36][R2.64], R16 ;  /* 0x0000001002007986 */ /* 0x000fe2000c101b24 */
[----:B------:R-:W-:Y:S05]  /*eb60*/  EXIT ;  /* 0x000000000000794d */ /* 0x000fea0003800000 */
.L_x_1614:
[----:B------:R-:W-:-:S05]  /*eb70*/  MOV R6, R0 ;  /* 0x0000000000067202 */ /* 0x000fca0000000f00 */
[----:B------:R-:W-:Y:S01]  /*eb80*/  STG.E.64 desc[UR36][R4.64], R6 ;  /* 0x0000000604007986 */ /* 0x000fe2000c101b24 */
[----:B------:R-:W-:Y:S05]  /*eb90*/  EXIT ;  /* 0x000000000000794d */ /* 0x000fea0003800000 */
.L_x_1589:
[----:B------:R-:W-:Y:S02]  /*eba0*/  ULDC UR4, c[0x0][0x228] ;  /* 0x00008a0000047ab9 */ /* 0x000fe40000000800 */
[----:B------:R-:W-:-:S13]  /*ebb0*/  ISETP.GE.AND P0, PT, R29, UR4, PT ;  /* 0x000000041d007c0c */ /* 0x000fda000bf06270 */
[----:B------:R-:W-:Y:S05]  /*ebc0*/  @P0 EXIT ;  /* 0x000000000000094d */ /* 0x000fea0003800000 */
[----:B------:R-:W1:Y:S01]  /*ebd0*/  S2R R6, SR_TID.X ;  /* 0x0000000000067919 */ /* 0x000e620000002100 */
        /* <DEDUP_REMOVED lines=20> */
.L_x_1617:
[----:B------:R-:W-:Y:S05]  /*ed20*/  @!P1 BRA `(.L_x_1618) ;  /* 0x0000000000789947 */ /* 0x000fea0003800000 */
[----:B------:R-:W1:Y:S01]  /*ed30*/  LDC R2, c[0x0][0x62c] ;  /* 0x00018b00ff027b82 */ /* 0x000e620000000800 */
[----:B------:R-:W-:Y:S02]  /*ed40*/  ULDC.64 UR4, c[0x0][0x210] ;  /* 0x0000840000047ab9 */ /* 0x000fe40000000a00 */
[----:B------:R-:W-:Y:S02]  /*ed50*/  IMAD R7, R7, UR4, RZ ;  /* 0x0000000407077c24 */ /* 0x000fe4000f8e02ff */
[----:B------:R-:W-:-:S04]  /*ed60*/  IMAD.WIDE.U32 R18, R0, UR4, RZ ;  /* 0x0000000400127c25 */ /* 0x000fc8000f8e00ff */
[----:B------:R-:W-:-:S04]  /*ed70*/  IMAD R7, R0, UR5, R7 ;  /* 0x0000000500077c24 */ /* 0x000fc8000f8e0207 */
[----:B------:R-:W-:Y:S01]  /*ed80*/  IMAD.IADD R17, R19, 0x1, R7 ;  /* 0x0000000113117824 */ /* 0x000fe200078e0207 */
[----:B-1----:R-:W-:-:S13]  /*ed90*/  ISETP.NE.AND P0, PT, R2, 0x1, PT ;  /* 0x000000010200780c */ /* 0x002fda0003f05270 */
[----:B------:R-:W-:Y:S05]  /*eda0*/  @!P0 BRA `(.L_x_1619) ;  /* 0x0000000000408947 */ /* 0x000fea0003800000 */
[----:B------:R-:W-:Y:S01]  /*edb0*/  MOV R2, 0x0 ;  /* 0x0000000000027802 */ /* 0x000fe20000000f00 */
[----:B------:R-:W-:Y:S01]  /*edc0*/  ULDC.64 UR4, c[0x4][0x590] ;  /* 0x0101640000047ab9 */ /* 0x000fe20000000a00 */
[----:B------:R-:W-:Y:S01]  /*edd0*/  ULDC.64 UR6, c[0x4][0x350] ;  /* 0x0100d40000067ab9 */ /* 0x000fe20000000a00 */
[----:B------:R-:W-:Y:S01]  /*ede0*/  MOV R4, UR4 ;  /* 0x0000000400047c02 */ /* 0x000fe20008000f00 */
[----:B0-----:R-:W-:Y:S01]  /*edf0*/  HFMA2.MMA R8, -RZ, RZ, 0, 4.4763088226318359375e-05 ;  /* 0x000002efff087435 */ /* 0x001fe200000001ff */
        /* <DEDUP_REMOVED lines=11> */
.L_x_1619:
[----:B------:R-:W-:Y:S02]  /*eeb0*/  ULDC.64 UR4, c[0x0][0x5f8] ;  /* 0x00017e0000047ab9 */ /* 0x000fe40000000a00 */
[----:B------:R-:W-:Y:S02]  /*eec0*/  IADD3 R2, P0, R16, UR4, RZ ;  /* 0x0000000410027c10 */ /* 0x000fe4000ff1e0ff */
[----:B------:R-:W-:Y:S02]  /*eed0*/  MOV R16, R18 ;  /* 0x0000001200107202 */ /* 0x000fe40000000f00 */
[----:B------:R-:W-:-:S05]  /*eee0*/  IADD3.X R3, RZ, UR5, RZ, P0, !PT ;  /* 0x00000005ff037c10 */ /* 0x000fca00087fe4ff */
[----:B------:R-:W-:Y:S01]  /*eef0*/  STG.E.64 desc[UR36][R2.64], R16 ;  /* 0x0000001002007986 */ /* 0x000fe2000c101b24 */
[----:B------:R-:W-:Y:S05]  /*ef00*/  EXIT ;  /* 0x000000000000794d */ /* 0x000fea0003800000 */
.L_x_1618:
[----:B------:R-:W-:-:S05]  /*ef10*/  IMAD.MOV.U32 R6, RZ, RZ, R0 ;  /* 0x000000ffff067224 */ /* 0x000fca00078e0000 */
[----:B------:R-:W-:Y:S01]  /*ef20*/  STG.E.64 desc[UR36][R2.64], R6 ;  /* 0x0000000602007986 */ /* 0x000fe2000c101b24 */
[----:B------:R-:W-:Y:S05]  /*ef30*/  EXIT ;  /* 0x000000000000794d */ /* 0x000fea0003800000 */
.L_x_1616:
[----:B------:R-:W-:Y:S01]  /*ef40*/  ISETP.NE.AND P0, PT, RZ, UR38, PT ;  /* 0x00000026ff007c0c */ /* 0x000fe2000bf05270 */
[----:B------:R-:W-:Y:S02]  /*ef50*/  ULDC.U8 UR4, c[0x0][0x629] ;  /* 0x00018a4000047ab9 */ /* 0x000fe40000000000 */
[----:B------:R-:W-:-:S10]  /*ef60*/  ISETP.NE.AND P1, PT, RZ, UR4, PT ;  /* 0x00000004ff007c0c */ /* 0x000fd4000bf25270 */
[----:B------:R-:W-:Y:S05]  /*ef70*/  @!P0 BRA `(.L_x_1620) ;  /* 0x00000000000c8947 */ /* 0x000fea0003800000 */
[----:B------:R-:W2:Y:S02]  /*ef80*/  LDG.E.64 R2, desc[UR36][R4.64] ;  /* 0x0000002404027981 */ /* 0x000ea4000c1e1b00 */
[----:B--2---:R-:W-:-:S04]  /*ef90*/  IADD3 R0, P0, R2, R0, RZ ;  /* 0x0000000002007210 */ /* 0x004fc80007f1e0ff */
[----:B------:R-:W-:-:S09]  /*efa0*/  IADD3.X R7, R3, R7, RZ, P0, !PT ;  /* 0x0000000703077210 */ /* 0x000fd200007fe4ff */
.L_x_1620:
        /* <DEDUP_REMOVED lines=19> */
[----:B------:R-:W-:Y:S01]  /*f0e0*/  MOV R10, UR6 ;  /* 0x00000006000a7c02 */ /* 0x000fe20008000f00 */
[----:B0-----:R-:W-:Y:S01]  /*f0f0*/  IMAD.MOV.U32 R8, RZ, RZ, 0x2ef ;  /* 0x000002efff087424 */ /* 0x001fe200078e00ff */
[----:B------:R-:W-:-:S02]  /*f100*/  MOV R11, UR7 ;  /* 0x00000007000b7c02 */ /* 0x000fc40008000f00 */
[----:B------:R-:W-:-:S07]  /*f110*/  MOV R13, RZ ;  /* 0x000000ff000d7202 */ /* 0x000fce0000000f00 */
[----:B------:R-:W-:-:S07]  /*f120*/  LEPC R20, `(.L_x_1622) ;  /* 0x000000001014794e */ /* 0x000fce0000000000 */
[----:B-1----:R-:W-:Y:S05]  /*f130*/  CALL.ABS.NOINC R2 ;  /* 0x0000000002007343 */ /* 0x002fea0003c00000 */
.L_x_1622:
[----:B------:R-:W-:Y:S02]  /*f140*/  ULDC.64 UR4, c[0x0][0x5f8] ;  /* 0x00017e0000047ab9 */ /* 0x000fe40000000a00 */
[----:B------:R-:W-:Y:S02]  /*f150*/  IADD3 R2, P0, R16, UR4, RZ ;  /* 0x0000000410027c10 */ /* 0x000fe4000ff1e0ff */
[----:B------:R-:W-:-:S03]  /*f160*/  MOV R16, R18 ;  /* 0x0000001200107202 */ /* 0x000fc60000000f00 */
[----:B------:R-:W-:-:S05]  /*f170*/  IMAD.X R3, RZ, RZ, UR5, P0 ;  /* 0x00000005ff037e24 */ /* 0x000fca00080e06ff */
[----:B------:R-:W-:Y:S01]  /*f180*/  STG.E.64 desc[UR36][R2.64], R16 ;  /* 0x0000001002007986 */ /* 0x000fe2000c101b24 */
[----:B------:R-:W-:Y:S05]  /*f190*/  EXIT ;  /* 0x000000000000794d */ /* 0x000fea0003800000 */
.L_x_1621:
[----:B------:R-:W-:-:S05]  /*f1a0*/  MOV R6, R0 ;  /* 0x0000000000067202 */ /* 0x000fca0000000f00 */
[----:B------:R-:W-:Y:S01]  /*f1b0*/  STG.E.64 desc[UR36][R4.64], R6 ;  /* 0x0000000604007986 */ /* 0x000fe2000c101b24 */
[----:B------:R-:W-:Y:S05]  /*f1c0*/  EXIT ;  /* 0x000000000000794d */ /* 0x000fea0003800000 */
.L_x_1623:
        /* <DEDUP_REMOVED lines=11> */
.L_x_8252:


//--------------------- .text._ZN2at6native13reduce_kernelILi256ELi2ENS0_8ReduceOpIlNS0_7MeanOpsIllllEEjlLi4ELi4EEEEEvT1_ --------------------------
	.section	.text._ZN2at6native13reduce_kernelILi256ELi2ENS0_8ReduceOpIlNS0_7MeanOpsIllllEEjlLi4ELi4EEEEEvT1_,"ax",@progbits
	.align	128
        .global         _ZN2at6native13reduce_kernelILi256ELi2ENS0_8ReduceOpIlNS0_7MeanOpsIllllEEjlLi4ELi4EEEEEvT1_
        .type           _ZN2at6native13reduce_kernelILi256ELi2ENS0_8ReduceOpIlNS0_7MeanOpsIllllEEjlLi4ELi4EEEEEvT1_,@function
        .size           _ZN2at6native13reduce_kernelILi256ELi2ENS0_8ReduceOpIlNS0_7MeanOpsIllllEEjlLi4ELi4EEEEEvT1_,(.L_x_8253 - _ZN2at6native13reduce_kernelILi256ELi2ENS0_8ReduceOpIlNS0_7MeanOpsIllllEEjlLi4ELi4EEEEEvT1_)
        .other          _ZN2at6native13reduce_kernelILi256ELi2ENS0_8ReduceOpIlNS0_7MeanOpsIllllEEjlLi4ELi4EEEEEvT1_,@"STO_CUDA_ENTRY STV_DEFAULT"
_ZN2at6native13reduce_kernelILi256ELi2ENS0_8ReduceOpIlNS0_7MeanOpsIllllEEjlLi4ELi4EEEEEvT1_:
.text._ZN2at6native13reduce_kernelILi256ELi2ENS0_8ReduceOpIlNS0_7MeanOpsIllllEEjlLi4ELi4EEEEEvT1_:
        /* <DEDUP_REMOVED lines=288> */
.L_x_1624:
        /* <DEDUP_REMOVED lines=44> */
.L_x_1628:
        /* <DEDUP_REMOVED lines=27> */
.L_x_1634:
[----:B------:R-:W-:Y:S05]  /*1670*/  BSYNC B2 ;  /* 0x0000000000027941 */ /* 0x000fea0003800000 */
.L_x_1633:
        /* <DEDUP_REMOVED lines=9> */
[----:B--2---:R-:W-:-:S04]  /*1710*/  IADD3 R13, P0, R4, UR4, RZ ;  /* 0x00000004040d7c10 */ /* 0x004fc8000ff1e0ff */
[----:B------:R-:W-:-:S09]  /*1720*/  IADD3.X R3, R5, UR5, RZ, P0, !PT ;  /* 0x0000000505037c10 */ /* 0x000fd200087fe4ff */
.L_x_1632:
[----:B------:R-:W-:Y:S05]  /*1730*/  BSYNC B1 ;  /* 0x0000000000017941 */ /* 0x000fea0003800000 */
.L_x_1631:
[----:B------:R-:W0:Y:S01]  /*1740*/  LDC R7, c[0x0][0x224] ;  /* 0x00008900ff077b82 */ /* 0x000e220000000800 */
[----:B------:R-:W-:-:S04]  /*1750*/  IADD3 R5, P0, -R6, 0x4, RZ ;  /* 0x0000000406057810 */ /* 0x000fc80007f1e1ff */
[----:B------:R-:W-:Y:S01]  /*1760*/  LEA R32, P1, R5, R32, 0x3 ;  /* 0x0000002005207211 */ /* 0x000fe200078218ff */
[----:B------:R-:W-:-:S05]  /*1770*/  IMAD.X R4, RZ, RZ, -0x1, P0 ;  /* 0xffffffffff047424 */ /* 0x000fca00000e06ff */
[----:B------:R-:W-:Y:S02]  /*1780*/  LEA.HI.X R33, R5, R33, R4, 0x3, P1 ;  /* 0x0000002105217211 */ /* 0x000fe400008f1c04 */
[----:B0-----:R-:W-:-:S07]  /*1790*/  IADD3 R0, R6, -0x4, R7 ;  /* 0xfffffffc06007810 */ /* 0x001fce0007ffe007 */
.L_x_1630:
[----:B------:R-:W-:Y:S05]  /*17a0*/  BSYNC B0 ;  /* 0x0000000000007941 */ /* 0x000fea0003800000 */
.L_x_1629:
[----:B------:R-:W0:Y:S01]  /*17b0*/  LDC.64 R6, c[0x0][0x238] ;  /* 0x00008e00ff067b82 */ /* 0x000e220000000a00 */
[----:B------:R-:W-:Y:S01]  /*17c0*/  BSSY B0, `(.L_x_1635) ;  /* 0x0000020000007945 */ /* 0x000fe20003800000 */
[----:B------:R-:W-:Y:S01]  /*17d0*/  ISETP.NE.AND P0, PT, R2, RZ, PT ;  /* 0x000000ff0200720c */ /* 0x000fe20003f05270 */
[--C-:B------:R-:W-:Y:S01]  /*17e0*/  IMAD.MOV.U32 R22, RZ, RZ, R20.reuse ;  /* 0x000000ffff167224 */ /* 0x100fe200078e0014 */
[-C--:B------:R-:W-:Y:S01]  /*17f0*/  MOV R29, R12.reuse ;  /* 0x0000000c001d7202 */ /* 0x080fe20000000f00 */
[----:B------:R-:W-:Y:S01]  /*1800*/  IMAD.MOV.U32 R27, RZ, RZ, R20 ;  /* 0x000000ffff1b7224 */ /* 0x000fe200078e0014 */
[----:B------:R-:W-:Y:S02]  /*1810*/  MOV R25, R12 ;  /* 0x0000000c00197202 */ /* 0x000fe40000000f00 */
        /* <DEDUP_REMOVED lines=9> */
[----:B------:R-:W-:-:S07]  /*18b0*/  IMAD.MOV.U32 R27, RZ, RZ, R20 ;  /* 0x000000ffff1b7224 */ /* 0x000fce00078e0014 */
.L_x_1637:
        /* <DEDUP_REMOVED lines=16> */
.L_x_1636:
[----:B------:R-:W-:Y:S05]  /*19c0*/  BSYNC B0 ;  /* 0x0000000000007941 */ /* 0x000fea0003800000 */
.L_x_1635:
        /* <DEDUP_REMOVED lines=8> */
.L_x_1639:
[----:B------:R-:W-:Y:S05]  /*1a50*/  BSYNC B0 ;  /* 0x0000000000007941 */ /* 0x000fea0003800000 */
.L_x_1638:
        /* <DEDUP_REMOVED lines=10> */
[----:B--2---:R-:W-:-:S05]  /*1b00*/  IADD3 R13, P0, R32, R13, RZ ;  /* 0x0000000d200d7210 */ /* 0x004fca0007f1e0ff */
[----:B------:R-:W-:-:S08]  /*1b10*/  IMAD.X R3, R33, 0x1, R3, P0 ;  /* 0x0000000121037824 */ /* 0x000fd000000e0603 */
.L_x_1641:
[----:B------:R-:W-:Y:S05]  /*1b20*/  BSYNC B0 ;  /* 0x0000000000007941 */ /* 0x000fea0003800000 */
.L_x_1640:
[----:B------:R-:W-:Y:S01]  /*1b30*/  IADD3 R12, P0, P1, R25, R12, R13 ;  /* 0x0000000c190c7210 */ /* 0x000fe2000791e00d */
[----:B------:R-:W-:Y:S01]  /*1b40*/  HFMA2.MMA R16, -RZ, RZ, 0, 0 ;  /* 0x00000000ff107435 */ /* 0x000fe200000001ff */
[----:B------:R-:W-:Y:S02]  /*1b50*/  IMAD.MOV.U32 R35, RZ, RZ, RZ ;  /* 0x000000ffff237224 */ /* 0x000fe400078e00ff */
[----:B------:R-:W-:Y:S02]  /*1b60*/  IADD3 R12, P2, R29, R12, RZ ;  /* 0x0000000c1d0c7210 */ /* 0x000fe40007f5e0ff */
[----:B------:R-:W-:-:S04]  /*1b70*/  IADD3.X R3, R27, R20, R3, P0, P1 ;  /* 0x000000141b037210 */ /* 0x000fc800007e2403 */
[----:B------:R-:W-:Y:S01]  /*1b80*/  IADD3.X R13, R22, R3, RZ, P2, !PT ;  /* 0x00000003160d7210 */ /* 0x000fe200017fe4ff */
[----:B------:R-:W-:Y:S06]  /*1b90*/  BRA `(.L_x_1626) ;  /* 0x0000009c00f07947 */ /* 0x000fec0003800000 */
.L_x_1627:
        /* <DEDUP_REMOVED lines=11> */
[----:B------:R-:W1:Y:S01]  /*1c50*/  LDC R10, c[0x0][0x21c] ;  /* 0x00008700ff0a7b82 */ /* 0x000e620000000800 */
[----:B0-----:R-:W-:Y:S01]  /*1c60*/  MOV R4, R16 ;  /* 0x0000001000047202 */ /* 0x001fe20000000f00 */
[----:B-1----:R-:W-:Y:S01]  /*1c70*/  IMAD.MOV.U32 R0, RZ, RZ, R10 ;  /* 0x000000ffff007224 */ /* 0x002fe200078e000a */
        /* <DEDUP_REMOVED lines=29> */
[----:B------:R-:W-:Y:S01]  /*1e50*/  IMAD.MOV.U32 R34, RZ, RZ, R10 ;  /* 0x000000ffff227224 */ /* 0x000fe200078e000a */
[----:B------:R-:W-:-:S07]  /*1e60*/  MOV R47, R10 ;  /* 0x0000000a002f7202 */ /* 0x000fce0000000f00 */
.L_x_1650:
        /* <DEDUP_REMOVED lines=298> */
.L_x_1646:
        /* <DEDUP_REMOVED lines=253> */
.L_x_1647:
        /* <DEDUP_REMOVED lines=253> */
.L_x_1648:
[----:B------:R-:W-:-:S04]  /*50b0*/  LOP3.LUT R13, R28, 0xfffffff0, RZ, 0xc0, !PT ;  /* 0xfffffff01c0d7812 */ /* 0x000fc800078ec0ff */
[----:B------:R-:W-:-:S05]  /*50c0*/  IADD3 R12, P1, R32, R13, RZ ;  /* 0x0000000d200c7210 */ /* 0x000fca0007f3e0ff */
[----:B------:R-:W-:-:S06]  /*50d0*/  IMAD.X R13, RZ, RZ, R33, P1 ;  /* 0x000000ffff0d7224 */ /* 0x000fcc00008e0621 */
[----:B------:R-:W5:Y:S01]  /*50e0*/  LDG.E.128 R12, desc[UR60][R12.64] ;  /* 0x0000003c0c0c7981 */ /* 0x000f62000c1e1d00 */
        /* <DEDUP_REMOVED lines=247> */
.L_x_1649:
[----:B------:R-:W-:Y:S01]  /*6060*/  LOP3.LUT R29, R8, 0xfffffff0, RZ, 0xc0, !PT ;  /* 0xfffffff0081d7812 */ /* 0x000fe200078ec0ff */
[----:B------:R-:W-:-:S03]  /*6070*/  ULDC UR4, c[0x0][0x224] ;  /* 0x0000890000047ab9 */ /* 0x000fc60000000800 */
[----:B------:R-:W-:-:S05]  /*6080*/  IADD3 R28, P1, R32, R29, RZ ;  /* 0x0000001d201c7210 */ /* 0x000fca0007f3e0ff */
[----:B------:R-:W-:-:S06]  /*6090*/  IMAD.X R29, RZ, RZ, R33, P1 ;  /* 0x000000ffff1d7224 */ /* 0x000fcc00008e0621 */
[----:B------:R-:W2:Y:S01]  /*60a0*/  LDG.E.128 R28, desc[UR60][R28.64] ;  /* 0x0000003c1c1c7981 */ /* 0x000ea2000c1e1d00 */
[----:B------:R-:W-:Y:S01]  /*60b0*/  IADD3 R3, R3, R6, RZ ;  /* 0x0000000603037210 */ /* 0x000fe20007ffe0ff */
[----:B------:R-:W-:Y:S01]  /*60c0*/  IMAD.U32 R8, RZ, RZ, UR4 ;  /* 0x00000004ff087e24 */ /* 0x000fe2000f8e00ff */
[----:B-----5:R-:W-:Y:S02]  /*60d0*/  IADD3 R36, P6, R24, R36, RZ ;  /* 0x0000002418247210 */ /* 0x020fe40007fde0ff */
[----:B------:R-:W-:Y:S01]  /*60e0*/  IADD3 R16, P2, R26, R16, RZ ;  /* 0x000000101a107210 */ /* 0x000fe20007f5e0ff */
[----:B------:R-:W-:Y:S01]  /*60f0*/  IMAD R49, R6, 0x3, R3 ;  /* 0x0000000306317824 */ /* 0x000fe200078e0203 */
[----:B------:R-:W-:Y:S02]  /*6100*/  IADD3 R45, P3, R20, R45, RZ ;  /* 0x0000002d142d7210 */ /* 0x000fe40007f7e0ff */
[----:B------:R-:W-:Y:S01]  /*6110*/  IADD3.X R34, R25, R34, RZ, P6, !PT ;  /* 0x0000002219227210 */ /* 0x000fe200037fe4ff */
[----:B------:R-:W-:Y:S01]  /*6120*/  IMAD.X R10, R27, 0x1, R10, P2 ;  /* 0x000000011b0a7824 */ /* 0x000fe200010e060a */
[----:B------:R-:W-:-:S02]  /*6130*/  ISETP.GE.U32.AND P1, PT, R49, R8, PT ;  /* 0x000000083100720c */ /* 0x000fc40003f26070 */
[----:B------:R-:W-:Y:S02]  /*6140*/  IADD3.X R47, R21, R47, RZ, P3, !PT ;  /* 0x0000002f152f7210 */ /* 0x000fe40001ffe4ff */
[----:B------:R-:W-:Y:S02]  /*6150*/  IADD3 R39, P4, R22, R39, RZ ;  /* 0x0000002716277210 */ /* 0x000fe40007f9e0ff */
[----:B------:R-:W-:Y:S02]  /*6160*/  IADD3 R9, P6, R14, R9, RZ ;  /* 0x000000090e097210 */ /* 0x000fe40007fde0ff */
[----:B------:R-:W-:Y:S01]  /*6170*/  IADD3 R35, P5, R12, R35, RZ ;  /* 0x000000230c237210 */ /* 0x000fe20007fbe0ff */
[----:B------:R-:W-:Y:S02]  /*6180*/  IMAD.X R41, R23, 0x1, R41, P4 ;  /* 0x0000000117297824 */ /* 0x000fe400020e0629 */
[----:B------:R-:W-:Y:S01]  /*6190*/  IMAD.X R11, R15, 0x1, R11, P6 ;  /* 0x000000010f0b7824 */ /* 0x000fe200030e060b */
[----:B------:R-:W-:-:S02]  /*61a0*/  IADD3.X R37, R13, R37, RZ, P5, !PT ;  /* 0x000000250d257210 */ /* 0x000fc40002ffe4ff */
[----:B--2---:R-:W-:Y:S02]  /*61b0*/  IADD3 R4, P3, R30, R4, RZ ;  /* 0x000000041e047210 */ /* 0x004fe40007f7e0ff */
[----:B------:R-:W-:-:S03]  /*61c0*/  IADD3 R5, P2, R28, R5, RZ ;  /* 0x000000051c057210 */ /* 0x000fc60007f5e0ff */
[----:B------:R-:W-:Y:S01]  /*61d0*/  IMAD.X R0, R31, 0x1, R0, P3 ;  /* 0x000000011f007824 */ /* 0x000fe200018e0600 */
[----:B------:R-:W-:Y:S01]  /*61e0*/  IADD3.X R7, R29, R7, RZ, P2, !PT ;  /* 0x000000071d077210 */ /* 0x000fe200017fe4ff */
[----:B------:R-:W-:Y:S08]  /*61f0*/  @!P1 BRA `(.L_x_1650) ;  /* 0xffffffbc001c9947 */ /* 0x000ff0000383ffff */
[----:B------:R-:W-:Y:S05]  /*6200*/  BSYNC B1 ;  /* 0x0000000000017941 */ /* 0x000fea0003800000 */
.L_x_1645:
[----:B------:R-:W-:Y:S05]  /*6210*/  BSYNC B0 ;  /* 0x0000000000007941 */ /* 0x000fea0003800000 */
.L_x_1644:
        /* <DEDUP_REMOVED lines=253> */
[----:B0-----:R-:W-:Y:S01]  /*71f0*/  IMAD.HI.U32 R42, R25, UR4, R24 ;  /* 0x00000004192a7c27 */ /* 0x001fe2000f8e0018 */
        /* <DEDUP_REMOVED lines=14> */
[----:B------:R-:W-:Y:S01]  /*72e0*/  @P2 IMAD.MOV.U32 R26, RZ, RZ, RZ ;  /* 0x000000ffff1a2224 */ /* 0x000fe200078e00ff */
[----:B------:R-:W-:Y:S02]  /*72f0*/  ULDC UR4, c[0x0][0x3ec] ;  /* 0x0000fb0000047ab9 */ /* 0x000fe40000000800 */
[----:B------:R-:W-:Y:S01]  /*7300*/  IADD3 R42, -R27, RZ, RZ ;  /* 0x000000ff1b2a7210 */ /* 0x000fe20007ffe1ff */
[----:B------:R-:W1:Y:S04]  /*7310*/  @P2 LDC R51, c[0x0][0x384] ;  /* 0x0000e100ff332b82 */ /* 0x000e680000000800 */
[----:B------:R-:W-:-:S04]  /*7320*/  IMAD R43, R42, UR6, R43 ;  /* 0x000000062a2b7c24 */ /* 0x000fc8000f8e022b */
[----:B------:R-:W2:Y:S01]  /*7330*/  @P2 LDC R49, c[0x0][0x3f0] ;  /* 0x0000fc00ff312b82 */ /* 0x000ea20000000800 */
[----:B------:R-:W-:Y:S02]  /*7340*/  IMAD R40, R43, UR4, R40 ;  /* 0x000000042b287c24 */ /* 0x000fe4000f8e0228 */
[----:B0-----:R-:W-:-:S05]  /*7350*/  @P2 IMAD.HI.U32 R24, R27, R24, R26 ;  /* 0x000000181b182227 */ /* 0x001fca00078e001a */
[----:B------:R-:W-:-:S05]  /*7360*/  @P2 SHF.R.U32.HI R24, RZ, R25, R24 ;  /* 0x00000019ff182219 */ /* 0x000fca0000011618 */
[----:B------:R-:W-:-:S04]  /*7370*/  @P2 IMAD.MOV R26, RZ, RZ, -R24 ;  /* 0x000000ffff1a2224 */ /* 0x000fc800078e0a18 */
[----:B-1----:R-:W-:-:S04]  /*7380*/  @P2 IMAD R26, R51, R26, R27 ;  /* 0x0000001a331a2224 */ /* 0x002fc800078e021b */
[----:B--2---:R-:W-:-:S07]  /*7390*/  @P2 IMAD R40, R26, R49, R40 ;  /* 0x000000311a282224 */ /* 0x004fce00078e0228 */
.L_x_1653:
        /* <DEDUP_REMOVED lines=281> */
.L_x_1654:
        /* <DEDUP_REMOVED lines=281> */
.L_x_1655:
        /* <DEDUP_REMOVED lines=281> */
.L_x_1656:
[----:B------:R-:W-:-:S04]  /*a850*/  LOP3.LUT R29, R40, 0xfffffff0, RZ, 0xc0, !PT ;  /* 0xfffffff0281d7812 */ /* 0x000fc800078ec0ff */
[----:B------:R-:W-:-:S05]  /*a860*/  IADD3 R28, P1, R32, R29, RZ ;  /* 0x0000001d201c7210 */ /* 0x000fca0007f3e0ff */
[----:B------:R-:W-:-:S06]  /*a870*/  IMAD.X R29, RZ, RZ, R33, P1 ;  /* 0x000000ffff1d7224 */ /* 0x000fcc00008e0621 */
[----:B------:R-:W5:Y:S02]  /*a880*/  LDG.E.128 R28, desc[UR60][R28.64] ;  /* 0x0000003c1c1c7981 */ /* 0x000f64000c1e1d00 */
.L_x_1652:
[----:B------:R-:W-:Y:S05]  /*a890*/  BSYNC B0 ;  /* 0x0000000000007941 */ /* 0x000fea0003800000 */
.L_x_1651:
[----:B------:R-:W-:Y:S04]  /*a8a0*/  BSSY B0, `(.L_x_1657) ;  /* 0x000001a000007945 */ /* 0x000fe80003800000 */
[----:B------:R-:W-:Y:S05]  /*a8b0*/  @P0 BRA `(.L_x_1658) ;  /* 0x0000000000600947 */ /* 0x000fea0003800000 */
[----:B------:R-:W-:Y:S02]  /*a8c0*/  IADD3 R3, R3, R6, RZ ;  /* 0x0000000603037210 */ /* 0x000fe40007ffe0ff */
[----:B-----5:R-:W-:Y:S02]  /*a8d0*/  IADD3 R36, P1, R24, R36, RZ ;  /* 0x0000002418247210 */ /* 0x020fe40007f3e0ff */
[----:B------:R-:W-:Y:S02]  /*a8e0*/  ISETP.GE.U32.AND P0, PT, R3, R8, PT ;  /* 0x000000080300720c */ /* 0x000fe40003f06070 */
[----:B------:R-:W-:Y:S01]  /*a8f0*/  IADD3 R16, P2, R26, R16, RZ ;  /* 0x000000101a107210 */ /* 0x000fe20007f5e0ff */
[----:B------:R-:W-:-:S03]  /*a900*/  IMAD.X R34, R25, 0x1, R34, P1 ;  /* 0x0000000119227824 */ /* 0x000fc600008e0622 */
[----:B------:R-:W-:-:S07]  /*a910*/  IADD3.X R10, R27, R10, RZ, P2, !PT ;  /* 0x0000000a1b0a7210 */ /* 0x000fce00017fe4ff */
[----:B------:R-:W-:Y:S05]  /*a920*/  @P0 BRA `(.L_x_1658) ;  /* 0x0000000000440947 */ /* 0x000fea0003800000 */
[----:B------:R-:W-:Y:S01]  /*a930*/  IMAD.IADD R3, R3, 0x1, R6 ;  /* 0x0000000103037824 */ /* 0x000fe200078e0206 */
[----:B------:R-:W-:Y:S02]  /*a940*/  IADD3 R39, P2, R22, R39, RZ ;  /* 0x0000002716277210 */ /* 0x000fe40007f5e0ff */
[----:B------:R-:W-:Y:S02]  /*a950*/  IADD3 R45, P1, R20, R45, RZ ;  /* 0x0000002d142d7210 */ /* 0x000fe40007f3e0ff */
[----:B------:R-:W-:Y:S01]  /*a960*/  ISETP.GE.U32.AND P0, PT, R3, R8, PT ;  /* 0x000000080300720c */ /* 0x000fe20003f06070 */
[----:B------:R-:W-:Y:S01]  /*a970*/  IMAD.X R41, R23, 0x1, R41, P2 ;  /* 0x0000000117297824 */ /* 0x000fe200010e0629 */
[----:B------:R-:W-:-:S11]  /*a980*/  IADD3.X R47, R21, R47, RZ, P1, !PT ;  /* 0x0000002f152f7210 */ /* 0x000fd60000ffe4ff */
[----:B------:R-:W-:Y:S05]  /*a990*/  @P0 BRA `(.L_x_1658) ;  /* 0x0000000000280947 */ /* 0x000fea0003800000 */
[----:B------:R-:W-:Y:S02]  /*a9a0*/  IADD3 R3, R3, R6, RZ ;  /* 0x0000000603037210 */ /* 0x000fe40007ffe0ff */
[----:B------:R-:W-:Y:S02]  /*a9b0*/  IADD3 R35, P1, R12, R35, RZ ;  /* 0x000000230c237210 */ /* 0x000fe40007f3e0ff */
[----:B------:R-:W-:Y:S02]  /*a9c0*/  ISETP.GE.U32.AND P0, PT, R3, R8, PT ;  /* 0x000000080300720c */ /* 0x000fe40003f06070 */
[----:B------:R-:W-:Y:S01]  /*a9d0*/  IADD3 R9, P2, R14, R9, RZ ;  /* 0x000000090e097210 */ /* 0x000fe20007f5e0ff */
[----:B------:R-:W-:-:S03]  /*a9e0*/  IMAD.X R37, R13, 0x1, R37, P1 ;  /* 0x000000010d257824 */ /* 0x000fc600008e0625 */
[----:B------:R-:W-:-:S07]  /*a9f0*/  IADD3.X R11, R15, R11, RZ, P2, !PT ;  /* 0x0000000b0f0b7210 */ /* 0x000fce00017fe4ff */
[----:B------:R-:W-:Y:S02]  /*aa00*/  @!P0 IADD3 R5, P3, R28, R5, RZ ;  /* 0x000000051c058210 */ /* 0x000fe40007f7e0ff */
[----:B------:R-:W-:-:S03]  /*aa10*/  @!P0 IADD3 R4, P4, R30, R4, RZ ;  /* 0x000000041e048210 */ /* 0x000fc60007f9e0ff */
[----:B------:R-:W-:Y:S01]  /*aa20*/  @!P0 IMAD.X R7, R29, 0x1, R7, P3 ;  /* 0x000000011d078824 */ /* 0x000fe200018e0607 */
[----:B------:R-:W-:-:S09]  /*aa30*/  @!P0 IADD3.X R0, R31, R0, RZ, P4, !PT ;  /* 0x000000001f008210 */ /* 0x000fd200027fe4ff */
.L_x_1658:
[----:B------:R-:W-:Y:S05]  /*aa40*/  BSYNC B0 ;  /* 0x0000000000007941 */ /* 0x000fea0003800000 */
.L_x_1657:
[----:B------:R-:W-:Y:S02]  /*aa50*/  IADD3 R9, P2, P3, R9, R39, R16 ;  /* 0x0000002709097210 */ /* 0x000fe40007b5e010 */
[----:B-----5:R-:W-:Y:S02]  /*aa60*/  IADD3 R12, P0, P1, R35, R45, R36 ;  /* 0x0000002d230c7210 */ /* 0x020fe4000791e024 */
[----:B------:R-:W-:Y:S02]  /*aa70*/  IADD3 R16, P4, R9, R4, RZ ;  /* 0x0000000409107210 */ /* 0x000fe40007f9e0ff */
[----:B------:R-:W-:Y:S02]  /*aa80*/  IADD3.X R11, R11, R41, R10, P2, P3 ;  /* 0x000000290b0b7210 */ /* 0x000fe400017e640a */
[----:B------:R-:W-:Y:S02]  /*aa90*/  IADD3 R12, P5, R12, R5, RZ ;  /* 0x000000050c0c7210 */ /* 0x000fe40007fbe0ff */
[----:B------:R-:W-:Y:S01]  /*aaa0*/  IADD3.X R34, R37, R47, R34, P0, P1 ;  /* 0x0000002f25227210 */ /* 0x000fe200007e2422 */
[----:B------:R-:W-:-:S03]  /*aab0*/  IMAD.X R35, R11, 0x1, R0, P4 ;  /* 0x000000010b237824 */ /* 0x000fc600020e0600 */
[----:B------:R-:W-:Y:S01]  /*aac0*/  IADD3.X R13, R34, R7, RZ, P5, !PT ;  /* 0x00000007220d7210 */ /* 0x000fe20002ffe4ff */
[----:B------:R-:W-:Y:S06]  /*aad0*/  BRA `(.L_x_1626) ;  /* 0x0000001000207947 */ /* 0x000fec0003800000 */
.L_x_1643:
        /* <DEDUP_REMOVED lines=28> */
.L_x_1661:
        /* <DEDUP_REMOVED lines=13> */
[----:B------:R-:W2:Y:S02]  /*ad70*/  LDG.E.128 R24, desc[UR60][R24.64] ;  /* 0x0000003c18187981 */ /* 0x000ea4000c1e1d00 */
[--C-:B------:R-:W-:Y:S02]  /*ad80*/  IMAD.WIDE.U32 R12, R15, 0x10, R32.reuse ;  /* 0x000000100f0c7825 */ /* 0x100fe400078e0020 */
[----:B------:R-:W3:Y:S02]  /*ad90*/  LDG.E.128 R28, desc[UR60][R28.64] ;  /* 0x0000003c1c1c7981 */ /* 0x000ee4000c1e1d00 */
[----:B------:R-:W-:Y:S02]  /*ada0*/  IMAD.WIDE.U32 R20, R21, 0x10, R32 ;  /* 0x0000001015147825 */ /* 0x000fe400078e0020 */
[----:B------:R-:W4:Y:S04]  /*adb0*/  LDG.E.128 R12, desc[UR60][R12.64] ;  /* 0x0000003c0c0c7981 */ /* 0x000f28000c1e1d00 */
[----:B------:R-:W5:Y:S01]  /*adc0*/  LDG.E.128 R20, desc[UR60][R20.64] ;  /* 0x0000003c14147981 */ /* 0x000f62000c1e1d00 */
[----:B------:R-:W-:-:S05]  /*add0*/  IADD3 R3, R3, R6, RZ ;  /* 0x0000000603037210 */ /* 0x000fca0007ffe0ff */
[----:B------:R-:W-:-:S05]  /*ade0*/  IMAD R47, R6, 0x3, R3 ;  /* 0x00000003062f7824 */ /* 0x000fca00078e0203 */
[----:B------:R-:W-:Y:S02]  /*adf0*/  ISETP.GE.U32.AND P0, PT, R47, R8, PT ;  /* 0x000000082f00720c */ /* 0x000fe40003f06070 */
[----:B--2---:R-:W-:Y:S02]  /*ae00*/  IADD3 R36, P1, R24, R36, RZ ;  /* 0x0000002418247210 */ /* 0x004fe40007f3e0ff */
[----:B------:R-:W-:-:S03]  /*ae10*/  IADD3 R16, P2, R26, R16, RZ ;  /* 0x000000101a107210 */ /* 0x000fc60007f5e0ff */
[----:B------:R-:W-:Y:S01]  /*ae20*/  IMAD.X R34, R25, 0x1, R34, P1 ;  /* 0x0000000119227824 */ /* 0x000fe200008e0622 */
[----:B------:R-:W-:Y:S02]  /*ae30*/  IADD3.X R10, R27, R10, RZ, P2, !PT ;  /* 0x0000000a1b0a7210 */ /* 0x000fe400017fe4ff */
[----:B---3--:R-:W-:Y:S02]  /*ae40*/  IADD3 R7, P1, R28, R7, RZ ;  /* 0x000000071c077210 */ /* 0x008fe40007f3e0ff */
[----:B----4-:R-:W-:Y:S02]  /*ae50*/  IADD3 R37, P3, R12, R37, RZ ;  /* 0x000000250c257210 */ /* 0x010fe40007f7e0ff */
[----:B-----5:R-:W-:Y:S02]  /*ae60*/  IADD3 R45, P5, R20, R45, RZ ;  /* 0x0000002d142d7210 */ /* 0x020fe40007fbe0ff */
[----:B------:R-:W-:Y:S02]  /*ae70*/  IADD3 R11, P2, R30, R11, RZ ;  /* 0x0000000b1e0b7210 */ /* 0x000fe40007f5e0ff */
[----:B------:R-:W-:-:S02]  /*ae80*/  IADD3 R41, P4, R14, R41, RZ ;  /* 0x000000290e297210 */ /* 0x000fc40007f9e0ff */
[----:B------:R-:W-:Y:S01]  /*ae90*/  IADD3 R4, P6, R22, R4, RZ ;  /* 0x0000000416047210 */ /* 0x000fe20007fde0ff */
[----:B------:R-:W-:Y:S01]  /*aea0*/  IMAD.X R5, R29, 0x1, R5, P1 ;  /* 0x000000011d057824 */ /* 0x000fe200008e0605 */
[----:B------:R-:W-:Y:S01]  /*aeb0*/  IADD3.X R9, R31, R9, RZ, P2, !PT ;  /* 0x000000091f097210 */ /* 0x000fe200017fe4ff */
[----:B------:R-:W-:Y:S01]  /*aec0*/  IMAD.X R35, R13, 0x1, R35, P3 ;  /* 0x000000010d237824 */ /* 0x000fe200018e0623 */
[----:B------:R-:W-:Y:S01]  /*aed0*/  IADD3.X R39, R15, R39, RZ, P4, !PT ;  /* 0x000000270f277210 */ /* 0x000fe200027fe4ff */
[----:B------:R-:W-:Y:S01]  /*aee0*/  IMAD.X R43, R21, 0x1, R43, P5 ;  /* 0x00000001152b7824 */ /* 0x000fe200028e062b */
[----:B------:R-:W-:Y:S01]  /*aef0*/  IADD3.X R0, R23, R0, RZ, P6, !PT ;  /* 0x0000000017007210 */ /* 0x000fe200037fe4ff */
[----:B------:R-:W-:Y:S06]  /*af00*/  @!P0 BRA `(.L_x_1661) ;  /* 0xfffffffc00648947 */ /* 0x000fec000383ffff */
[----:B------:R-:W-:Y:S05]  /*af10*/  BSYNC B1 ;  /* 0x0000000000017941 */ /* 0x000fea0003800000 */
.L_x_1660:
[----:B------:R-:W-:Y:S05]  /*af20*/  BSYNC B0 ;  /* 0x0000000000007941 */ /* 0x000fea0003800000 */
.L_x_1659:
        /* <DEDUP_REMOVED lines=27> */
.L_x_1663:
[----:B------:R-:W-:Y:S05]  /*b0e0*/  BSYNC B0 ;  /* 0x0000000000007941 */ /* 0x000fea0003800000 */
.L_x_1662:
        /* <DEDUP_REMOVED lines=26> */
.L_x_1665:
[----:B------:R-:W-:Y:S05]  /*b290*/  BSYNC B0 ;  /* 0x0000000000007941 */ /* 0x000fea0003800000 */
.L_x_1664:
        /* <DEDUP_REMOVED lines=9> */
.L_x_1642:
[----:B------:R-:W0:Y:S01]  /*b330*/  LDC R4, c[0x0][0x22c] ;  /* 0x00008b00ff047b82 */ /* 0x000e220000000800 */
[----:B------:R-:W-:Y:S01]  /*b340*/  BSSY B0, `(.L_x_1666) ;  /* 0x0000046000007945 */ /* 0x000fe20003800000 */
[----:B------:R-:W-:-:S06]  /*b350*/  IMAD.MOV.U32 R49, RZ, RZ, R3 ;  /* 0x000000ffff317224 */ /* 0x000fcc00078e0003 */
[----:B------:R-:W1:Y:S08]  /*b360*/  LDC R0, c[0x0][0x218] ;  /* 0x00008600ff007b82 */ /* 0x000e700000000800 */
[----:B------:R-:W2:Y:S01]  /*b370*/  LDC R6, c[0x0][0x21c] ;  /* 0x00008700ff067b82 */ /* 0x000ea20000000800 */
[----:B0-----:R-:W-:-:S05]  /*b380*/  IMAD R5, R4, 0x3, R3 ;  /* 0x0000000304057824 */ /* 0x001fca00078e0203 */
[----:B------:R-:W-:Y:S02]  /*b390*/  ISETP.GE.U32.AND P0, PT, R5, R8, PT ;  /* 0x000000080500720c */ /* 0x000fe40003f06070 */
[-C--:B-1----:R-:W-:Y:S01]  /*b3a0*/  MOV R11, R0.reuse ;  /* 0x00000000000b7202 */ /* 0x082fe20000000f00 */
[--C-:B------:R-:W-:Y:S01]  /*b3b0*/  IMAD.MOV.U32 R9, RZ, RZ, R0.reuse ;  /* 0x000000ffff097224 */ /* 0x100fe200078e0000 */
[-C--:B------:R-:W-:Y:S01]  /*b3c0*/  MOV R7, R0.reuse ;  /* 0x0000000000077202 */ /* 0x080fe20000000f00 */
[--C-:B------:R-:W-:Y:S01]  /*b3d0*/  IMAD.MOV.U32 R5, RZ, RZ, R0.reuse ;  /* 0x000000ffff057224 */ /* 0x100fe200078e0000 */
[-C--:B------:R-:W-:Y:S01]  /*b3e0*/  MOV R3, R0.reuse ;  /* 0x0000000000037202 */ /* 0x080fe20000000f00 */
[----:B------:R-:W-:Y:S01]  /*b3f0*/  IMAD.MOV.U32 R47, RZ, RZ, R0 ;  /* 0x000000ffff2f7224 */ /* 0x000fe200078e0000 */
[----:B------:R-:W-:Y:S01]  /*b400*/  MOV R16, R0 ;  /* 0x0000000000107202 */ /* 0x000fe20000000f00 */
[--C-:B--2---:R-:W-:Y:S01]  /*b410*/  IMAD.MOV.U32 R35, RZ, RZ, R6.reuse ;  /* 0x000000ffff237224 */ /* 0x104fe200078e0006 */
        /* <DEDUP_REMOVED lines=18> */
[----:B------:R-:W-:Y:S01]  /*b540*/  MOV R45, R6 ;  /* 0x00000006002d7202 */ /* 0x000fe20000000f00 */
[----:B------:R-:W-:-:S07]  /*b550*/  IMAD.MOV.U32 R10, RZ, RZ, R6 ;  /* 0x000000ffff0a7224 */ /* 0x000fce00078e0006 */
.L_x_1668:
[----:B------:R-:W-:Y:S02]  /*b560*/  IADD3 R13, R49, R4, RZ ;  /* 0x00000004310d7210 */ /* 0x000fe40007ffe0ff */
[----:B------:R-:W-:Y:S02]  /*b570*/  SHF.R.U32.HI R25, RZ, 0x1, R49 ;  /* 0x00000001ff197819 */ /* 0x000fe40000011631 */
[----:B------:R-:W-:Y:S01]  /*b580*/  SHF.R.U32.HI R29, RZ, 0x1, R13 ;  /* 0x00000001ff1d7819 */ /* 0x000fe2000001160d */
[----:B------:R-:W-:Y:S02]  /*b590*/  IMAD.IADD R15, R13, 0x1, R4 ;  /* 0x000000010d0f7824 */ /* 0x000fe400078e0204 */
[----:B------:R-:W-:-:S03]  /*b5a0*/  IMAD.WIDE.U32 R24, R25, 0x10, R32 ;  /* 0x0000001019187825 */ /* 0x000fc600078e0020 */
[----:B------:R-:W-:Y:S02]  /*b5b0*/  IADD3 R49, R15, R4, RZ ;  /* 0x000000040f317210 */ /* 0x000fe40007ffe0ff */
[----:B------:R-:W-:Y:S01]  /*b5c0*/  SHF.R.U32.HI R13, RZ, 0x1, R15 ;  /* 0x00000001ff0d7819 */ /* 0x000fe2000001160f */
[----:B------:R-:W2:Y:S01]  /*b5d0*/  LDG.E.128 R24, desc[UR60][R24.64] ;  /* 0x0000003c18187981 */ /* 0x000ea2000c1e1d00 */
[----:B------:R-:W-:Y:S01]  /*b5e0*/  SHF.R.U32.HI R21, RZ, 0x1, R49 ;  /* 0x00000001ff157819 */ /* 0x000fe20000011631 */
[----:B------:R-:W-:-:S04]  /*b5f0*/  IMAD.WIDE.U32 R28, R29, 0x10, R32 ;  /* 0x000000101d1c7825 */ /* 0x000fc800078e0020 */
[--C-:B------:R-:W-:Y:S02]  /*b600*/  IMAD.WIDE.U32 R12, R13, 0x10, R32.reuse ;  /* 0x000000100d0c7825 */ /* 0x100fe400078e0020 */
[----:B------:R-:W3:Y:S02]  /*b610*/  LDG.E.128 R28, desc[UR60][R28.64] ;  /* 0x0000003c1c1c7981 */ /* 0x000ee4000c1e1d00 */
[----:B------:R-:W-:Y:S02]  /*b620*/  IMAD.WIDE.U32 R20, R21, 0x10, R32 ;  /* 0x0000001015147825 */ /* 0x000fe400078e0020 */
[----:B------:R-:W4:Y:S04]  /*b630*/  LDG.E.128 R12, desc[UR60][R12.64] ;  /* 0x0000003c0c0c7981 */ /* 0x000f28000c1e1d00 */
[----:B------:R-:W5:Y:S01]  /*b640*/  LDG.E.128 R20, desc[UR60][R20.64] ;  /* 0x0000003c14147981 */ /* 0x000f62000c1e1d00 */
[----:B------:R-:W-:-:S04]  /*b650*/  IMAD.IADD R49, R49, 0x1, R4 ;  /* 0x0000000131317824 */ /* 0x000fc800078e0204 */
[----:B------:R-:W-:-:S05]  /*b660*/  IMAD R51, R4, 0x3, R49 ;  /* 0x0000000304337824 */ /* 0x000fca00078e0231 */
[----:B------:R-:W-:Y:S02]  /*b670*/  ISETP.GE.U32.AND P0, PT, R51, R8, PT ;  /* 0x000000083300720c */ /* 0x000fe40003f06070 */
[----:B--2---:R-:W-:Y:S02]  /*b680*/  IADD3 R47, P2, R26, R47, RZ ;  /* 0x0000002f1a2f7210 */ /* 0x004fe40007f5e0ff */
[----:B------:R-:W-:-:S03]  /*b690*/  IADD3 R16, P1, R24, R16, RZ ;  /* 0x0000001018107210 */ /* 0x000fc60007f3e0ff */
[----:B------:R-:W-:Y:S01]  /*b6a0*/  IMAD.X R6, R27, 0x1, R6, P2 ;  /* 0x000000011b067824 */ /* 0x000fe200010e0606 */
[----:B------:R-:W-:Y:S02]  /*b6b0*/  IADD3.X R10, R25, R10, RZ, P1, !PT ;  /* 0x0000000a190a7210 */ /* 0x000fe40000ffe4ff */
[----:B---3--:R-:W-:Y:S02]  /*b6c0*/  IADD3 R0, P2, R30, R0, RZ ;  /* 0x000000001e007210 */ /* 0x008fe40007f5e0ff */
[----:B------:R-:W-:Y:S02]  /*b6d0*/  IADD3 R3, P1, R28, R3, RZ ;  /* 0x000000031c037210 */ /* 0x000fe40007f3e0ff */
[----:B----4-:R-:W-:Y:S02]  /*b6e0*/  IADD3 R7, P4, R14, R7, RZ ;  /* 0x000000070e077210 */ /* 0x010fe40007f9e0ff */
[----:B------:R-:W-:Y:S02]  /*b6f0*/  IADD3 R5, P3, R12, R5, RZ ;  /* 0x000000050c057210 */ /* 0x000fe40007f7e0ff */
[----:B-----5:R-:W-:-:S02]  /*b700*/  IADD3 R11, P6, R22, R11, RZ ;  /* 0x0000000b160b7210 */ /* 0x020fc40007fde0ff */
        /* <DEDUP_REMOVED lines=9> */
.L_x_1667:
[----:B------:R-:W-:Y:S05]  /*b7a0*/  BSYNC B0 ;  /* 0x0000000000007941 */ /* 0x000fea0003800000 */
.L_x_1666:
        /* <DEDUP_REMOVED lines=12> */
[----:B------:R-:W-:-:S05]  /*b870*/  IMAD.IADD R51, R51, 0x1, R4 ;  /* 0x0000000133337824 */ /* 0x000fca00078e0204 */
        /* <DEDUP_REMOVED lines=10> */
.L_x_1670:
[----:B------:R-:W-:Y:S05]  /*b920*/  BSYNC B0 ;  /* 0x0000000000007941 */ /* 0x000fea0003800000 */
.L_x_1669:
[----:B------:R-:W-:Y:S04]  /*b930*/  BSSY B0, `(.L_x_1671) ;  /* 0x000001a000007945 */ /* 0x000fe80003800000 */
[----:B------:R-:W-:Y:S05]  /*b940*/  @P1 BRA `(.L_x_1672) ;  /* 0x0000000000601947 */ /* 0x000fea0003800000 */
[----:B------:R-:W-:Y:S01]  /*b950*/  IMAD.IADD R49, R49, 0x1, R4 ;  /* 0x0000000131317824 */ /* 0x000fe200078e0204 */
[----:B-----5:R-:W-:Y:S02]  /*b960*/  IADD3 R47, P2, R26, R47, RZ ;  /* 0x0000002f1a2f7210 */ /* 0x020fe40007f5e0ff */
        /* <DEDUP_REMOVED lines=18> */
[----:B------:R-:W-:Y:S02]  /*ba90*/  @!P0 IADD3 R11, P4, R22, R11, RZ ;  /* 0x0000000b160b8210 */ /* 0x000fe40007f9e0ff */
[----:B------:R-:W-:-:S03]  /*baa0*/  @!P0 IADD3 R9, P3, R20, R9, RZ ;  /* 0x0000000914098210 */ /* 0x000fc60007f7e0ff */
[----:B------:R-:W-:Y:S01]  /*bab0*/  @!P0 IMAD.X R35, R23, 0x1, R35, P4 ;  /* 0x0000000117238824 */ /* 0x000fe200020e0623 */
[----:B------:R-:W-:-:S09]  /*bac0*/  @!P0 IADD3.X R37, R21, R37, RZ, P3, !PT ;  /* 0x0000002515258210 */ /* 0x000fd20001ffe4ff */
.L_x_1672:
[----:B------:R-:W-:Y:S05]  /*bad0*/  BSYNC B0 ;  /* 0x0000000000007941 */ /* 0x000fea0003800000 */
.L_x_1671:
[----:B-----5:R-:W-:Y:S02]  /*bae0*/  IADD3 R12, P0, P1, R5, R3, R16 ;  /* 0x00000003050c7210 */ /* 0x020fe4000791e010 */
[----:B------:R-:W-:Y:S02]  /*baf0*/  IADD3 R0, P2, P3, R7, R0, R47 ;  /* 0x0000000007007210 */ /* 0x000fe40007b5e02f */
[----:B------:R-:W-:Y:S02]  /*bb00*/  IADD3 R12, P5, R9, R12, RZ ;  /* 0x0000000c090c7210 */ /* 0x000fe40007fbe0ff */
[----:B------:R-:W-:Y:S02]  /*bb10*/  IADD3.X R10, R41, R45, R10, P0, P1 ;  /* 0x0000002d290a7210 */ /* 0x000fe400007e240a */
[----:B------:R-:W-:Y:S02]  /*bb20*/  IADD3 R16, P4, R11, R0, RZ ;  /* 0x000000000b107210 */ /* 0x000fe40007f9e0ff */
[----:B------:R-:W-:Y:S01]  /*bb30*/  IADD3.X R6, R39, R43, R6, P2, P3 ;  /* 0x0000002b27067210 */ /* 0x000fe200017e6406 */
[----:B------:R-:W-:-:S03]  /*bb40*/  IMAD.X R13, R37, 0x1, R10, P5 ;  /* 0x00000001250d7824 */ /* 0x000fc600028e060a */
[----:B------:R-:W-:-:S07]  /*bb50*/  IADD3.X R35, R35, R6, RZ, P4, !PT ;  /* 0x0000000623237210 */ /* 0x000fce00027fe4ff */
.L_x_1626:
[----:B------:R-:W-:Y:S05]  /*bb60*/  BSYNC B6 ;  /* 0x0000000000067941 */ /* 0x000fea0003800000 */
.L_x_1625:
[----:B------:R-:W-:Y:S02]  /*bb70*/  ULDC UR4, c[0x0][0x23c] ;  /* 0x00008f0000047ab9 */ /* 0x000fe40000000800 */
[----:B------:R-:W-:-:S13]  /*bb80*/  ISETP.NE.AND P0, PT, RZ, UR4, PT ;  /* 0x00000004ff007c0c */ /* 0x000fda000bf05270 */
[----:B------:R-:W-:Y:S05]  /*bb90*/  @!P0 BRA `(.L_x_1673) ;  /* 0x0000000000908947 */ /* 0x000fea0003800000 */
[----:B------:R-:W1:Y:S01]  /*bba0*/  S2R R4, SR_CgaCtaId ;  /* 0x0000000000047919 */ /* 0x000e620000008800 */
[----:B------:R-:W2:Y:S01]  /*bbb0*/  LDC R10, c[0x0][RZ] ;  /* 0x00000000ff0a7b82 */ /* 0x000ea20000000800 */
[----:B------:R-:W-:Y:S01]  /*bbc0*/  MOV R0, 0x400 ;  /* 0x0000040000007802 */ /* 0x000fe20000000f00 */
[----:B------:R-:W-:Y:S01]  /*bbd0*/  IMAD.MOV.U32 R15, RZ, RZ, R35 ;  /* 0x000000ffff0f7224 */ /* 0x000fe200078e0023 */
[----:B------:R-:W-:Y:S02]  /*bbe0*/  MOV R14, R16 ;  /* 0x00000010000e7202 */ /* 0x000fe40000000f00 */
[----:B------:R-:W-:-:S03]  /*bbf0*/  IADD3 R3, R0, 0x10, RZ ;  /* 0x0000001000037810 */ /* 0x000fc60007ffe0ff */
[----:B------:R-:W3:Y:S01]  /*bc00*/  LDC R11, c[0x0][0x4] ;  /* 0x00000100ff0b7b82 */ /* 0x000ee20000000800 */
[----:B--2---:R-:W-:Y:S01]  /*bc10*/  IMAD R0, R2, R10, R17 ;  /* 0x0000000a02007224 */ /* 0x004fe200078e0211 */
[----:B-1----:R-:W-:-:S05]  /*bc20*/  LEA R3, R4, R3, 0x18 ;  /* 0x0000000304037211 */ /* 0x002fca00078ec0ff */
[----:B------:R-:W-:Y:S01]  /*bc30*/  IMAD R9, R0, 0x10, R3 ;  /* 0x0000001000097824 */ /* 0x000fe200078e0203 */
[----:B---3--:R-:W-:-:S04]  /*bc40*/  SHF.R.U32.HI R0, RZ, 0x1, R11 ;  /* 0x00000001ff007819 */ /* 0x008fc8000001160b */
[----:B------:R1:W-:Y:S01]  /*bc50*/  STS.128 [R9], R12 ;  /* 0x0000000c09007388 */ /* 0x0003e20000000c00 */
[----:B------:R-:W-:-:S13]  /*bc60*/  ISETP.NE.AND P0, PT, R0, RZ, PT ;  /* 0x000000ff0000720c */ /* 0x000fda0003f05270 */
[----:B------:R-:W-:Y:S05]  /*bc70*/  @!P0 BRA `(.L_x_1673) ;  /* 0x0000000000588947 */ /* 0x000fea0003800000 */
.L_x_1676:
        /* <DEDUP_REMOVED lines=11> */
[----:B------:R-:W2:Y:S02]  /*bd30*/  LDS.128 R4, [R0] ;  /* 0x0000000000047984 */ /* 0x000ea40000000c00 */
[----:B--2---:R-:W-:Y:S02]  /*bd40*/  IADD3 R16, P2, R6, R16, RZ ;  /* 0x0000001006107210 */ /* 0x004fe40007f5e0ff */
[----:B-1----:R-:W-:Y:S02]  /*bd50*/  IADD3 R12, P0, R4, R12, RZ ;  /* 0x0000000c040c7210 */ /* 0x002fe40007f1e0ff */
[----:B------:R-:W-:Y:S01]  /*bd60*/  MOV R14, R16 ;  /* 0x00000010000e7202 */ /* 0x000fe20000000f00 */
[----:B------:R-:W-:Y:S01]  /*bd70*/  IMAD.X R35, R7, 0x1, R35, P2 ;  /* 0x0000000107237824 */ /* 0x000fe200010e0623 */
[----:B------:R-:W-:-:S03]  /*bd80*/  IADD3.X R13, R5, R13, RZ, P0, !PT ;  /* 0x0000000d050d7210 */ /* 0x000fc600007fe4ff */
[----:B------:R-:W-:-:S05]  /*bd90*/  IMAD.MOV.U32 R15, RZ, RZ, R35 ;  /* 0x000000ffff0f7224 */ /* 0x000fca00078e0023 */
[----:B------:R2:W-:Y:S02]  /*bda0*/  STS.128 [R9], R12 ;  /* 0x0000000c09007388 */ /* 0x0005e40000000c00 */
.L_x_1675:
[----:B------:R-:W-:Y:S05]  /*bdb0*/  BSYNC B0 ;  /* 0x0000000000007941 */ /* 0x000fea0003800000 */
.L_x_1674:
[----:B------:R-:W-:Y:S01]  /*bdc0*/  MOV R0, R8 ;  /* 0x0000000800007202 */ /* 0x000fe20000000f00 */
[----:B------:R-:W-:Y:S06]  /*bdd0*/  @P1 BRA `(.L_x_1676) ;  /* 0xfffffffc00a81947 */ /* 0x000fec000383ffff */
.L_x_1673:
[----:B------:R-:W-:Y:S02]  /*bde0*/  ULDC UR4, c[0x0][0x238] ;  /* 0x00008e0000047ab9 */ /* 0x000fe40000000800 */
[----:B------:R-:W-:-:S13]  /*bdf0*/  ISETP.NE.AND P0, PT, RZ, UR4, PT ;  /* 0x00000004ff007c0c */ /* 0x000fda000bf05270 */
[----:B------:R-:W-:Y:S05]  /*be00*/  @!P0 BRA `(.L_x_1677) ;  /* 0x0000000000e08947 */ /* 0x000fea0003800000 */
[----:B-12---:R-:W1:Y:S02]  /*be10*/  LDC R9, c[0x0][RZ] ;  /* 0x00000000ff097b82 */ /* 0x006e640000000800 */
[----:B-1----:R-:W-:Y:S01]  /*be20*/  ISETP.GT.AND P0, PT, R9, 0x20, PT ;  /* 0x000000200900780c */ /* 0x002fe20003f04270 */
[----:B------:R-:W-:-:S12]  /*be30*/  IMAD.MOV.U32 R0, RZ, RZ, R9 ;  /* 0x000000ffff007224 */ /* 0x000fd800078e0009 */
[----:B------:R-:W-:Y:S05]  /*be40*/  @!P0 BRA `(.L_x_1678) ;  /* 0x0000000000908947 */ /* 0x000fea0003800000 */
[----:B------:R-:W1:Y:S01]  /*be50*/  S2UR UR5, SR_CgaCtaId ;  /* 0x00000000000579c3 */ /* 0x000e620000008800 */
[----:B------:R-:W-:Y:S01]  /*be60*/  UMOV UR4, 0x400 ;  /* 0x0000040000047882 */ /* 0x000fe20000000000 */
[----:B------:R-:W-:Y:S01]  /*be70*/  IMAD R0, R2, R9, R17 ;  /* 0x0000000902007224 */ /* 0x000fe200078e0211 */
[----:B------:R-:W-:Y:S01]  /*be80*/  UIADD3 UR4, UR4, 0x10, URZ ;  /* 0x0000001004047890 */ /* 0x000fe2000fffe03f */
[----:B------:R-:W-:Y:S01]  /*be90*/  MOV R14, R16 ;  /* 0x00000010000e7202 */ /* 0x000fe20000000f00 */
[----:B------:R-:W-:Y:S02]  /*bea0*/  IMAD.MOV.U32 R15, RZ, RZ, R35 ;  /* 0x000000ffff0f7224 */ /* 0x000fe400078e0023 */
        /* <DEDUP_REMOVED lines=9> */
.L_x_1681:
[----:B------:R-:W-:Y:S01]  /*bf40*/  IADD3 R4, R17, R0, RZ ;  /* 0x0000000011047210 */ /* 0x000fe20007ffe0ff */
[----:B------:R-:W-:Y:S05]  /*bf50*/  WARPSYNC.ALL ;  /* 0x0000000000007948 */ /* 0x000fea0003800000 */
[----:B------:R-:W-:Y:S01]  /*bf60*/  BAR.SYNC.DEFER_BLOCKING 0x0 ;  /* 0x0000000000007b1d */ /* 0x000fe20000010000 */
[----:B------:R-:W-:-:S04]  /*bf70*/  ISETP.GE.U32.AND P0, PT, R4, R9, PT ;  /* 0x000000090400720c */ /* 0x000fc80003f06070 */
[----:B------:R-:W-:Y:S01]  /*bf80*/  ISETP.GE.U32.OR P0, PT, R17, R0, P0 ;  /* 0x000000001100720c */ /* 0x000fe20000706470 */
[----:B------:R-:W-:-:S12]  /*bf90*/  BSSY B0, `(.L_x_1679) ;  /* 0x000000b000007945 */ /* 0x000fd80003800000 */
[----:B-1----:R-:W-:Y:S05]  /*bfa0*/  @P0 BRA `(.L_x_1680) ;  /* 0x0000000000240947 */ /* 0x002fea0003800000 */
[----:B------:R-:W-:-:S06]  /*bfb0*/  IMAD R4, R0, 0x10, R3 ;  /* 0x0000001000047824 */ /* 0x000fcc00078e0203 */
[----:B------:R-:W1:Y:S02]  /*bfc0*/  LDS.128 R4, [R4] ;  /* 0x0000000004047984 */ /* 0x000e640000000c00 */
[----:B-1----:R-:W-:Y:S02]  /*bfd0*/  IADD3 R16, P1, R6, R16, RZ ;  /* 0x0000001006107210 */ /* 0x002fe40007f3e0ff */
[----:B------:R-:W-:Y:S02]  /*bfe0*/  IADD3 R12, P0, R4, R12, RZ ;  /* 0x0000000c040c7210 */ /* 0x000fe40007f1e0ff */
[----:B------:R-:W-:Y:S01]  /*bff0*/  MOV R14, R16 ;  /* 0x00000010000e7202 */ /* 0x000fe20000000f00 */
[----:B------:R-:W-:Y:S01]  /*c000*/  IMAD.X R35, R7, 0x1, R35, P1 ;  /* 0x0000000107237824 */ /* 0x000fe200008e0623 */
[----:B------:R-:W-:-:S03]  /*c010*/  IADD3.X R13, R5, R13, RZ, P0, !PT ;  /* 0x0000000d050d7210 */ /* 0x000fc600007fe4ff */
[----:B------:R-:W-:-:S05]  /*c020*/  IMAD.MOV.U32 R15, RZ, RZ, R35 ;  /* 0x000000ffff0f7224 */ /* 0x000fca00078e0023 */
[----:B------:R1:W-:Y:S02]  /*c030*/  STS.128 [R3], R12 ;  /* 0x0000000c03007388 */ /* 0x0003e40000000c00 */
.L_x_1680:
[----:B------:R-:W-:Y:S05]  /*c040*/  BSYNC B0 ;  /* 0x0000000000007941 */ /* 0x000fea0003800000 */
.L_x_1679:
[----:B------:R-:W-:-:S04]  /*c050*/  SHF.R.S32.HI R0, RZ, 0x1, R0 ;  /* 0x00000001ff007819 */ /* 0x000fc80000011400 */
[----:B------:R-:W-:-:S13]  /*c060*/  ISETP.GE.AND P0, PT, R0, 0x20, PT ;  /* 0x000000200000780c */ /* 0x000fda0003f06270 */
[----:B------:R-:W-:Y:S05]  /*c070*/  @P0 BRA `(.L_x_1681) ;  /* 0xfffffffc00b00947 */ /* 0x000fea000383ffff */
[----:B------:R-:W-:-:S11]  /*c080*/  HFMA2.MMA R0, -RZ, RZ, 0, 1.9073486328125e-06 ;  /* 0x00000020ff007435 */ /* 0x000fd600000001ff */
.L_x_1678:
[----:B------:R-:W-:Y:S01]  /*c090*/  ISETP.GE.AND P0, PT, R0, 0x2, PT ;  /* 0x000000020000780c */ /* 0x000fe20003f06270 */
[----:B------:R-:W-:Y:S05]  /*c0a0*/  WARPSYNC.ALL ;  /* 0x0000000000007948 */ /* 0x000fea0003800000 */
[----:B------:R-:W-:Y:S07]  /*c0b0*/  BAR.SYNC.DEFER_BLOCKING 0x0 ;  /* 0x0000000000007b1d */ /* 0x000fee0000010000 */
[----:B------:R-:W-:Y:S05]  /*c0c0*/  @!P0 BRA `(.L_x_1677) ;  /* 0x0000000000308947 */ /* 0x000fea0003800000 */
[----:B-1----:R-:W-:-:S07]  /*c0d0*/  IMAD.MOV.U32 R3, RZ, RZ, 0x1 ;  /* 0x00000001ff037424 */ /* 0x002fce00078e00ff */
.L_x_1682:
[----:B------:R-:W1:Y:S04]  /*c0e0*/  SHFL.DOWN PT, R5, R12, R3, 0x1f ;  /* 0x08001f030c057589 */ /* 0x000e6800000e0000 */
[----:B------:R-:W2:Y:S04]  /*c0f0*/  SHFL.DOWN PT, R7, R16, R3, 0x1f ;  /* 0x08001f0310077589 */ /* 0x000ea800000e0000 */
[----:B------:R-:W3:Y:S04]  /*c100*/  SHFL.DOWN PT, R4, R13, R3, 0x1f ;  /* 0x08001f030d047589 */ /* 0x000ee800000e0000 */
[----:B------:R4:W5:Y:S02]  /*c110*/  SHFL.DOWN PT, R6, R35, R3, 0x1f ;  /* 0x08001f0323067589 */ /* 0x00096400000e0000 */
[----:B----4-:R-:W-:-:S02]  /*c120*/  SHF.L.U32 R3, R3, 0x1, RZ ;  /* 0x0000000103037819 */ /* 0x010fc400000006ff */
[----:B-1----:R-:W-:Y:S02]  /*c130*/  IADD3 R12, P1, R5, R12, RZ ;  /* 0x0000000c050c7210 */ /* 0x002fe40007f3e0ff */
[----:B------:R-:W-:Y:S02]  /*c140*/  ISETP.GE.AND P0, PT, R3, R0, PT ;  /* 0x000000000300720c */ /* 0x000fe40003f06270 */
[----:B--2---:R-:W-:Y:S01]  /*c150*/  IADD3 R16, P2, R7, R16, RZ ;  /* 0x0000001007107210 */ /* 0x004fe20007f5e0ff */
[----:B---3--:R-:W-:-:S03]  /*c160*/  IMAD.X R13, R4, 0x1, R13, P1 ;  /* 0x00000001040d7824 */ /* 0x008fc600008e060d */
[----:B-----5:R-:W-:-:S07]  /*c170*/  IADD3.X R35, R6, R35, RZ, P2, !PT ;  /* 0x0000002306237210 */ /* 0x020fce00017fe4ff */
[----:B------:R-:W-:Y:S05]  /*c180*/  @!P0 BRA `(.L_x_1682) ;  /* 0xfffffffc00d48947 */ /* 0x000fea000383ffff */
.L_x_1677:
[----:B------:R-:W3:Y:S01]  /*c190*/  LDC R10, c[0x0][0x3f4] ;  /* 0x0000fd00ff0a7b82 */ /* 0x000ee20000000800 */
[----:B------:R-:W-:Y:S02]  /*c1a0*/  CS2R R22, SRZ ;  /* 0x0000000000167805 */ /* 0x000fe4000001ff00 */
[----:B---3--:R-:W-:-:S13]  /*c1b0*/  ISETP.NE.AND P1, PT, R10, RZ, PT ;  /* 0x000000ff0a00720c */ /* 0x008fda0003f25270 */
        /* <DEDUP_REMOVED lines=274> */
.L_x_1683:
        /* <DEDUP_REMOVED lines=278> */
.L_x_1684:
        /* <DEDUP_REMOVED lines=15> */
[----:B------:R-:W-:Y:S01]  /*e530*/  CS2R R18, SRZ ;  /* 0x0000000000127805 */ /* 0x000fe2000001ff00 */
[----:B------:R-:W-:Y:S01]  /*e540*/  IMAD R7, R17, UR6, RZ ;  /* 0x0000000611077c24 */ /* 0x000fe2000f8e02ff */
[----:B------:R-:W-:-:S03]  /*e550*/  ULDC UR6, c[0x0][0x248] ;  /* 0x0000920000067ab9 */ /* 0x000fc60000000800 */
[----:B------:R-:W-:Y:S01]  /*e560*/  IMAD R7, R2, UR6, R7 ;  /* 0x0000000602077c24 */ /* 0x000fe2000f8e0207 */
[----:B------:R-:W-:-:S03]  /*e570*/  ULDC UR6, c[0x0][0x230] ;  /* 0x00008c0000067ab9 */ /* 0x000fc60000000800 */
[----:B-1----:R-:W-:-:S04]  /*e580*/  IMAD R7, R0, UR6, R7 ;  /* 0x0000000600077c24 */ /* 0x002fc8000f8e0207 */
[----:B------:R-:W-:Y:S01]  /*e590*/  IMAD.SHL.U32 R7, R7, 0x2, RZ ;  /* 0x0000000207077824 */ /* 0x000fe200078e00ff */
        /* <DEDUP_REMOVED lines=274> */
.L_x_1686:
        /* <DEDUP_REMOVED lines=277> */
.L_x_1687:
        /* <DEDUP_REMOVED lines=16> */
.L_x_1689:
[----:B------:R-:W-:Y:S05]  /*10910*/  BSYNC B0 ;  /* 0x0000000000007941 */ /* 0x000fea0003800000 */
.L_x_1688:
[----:B------:R-:W-:Y:S01]  /*10920*/  PRMT R10, R10, 0x9910, RZ ;  /* 0x000099100a0a7816 */ /* 0x000fe200000000ff */
[----:B------:R-:W-:Y:S01]  /*10930*/  BSSY B0, `(.L_x_1690) ;  /* 0x000000f000007945 */ /* 0x000fe20003800000 */
[----:B------:R-:W-:Y:S02]  /*10940*/  LOP3.LUT P0, RZ, R17, R2, RZ, 0xfc, !PT ;  /* 0x0000000211ff7212 */ /* 0x000fe4000780fcff */
[----:B------:R-:W-:-:S13]  /*10950*/  ISETP.NE.AND P1, PT, R10, RZ, PT ;  /* 0x000000ff0a00720c */ /* 0x000fda0003f25270 */
[----:B------:R-:W-:Y:S05]  /*10960*/  @!P1 BRA `(.L_x_1691) ;  /* 0x00000000002c9947 */ /* 0x000fea0003800000 */
[----:B------:R-:W1:Y:S01]  /*10970*/  S2UR UR4, SR_CTAID.Y ;  /* 0x00000000000479c3 */ /* 0x000e620000002600 */
[----:B------:R-:W-:Y:S01]  /*10980*/  ISETP.NE.AND P2, PT, R20, RZ, PT ;  /* 0x000000ff1400720c */ /* 0x000fe20003f45270 */
[----:B------:R-:W-:-:S06]  /*10990*/  IMAD.MOV.U32 R34, RZ, RZ, R16 ;  /* 0x000000ffff227224 */ /* 0x000fcc00078e0010 */
        /* <DEDUP_REMOVED lines=8> */
.L_x_1691:
[----:B------:R-:W-:Y:S05]  /*10a20*/  BSYNC B0 ;  /* 0x0000000000007941 */ /* 0x000fea0003800000 */
.L_x_1690:
        /* <DEDUP_REMOVED lines=35> */
.L_x_1693:
[----:B------:R-:W-:Y:S05]  /*10c60*/  BSYNC B0 ;  /* 0x0000000000007941 */ /* 0x000fea0003800000 */
.L_x_1692:
        /* <DEDUP_REMOVED lines=38> */
.L_x_1698:
[----:B------:R-:W-:-:S04]  /*10ed0*/  IMAD.IADD R11, R27, 0x1, R22 ;  /* 0x000000011b0b7824 */ /* 0x000fc800078e0216 */
[----:B--2---:R-:W-:-:S05]  /*10ee0*/  IMAD.WIDE.U32 R10, R11, 0x10, R24 ;  /* 0x000000100b0a7825 */ /* 0x004fca00078e0018 */
[----:B------:R-:W2:Y:S04]  /*10ef0*/  LDG.E.64 R14, desc[UR60][R10.64+0x8] ;  /* 0x0000083c0a0e7981 */ /* 0x000ea8000c1e1b00 */
[----:B------:R-:W3:Y:S01]  /*10f00*/  LDG.E.64 R12, desc[UR60][R10.64] ;  /* 0x0000003c0a0c7981 */ /* 0x000ee2000c1e1b00 */
[----:B------:R-:W-:-:S04]  /*10f10*/  IADD3 R22, R29, R22, RZ ;  /* 0x000000161d167210 */ /* 0x000fc80007ffe0ff */
[----:B------:R-:W-:Y:S02]  /*10f20*/  ISETP.GE.U32.AND P0, PT, R22, UR8, PT ;  /* 0x0000000816007c0c */ /* 0x000fe4000bf06070 */
[----:B--2---:R-:W-:Y:S02]  /*10f30*/  IADD3 R16, P3, R14, R16, RZ ;  /* 0x000000100e107210 */ /* 0x004fe40007f7e0ff */
[----:B---3--:R-:W-:-:S03]  /*10f40*/  IADD3 R20, P2, R12, R20, RZ ;  /* 0x000000140c147210 */ /* 0x008fc60007f5e0ff */
[----:B------:R-:W-:Y:S01]  /*10f50*/  IMAD.X R23, R15, 0x1, R23, P3 ;  /* 0x000000010f177824 */ /* 0x000fe200018e0617 */
[----:B------:R-:W-:-:S05]  /*10f60*/  IADD3.X R21, R13, R21, RZ, P2, !PT ;  /* 0x000000150d157210 */ /* 0x000fca00017fe4ff */
[----:B------:R-:W-:Y:S05]  /*10f70*/  @!P0 BRA `(.L_x_1698) ;  /* 0xfffffffc00d48947 */ /* 0x000fea000383ffff */
[----:B------:R-:W-:Y:S05]  /*10f80*/  BSYNC B1 ;  /* 0x0000000000017941 */ /* 0x000fea0003800000 */
.L_x_1697:
[----:B------:R-:W-:Y:S05]  /*10f90*/  BRA `(.L_x_1696) ;  /* 0x0000000000647947 */ /* 0x000fea0003800000 */
.L_x_1695:
[----:B------:R-:W-:Y:S01]  /*10fa0*/  ULDC UR7, c[0x0][0x234] ;  /* 0x00008d0000077ab9 */ /* 0x000fe20000000800 */
[----:B------:R-:W-:Y:S02]  /*10fb0*/  MOV R16, UR10 ;  /* 0x0000000a00107c02 */ /* 0x000fe40008000f00 */
[----:B------:R-:W-:Y:S02]  /*10fc0*/  ISETP.GE.U32.AND P0, PT, R2, UR7, PT ;  /* 0x0000000702007c0c */ /* 0x000fe4000bf06070 */
[----:B------:R-:W-:-:S11]  /*10fd0*/  MOV R23, UR11 ;  /* 0x0000000b00177c02 */ /* 0x000fd60008000f00 */
[----:B------:R-:W-:Y:S05]  /*10fe0*/  @P0 BRA `(.L_x_1696) ;  /* 0x0000000000500947 */ /* 0x000fea0003800000 */
[----:B------:R-:W-:Y:S01]  /*10ff0*/  ULDC UR6, c[0x0][0x10] ;  /* 0x0000040000067ab9 */ /* 0x000fe20000000800 */
[----:B------:R-:W1:Y:S01]  /*11000*/  LDC R22, c[0x0][RZ] ;  /* 0x00000000ff167b82 */ /* 0x000e620000000800 */
[----:B------:R-:W-:Y:S01]  /*11010*/  IMAD.U32 R16, RZ, RZ, UR10 ;  /* 0x0000000aff107e24 */ /* 0x000fe2000f8e00ff */
[----:B------:R-:W-:Y:S01]  /*11020*/  MOV R23, UR11 ;  /* 0x0000000b00177c02 */ /* 0x000fe20008000f00 */
[----:B------:R-:W-:Y:S01]  /*11030*/  IMAD R0, R0, UR6, RZ ;  /* 0x0000000600007c24 */ /* 0x000fe2000f8e02ff */
[----:B------:R-:W-:-:S04]  /*11040*/  MOV R27, R2 ;  /* 0x00000002001b7202 */ /* 0x000fc80000000f00 */
[----:B------:R-:W2:Y:S08]  /*11050*/  LDC.64 R24, c[0x0][0x610] ;  /* 0x00018400ff187b82 */ /* 0x000eb00000000a00 */
[----:B------:R-:W3:Y:S02]  /*11060*/  LDC R26, c[0x0][0x4] ;  /* 0x00000100ff1a7b82 */ /* 0x000ee40000000800 */
.L_x_1699:
[----:B------:R-:W-:-:S04]  /*11070*/  IMAD.IADD R10, R0, 0x1, R27 ;  /* 0x00000001000a7824 */ /* 0x000fc800078e021b */
[----:B-1----:R-:W-:-:S04]  /*11080*/  IMAD R11, R10, R22, R17 ;  /* 0x000000160a0b7224 */ /* 0x002fc800078e0211 */
[----:B--2---:R-:W-:-:S05]  /*11090*/  IMAD.WIDE.U32 R10, R11, 0x10, R24 ;  /* 0x000000100b0a7825 */ /* 0x004fca00078e0018 */
[----:B------:R-:W2:Y:S04]  /*110a0*/  LDG.E.64 R14, desc[UR60][R10.64+0x8] ;  /* 0x0000083c0a0e7981 */ /* 0x000ea8000c1e1b00 */
[----:B------:R-:W4:Y:S01]  /*110b0*/  LDG.E.64 R12, desc[UR60][R10.64] ;  /* 0x0000003c0a0c7981 */ /* 0x000f22000c1e1b00 */
[----:B---3--:R-:W-:-:S04]  /*110c0*/  IADD3 R27, R26, R27, RZ ;  /* 0x0000001b1a1b7210 */ /* 0x008fc80007ffe0ff */
[----:B------:R-:W-:Y:S02]  /*110d0*/  ISETP.GE.U32.AND P0, PT, R27, UR7, PT ;  /* 0x000000071b007c0c */ /* 0x000fe4000bf06070 */
[----:B--2---:R-:W-:Y:S02]  /*110e0*/  IADD3 R16, P3, R14, R16, RZ ;  /* 0x000000100e107210 */ /* 0x004fe40007f7e0ff */
[----:B----4-:R-:W-:-:S03]  /*110f0*/  IADD3 R20, P2, R12, R20, RZ ;  /* 0x000000140c147210 */ /* 0x010fc60007f5e0ff */
[----:B------:R-:W-:Y:S01]  /*11100*/  IMAD.X R23, R15, 0x1, R23, P3 ;  /* 0x000000010f177824 */ /* 0x000fe200018e0617 */
[----:B------:R-:W-:-:S05]  /*11110*/  IADD3.X R21, R13, R21, RZ, P2, !PT ;  /* 0x000000150d157210 */ /* 0x000fca00017fe4ff */
[----:B------:R-:W-:Y:S05]  /*11120*/  @!P0 BRA `(.L_x_1699) ;  /* 0xfffffffc00d08947 */ /* 0x000fea000383ffff */
.L_x_1696:
[----:B------:R-:W-:Y:S05]  /*11130*/  BSYNC B0 ;  /* 0x0000000000007941 */ /* 0x000fea0003800000 */
.L_x_1694:
[----:B------:R-:W1:Y:S01]  /*11140*/  LDC R0, c[0x0][RZ] ;  /* 0x00000000ff007b82 */ /* 0x000e620000000800 */
[----:B------:R-:W-:Y:S01]  /*11150*/  UIADD3 UR4, UR4, 0x10, URZ ;  /* 0x0000001004047890 */ /* 0x000fe2000fffe03f */
[----:B------:R-:W-:Y:S01]  /*11160*/  MOV R22, R16 ;  /* 0x0000001000167202 */ /* 0x000fe20000000f00 */
[----:B------:R-:W-:Y:S02]  /*11170*/  ULDC UR6, c[0x0][0x4] ;  /* 0x0000010000067ab9 */ /* 0x000fe40000000800 */
[----:B------:R-:W-:Y:S02]  /*11180*/  ULEA UR4, UR5, UR4, 0x18 ;  /* 0x0000000405047291 */ /* 0x000fe4000f8ec03f */
[----:B------:R-:W-:-:S06]  /*11190*/  USHF.R.U32.HI UR5, URZ, 0x1, UR6 ;  /* 0x000000013f057899 */ /* 0x000fcc0008011606 */
[----:B------:R-:W-:Y:S01]  /*111a0*/  ISETP.NE.AND P0, PT, RZ, UR5, PT ;  /* 0x00000005ff007c0c */ /* 0x000fe2000bf05270 */
[----:B-1----:R-:W-:-:S05]  /*111b0*/  IMAD R10, R2, R0, R17 ;  /* 0x00000000020a7224 */ /* 0x002fca00078e0211 */
[----:B------:R-:W-:-:S05]  /*111c0*/  LEA R11, R10, UR4, 0x4 ;  /* 0x000000040a0b7c11 */ /* 0x000fca000f8e20ff */
[----:B------:R1:W-:Y:S02]  /*111d0*/  STS.128 [R11], R20 ;  /* 0x000000140b007388 */ /* 0x0003e40000000c00 */
[----:B------:R-:W-:Y:S05]  /*111e0*/  @!P0 BRA `(.L_x_1700) ;  /* 0x0000000000548947 */ /* 0x000fea0003800000 */
[----:B------:R-:W-:-:S07]  /*111f0*/  MOV R13, UR5 ;  /* 0x00000005000d7c02 */ /* 0x000fce0008000f00 */
.L_x_1703:
[--C-:B------:R-:W-:Y:S01]  /*11200*/  IMAD.IADD R10, R2, 0x1, R13.reuse ;  /* 0x00000001020a7824 */ /* 0x100fe200078e020d */
[----:B------:R-:W-:Y:S01]  /*11210*/  BAR.SYNC.DEFER_BLOCKING 0x0 ;  /* 0x0000000000007b1d */ /* 0x000fe20000010000 */
[----:B------:R-:W-:Y:S02]  /*11220*/  ISETP.GT.AND P2, PT, R13, 0x1, PT ;  /* 0x000000010d00780c */ /* 0x000fe40003f44270 */
[----:B------:R-:W-:Y:S02]  /*11230*/  SHF.R.S32.HI R24, RZ, 0x1, R13 ;  /* 0x00000001ff187819 */ /* 0x000fe4000001140d */
[----:B------:R-:W-:Y:S01]  /*11240*/  ISETP.GE.U32.AND P0, PT, R10, UR6, PT ;  /* 0x000000060a007c0c */ /* 0x000fe2000bf06070 */
[----:B------:R-:W-:Y:S03]  /*11250*/  BSSY B0, `(.L_x_1701) ;  /* 0x000000c000007945 */ /* 0x000fe60003800000 */
[----:B------:R-:W-:-:S13]  /*11260*/  ISETP.GE.U32.OR P0, PT, R2, R13, P0 ;  /* 0x0000000d0200720c */ /* 0x000fda0000706470 */
[----:B--2---:R-:W-:Y:S05]  /*11270*/  @P0 BRA `(.L_x_1702) ;  /* 0x0000000000240947 */ /* 0x004fea0003800000 */
[----:B------:R-:W-:-:S05]  /*11280*/  IMAD R10, R10, R0, R17 ;  /* 0x000000000a0a7224 */ /* 0x000fca00078e0211 */
[----:B------:R-:W-:-:S05]  /*11290*/  LEA R10, R10, UR4, 0x4 ;  /* 0x000000040a0a7c11 */ /* 0x000fca000f8e20ff */
[----:B------:R-:W2:Y:S02]  /*112a0*/  LDS.128 R12, [R10] ;  /* 0x000000000a0c7984 */ /* 0x000ea40000000c00 */
[----:B--2---:R-:W-:Y:S02]  /*112b0*/  IADD3 R16, P3, R14, R16, RZ ;  /* 0x000000100e107210 */ /* 0x004fe40007f7e0ff */
[----:B-1----:R-:W-:Y:S02]  /*112c0*/  IADD3 R20, P0, R12, R20, RZ ;  /* 0x000000140c147210 */ /* 0x002fe40007f1e0ff */
[----:B------:R-:W-:Y:S01]  /*112d0*/  IADD3.X R23, R15, R23, RZ, P3, !PT ;  /* 0x000000170f177210 */ /* 0x000fe20001ffe4ff */
[----:B------:R-:W-:Y:S01]  /*112e0*/  IMAD.MOV.U32 R22, RZ, RZ, R16 ;  /* 0x000000ffff167224 */ /* 0x000fe200078e0010 */
[----:B------:R-:W-:-:S05]  /*112f0*/  IADD3.X R21, R13, R21, RZ, P0, !PT ;  /* 0x000000150d157210 */ /* 0x000fca00007fe4ff */
[----:B------:R2:W-:Y:S04]  /*11300*/  STS.128 [R11], R20 ;  /* 0x000000140b007388 */ /* 0x0005e80000000c00 */
.L_x_1702:
[----:B------:R-:W-:Y:S05]  /*11310*/  BSYNC B0 ;  /* 0x0000000000007941 */ /* 0x000fea0003800000 */
.L_x_1701:
[----:B------:R-:W-:Y:S01]  /*11320*/  MOV R13, R24 ;  /* 0x00000018000d7202 */ /* 0x000fe20000000f00 */
[----:B------:R-:W-:Y:S06]  /*11330*/  @P2 BRA `(.L_x_1703) ;  /* 0xfffffffc00b02947 */ /* 0x000fec000383ffff */
.L_x_1700:
[----:B------:R-:W-:Y:S02]  /*11340*/  ULDC UR4, c[0x0][0x238] ;  /* 0x00008e0000047ab9 */ /* 0x000fe40000000800 */
[----:B------:R-:W-:-:S13]  /*11350*/  ISETP.NE.AND P0, PT, RZ, UR4, PT ;  /* 0x00000004ff007c0c */ /* 0x000fda000bf05270 */
[----:B------:R-:W-:Y:S05]  /*11360*/  @!P0 BRA `(.L_x_1704) ;  /* 0x0000000000b08947 */ /* 0x000fea0003800000 */
[----:B------:R-:W-:Y:S02]  /*11370*/  ISETP.GT.AND P0, PT, R0, 0x20, PT ;  /* 0x000000200000780c */ /* 0x000fe40003f04270 */
[----:B------:R-:W-:-:S11]  /*11380*/  MOV R2, R0 ;  /* 0x0000000000027202 */ /* 0x000fd60000000f00 */
[----:B------:R-:W-:Y:S05]  /*11390*/  @!P0 BRA `(.L_x_1705) ;  /* 0x0000000000688947 */ /* 0x000fea0003800000 */
[----:B-12---:R-:W-:Y:S01]  /*113a0*/  IMAD.MOV.U32 R22, RZ, RZ, R16 ;  /* 0x000000ffff167224 */ /* 0x006fe200078e0010 */
[----:B------:R-:W-:-:S04]  /*113b0*/  LEA.HI R2, R0, R0, RZ, 0x1 ;  /* 0x0000000000027211 */ /* 0x000fc800078f08ff */
[----:B------:R3:W-:Y:S01]  /*113c0*/  STS.128 [R11], R20 ;  /* 0x000000140b007388 */ /* 0x0007e20000000c00 */
[----:B------:R-:W-:Y:S01]  /*113d0*/  SHF.R.S32.HI R10, RZ, 0x1, R2 ;  /* 0x00000001ff0a7819 */ /* 0x000fe20000011402 */
[----:B------:R-:W-:-:S03]  /*113e0*/  HFMA2.MMA R2, -RZ, RZ, 0, 1.9073486328125e-06 ;  /* 0x00000020ff027435 */ /* 0x000fc600000001ff */
[----:B------:R-:W-:-:S13]  /*113f0*/  ISETP.GE.AND P0, PT, R10, 0x20, PT ;  /* 0x000000200a00780c */ /* 0x000fda0003f06270 */
[----:B---3--:R-:W-:Y:S05]  /*11400*/  @!P0 BRA `(.L_x_1705) ;  /* 0x00000000004c8947 */ /* 0x008fea0003800000 */
.L_x_1708:
[----:B------:R-:W-:Y:S01]  /*11410*/  IADD3 R13, R17, R10, RZ ;  /* 0x0000000a110d7210 */ /* 0x000fe20007ffe0ff */
[----:B------:R-:W-:Y:S03]  /*11420*/  BAR.SYNC.DEFER_BLOCKING 0x0 ;  /* 0x0000000000007b1d */ /* 0x000fe60000010000 */
[----:B------:R-:W-:-:S03]  /*11430*/  ISETP.GE.U32.AND P0, PT, R13, R0, PT ;  /* 0x000000000d00720c */ /* 0x000fc60003f06070 */
[----:B------:R-:W-:Y:S01]  /*11440*/  BSSY B0, `(.L_x_1706) ;  /* 0x000000b000007945 */ /* 0x000fe20003800000 */
[----:B------:R-:W-:-:S13]  /*11450*/  ISETP.GE.U32.OR P0, PT, R17, R10, P0 ;  /* 0x0000000a1100720c */ /* 0x000fda0000706470 */
[----:B-1----:R-:W-:Y:S05]  /*11460*/  @P0 BRA `(.L_x_1707) ;  /* 0x0000000000200947 */ /* 0x002fea0003800000 */
[----:B------:R-:W-:-:S06]  /*11470*/  IMAD R12, R10, 0x10, R11 ;  /* 0x000000100a0c7824 */ /* 0x000fcc00078e020b */
[----:B------:R-:W1:Y:S02]  /*11480*/  LDS.128 R12, [R12] ;  /* 0x000000000c0c7984 */ /* 0x000e640000000c00 */
[----:B-1----:R-:W-:Y:S02]  /*11490*/  IADD3 R16, P2, R14, R16, RZ ;  /* 0x000000100e107210 */ /* 0x002fe40007f5e0ff */
[----:B------:R-:W-:Y:S02]  /*114a0*/  IADD3 R20, P0, R12, R20, RZ ;  /* 0x000000140c147210 */ /* 0x000fe40007f1e0ff */
[----:B------:R-:W-:Y:S01]  /*114b0*/  IADD3.X R23, R15, R23, RZ, P2, !PT ;  /* 0x000000170f177210 */ /* 0x000fe200017fe4ff */
[----:B------:R-:W-:Y:S01]  /*114c0*/  IMAD.MOV.U32 R22, RZ, RZ, R16 ;  /* 0x000000ffff167224 */ /* 0x000fe200078e0010 */
[----:B------:R-:W-:-:S05]  /*114d0*/  IADD3.X R21, R13, R21, RZ, P0, !PT ;  /* 0x000000150d157210 */ /* 0x000fca00007fe4ff */
[----:B------:R1:W-:Y:S04]  /*114e0*/  STS.128 [R11], R20 ;  /* 0x000000140b007388 */ /* 0x0003e80000000c00 */
.L_x_1707:
[----:B------:R-:W-:Y:S05]  /*114f0*/  BSYNC B0 ;  /* 0x0000000000007941 */ /* 0x000fea0003800000 */
.L_x_1706:
[----:B------:R-:W-:-:S04]  /*11500*/  SHF.R.S32.HI R10, RZ, 0x1, R10 ;  /* 0x00000001ff0a7819 */ /* 0x000fc8000001140a */
[----:B------:R-:W-:-:S13]  /*11510*/  ISETP.GE.AND P0, PT, R10, 0x20, PT ;  /* 0x000000200a00780c */ /* 0x000fda0003f06270 */
[----:B------:R-:W-:Y:S05]  /*11520*/  @P0 BRA `(.L_x_1708) ;  /* 0xfffffffc00b80947 */ /* 0x000fea000383ffff */
[----:B------:R-:W-:-:S07]  /*11530*/  MOV R2, 0x20 ;  /* 0x0000002000027802 */ /* 0x000fce0000000f00 */
.L_x_1705:
[----:B------:R-:W-:Y:S01]  /*11540*/  BAR.SYNC.DEFER_BLOCKING 0x0 ;  /* 0x0000000000007b1d */ /* 0x000fe20000010000 */
[----:B------:R-:W-:-:S13]  /*11550*/  ISETP.GE.AND P0, PT, R2, 0x2, PT ;  /* 0x000000020200780c */ /* 0x000fda0003f06270 */
[----:B------:R-:W-:Y:S05]  /*11560*/  @!P0 BRA `(.L_x_1704) ;  /* 0x0000000000308947 */ /* 0x000fea0003800000 */
[----:B-12---:R-:W-:-:S11]  /*11570*/  HFMA2.MMA R11, -RZ, RZ, 0, 5.9604644775390625e-08 ;  /* 0x00000001ff0b7435 */ /* 0x006fd600000001ff */
.L_x_1709:
[----:B------:R-:W1:Y:S04]  /*11580*/  SHFL.DOWN PT, R13, R20, R11, 0x1f ;  /* 0x08001f0b140d7589 */ /* 0x000e6800000e0000 */
[----:B------:R-:W2:Y:S04]  /*11590*/  SHFL.DOWN PT, R15, R16, R11, 0x1f ;  /* 0x08001f0b100f7589 */ /* 0x000ea800000e0000 */
[----:B------:R-:W3:Y:S04]  /*115a0*/  SHFL.DOWN PT, R0, R21, R11, 0x1f ;  /* 0x08001f0b15007589 */ /* 0x000ee800000e0000 */
[----:B------:R4:W5:Y:S02]  /*115b0*/  SHFL.DOWN PT, R10, R23, R11, 0x1f ;  /* 0x08001f0b170a7589 */ /* 0x00096400000e0000 */
[----:B----4-:R-:W-:Y:S01]  /*115c0*/  IMAD.SHL.U32 R11, R11, 0x2, RZ ;  /* 0x000000020b0b7824 */ /* 0x010fe200078e00ff */
[----:B-1----:R-:W-:-:S04]  /*115d0*/  IADD3 R20, P2, R13, R20, RZ ;  /* 0x000000140d147210 */ /* 0x002fc80007f5e0ff */
[----:B------:R-:W-:Y:S02]  /*115e0*/  ISETP.GE.AND P0, PT, R11, R2, PT ;  /* 0x000000020b00720c */ /* 0x000fe40003f06270 */
[----:B--2---:R-:W-:Y:S02]  /*115f0*/  IADD3 R16, P3, R15, R16, RZ ;  /* 0x000000100f107210 */ /* 0x004fe40007f7e0ff */
[----:B---3--:R-:W-:Y:S02]  /*11600*/  IADD3.X R21, R0, R21, RZ, P2, !PT ;  /* 0x0000001500157210 */ /* 0x008fe400017fe4ff */
[----:B-----5:R-:W-:-:S07]  /*11610*/  IADD3.X R23, R10, R23, RZ, P3, !PT ;  /* 0x000000170a177210 */ /* 0x020fce0001ffe4ff */
[----:B------:R-:W-:Y:S05]  /*11620*/  @!P0 BRA `(.L_x_1709) ;  /* 0xfffffffc00d48947 */ /* 0x000fea000383ffff */
.L_x_1704:
        /* <DEDUP_REMOVED lines=10> */
[----:B------:R-:W3:Y:S01]  /*116d0*/  LDG.E.64 R6, desc[UR60][R4.64+0x8] ;  /* 0x0000083c04067981 */ /* 0x000ee2000c1e1b00 */
[----:B-12---:R-:W-:Y:S02]  /*116e0*/  IADD3 R20, P0, R2, R20, RZ ;  /* 0x0000001402147210 */ /* 0x006fe40007f1e0ff */
[----:B---3--:R-:W-:-:S03]  /*116f0*/  IADD3 R16, P2, R6, R16, RZ ;  /* 0x0000001006107210 */ /* 0x008fc60007f5e0ff */
[----:B------:R-:W-:Y:S01]  /*11700*/  IMAD.X R21, R3, 0x1, R21, P0 ;  /* 0x0000000103157824 */ /* 0x000fe200000e0615 */
[----:B------:R-:W-:-:S09]  /*11710*/  IADD3.X R23, R7, R23, RZ, P2, !PT ;  /* 0x0000001707177210 */ /* 0x000fd200017fe4ff */
.L_x_1711:
[----:B------:R-:W-:Y:S05]  /*11720*/  @!P1 BRA `(.L_x_1712) ;  /* 0x0000000000ec9947 */ /* 0x000fea0003800000 */
[----:B------:R-:W3:Y:S01]  /*11730*/  LDC R17, c[0x0][0x62c] ;  /* 0x00018b00ff117b82 */ /* 0x000ee20000000800 */
[----:B------:R-:W-:Y:S02]  /*11740*/  ULDC.64 UR4, c[0x0][0x210] ;  /* 0x0000840000047ab9 */ /* 0x000fe40000000a00 */
[----:B-12---:R-:W-:Y:S02]  /*11750*/  IMAD R21, R21, UR4, RZ ;  /* 0x0000000415157c24 */ /* 0x006fe4000f8e02ff */
[----:B------:R-:W-:-:S04]  /*11760*/  IMAD.WIDE.U32 R24, R20, UR4, RZ ;  /* 0x0000000414187c25 */ /* 0x000fc8000f8e00ff */
[----:B------:R-:W-:-:S05]  /*11770*/  IMAD R21, R20, UR5, R21 ;  /* 0x0000000514157c24 */ /* 0x000fca000f8e0215 */
[----:B------:R-:W-:Y:S02]  /*11780*/  IADD3 R27, R25, R21, RZ ;  /* 0x00000015191b7210 */ /* 0x000fe40007ffe0ff */
[----:B---3--:R-:W-:-:S04]  /*11790*/  ISETP.NE.AND P0, PT, R17, 0x1, PT ;  /* 0x000000011100780c */ /* 0x008fc80003f05270 */
        /* <DEDUP_REMOVED lines=18> */
.L_x_1713:
[----:B------:R-:W-:Y:S01]  /*118c0*/  ULDC.64 UR4, c[0x0][0x5f8] ;  /* 0x00017e0000047ab9 */ /* 0x000fe20000000a00 */
[----:B------:R-:W-:Y:S02]  /*118d0*/  MOV R26, R24 ;  /* 0x00000018001a7202 */ /* 0x000fe40000000f00 */
[----:B------:R-:W-:Y:S02]  /*118e0*/  IADD3 R2, P0, R19, UR4, RZ ;  /* 0x0000000413027c10 */ /* 0x000fe4000ff1e0ff */
[----:B------:R-:W-:-:S03]  /*118f0*/  ISETP.NE.AND P6, PT, R17, 0x1, PT ;  /* 0x000000011100780c */ /* 0x000fc60003fc5270 */
[----:B------:R-:W-:Y:S01]  /*11900*/  IMAD.X R3, RZ, RZ, UR5, P0 ;  /* 0x00000005ff037e24 */ /* 0x000fe200080e06ff */
[----:B------:R-:W-:Y:S02]  /*11910*/  ULDC.64 UR4, c[0x0][0x210] ;  /* 0x0000840000047ab9 */ /* 0x000fe40000000a00 */
[----:B------:R-:W-:Y:S02]  /*11920*/  IMAD R5, R23, UR4, RZ ;  /* 0x0000000417057c24 */ /* 0x000fe4000f8e02ff */
[----:B------:R1:W-:Y:S01]  /*11930*/  STG.E.64 desc[UR60][R2.64], R26 ;  /* 0x0000001a02007986 */ /* 0x0003e2000c101b3c */
[----:B------:R-:W-:-:S04]  /*11940*/  IMAD.WIDE.U32 R22, R16, UR4, RZ ;  /* 0x0000000410167c25 */ /* 0x000fc8000f8e00ff */
[----:B------:R-:W-:-:S05]  /*11950*/  IMAD R5, R16, UR5, R5 ;  /* 0x0000000510057c24 */ /* 0x000fca000f8e0205 */
[----:B------:R-:W-:Y:S01]  /*11960*/  IADD3 R17, R23, R5, RZ ;  /* 0x0000000517117210 */ /* 0x000fe20007ffe0ff */
        /* <DEDUP_REMOVED lines=17> */
.L_x_1714:
[----:B------:R-:W-:Y:S01]  /*11a80*/  ULDC.64 UR4, c[0x0][0x5f8] ;  /* 0x00017e0000047ab9 */ /* 0x000fe20000000a00 */
[----:B------:R-:W-:Y:S02]  /*11a90*/  MOV R16, R22 ;  /* 0x0000001600107202 */ /* 0x000fe40000000f00 */
[----:B------:R-:W-:-:S05]  /*11aa0*/  IADD3 R18, P0, R18, UR4, RZ ;  /* 0x0000000412127c10 */ /* 0x000fca000ff1e0ff */
[----:B------:R-:W-:-:S05]  /*11ab0*/  IMAD.X R19, RZ, RZ, UR5, P0 ;  /* 0x00000005ff137e24 */ /* 0x000fca00080e06ff */
[----:B------:R-:W-:Y:S01]  /*11ac0*/  STG.E.64 desc[UR60][R18.64], R16 ;  /* 0x0000001012007986 */ /* 0x000fe2000c101b3c */
[----:B------:R-:W-:Y:S05]  /*11ad0*/  EXIT ;  /* 0x000000000000794d */ /* 0x000fea0003800000 */
.L_x_1712:
[----:B------:R-:W-:Y:S01]  /*11ae0*/  MOV R17, R23 ;  /* 0x0000001700117202 */ /* 0x000fe20000000f00 */
[----:B------:R-:W-:Y:S04]  /*11af0*/  STG.E.64 desc[UR60][R4.64], R20 ;  /* 0x0000001404007986 */ /* 0x000fe8000c101b3c */
[----:B------:R-:W-:Y:S01]  /*11b00*/  STG.E.64 desc[UR60][R4.64+0x8], R16 ;  /* 0x0000081004007986 */ /* 0x000fe2000c101b3c */
[----:B------:R-:W-:Y:S05]  /*11b10*/  EXIT ;  /* 0x000000000000794d */ /* 0x000fea0003800000 */
.L_x_1710:
        /* <DEDUP_REMOVED lines=10> */
.L_x_1715:
        /* <DEDUP_REMOVED lines=26> */
.L_x_1717:
        /* <DEDUP_REMOVED lines=28> */
.L_x_1718:
[----:B------:R-:W-:Y:S01]  /*11f20*/  ULDC.64 UR4, c[0x0][0x5f8] ;  /* 0x00017e0000047ab9 */ /* 0x000fe20000000a00 */
[----:B------:R-:W-:Y:S02]  /*11f30*/  MOV R16, R22 ;  /* 0x0000001600107202 */ /* 0x000fe40000000f00 */
[----:B------:R-:W-:-:S05]  /*11f40*/  IADD3 R18, P0, R18, UR4, RZ ;  /* 0x0000000412127c10 */ /* 0x000fca000ff1e0ff */
[----:B------:R-:W-:-:S05]  /*11f50*/  IMAD.X R19, RZ, RZ, UR5, P0 ;  /* 0x00000005ff137e24 */ /* 0x000fca00080e06ff */
[----:B------:R-:W-:Y:S01]  /*11f60*/  STG.E.64 desc[UR60][R18.64], R16 ;  /* 0x0000001012007986 */ /* 0x000fe2000c101b3c */
[----:B------:R-:W-:Y:S05]  /*11f70*/  EXIT ;  /* 0x000000000000794d */ /* 0x000fea0003800000 */
.L_x_1716:
[----:B------:R-:W-:Y:S01]  /*11f80*/  MOV R17, R23 ;  /* 0x0000001700117202 */ /* 0x000fe20000000f00 */
[----:B------:R-:W-:Y:S04]  /*11f90*/  STG.E.64 desc[UR60][R8.64], R20 ;  /* 0x0000001408007986 */ /* 0x000fe8000c101b3c */
[----:B------:R-:W-:Y:S01]  /*11fa0*/  STG.E.64 desc[UR60][R6.64], R16 ;  /* 0x0000001006007986 */ /* 0x000fe2000c101b3c */
[----:B------:R-:W-:Y:S05]  /*11fb0*/  EXIT ;  /* 0x000000000000794d */ /* 0x000fea0003800000 */
.L_x_1685:
        /* <DEDUP_REMOVED lines=21> */
[----:B--2---:R-:W-:Y:S02]  /*12110*/  IADD3 R12, P0, R2, R12, RZ ;  /* 0x0000000c020c7210 */ /* 0x004fe40007f1e0ff */
[----:B---3--:R-:W-:-:S03]  /*12120*/  IADD3 R16, P1, R6, R16, RZ ;  /* 0x0000001006107210 */ /* 0x008fc60007f3e0ff */
[----:B------:R-:W-:Y:S01]  /*12130*/  IMAD.X R13, R3, 0x1, R13, P0 ;  /* 0x00000001030d7824 */ /* 0x000fe200000e060d */
[----:B------:R-:W-:-:S09]  /*12140*/  IADD3.X R35, R7, R35, RZ, P1, !PT ;  /* 0x0000002307237210 */ /* 0x000fd20000ffe4ff */
.L_x_1720:
[----:B------:R-:W-:Y:S05]  /*12150*/  @!P2 BRA `(.L_x_1721) ;  /* 0x0000000000eca947 */ /* 0x000fea0003800000 */
[----:B------:R-:W1:Y:S01]  /*12160*/  LDC R17, c[0x0][0x62c] ;  /* 0x00018b00ff117b82 */ /* 0x000e620000000800 */
[----:B------:R-:W-:Y:S02]  /*12170*/  ULDC.64 UR4, c[0x0][0x210] ;  /* 0x0000840000047ab9 */ /* 0x000fe40000000a00 */
[----:B------:R-:W-:Y:S02]  /*12180*/  IMAD R13, R13, UR4, RZ ;  /* 0x000000040d0d7c24 */ /* 0x000fe4000f8e02ff */
[----:B------:R-:W-:-:S04]  /*12190*/  IMAD.WIDE.U32 R18, R12, UR4, RZ ;  /* 0x000000040c127c25 */ /* 0x000fc8000f8e00ff */
[----:B------:R-:W-:-:S05]  /*121a0*/  IMAD R13, R12, UR5, R13 ;  /* 0x000000050c0d7c24 */ /* 0x000fca000f8e020d */
[----:B------:R-:W-:Y:S02]  /*121b0*/  IADD3 R25, R19, R13, RZ ;  /* 0x0000000d13197210 */ /* 0x000fe40007ffe0ff */
        /* <DEDUP_REMOVED lines=19> */
.L_x_1722:
        /* <DEDUP_REMOVED lines=28> */
.L_x_1723:
[----:B------:R-:W-:Y:S01]  /*124b0*/  ULDC.64 UR4, c[0x0][0x5f8] ;  /* 0x00017e0000047ab9 */ /* 0x000fe20000000a00 */
[----:B------:R-:W-:Y:S02]  /*124c0*/  MOV R16, R18 ;  /* 0x0000001200107202 */ /* 0x000fe40000000f00 */
[----:B------:R-:W-:-:S05]  /*124d0*/  IADD3 R22, P0, R22, UR4, RZ ;  /* 0x0000000416167c10 */ /* 0x000fca000ff1e0ff */
[----:B------:R-:W-:-:S05]  /*124e0*/  IMAD.X R23, RZ, RZ, UR5, P0 ;  /* 0x00000005ff177e24 */ /* 0x000fca00080e06ff */
[----:B------:R-:W-:Y:S01]  /*124f0*/  STG.E.64 desc[UR60][R22.64], R16 ;  /* 0x0000001016007986 */ /* 0x000fe2000c101b3c */
[----:B------:R-:W-:Y:S05]  /*12500*/  EXIT ;  /* 0x000000000000794d */ /* 0x000fea0003800000 */
.L_x_1721:
[----:B------:R-:W-:Y:S01]  /*12510*/  MOV R17, R35 ;  /* 0x0000002300117202 */ /* 0x000fe20000000f00 */
[----:B------:R-:W-:Y:S04]  /*12520*/  STG.E.64 desc[UR60][R4.64], R12 ;  /* 0x0000000c04007986 */ /* 0x000fe8000c101b3c */
[----:B------:R-:W-:Y:S01]  /*12530*/  STG.E.64 desc[UR60][R4.64+0x8], R16 ;  /* 0x0000081004007986 */ /* 0x000fe2000c101b3c */
[----:B------:R-:W-:Y:S05]  /*12540*/  EXIT ;  /* 0x000000000000794d */ /* 0x000fea0003800000 */
.L_x_1719:
        /* <DEDUP_REMOVED lines=10> */
.L_x_1724:
        /* <DEDUP_REMOVED lines=26> */
.L_x_1726:
        /* <DEDUP_REMOVED lines=28> */
.L_x_1727:
[----:B------:R-:W-:Y:S01]  /*12950*/  ULDC.64 UR4, c[0x0][0x5f8] ;  /* 0x00017e0000047ab9 */ /* 0x000fe20000000a00 */
[----:B------:R-:W-:Y:S02]  /*12960*/  MOV R16, R18 ;  /* 0x0000001200107202 */ /* 0x000fe40000000f00 */
[----:B------:R-:W-:-:S05]  /*12970*/  IADD3 R22, P0, R22, UR4, RZ ;  /* 0x0000000416167c10 */ /* 0x000fca000ff1e0ff */
[----:B------:R-:W-:-:S05]  /*12980*/  IMAD.X R23, RZ, RZ, UR5, P0 ;  /* 0x00000005ff177e24 */ /* 0x000fca00080e06ff */
[----:B------:R-:W-:Y:S01]  /*12990*/  STG.E.64 desc[UR60][R22.64], R16 ;  /* 0x0000001016007986 */ /* 0x000fe2000c101b3c */
[----:B------:R-:W-:Y:S05]  /*129a0*/  EXIT ;  /* 0x000000000000794d */ /* 0x000fea0003800000 */
.L_x_1725:
[----:B------:R-:W-:Y:S01]  /*129b0*/  MOV R17, R35 ;  /* 0x0000002300117202 */ /* 0x000fe20000000f00 */
[----:B------:R-:W-:Y:S04]  /*129c0*/  STG.E.64 desc[UR60][R6.64], R12 ;  /* 0x0000000c06007986 */ /* 0x000fe8000c101b3c */
[----:B------:R-:W-:Y:S01]  /*129d0*/  STG.E.64 desc[UR60][R8.64], R16 ;  /* 0x0000001008007986 */ /* 0x000fe2000c101b3c */
[----:B------:R-:W-:Y:S05]  /*129e0*/  EXIT ;  /* 0x000000000000794d */ /* 0x000fea0003800000 */
.L_x_1728:
        /* <DEDUP_REMOVED lines=9> */
.L_x_8253:


//--------------------- .text._ZN2at6native13reduce_kernelILi128ELi4ENS0_8ReduceOpIlNS0_7MeanOpsIllllEEjlLi4ELi4EEEEEvT1_ --------------------------
	.section	.text._ZN2at6native13reduce_kernelILi128ELi4ENS0_8ReduceOpIlNS0_7MeanOpsIllllEEjlLi4ELi4EEEEEvT1_,"ax",@progbits
	.align	128
        .global         _ZN2at6native13reduce_kernelILi128ELi4ENS0_8ReduceOpIlNS0_7MeanOpsIllllEEjlLi4ELi4EEEEEvT1_
        .type           _ZN2at6native13reduce_kernelILi128ELi4ENS0_8ReduceOpIlNS0_7MeanOpsIllllEEjlLi4ELi4EEEEEvT1_,@function
        .size           _ZN2at6native13reduce_kernelILi128ELi4ENS0_8ReduceOpIlNS0_7MeanOpsIllllEEjlLi4ELi4EEEEEvT1_,(.L_x_8254 - _ZN2at6native13reduce_kernelILi128ELi4ENS0_8ReduceOpIlNS0_7MeanOpsIllllEEjlLi4ELi4EEEEEvT1_)
        .other          _ZN2at6native13reduce_kernelILi128ELi4ENS0_8ReduceOpIlNS0_7MeanOpsIllllEEjlLi4ELi4EEEEEvT1_,@"STO_CUDA_ENTRY STV_DEFAULT"
_ZN2at6native13reduce_kernelILi128ELi4ENS0_8ReduceOpIlNS0_7MeanOpsIllllEEjlLi4ELi4EEEEEvT1_:
.text._ZN2at6native13reduce_kernelILi128ELi4ENS0_8ReduceOpIlNS0_7MeanOpsIllllEEjlLi4ELi4EEEEEvT1_:
        /* <DEDUP_REMOVED lines=16> */
[----:B----4-:R-:W-:Y:S01]  /*0100*/  IMAD R69, R17, UR8, R0 ;  /* 0x0000000811457c24 */ /* 0x010fe2000f8e0200 */
[----:B------:R-:W-:Y:S01]  /*0110*/  HFMA2.MMA R0, -RZ, RZ, 0, 0 ;  /* 0x00000000ff007435 */ /* 0x000fe200000001ff */
[----:B------:R-:W-:Y:S01]  /*0120*/  IMAD.SHL.U32 R73, R3, 0x4, RZ ;  /* 0x0000000403497824 */ /* 0x000fe200078e00ff */
[----:B0-----:R-:W-:Y:S09]  /*0130*/  @!P0 BRA `(.L_x_1729) ;  /* 0x0000001000448947 */ /* 0x001ff20003800000 */
        /* <DEDUP_REMOVED lines=273> */
.L_x_1729:
        /* <DEDUP_REMOVED lines=30> */
.L_x_1733:
[----:B------:R-:W0:Y:S01]  /*1430*/  LDC R14, c[0x0][0x218] ;  /* 0x00008600ff0e7b82 */ /* 0x000e220000000800 */
[----:B------:R-:W-:Y:S01]  /*1440*/  SHF.R.U64 R0, R74, 0x3, R75 ;  /* 0x000000034a007819 */ /* 0x000fe2000000124b */
[----:B------:R-:W-:Y:S01]  /*1450*/  ULDC UR4, c[0x0][0x224] ;  /* 0x0000890000047ab9 */ /* 0x000fe20000000800 */
[----:B------:R-:W-:Y:S02]  /*1460*/  BSSY B0, `(.L_x_1734) ;  /* 0x000002b000007945 */ /* 0x000fe40003800000 */
[----:B------:R-:W-:Y:S01]  /*1470*/  LOP3.LUT R7, R0, 0x3, RZ, 0xc0, !PT ;  /* 0x0000000300077812 */ /* 0x000fe200078ec0ff */
[----:B------:R-:W-:Y:S02]  /*1480*/  IMAD.U32 R0, RZ, RZ, UR4 ;  /* 0x00000004ff007e24 */ /* 0x000fe4000f8e00ff */
        /* <DEDUP_REMOVED lines=21> */
.L_x_1739:
[----:B------:R-:W-:Y:S05]  /*15e0*/  BSYNC B2 ;  /* 0x0000000000027941 */ /* 0x000fea0003800000 */
.L_x_1738:
        /* <DEDUP_REMOVED lines=11> */
.L_x_1737:
[----:B------:R-:W-:Y:S05]  /*16a0*/  BSYNC B1 ;  /* 0x0000000000017941 */ /* 0x000fea0003800000 */
.L_x_1736:
[----:B------:R-:W0:Y:S01]  /*16b0*/  LDC R0, c[0x0][0x224] ;  /* 0x00008900ff007b82 */ /* 0x000e220000000800 */
[----:B------:R-:W-:-:S04]  /*16c0*/  IADD3 R3, P0, -R7, 0x4, RZ ;  /* 0x0000000407037810 */ /* 0x000fc80007f1e1ff */
[----:B------:R-:W-:Y:S02]  /*16d0*/  LEA R74, P1, R3, R74, 0x3 ;  /* 0x0000004a034a7211 */ /* 0x000fe400078218ff */
[----:B------:R-:W-:-:S04]  /*16e0*/  IADD3.X R4, RZ, -0x1, RZ, P0, !PT ;  /* 0xffffffffff047810 */ /* 0x000fc800007fe4ff */
[----:B------:R-:W-:Y:S02]  /*16f0*/  LEA.HI.X R75, R3, R75, R4, 0x3, P1 ;  /* 0x0000004b034b7211 */ /* 0x000fe400008f1c04 */
[----:B0-----:R-:W-:-:S07]  /*1700*/  IADD3 R0, R7, -0x4, R0 ;  /* 0xfffffffc07007810 */ /* 0x001fce0007ffe000 */
.L_x_1735:
[----:B------:R-:W-:Y:S05]  /*1710*/  BSYNC B0 ;  /* 0x0000000000007941 */ /* 0x000fea0003800000 */
.L_x_1734:
        /* <DEDUP_REMOVED lines=16> */
[----:B------:R-:W-:Y:S01]  /*1820*/  MOV R19, R14 ;  /* 0x0000000e00137202 */ /* 0x000fe20000000f00 */
[----:B------:R-:W-:-:S07]  /*1830*/  IMAD.MOV.U32 R21, RZ, RZ, R18 ;  /* 0x000000ffff157224 */ /* 0x000fce00078e0012 */
.L_x_1742:
        /* <DEDUP_REMOVED lines=16> */
.L_x_1741:
[----:B------:R-:W-:Y:S05]  /*1940*/  BSYNC B0 ;  /* 0x0000000000007941 */ /* 0x000fea0003800000 */
.L_x_1740:
        /* <DEDUP_REMOVED lines=8> */
.L_x_1744:
[----:B------:R-:W-:Y:S05]  /*19d0*/  BSYNC B0 ;  /* 0x0000000000007941 */ /* 0x000fea0003800000 */
.L_x_1743:
        /* <DEDUP_REMOVED lines=12> */
.L_x_1746:
[----:B------:R-:W-:Y:S05]  /*1aa0*/  BSYNC B0 ;  /* 0x0000000000007941 */ /* 0x000fea0003800000 */
.L_x_1745:
[----:B------:R-:W-:Y:S02]  /*1ab0*/  IADD3 R10, P0, P1, R14, R19, R25 ;  /* 0x000000130e0a7210 */ /* 0x000fe4000791e019 */
[----:B------:R-:W-:Y:S02]  /*1ac0*/  CS2R R54, SRZ ;  /* 0x0000000000367805 */ /* 0x000fe4000001ff00 */
[----:B------:R-:W-:Y:S02]  /*1ad0*/  CS2R R56, SRZ ;  /* 0x0000000000387805 */ /* 0x000fe4000001ff00 */
[----:B------:R-:W-:Y:S01]  /*1ae0*/  IADD3.X R11, R18, R21, R27, P0, P1 ;  /* 0x00000015120b7210 */ /* 0x000fe200007e241b */
[----:B------:R-:W-:Y:S01]  /*1af0*/  IMAD.MOV.U32 R18, RZ, RZ, RZ ;  /* 0x000000ffff127224 */ /* 0x000fe200078e00ff */
[----:B------:R-:W-:Y:S01]  /*1b00*/  IADD3 R10, P0, R23, R10, RZ ;  /* 0x0000000a170a7210 */ /* 0x000fe20007f1e0ff */
[----:B------:R-:W-:-:S03]  /*1b10*/  HFMA2.MMA R23, -RZ, RZ, 0, 0 ;  /* 0x00000000ff177435 */ /* 0x000fc600000001ff */
[----:B------:R-:W-:Y:S01]  /*1b20*/  IADD3.X R11, R20, R11, RZ, P0, !PT ;  /* 0x0000000b140b7210 */ /* 0x000fe200007fe4ff */
[----:B------:R-:W-:Y:S08]  /*1b30*/  BRA `(.L_x_1731) ;  /* 0x000000ac00507947 */ /* 0x000ff00003800000 */
.L_x_1732:
        /* <DEDUP_REMOVED lines=77> */
.L_x_1755:
        /* <DEDUP_REMOVED lines=50> */
[----:B------:R-:W-:Y:S01]  /*2330*/  CS2R R10, SRZ ;  /* 0x00000000000a7805 */ /* 0x000fe2000001ff00 */
[----:B------:R-:W-:Y:S06]  /*2340*/  @!P0 BRA `(.L_x_1751) ;  /* 0x0000000c00d48947 */ /* 0x000fec0003800000 */
        /* <DEDUP_REMOVED lines=245> */
.L_x_1751:
        /* <DEDUP_REMOVED lines=243> */
.L_x_1752:
[----:B------:R-:W-:-:S04]  /*41d0*/  LOP3.LUT R11, R11, 0xffffffe0, RZ, 0xc0, !PT ;  /* 0xffffffe00b0b7812 */ /* 0x000fc800078ec0ff */
[----:B------:R-:W-:-:S04]  /*41e0*/  IADD3 R20, P1, R74, R11, RZ ;  /* 0x0000000b4a147210 */ /* 0x000fc80007f3e0ff */
[----:B------:R-:W-:-:S05]  /*41f0*/  IADD3.X R21, RZ, R75, RZ, P1, !PT ;  /* 0x0000004bff157210 */ /* 0x000fca0000ffe4ff */
[----:B------:R1:W5:Y:S04]  /*4200*/  LDG.E.128 R24, desc[UR60][R20.64] ;  /* 0x0000003c14187981 */ /* 0x000368000c1e1d00 */
[----:B------:R-:W5:Y:S01]  /*4210*/  LDG.E.128 R20, desc[UR60][R20.64+0x10] ;  /* 0x0000103c14147981 */ /* 0x000f62000c1e1d00 */
[----:B------:R-:W-:Y:S01]  /*4220*/  IMAD.IADD R69, R69, 0x1, R10 ;  /* 0x0000000145457824 */ /* 0x000fe200078e020a */
[----:B------:R-:W-:Y:S01]  /*4230*/  MOV R11, RZ ;  /* 0x000000ff000b7202 */ /* 0x000fe20000000f00 */
[----:B------:R-:W-:Y:S01]  /*4240*/  IMAD.MOV.U32 R12, RZ, RZ, RZ ;  /* 0x000000ffff0c7224 */ /* 0x000fe200078e00ff */
        /* <DEDUP_REMOVED lines=246> */
.L_x_1753:
        /* <DEDUP_REMOVED lines=241> */
.L_x_1754:
[----:B------:R-:W-:Y:S01]  /*60c0*/  LOP3.LUT R11, R11, 0xffffffe0, RZ, 0xc0, !PT ;  /* 0xffffffe00b0b7812 */ /* 0x000fe200078ec0ff */
[----:B------:R-:W-:-:S03]  /*60d0*/  ULDC UR4, c[0x0][0x224] ;  /* 0x0000890000047ab9 */ /* 0x000fc60000000800 */
[----:B------:R-:W-:-:S05]  /*60e0*/  IADD3 R36, P1, R74, R11, RZ ;  /* 0x0000000b4a247210 */ /* 0x000fca0007f3e0ff */
[----:B------:R-:W-:-:S05]  /*60f0*/  IMAD.X R37, RZ, RZ, R75, P1 ;  /* 0x000000ffff257224 */ /* 0x000fca00008e064b */
[----:B------:R-:W2:Y:S04]  /*6100*/  LDG.E.128 R40, desc[UR60][R36.64] ;  /* 0x0000003c24287981 */ /* 0x000ea8000c1e1d00 */
[----:B------:R-:W3:Y:S01]  /*6110*/  LDG.E.128 R36, desc[UR60][R36.64+0x10] ;  /* 0x0000103c24247981 */ /* 0x000ee2000c1e1d00 */
[----:B------:R-:W-:Y:S01]  /*6120*/  IADD3 R69, R69, R10, RZ ;  /* 0x0000000a45457210 */ /* 0x000fe20007ffe0ff */
[----:B------:R-:W-:Y:S01]  /*6130*/  IMAD.U32 R11, RZ, RZ, UR4 ;  /* 0x00000004ff0b7e24 */ /* 0x000fe2000f8e00ff */
[----:B-----5:R-:W-:Y:S02]  /*6140*/  IADD3 R71, P3, R32, R71, RZ ;  /* 0x0000004720477210 */ /* 0x020fe40007f7e0ff */
[----:B------:R-:W-:Y:S01]  /*6150*/  IADD3 R68, P4, R34, R68, RZ ;  /* 0x0000004422447210 */ /* 0x000fe20007f9e0ff */
[----:B------:R-:W-:Y:S01]  /*6160*/  IMAD R76, R10, 0x3, R69 ;  /* 0x000000030a4c7824 */ /* 0x000fe200078e0245 */
[----:B------:R-:W-:-:S02]  /*6170*/  IADD3.X R70, R33, R70, RZ, P3, !PT ;  /* 0x0000004621467210 */ /* 0x000fc40001ffe4ff */
[----:B------:R-:W-:Y:S01]  /*6180*/  IADD3 R64, P6, R30, R64, RZ ;  /* 0x000000401e407210 */ /* 0x000fe20007fde0ff */
[----:B------:R-:W-:Y:S01]  /*6190*/  IMAD.X R67, R35, 0x1, R67, P4 ;  /* 0x0000000123437824 */ /* 0x000fe200020e0643 */
[----:B------:R-:W-:Y:S02]  /*61a0*/  IADD3 R60, P3, R26, R60, RZ ;  /* 0x0000003c1a3c7210 */ /* 0x000fe40007f7e0ff */
[----:B------:R-:W-:Y:S01]  /*61b0*/  ISETP.GE.U32.AND P1, PT, R76, R11, PT ;  /* 0x0000000b4c00720c */ /* 0x000fe20003f26070 */
[----:B------:R-:W-:Y:S01]  /*61c0*/  IMAD.X R63, R31, 0x1, R63, P6 ;  /* 0x000000011f3f7824 */ /* 0x000fe200030e063f */
[----:B------:R-:W-:Y:S01]  /*61d0*/  IADD3 R66, P5, R28, R66, RZ ;  /* 0x000000421c427210 */ /* 0x000fe20007fbe0ff */
[----:B------:R-:W-:Y:S01]  /*61e0*/  IMAD.X R59, R27, 0x1, R59, P3 ;  /* 0x000000011b3b7824 */ /* 0x000fe200018e063b */
[----:B------:R-:W-:Y:S02]  /*61f0*/  IADD3 R62, P2, R24, R62, RZ ;  /* 0x0000003e183e7210 */ /* 0x000fe40007f5e0ff */
[----:B------:R-:W-:-:S02]  /*6200*/  IADD3.X R65, R29, R65, RZ, P5, !PT ;  /* 0x000000411d417210 */ /* 0x000fc40002ffe4ff */
[----:B------:R-:W-:Y:S02]  /*6210*/  IADD3.X R61, R25, R61, RZ, P2, !PT ;  /* 0x0000003d193d7210 */ /* 0x000fe400017fe4ff */
[----:B------:R-:W-:Y:S02]  /*6220*/  IADD3 R58, P4, R20, R58, RZ ;  /* 0x0000003a143a7210 */ /* 0x000fe40007f9e0ff */
[----:B------:R-:W-:Y:S02]  /*6230*/  IADD3 R3, P5, R22, R3, RZ ;  /* 0x0000000316037210 */ /* 0x000fe40007fbe0ff */
[----:B------:R-:W-:Y:S02]  /*6240*/  IADD3 R18, P6, R12, R18, RZ ;  /* 0x000000120c127210 */ /* 0x000fe40007fde0ff */
[----:B------:R-:W-:Y:S01]  /*6250*/  IADD3 R44, P2, R14, R44, RZ ;  /* 0x0000002c0e2c7210 */ /* 0x000fe20007f5e0ff */
[----:B------:R-:W-:Y:S01]  /*6260*/  IMAD.X R0, R23, 0x1, R0, P5 ;  /* 0x0000000117007824 */ /* 0x000fe200028e0600 */
[----:B------:R-:W-:-:S02]  /*6270*/  IADD3 R46, P3, R4, R46, RZ ;  /* 0x0000002e042e7210 */ /* 0x000fc40007f7e0ff */
[----:B------:R-:W-:Y:S01]  /*6280*/  IADD3.X R57, R21, R57, RZ, P4, !PT ;  /* 0x0000003915397210 */ /* 0x000fe200027fe4ff */
[----:B------:R-:W-:Y:S01]  /*6290*/  IMAD.X R19, R15, 0x1, R19, P2 ;  /* 0x000000010f137824 */ /* 0x000fe200010e0613 */
[----:B------:R-:W-:Y:S02]  /*62a0*/  IADD3.X R17, R13, R17, RZ, P6, !PT ;  /* 0x000000110d117210 */ /* 0x000fe400037fe4ff */
[----:B------:R-:W-:Y:S02]  /*62b0*/  IADD3.X R45, R5, R45, RZ, P3, !PT ;  /* 0x0000002d052d7210 */ /* 0x000fe40001ffe4ff */
[----:B------:R-:W-:-:S05]  /*62c0*/  IADD3 R48, P4, R6, R48, RZ ;  /* 0x0000003006307210 */ /* 0x000fca0007f9e0ff */
[----:B------:R-:W-:Y:S01]  /*62d0*/  IMAD.X R47, R7, 0x1, R47, P4 ;  /* 0x00000001072f7824 */ /* 0x000fe200020e062f */
[----:B--2---:R-:W-:Y:S02]  /*62e0*/  IADD3 R54, P3, R42, R54, RZ ;  /* 0x000000362a367210 */ /* 0x004fe40007f7e0ff */
[----:B------:R-:W-:-:S03]  /*62f0*/  IADD3 R50, P2, R40, R50, RZ ;  /* 0x0000003228327210 */ /* 0x000fc60007f5e0ff */
[----:B------:R-:W-:Y:S01]  /*6300*/  IMAD.X R51, R43, 0x1, R51, P3 ;  /* 0x000000012b337824 */ /* 0x000fe200018e0633 */
[----:B------:R-:W-:Y:S02]  /*6310*/  IADD3.X R49, R41, R49, RZ, P2, !PT ;  /* 0x0000003129317210 */ /* 0x000fe400017fe4ff */
[----:B---3--:R-:W-:Y:S02]  /*6320*/  IADD3 R9, P6, R38, R9, RZ ;  /* 0x0000000926097210 */ /* 0x008fe40007fde0ff */
[----:B------:R-:W-:-:S03]  /*6330*/  IADD3 R56, P5, R36, R56, RZ ;  /* 0x0000003824387210 */ /* 0x000fc60007fbe0ff */
[----:B------:R-:W-:Y:S01]  /*6340*/  IMAD.X R8, R39, 0x1, R8, P6 ;  /* 0x0000000127087824 */ /* 0x000fe200030e0608 */
[----:B------:R-:W-:Y:S01]  /*6350*/  IADD3.X R55, R37, R55, RZ, P5, !PT ;  /* 0x0000003725377210 */ /* 0x000fe20002ffe4ff */
[----:B------:R-:W-:Y:S08]  /*6360*/  @!P1 BRA `(.L_x_1755) ;  /* 0xffffffbc00289947 */ /* 0x000ff0000383ffff */
[----:B------:R-:W-:Y:S05]  /*6370*/  BSYNC B1 ;  /* 0x0000000000017941 */ /* 0x000fea0003800000 */
.L_x_1750:
[----:B------:R-:W-:Y:S05]  /*6380*/  BSYNC B0 ;  /* 0x0000000000007941 */ /* 0x000fea0003800000 */
.L_x_1749:
        /* <DEDUP_REMOVED lines=280> */
.L_x_1758:
        /* <DEDUP_REMOVED lines=282> */
.L_x_1759:
        /* <DEDUP_REMOVED lines=282> */
.L_x_1760:
        /* <DEDUP_REMOVED lines=282> */
.L_x_1761:
[----:B------:R-:W-:-:S04]  /*a9f0*/  LOP3.LUT R37, R40, 0xffffffe0, RZ, 0xc0, !PT ;  /* 0xffffffe028257812 */ /* 0x000fc800078ec0ff */
[----:B------:R-:W-:-:S05]  /*aa00*/  IADD3 R36, P1, R74, R37, RZ ;  /* 0x000000254a247210 */ /* 0x000fca0007f3e0ff */
[----:B------:R-:W-:-:S05]  /*aa10*/  IMAD.X R37, RZ, RZ, R75, P1 ;  /* 0x000000ffff257224 */ /* 0x000fca00008e064b */
[----:B------:R1:W5:Y:S04]  /*aa20*/  LDG.E.128 R40, desc[UR60][R36.64] ;  /* 0x0000003c24287981 */ /* 0x000368000c1e1d00 */
[----:B-1----:R-:W5:Y:S02]  /*aa30*/  LDG.E.128 R36, desc[UR60][R36.64+0x10] ;  /* 0x0000103c24247981 */ /* 0x002f64000c1e1d00 */
.L_x_1757:
[----:B------:R-:W-:Y:S05]  /*aa40*/  BSYNC B0 ;  /* 0x0000000000007941 */ /* 0x000fea0003800000 */
.L_x_1756:
[----:B------:R-:W-:Y:S04]  /*aa50*/  BSSY B0, `(.L_x_1762) ;  /* 0x000002a000007945 */ /* 0x000fe80003800000 */
[----:B------:R-:W-:Y:S05]  /*aa60*/  @P0 BRA `(.L_x_1763) ;  /* 0x0000000000a00947 */ /* 0x000fea0003800000 */
[----:B------:R-:W-:Y:S02]  /*aa70*/  IADD3 R69, R69, R10, RZ ;  /* 0x0000000a45457210 */ /* 0x000fe40007ffe0ff */
[----:B-----5:R-:W-:Y:S02]  /*aa80*/  IADD3 R71, P1, R32, R71, RZ ;  /* 0x0000004720477210 */ /* 0x020fe40007f3e0ff */
[----:B------:R-:W-:Y:S02]  /*aa90*/  ISETP.GE.U32.AND P0, PT, R69, R11, PT ;  /* 0x0000000b4500720c */ /* 0x000fe40003f06070 */
[----:B------:R-:W-:Y:S01]  /*aaa0*/  IADD3 R66, P3, R28, R66, RZ ;  /* 0x000000421c427210 */ /* 0x000fe20007f7e0ff */
[----:B------:R-:W-:Y:S01]  /*aab0*/  IMAD.X R70, R33, 0x1, R70, P1 ;  /* 0x0000000121467824 */ /* 0x000fe200008e0646 */
[----:B------:R-:W-:Y:S02]  /*aac0*/  IADD3 R68, P2, R34, R68, RZ ;  /* 0x0000004422447210 */ /* 0x000fe40007f5e0ff */
[----:B------:R-:W-:Y:S01]  /*aad0*/  IADD3 R64, P4, R30, R64, RZ ;  /* 0x000000401e407210 */ /* 0x000fe20007f9e0ff */
[----:B------:R-:W-:Y:S01]  /*aae0*/  IMAD.X R65, R29, 0x1, R65, P3 ;  /* 0x000000011d417824 */ /* 0x000fe200018e0641 */
[----:B------:R-:W-:-:S02]  /*aaf0*/  IADD3.X R67, R35, R67, RZ, P2, !PT ;  /* 0x0000004323437210 */ /* 0x000fc400017fe4ff */
[----:B------:R-:W-:-:S03]  /*ab00*/  IADD3.X R63, R31, R63, RZ, P4, !PT ;  /* 0x0000003f1f3f7210 */ /* 0x000fc600027fe4ff */
[----:B------:R-:W-:Y:S06]  /*ab10*/  @P0 BRA `(.L_x_1763) ;  /* 0x0000000000740947 */ /* 0x000fec0003800000 */
[----:B------:R-:W-:Y:S01]  /*ab20*/  IADD3 R62, P1, R24, R62, RZ ;  /* 0x0000003e183e7210 */ /* 0x000fe20007f3e0ff */
[----:B------:R-:W-:Y:S01]  /*ab30*/  IMAD.IADD R24, R69, 0x1, R10 ;  /* 0x0000000145187824 */ /* 0x000fe200078e020a */
[----:B------:R-:W-:Y:S02]  /*ab40*/  IADD3 R60, P2, R26, R60, RZ ;  /* 0x0000003c1a3c7210 */ /* 0x000fe40007f5e0ff */
[----:B------:R-:W-:Y:S02]  /*ab50*/  IADD3 R3, P4, R22, R3, RZ ;  /* 0x0000000316037210 */ /* 0x000fe40007f9e0ff */
[----:B------:R-:W-:Y:S01]  /*ab60*/  ISETP.GE.U32.AND P0, PT, R24, R11, PT ;  /* 0x0000000b1800720c */ /* 0x000fe20003f06070 */
[----:B------:R-:W-:Y:S01]  /*ab70*/  IMAD.X R59, R27, 0x1, R59, P2 ;  /* 0x000000011b3b7824 */ /* 0x000fe200010e063b */
[----:B------:R-:W-:Y:S01]  /*ab80*/  IADD3 R58, P3, R20, R58, RZ ;  /* 0x0000003a143a7210 */ /* 0x000fe20007f7e0ff */
[----:B------:R-:W-:Y:S01]  /*ab90*/  IMAD.X R0, R23, 0x1, R0, P4 ;  /* 0x0000000117007824 */ /* 0x000fe200020e0600 */
[----:B------:R-:W-:-:S02]  /*aba0*/  IADD3.X R61, R25, R61, RZ, P1, !PT ;  /* 0x0000003d193d7210 */ /* 0x000fc40000ffe4ff */
[----:B------:R-:W-:-:S07]  /*abb0*/  IADD3.X R57, R21, R57, RZ, P3, !PT ;  /* 0x0000003915397210 */ /* 0x000fce0001ffe4ff */
[----:B------:R-:W-:Y:S05]  /*abc0*/  @P0 BRA `(.L_x_1763) ;  /* 0x0000000000480947 */ /* 0x000fea0003800000 */
[----:B------:R-:W-:Y:S02]  /*abd0*/  IADD3 R10, R24, R10, RZ ;  /* 0x0000000a180a7210 */ /* 0x000fe40007ffe0ff */
[----:B------:R-:W-:Y:S02]  /*abe0*/  IADD3 R18, P1, R12, R18, RZ ;  /* 0x000000120c127210 */ /* 0x000fe40007f3e0ff */
[----:B------:R-:W-:Y:S02]  /*abf0*/  ISETP.GE.U32.AND P0, PT, R10, R11, PT ;  /* 0x0000000b0a00720c */ /* 0x000fe40003f06070 */
[----:B------:R-:W-:Y:S01]  /*ac00*/  IADD3 R44, P2, R14, R44, RZ ;  /* 0x0000002c0e2c7210 */ /* 0x000fe20007f5e0ff */
[----:B------:R-:W-:Y:S01]  /*ac10*/  IMAD.X R17, R13, 0x1, R17, P1 ;  /* 0x000000010d117824 */ /* 0x000fe200008e0611 */
[----:B------:R-:W-:Y:S02]  /*ac20*/  IADD3 R46, P1, R4, R46, RZ ;  /* 0x0000002e042e7210 */ /* 0x000fe40007f3e0ff */
[----:B------:R-:W-:-:S02]  /*ac30*/  IADD3.X R19, R15, R19, RZ, P2, !PT ;  /* 0x000000130f137210 */ /* 0x000fc400017fe4ff */
[----:B------:R-:W-:Y:S01]  /*ac40*/  IADD3 R48, P2, R6, R48, RZ ;  /* 0x0000003006307210 */ /* 0x000fe20007f5e0ff */
[----:B------:R-:W-:-:S03]  /*ac50*/  IMAD.X R45, R5, 0x1, R45, P1 ;  /* 0x00000001052d7824 */ /* 0x000fc600008e062d */
[----:B------:R-:W-:Y:S02]  /*ac60*/  IADD3.X R47, R7, R47, RZ, P2, !PT ;  /* 0x0000002f072f7210 */ /* 0x000fe400017fe4ff */
[----:B------:R-:W-:Y:S02]  /*ac70*/  @!P0 IADD3 R50, P3, R40, R50, RZ ;  /* 0x0000003228328210 */ /* 0x000fe40007f7e0ff */
[----:B------:R-:W-:Y:S02]  /*ac80*/  @!P0 IADD3 R56, P5, R36, R56, RZ ;  /* 0x0000003824388210 */ /* 0x000fe40007fbe0ff */
[----:B------:R-:W-:Y:S01]  /*ac90*/  @!P0 IADD3 R54, P4, R42, R54, RZ ;  /* 0x000000362a368210 */ /* 0x000fe20007f9e0ff */
[----:B------:R-:W-:Y:S01]  /*aca0*/  @!P0 IMAD.X R49, R41, 0x1, R49, P3 ;  /* 0x0000000129318824 */ /* 0x000fe200018e0631 */
[----:B------:R-:W-:Y:S01]  /*acb0*/  @!P0 IADD3 R9, P6, R38, R9, RZ ;  /* 0x0000000926098210 */ /* 0x000fe20007fde0ff */
[----:B------:R-:W-:Y:S01]  /*acc0*/  @!P0 IMAD.X R55, R37, 0x1, R55, P5 ;  /* 0x0000000125378824 */ /* 0x000fe200028e0637 */
[----:B------:R-:W-:-:S02]  /*acd0*/  @!P0 IADD3.X R51, R43, R51, RZ, P4, !PT ;  /* 0x000000332b338210 */ /* 0x000fc400027fe4ff */
[----:B------:R-:W-:-:S09]  /*ace0*/  @!P0 IADD3.X R8, R39, R8, RZ, P6, !PT ;  /* 0x0000000827088210 */ /* 0x000fd200037fe4ff */
.L_x_1763:
[----:B------:R-:W-:Y:S05]  /*acf0*/  BSYNC B0 ;  /* 0x0000000000007941 */ /* 0x000fea0003800000 */
.L_x_1762:
[----:B-----5:R-:W-:Y:S02]  /*ad00*/  IADD3 R7, P4, P5, R44, R60, R68 ;  /* 0x0000003c2c077210 */ /* 0x020fe40007d9e044 */
[----:B------:R-:W-:Y:S02]  /*ad10*/  IADD3 R5, P0, P1, R46, R58, R66 ;  /* 0x0000003a2e057210 */ /* 0x000fe4000791e042 */
[----:B------:R-:W-:Y:S02]  /*ad20*/  IADD3 R48, P2, P3, R48, R3, R64 ;  /* 0x0000000330307210 */ /* 0x000fe40007b5e040 */
[----:B------:R-:W-:Y:S02]  /*ad30*/  IADD3.X R6, R19, R59, R67, P4, P5 ;  /* 0x0000003b13067210 */ /* 0x000fe400027ea443 */
[----:B------:R-:W-:Y:S02]  /*ad40*/  IADD3 R71, P5, P4, R18, R62, R71 ;  /* 0x0000003e12477210 */ /* 0x000fe40007cbe047 */
[----:B------:R-:W-:-:S02]  /*ad50*/  IADD3.X R4, R45, R57, R65, P0, P1 ;  /* 0x000000392d047210 */ /* 0x000fc400007e2441 */
[----:B------:R-:W-:Y:S02]  /*ad60*/  IADD3.X R23, R47, R0, R63, P2, P3 ;  /* 0x000000002f177210 */ /* 0x000fe400017e643f */
[----:B------:R-:W-:Y:S02]  /*ad70*/  IADD3 R18, P0, R48, R9, RZ ;  /* 0x0000000930127210 */ /* 0x000fe40007f1e0ff */
[----:B------:R-:W-:Y:S02]  /*ad80*/  IADD3 R56, P1, R5, R56, RZ ;  /* 0x0000003805387210 */ /* 0x000fe40007f3e0ff */
[----:B------:R-:W-:Y:S01]  /*ad90*/  IADD3 R54, P2, R7, R54, RZ ;  /* 0x0000003607367210 */ /* 0x000fe20007f5e0ff */
[----:B------:R-:W-:Y:S01]  /*ada0*/  IMAD.X R23, R23, 0x1, R8, P0 ;  /* 0x0000000117177824 */ /* 0x000fe200000e0608 */
[----:B------:R-:W-:Y:S02]  /*adb0*/  IADD3 R10, P3, R71, R50, RZ ;  /* 0x00000032470a7210 */ /* 0x000fe40007f7e0ff */
[----:B------:R-:W-:-:S02]  /*adc0*/  IADD3.X R70, R17, R61, R70, P5, P4 ;  /* 0x0000003d11467210 */ /* 0x000fc40002fe8446 */
[----:B------:R-:W-:Y:S01]  /*add0*/  IADD3.X R57, R4, R55, RZ, P1, !PT ;  /* 0x0000003704397210 */ /* 0x000fe20000ffe4ff */
[----:B------:R-:W-:Y:S01]  /*ade0*/  IMAD.X R55, R6, 0x1, R51, P2 ;  /* 0x0000000106377824 */ /* 0x000fe200010e0633 */
[----:B------:R-:W-:Y:S01]  /*adf0*/  IADD3.X R11, R70, R49, RZ, P3, !PT ;  /* 0x00000031460b7210 */ /* 0x000fe20001ffe4ff */
[----:B------:R-:W-:Y:S06]  /*ae00*/  BRA `(.L_x_1731) ;  /* 0x00000018009c7947 */ /* 0x000fec0003800000 */
.L_x_1748:
[----:B------:R-:W-:Y:S01]  /*ae10*/  ISETP.GE.U32.AND P0, PT, R0, R11, PT ;  /* 0x0000000b0000720c */ /* 0x000fe20003f06070 */
[----:B------:R-:W-:Y:S01]  /*ae20*/  BSSY B0, `(.L_x_1764) ;  /* 0x0000077000007945 */ /* 0x000fe20003800000 */
[--C-:B------:R-:W-:Y:S01]  /*ae30*/  IMAD.MOV.U32 R7, RZ, RZ, R3.reuse ;  /* 0x000000ffff077224 */ /* 0x100fe200078e0003 */
[-C--:B------:R-:W-:Y:S01]  /*ae40*/  MOV R6, R17.reuse ;  /* 0x0000001100067202 */ /* 0x080fe20000000f00 */
[----:B------:R-:W-:Y:S01]  /*ae50*/  IMAD.MOV.U32 R5, RZ, RZ, R3 ;  /* 0x000000ffff057224 */ /* 0x000fe200078e0003 */
[----:B------:R-:W-:Y:S01]  /*ae60*/  MOV R4, R17 ;  /* 0x0000001100047202 */ /* 0x000fe20000000f00 */
        /* <DEDUP_REMOVED lines=54> */
.L_x_1766:
[----:B------:R-:W-:Y:S02]  /*b1d0*/  IMAD R12, R70, R69, RZ ;  /* 0x00000045460c7224 */ /* 0x000fe400078e02ff */
[----:B------:R-:W-:-:S03]  /*b1e0*/  IMAD.IADD R69, R10, 0x1, R69 ;  /* 0x000000010a457824 */ /* 0x000fc600078e0245 */
[----:B------:R-:W-:Y:S01]  /*b1f0*/  SHF.R.U32.HI R37, RZ, 0x2, R12 ;  /* 0x00000002ff257819 */ /* 0x000fe2000001160c */
[----:B------:R-:W-:Y:S01]  /*b200*/  IMAD R12, R70, R69, RZ ;  /* 0x00000045460c7224 */ /* 0x000fe200078e02ff */
[----:B------:R-:W-:-:S03]  /*b210*/  IADD3 R69, R69, R10, RZ ;  /* 0x0000000a45457210 */ /* 0x000fc60007ffe0ff */
[----:B------:R-:W-:Y:S01]  /*b220*/  IMAD.WIDE.U32 R36, R37, 0x20, R74 ;  /* 0x0000002025247825 */ /* 0x000fe200078e004a */
[----:B------:R-:W-:-:S03]  /*b230*/  SHF.R.U32.HI R45, RZ, 0x2, R12 ;  /* 0x00000002ff2d7819 */ /* 0x000fc6000001160c */
[----:B------:R-:W-:Y:S01]  /*b240*/  IMAD R12, R70, R69, RZ ;  /* 0x00000045460c7224 */ /* 0x000fe200078e02ff */
[----:B------:R-:W2:Y:S01]  /*b250*/  LDG.E.128 R32, desc[UR60][R36.64] ;  /* 0x0000003c24207981 */ /* 0x000ea2000c1e1d00 */
[----:B------:R-:W-:Y:S02]  /*b260*/  IMAD.IADD R69, R69, 0x1, R10 ;  /* 0x0000000145457824 */ /* 0x000fe400078e020a */
[----:B------:R-:W-:Y:S01]  /*b270*/  IMAD.WIDE.U32 R44, R45, 0x20, R74 ;  /* 0x000000202d2c7825 */ /* 0x000fe200078e004a */
[----:B------:R-:W-:-:S03]  /*b280*/  SHF.R.U32.HI R21, RZ, 0x2, R12 ;  /* 0x00000002ff157819 */ /* 0x000fc6000001160c */
[----:B------:R-:W-:Y:S01]  /*b290*/  IMAD R12, R70, R69, RZ ;  /* 0x00000045460c7224 */ /* 0x000fe200078e02ff */
[----:B------:R-:W3:Y:S04]  /*b2a0*/  LDG.E.128 R40, desc[UR60][R44.64] ;  /* 0x0000003c2c287981 */ /* 0x000ee8000c1e1d00 */
[----:B------:R-:W4:Y:S01]  /*b2b0*/  LDG.E.128 R36, desc[UR60][R36.64+0x10] ;  /* 0x0000103c24247981 */ /* 0x000f22000c1e1d00 */
[----:B------:R-:W-:Y:S01]  /*b2c0*/  IMAD.WIDE.U32 R20, R21, 0x20, R74 ;  /* 0x0000002015147825 */ /* 0x000fe200078e004a */
[----:B------:R-:W-:Y:S02]  /*b2d0*/  SHF.R.U32.HI R29, RZ, 0x2, R12 ;  /* 0x00000002ff1d7819 */ /* 0x000fe4000001160c */
[----:B------:R-:W5:Y:S03]  /*b2e0*/  LDG.E.128 R44, desc[UR60][R44.64+0x10] ;  /* 0x0000103c2c2c7981 */ /* 0x000f66000c1e1d00 */
[----:B------:R-:W-:Y:S01]  /*b2f0*/  IMAD.WIDE.U32 R28, R29, 0x20, R74 ;  /* 0x000000201d1c7825 */ /* 0x000fe200078e004a */
[----:B------:R-:W3:Y:S04]  /*b300*/  LDG.E.128 R12, desc[UR60][R20.64] ;  /* 0x0000003c140c7981 */ /* 0x000ee8000c1e1d00 */
[----:B------:R-:W3:Y:S04]  /*b310*/  LDG.E.128 R24, desc[UR60][R28.64] ;  /* 0x0000003c1c187981 */ /* 0x000ee8000c1e1d00 */
[----:B------:R-:W3:Y:S04]  /*b320*/  LDG.E.128 R20, desc[UR60][R20.64+0x10] ;  /* 0x0000103c14147981 */ /* 0x000ee8000c1e1d00 */
[----:B------:R-:W3:Y:S01]  /*b330*/  LDG.E.128 R28, desc[UR60][R28.64+0x10] ;  /* 0x0000103c1c1c7981 */ /* 0x000ee2000c1e1d00 */
[----:B------:R-:W-:-:S05]  /*b340*/  IADD3 R69, R69, R10, RZ ;  /* 0x0000000a45457210 */ /* 0x000fca0007ffe0ff */
[----:B------:R-:W-:-:S05]  /*b350*/  IMAD R76, R10, 0x3, R69 ;  /* 0x000000030a4c7824 */ /* 0x000fca00078e0245 */
[----:B------:R-:W-:Y:S02]  /*b360*/  ISETP.GE.U32.AND P0, PT, R76, R11, PT ;  /* 0x0000000b4c00720c */ /* 0x000fe40003f06070 */
[----:B--2---:R-:W-:Y:S02]  /*b370*/  IADD3 R68, P1, R32, R68, RZ ;  /* 0x0000004420447210 */ /* 0x004fe40007f3e0ff */
[----:B------:R-:W-:Y:S02]  /*b380*/  IADD3 R66, P2, R34, R66, RZ ;  /* 0x0000004222427210 */ /* 0x000fe40007f5e0ff */
[----:B----4-:R-:W-:Y:S02]  /*b390*/  IADD3 R64, P3, R36, R64, RZ ;  /* 0x0000004024407210 */ /* 0x010fe40007f7e0ff */
[----:B------:R-:W-:-:S03]  /*b3a0*/  IADD3 R62, P4, R38, R62, RZ ;  /* 0x0000003e263e7210 */ /* 0x000fc60007f9e0ff */
[----:B------:R-:W-:Y:S01]  /*b3b0*/  IMAD.X R63, R37, 0x1, R63, P3 ;  /* 0x00000001253f7824 */ /* 0x000fe200018e063f */
[----:B-----5:R-:W-:Y:S02]  /*b3c0*/  IADD3 R56, P3, R44, R56, RZ ;  /* 0x000000382c387210 */ /* 0x020fe40007f7e0ff */
[----:B------:R-:W-:Y:S02]  /*b3d0*/  IADD3.X R61, R39, R61, RZ, P4, !PT ;  /* 0x0000003d273d7210 */ /* 0x000fe400027fe4ff */
[----:B------:R-:W-:Y:S01]  /*b3e0*/  IADD3 R54, P4, R46, R54, RZ ;  /* 0x000000362e367210 */ /* 0x000fe20007f9e0ff */
[----:B------:R-:W-:Y:S01]  /*b3f0*/  IMAD.X R67, R33, 0x1, R67, P1 ;  /* 0x0000000121437824 */ /* 0x000fe200008e0643 */
[----:B---3--:R-:W-:Y:S01]  /*b400*/  IADD3 R60, P1, R40, R60, RZ ;  /* 0x0000003c283c7210 */ /* 0x008fe20007f3e0ff */
[----:B------:R-:W-:Y:S01]  /*b410*/  IMAD.X R55, R45, 0x1, R55, P3 ;  /* 0x000000012d377824 */ /* 0x000fe200018e0637 */
[----:B------:R-:W-:Y:S02]  /*b420*/  IADD3 R52, P3, R12, R52, RZ ;  /* 0x000000340c347210 */ /* 0x000fe40007f7e0ff */
[----:B------:R-:W-:-:S02]  /*b430*/  IADD3.X R65, R35, R65, RZ, P2, !PT ;  /* 0x0000004123417210 */ /* 0x000fc400017fe4ff */
[----:B------:R-:W-:Y:S02]  /*b440*/  IADD3.X R53, R47, R53, RZ, P4, !PT ;  /* 0x000000352f357210 */ /* 0x000fe400027fe4ff */
[----:B------:R-:W-:Y:S02]  /*b450*/  IADD3 R58, P2, R42, R58, RZ ;  /* 0x0000003a2a3a7210 */ /* 0x000fe40007f5e0ff */
[----:B------:R-:W-:Y:S01]  /*b460*/  IADD3 R50, P4, R14, R50, RZ ;  /* 0x000000320e327210 */ /* 0x000fe20007f9e0ff */
[----:B------:R-:W-:Y:S01]  /*b470*/  IMAD.X R59, R41, 0x1, R59, P1 ;  /* 0x00000001293b7824 */ /* 0x000fe200008e063b */
[----:B------:R-:W-:Y:S01]  /*b480*/  IADD3.X R57, R43, R57, RZ, P2, !PT ;  /* 0x000000392b397210 */ /* 0x000fe200017fe4ff */
[----:B------:R-:W-:Y:S01]  /*b490*/  IMAD.X R51, R13, 0x1, R51, P3 ;  /* 0x000000010d337824 */ /* 0x000fe200018e0633 */
[----:B------:R-:W-:Y:S02]  /*b4a0*/  IADD3 R48, P1, R20, R48, RZ ;  /* 0x0000003014307210 */ /* 0x000fe40007f3e0ff */
[----:B------:R-:W-:-:S02]  /*b4b0*/  IADD3.X R49, R15, R49, RZ, P4, !PT ;  /* 0x000000310f317210 */ /* 0x000fc400027fe4ff */
[----:B------:R-:W-:Y:S02]  /*b4c0*/  IADD3 R3, P3, R24, R3, RZ ;  /* 0x0000000318037210 */ /* 0x000fe40007f7e0ff */
[----:B------:R-:W-:Y:S02]  /*b4d0*/  IADD3 R7, P5, R28, R7, RZ ;  /* 0x000000071c077210 */ /* 0x000fe40007fbe0ff */
[----:B------:R-:W-:Y:S02]  /*b4e0*/  IADD3 R18, P2, R22, R18, RZ ;  /* 0x0000001216127210 */ /* 0x000fe40007f5e0ff */
[----:B------:R-:W-:Y:S02]  /*b4f0*/  IADD3 R5, P4, R26, R5, RZ ;  /* 0x000000051a057210 */ /* 0x000fe40007f9e0ff */
        /* <DEDUP_REMOVED lines=9> */
.L_x_1765:
[----:B------:R-:W-:Y:S05]  /*b590*/  BSYNC B0 ;  /* 0x0000000000007941 */ /* 0x000fea0003800000 */
.L_x_1764:
        /* <DEDUP_REMOVED lines=23> */
[----:B------:R-:W-:-:S06]  /*b710*/  IMAD.WIDE.U32 R20, R21, 0x20, R74 ;  /* 0x0000002015147825 */ /* 0x000fcc00078e004a */
[----:B------:R-:W-:-:S05]  /*b720*/  @!P0 IMAD R70, R70, R13, RZ ;  /* 0x0000000d46468224 */ /* 0x000fca00078e02ff */
[----:B------:R-:W-:-:S05]  /*b730*/  @!P0 SHF.R.U32.HI R13, RZ, 0x2, R70 ;  /* 0x00000002ff0d8819 */ /* 0x000fca0000011646 */
[----:B------:R-:W-:Y:S02]  /*b740*/  @!P0 IMAD.WIDE.U32 R74, R13, 0x20, R74 ;  /* 0x000000200d4a8825 */ /* 0x000fe400078e004a */
[----:B------:R0:W5:Y:S04]  /*b750*/  LDG.E.128 R12, desc[UR60][R20.64] ;  /* 0x0000003c140c7981 */ /* 0x000168000c1e1d00 */
[----:B------:R0:W5:Y:S04]  /*b760*/  @!P0 LDG.E.128 R24, desc[UR60][R74.64] ;  /* 0x0000003c4a188981 */ /* 0x000168000c1e1d00 */
[----:B------:R0:W5:Y:S04]  /*b770*/  @!P0 LDG.E.128 R28, desc[UR60][R74.64+0x10] ;  /* 0x0000103c4a1c8981 */ /* 0x000168000c1e1d00 */
[----:B------:R-:W5:Y:S02]  /*b780*/  LDG.E.128 R20, desc[UR60][R20.64+0x10] ;  /* 0x0000103c14147981 */ /* 0x000f64000c1e1d00 */
.L_x_1768:
[----:B------:R-:W-:Y:S05]  /*b790*/  BSYNC B0 ;  /* 0x0000000000007941 */ /* 0x000fea0003800000 */
.L_x_1767:
[----:B------:R-:W-:Y:S04]  /*b7a0*/  BSSY B0, `(.L_x_1769) ;  /* 0x000002a000007945 */ /* 0x000fe80003800000 */
[----:B------:R-:W-:Y:S05]  /*b7b0*/  @P1 BRA `(.L_x_1770) ;  /* 0x0000000000a01947 */ /* 0x000fea0003800000 */
[----:B-----5:R-:W-:Y:S02]  /*b7c0*/  IADD3 R68, P1, R32, R68, RZ ;  /* 0x0000004420447210 */ /* 0x020fe40007f3e0ff */
[----:B------:R-:W-:Y:S02]  /*b7d0*/  IADD3 R32, R69, R10, RZ ;  /* 0x0000000a45207210 */ /* 0x000fe40007ffe0ff */
[----:B------:R-:W-:Y:S01]  /*b7e0*/  IADD3 R64, P3, R36, R64, RZ ;  /* 0x0000004024407210 */ /* 0x000fe20007f7e0ff */
[----:B------:R-:W-:Y:S01]  /*b7f0*/  IMAD.X R67, R33, 0x1, R67, P1 ;  /* 0x0000000121437824 */ /* 0x000fe200008e0643 */
[----:B------:R-:W-:Y:S02]  /*b800*/  ISETP.GE.U32.AND P0, PT, R32, R11, PT ;  /* 0x0000000b2000720c */ /* 0x000fe40003f06070 */
[----:B------:R-:W-:Y:S01]  /*b810*/  IADD3 R66, P2, R34, R66, RZ ;  /* 0x0000004222427210 */ /* 0x000fe20007f5e0ff */
[----:B------:R-:W-:Y:S01]  /*b820*/  IMAD.X R63, R37, 0x1, R63, P3 ;  /* 0x00000001253f7824 */ /* 0x000fe200018e063f */
[----:B------:R-:W-:-:S02]  /*b830*/  IADD3 R62, P4, R38, R62, RZ ;  /* 0x0000003e263e7210 */ /* 0x000fc40007f9e0ff */
[----:B------:R-:W-:Y:S02]  /*b840*/  IADD3.X R65, R35, R65, RZ, P2, !PT ;  /* 0x0000004123417210 */ /* 0x000fe400017fe4ff */
[----:B------:R-:W-:-:S05]  /*b850*/  IADD3.X R61, R39, R61, RZ, P4, !PT ;  /* 0x0000003d273d7210 */ /* 0x000fca00027fe4ff */
[----:B------:R-:W-:Y:S05]  /*b860*/  @P0 BRA `(.L_x_1770) ;  /* 0x0000000000740947 */ /* 0x000fea0003800000 */
[----:B------:R-:W-:Y:S01]  /*b870*/  IMAD.IADD R32, R32, 0x1, R10 ;  /* 0x0000000120207824 */ /* 0x000fe200078e020a */
[----:B------:R-:W-:Y:S02]  /*b880*/  IADD3 R58, P2, R42, R58, RZ ;  /* 0x0000003a2a3a7210 */ /* 0x000fe40007f5e0ff */
[----:B------:R-:W-:Y:S02]  /*b890*/  IADD3 R54, P4, R46, R54, RZ ;  /* 0x000000362e367210 */ /* 0x000fe40007f9e0ff */
[----:B------:R-:W-:Y:S01]  /*b8a0*/  ISETP.GE.U32.AND P0, PT, R32, R11, PT ;  /* 0x0000000b2000720c */ /* 0x000fe20003f06070 */
[----:B------:R-:W-:Y:S01]  /*b8b0*/  IMAD.X R57, R43, 0x1, R57, P2 ;  /* 0x000000012b397824 */ /* 0x000fe200010e0639 */
[----:B------:R-:W-:Y:S01]  /*b8c0*/  IADD3 R60, P1, R40, R60, RZ ;  /* 0x0000003c283c7210 */ /* 0x000fe20007f3e0ff */
[----:B------:R-:W-:Y:S01]  /*b8d0*/  IMAD.X R53, R47, 0x1, R53, P4 ;  /* 0x000000012f357824 */ /* 0x000fe200020e0635 */
[----:B------:R-:W-:Y:S02]  /*b8e0*/  IADD3 R56, P3, R44, R56, RZ ;  /* 0x000000382c387210 */ /* 0x000fe40007f7e0ff */
[----:B------:R-:W-:-:S02]  /*b8f0*/  IADD3.X R59, R41, R59, RZ, P1, !PT ;  /* 0x0000003b293b7210 */ /* 0x000fc40000ffe4ff */
[----:B------:R-:W-:-:S05]  /*b900*/  IADD3.X R55, R45, R55, RZ, P3, !PT ;  /* 0x000000372d377210 */ /* 0x000fca0001ffe4ff */
        /* <DEDUP_REMOVED lines=19> */
.L_x_1770:
[----:B------:R-:W-:Y:S05]  /*ba40*/  BSYNC B0 ;  /* 0x0000000000007941 */ /* 0x000fea0003800000 */
.L_x_1769:
[----:B------:R-:W-:Y:S02]  /*ba50*/  IADD3 R50, P4, P5, R50, R58, R66 ;  /* 0x0000003a32327210 */ /* 0x000fe40007d9e042 */
        /* <DEDUP_REMOVED lines=9> */
[----:B-----5:R-:W-:Y:S01]  /*baf0*/  IMAD.X R23, R17, 0x1, R8, P0 ;  /* 0x0000000111177824 */ /* 0x020fe200000e0608 */
[----:B------:R-:W-:Y:S01]  /*bb00*/  IADD3 R10, P3, R3, R10, RZ ;  /* 0x0000000a030a7210 */ /* 0x000fe20007f7e0ff */
[----:B------:R-:W-:Y:S01]  /*bb10*/  IMAD.X R55, R4, 0x1, R49, P2 ;  /* 0x0000000104377824 */ /* 0x000fe200010e0631 */
[----:B------:R-:W-:-:S02]  /*bb20*/  IADD3.X R11, R51, R59, R67, P5, P4 ;  /* 0x0000003b330b7210 */ /* 0x000fc40002fe8443 */
[----:B------:R-:W-:Y:S02]  /*bb30*/  IADD3.X R57, R6, R19, RZ, P1, !PT ;  /* 0x0000001306397210 */ /* 0x000fe40000ffe4ff */
[----:B------:R-:W-:Y:S01]  /*bb40*/  IADD3.X R11, R0, R11, RZ, P3, !PT ;  /* 0x0000000b000b7210 */ /* 0x000fe20001ffe4ff */
[----:B------:R-:W-:Y:S06]  /*bb50*/  BRA `(.L_x_1731) ;  /* 0x0000000c00487947 */ /* 0x000fec0003800000 */
.L_x_1747:
[----:B------:R-:W0:Y:S01]  /*bb60*/  LDC R4, c[0x0][0x22c] ;  /* 0x00008b00ff047b82 */ /* 0x000e220000000800 */
[----:B------:R-:W-:Y:S07]  /*bb70*/  BSSY B0, `(.L_x_1771) ;  /* 0x0000079000007945 */ /* 0x000fee0003800000 */
[----:B------:R-:W1:Y:S08]  /*bb80*/  LDC R8, c[0x0][0x218] ;  /* 0x00008600ff087b82 */ /* 0x000e700000000800 */
[----:B------:R-:W2:Y:S01]  /*bb90*/  LDC R6, c[0x0][0x21c] ;  /* 0x00008700ff067b82 */ /* 0x000ea20000000800 */
        /* <DEDUP_REMOVED lines=62> */
.L_x_1773:
[----:B------:R-:W-:Y:S01]  /*bf80*/  SHF.R.U32.HI R37, RZ, 0x2, R69 ;  /* 0x00000002ff257819 */ /* 0x000fe20000011645 */
[----:B------:R-:W-:-:S04]  /*bf90*/  IMAD.IADD R69, R69, 0x1, R4 ;  /* 0x0000000145457824 */ /* 0x000fc800078e0204 */
[----:B------:R-:W-:Y:S01]  /*bfa0*/  IMAD.WIDE.U32 R36, R37, 0x20, R74 ;  /* 0x0000002025247825 */ /* 0x000fe200078e004a */
[----:B------:R-:W-:Y:S02]  /*bfb0*/  SHF.R.U32.HI R45, RZ, 0x2, R69 ;  /* 0x00000002ff2d7819 */ /* 0x000fe40000011645 */
[----:B------:R-:W-:Y:S02]  /*bfc0*/  IADD3 R69, R69, R4, RZ ;  /* 0x0000000445457210 */ /* 0x000fe40007ffe0ff */
[----:B------:R-:W2:Y:S01]  /*bfd0*/  LDG.E.128 R32, desc[UR60][R36.64] ;  /* 0x0000003c24207981 */ /* 0x000ea2000c1e1d00 */
[----:B------:R-:W-:Y:S01]  /*bfe0*/  IMAD.WIDE.U32 R44, R45, 0x20, R74 ;  /* 0x000000202d2c7825 */ /* 0x000fe200078e004a */
[----:B------:R-:W-:-:S03]  /*bff0*/  SHF.R.U32.HI R21, RZ, 0x2, R69 ;  /* 0x00000002ff157819 */ /* 0x000fc60000011645 */
[----:B------:R-:W-:Y:S01]  /*c000*/  IMAD.IADD R69, R69, 0x1, R4 ;  /* 0x0000000145457824 */ /* 0x000fe200078e0204 */
        /* <DEDUP_REMOVED lines=14> */
[----:B----4-:R-:W-:Y:S02]  /*c0f0*/  IADD3 R64, P3, R36, R64, RZ ;  /* 0x0000004024407210 */ /* 0x010fe40007f7e0ff */
[----:B------:R-:W-:-:S03]  /*c100*/  IADD3 R62, P4, R38, R62, RZ ;  /* 0x0000003e263e7210 */ /* 0x000fc60007f9e0ff */
[----:B------:R-:W-:Y:S01]  /*c110*/  IMAD.X R63, R37, 0x1, R63, P3 ;  /* 0x00000001253f7824 */ /* 0x000fe200018e063f */
[----:B-----5:R-:W-:Y:S02]  /*c120*/  IADD3 R56, P3, R44, R56, RZ ;  /* 0x000000382c387210 */ /* 0x020fe40007f7e0ff */
[----:B------:R-:W-:Y:S02]  /*c130*/  IADD3.X R61, R39, R61, RZ, P4, !PT ;  /* 0x0000003d273d7210 */ /* 0x000fe400027fe4ff */
[----:B------:R-:W-:Y:S02]  /*c140*/  IADD3 R66, P2, R34, R66, RZ ;  /* 0x0000004222427210 */ /* 0x000fe40007f5e0ff */
[----:B------:R-:W-:Y:S01]  /*c150*/  IADD3 R54, P4, R46, R54, RZ ;  /* 0x000000362e367210 */ /* 0x000fe20007f9e0ff */
[----:B------:R-:W-:Y:S01]  /*c160*/  IMAD.X R67, R33, 0x1, R67, P1 ;  /* 0x0000000121437824 */ /* 0x000fe200008e0643 */
[----:B---3--:R-:W-:Y:S01]  /*c170*/  IADD3 R60, P1, R40, R60, RZ ;  /* 0x0000003c283c7210 */ /* 0x008fe20007f3e0ff */
[----:B------:R-:W-:Y:S01]  /*c180*/  IMAD.X R55, R45, 0x1, R55, P3 ;  /* 0x000000012d377824 */ /* 0x000fe200018e0637 */
[----:B------:R-:W-:-:S02]  /*c190*/  IADD3 R52, P3, R12, R52, RZ ;  /* 0x000000340c347210 */ /* 0x000fc40007f7e0ff */
[----:B------:R-:W-:Y:S02]  /*c1a0*/  IADD3.X R65, R35, R65, RZ, P2, !PT ;  /* 0x0000004123417210 */ /* 0x000fe400017fe4ff */
[----:B------:R-:W-:Y:S02]  /*c1b0*/  IADD3.X R53, R47, R53, RZ, P4, !PT ;  /* 0x000000352f357210 */ /* 0x000fe400027fe4ff */
[----:B------:R-:W-:Y:S02]  /*c1c0*/  IADD3 R58, P2, R42, R58, RZ ;  /* 0x0000003a2a3a7210 */ /* 0x000fe40007f5e0ff */
[----:B------:R-:W-:Y:S01]  /*c1d0*/  IADD3 R50, P4, R14, R50, RZ ;  /* 0x000000320e327210 */ /* 0x000fe20007f9e0ff */
[----:B------:R-:W-:Y:S01]  /*c1e0*/  IMAD.X R59, R41, 0x1, R59, P1 ;  /* 0x00000001293b7824 */ /* 0x000fe200008e063b */
[----:B------:R-:W-:Y:S01]  /*c1f0*/  IADD3.X R57, R43, R57, RZ, P2, !PT ;  /* 0x000000392b397210 */ /* 0x000fe200017fe4ff */
[----:B------:R-:W-:Y:S01]  /*c200*/  IMAD.X R51, R13, 0x1, R51, P3 ;  /* 0x000000010d337824 */ /* 0x000fe200018e0633 */
[----:B------:R-:W-:-:S02]  /*c210*/  IADD3 R48, P1, R20, R48, RZ ;  /* 0x0000003014307210 */ /* 0x000fc40007f3e0ff */
[----:B------:R-:W-:Y:S02]  /*c220*/  IADD3.X R49, R15, R49, RZ, P4, !PT ;  /* 0x000000310f317210 */ /* 0x000fe400027fe4ff */
        /* <DEDUP_REMOVED lines=13> */
.L_x_1772:
[----:B------:R-:W-:Y:S05]  /*c300*/  BSYNC B0 ;  /* 0x0000000000007941 */ /* 0x000fea0003800000 */
.L_x_1771:
[----:B------:R-:W-:Y:S01]  /*c310*/  ISETP.GE.U32.AND P1, PT, R69, R11, PT ;  /* 0x0000000b4500720c */ /* 0x000fe20003f26070 */
[----:B------:R-:W-:-:S12]  /*c320*/  BSSY B0, `(.L_x_1774) ;  /* 0x000001a000007945 */ /* 0x000fd80003800000 */
[----:B------:R-:W-:Y:S05]  /*c330*/  @P1 BRA `(.L_x_1775) ;  /* 0x0000000000601947 */ /* 0x000fea0003800000 */
[----:B------:R-:W-:-:S05]  /*c340*/  SHF.R.U32.HI R37, RZ, 0x2, R69 ;  /* 0x00000002ff257819 */ /* 0x000fca0000011645 */
[----:B------:R-:W-:-:S05]  /*c350*/  IMAD.WIDE.U32 R36, R37, 0x20, R74 ;  /* 0x0000002025247825 */ /* 0x000fca00078e004a */
[----:B------:R0:W5:Y:S04]  /*c360*/  LDG.E.128 R32, desc[UR60][R36.64] ;  /* 0x0000003c24207981 */ /* 0x000168000c1e1d00 */
[----:B------:R-:W5:Y:S01]  /*c370*/  LDG.E.128 R36, desc[UR60][R36.64+0x10] ;  /* 0x0000103c24247981 */ /* 0x000f62000c1e1d00 */
[----:B------:R-:W-:-:S05]  /*c380*/  IMAD.IADD R70, R69, 0x1, R4 ;  /* 0x0000000145467824 */ /* 0x000fca00078e0204 */
[----:B------:R-:W-:-:S13]  /*c390*/  ISETP.GE.U32.AND P0, PT, R70, R11, PT ;  /* 0x0000000b4600720c */ /* 0x000fda0003f06070 */
[----:B0-----:R-:W-:Y:S05]  /*c3a0*/  @P0 BRA `(.L_x_1775) ;  /* 0x0000000000440947 */ /* 0x001fea0003800000 */
[----:B------:R-:W-:-:S05]  /*c3b0*/  SHF.R.U32.HI R45, RZ, 0x2, R70 ;  /* 0x00000002ff2d7819 */ /* 0x000fca0000011646 */
[----:B------:R-:W-:-:S05]  /*c3c0*/  IMAD.WIDE.U32 R44, R45, 0x20, R74 ;  /* 0x000000202d2c7825 */ /* 0x000fca00078e004a */
[----:B------:R0:W5:Y:S04]  /*c3d0*/  LDG.E.128 R40, desc[UR60][R44.64] ;  /* 0x0000003c2c287981 */ /* 0x000168000c1e1d00 */
[----:B------:R-:W5:Y:S01]  /*c3e0*/  LDG.E.128 R44, desc[UR60][R44.64+0x10] ;  /* 0x0000103c2c2c7981 */ /* 0x000f62000c1e1d00 */
[----:B------:R-:W-:-:S04]  /*c3f0*/  IADD3 R70, R70, R4, RZ ;  /* 0x0000000446467210 */ /* 0x000fc80007ffe0ff */
[----:B------:R-:W-:-:S13]  /*c400*/  ISETP.GE.U32.AND P0, PT, R70, R11, PT ;  /* 0x0000000b4600720c */ /* 0x000fda0003f06070 */
[----:B0-----:R-:W-:Y:S05]  /*c410*/  @P0 BRA `(.L_x_1775) ;  /* 0x0000000000280947 */ /* 0x001fea0003800000 */
[----:B------:R-:W-:Y:S01]  /*c420*/  IMAD.IADD R12, R70, 0x1, R4 ;  /* 0x00000001460c7824 */ /* 0x000fe200078e0204 */
[----:B------:R-:W-:-:S04]  /*c430*/  SHF.R.U32.HI R21, RZ, 0x2, R70 ;  /* 0x00000002ff157819 */ /* 0x000fc80000011646 */
[----:B------:R-:W-:Y:S01]  /*c440*/  ISETP.GE.U32.AND P0, PT, R12, R11, PT ;  /* 0x0000000b0c00720c */ /* 0x000fe20003f06070 */
[----:B------:R-:W-:-:S12]  /*c450*/  IMAD.WIDE.U32 R20, R21, 0x20, R74 ;  /* 0x0000002015147825 */ /* 0x000fd800078e004a */
[----:B------:R-:W-:-:S05]  /*c460*/  @!P0 SHF.R.U32.HI R13, RZ, 0x2, R12 ;  /* 0x00000002ff0d8819 */ /* 0x000fca000001160c */
[----:B------:R-:W-:Y:S02]  /*c470*/  @!P0 IMAD.WIDE.U32 R74, R13, 0x20, R74 ;  /* 0x000000200d4a8825 */ /* 0x000fe400078e004a */
[----:B------:R0:W5:Y:S04]  /*c480*/  LDG.E.128 R12, desc[UR60][R20.64] ;  /* 0x0000003c140c7981 */ /* 0x000168000c1e1d00 */
[----:B------:R0:W5:Y:S04]  /*c490*/  @!P0 LDG.E.128 R24, desc[UR60][R74.64] ;  /* 0x0000003c4a188981 */ /* 0x000168000c1e1d00 */
[----:B------:R0:W5:Y:S04]  /*c4a0*/  @!P0 LDG.E.128 R28, desc[UR60][R74.64+0x10] ;  /* 0x0000103c4a1c8981 */ /* 0x000168000c1e1d00 */
[----:B------:R-:W5:Y:S02]  /*c4b0*/  LDG.E.128 R20, desc[UR60][R20.64+0x10] ;  /* 0x0000103c14147981 */ /* 0x000f64000c1e1d00 */
.L_x_1775:
[----:B------:R-:W-:Y:S05]  /*c4c0*/  BSYNC B0 ;  /* 0x0000000000007941 */ /* 0x000fea0003800000 */
.L_x_1774:
        /* <DEDUP_REMOVED lines=42> */
.L_x_1777:
[----:B------:R-:W-:Y:S05]  /*c770*/  BSYNC B0 ;  /* 0x0000000000007941 */ /* 0x000fea0003800000 */
.L_x_1776:
        /* <DEDUP_REMOVED lines=12> */
[----:B------:R-:W-:Y:S01]  /*c840*/  IADD3.X R0, R51, R59, R67, P5, P4 ;  /* 0x0000003b33007210 */ /* 0x000fe20002fe8443 */
[----:B------:R-:W-:Y:S01]  /*c850*/  IMAD.X R55, R7, 0x1, R12, P2 ;  /* 0x0000000107377824 */ /* 0x000fe200010e060c */
[----:B------:R-:W-:-:S02]  /*c860*/  IADD3.X R57, R6, R19, RZ, P1, !PT ;  /* 0x0000001306397210 */ /* 0x000fc40000ffe4ff */
[----:B------:R-:W-:-:S07]  /*c870*/  IADD3.X R11, R9, R0, RZ, P3, !PT ;  /* 0x00000000090b7210 */ /* 0x000fce0001ffe4ff */
.L_x_1731:
[----:B------:R-:W-:Y:S05]  /*c880*/  BSYNC B6 ;  /* 0x0000000000067941 */ /* 0x000fea0003800000 */
.L_x_1730:
[----:B------:R-:W-:Y:S02]  /*c890*/  ULDC UR4, c[0x0][0x23c] ;  /* 0x00008f0000047ab9 */ /* 0x000fe40000000800 */
[----:B------:R-:W-:-:S13]  /*c8a0*/  ISETP.NE.AND P0, PT, RZ, UR4, PT ;  /* 0x00000004ff007c0c */ /* 0x000fda000bf05270 */
[----:B------:R-:W-:Y:S05]  /*c8b0*/  @!P0 BRA `(.L_x_1778) ;  /* 0x0000000000bc8947 */ /* 0x000fea0003800000 */
[----:B------:R-:W1:Y:S01]  /*c8c0*/  S2R R4, SR_CgaCtaId ;  /* 0x0000000000047919 */ /* 0x000e620000008800 */
[----:B------:R-:W2:Y:S01]  /*c8d0*/  LDC R17, c[0x0][RZ] ;  /* 0x00000000ff117b82 */ /* 0x000ea20000000800 */
[----:B------:R-:W-:Y:S01]  /*c8e0*/  MOV R0, 0x400 ;  /* 0x0000040000007802 */ /* 0x000fe20000000f00 */
[----:B0-----:R-:W-:Y:S01]  /*c8f0*/  IMAD.MOV.U32 R52, RZ, RZ, R10 ;  /* 0x000000ffff347224 */ /* 0x001fe200078e000a */
[----:B------:R-:W-:Y:S01]  /*c900*/  MOV R53, R11 ;  /* 0x0000000b00357202 */ /* 0x000fe20000000f00 */
[----:B------:R-:W-:Y:S01]  /*c910*/  IMAD.MOV.U32 R58, RZ, RZ, R18 ;  /* 0x000000ffff3a7224 */ /* 0x000fe200078e0012 */
[----:B------:R-:W-:Y:S01]  /*c920*/  MOV R59, R23 ;  /* 0x00000017003b7202 */ /* 0x000fe20000000f00 */
[----:B------:R-:W-:Y:S02]  /*c930*/  VIADD R3, R0, 0x10 ;  /* 0x0000001000037836 */ /* 0x000fe40000000000 */
[----:B------:R-:W0:Y:S01]  /*c940*/  LDC R19, c[0x0][0x4] ;  /* 0x00000100ff137b82 */ /* 0x000e220000000800 */
[----:B--2---:R-:W-:-:S02]  /*c950*/  IMAD R0, R2, R17, R16 ;  /* 0x0000001102007224 */ /* 0x004fc400078e0210 */
[----:B-1----:R-:W-:-:S04]  /*c960*/  LEA R3, R4, R3, 0x18 ;  /* 0x0000000304037211 */ /* 0x002fc800078ec0ff */
[----:B------:R-:W-:Y:S02]  /*c970*/  LEA R9, R0, R3, 0x5 ;  /* 0x0000000300097211 */ /* 0x000fe400078e28ff */
[----:B0-----:R-:W-:-:S03]  /*c980*/  SHF.R.U32.HI R0, RZ, 0x1, R19 ;  /* 0x00000001ff007819 */ /* 0x001fc60000011613 */
[----:B------:R1:W-:Y:S01]  /*c990*/  STS.128 [R9], R52 ;  /* 0x0000003409007388 */ /* 0x0003e20000000c00 */
[----:B------:R-:W-:-:S03]  /*c9a0*/  ISETP.NE.AND P0, PT, R0, RZ, PT ;  /* 0x000000ff0000720c */ /* 0x000fc60003f05270 */
[----:B------:R1:W-:Y:S10]  /*c9b0*/  STS.128 [R9+0x10], R56 ;  /* 0x0000103809007388 */ /* 0x0003f40000000c00 */
[----:B------:R-:W-:Y:S05]  /*c9c0*/  @!P0 BRA `(.L_x_1778) ;  /* 0x0000000000788947 */ /* 0x000fea0003800000 */
.L_x_1781:
[--C-:B------:R-:W-:Y:S01]  /*c9d0*/  IMAD.IADD R4, R2, 0x1, R0.reuse ;  /* 0x0000000102047824 */ /* 0x100fe200078e0200 */
        /* <DEDUP_REMOVED lines=8> */
[----:B------:R-:W-:-:S05]  /*ca60*/  IMAD R0, R4, R17, R16 ;  /* 0x0000001104007224 */ /* 0x000fca00078e0210 */
[----:B------:R-:W-:-:S05]  /*ca70*/  LEA R0, R0, R3, 0x5 ;  /* 0x0000000300007211 */ /* 0x000fca00078e28ff */
[----:B------:R-:W0:Y:S04]  /*ca80*/  LDS.128 R4, [R0] ;  /* 0x0000000000047984 */ /* 0x000e280000000c00 */
[----:B------:R-:W2:Y:S01]  /*ca90*/  LDS.128 R12, [R0+0x10] ;  /* 0x00001000000c7984 */ /* 0x000ea20000000c00 */
[----:B0-----:R-:W-:Y:S02]  /*caa0*/  IADD3 R10, P0, R4, R10, RZ ;  /* 0x0000000a040a7210 */ /* 0x001fe40007f1e0ff */
[----:B-1----:R-:W-:Y:S02]  /*cab0*/  IADD3 R54, P2, R6, R54, RZ ;  /* 0x0000003606367210 */ /* 0x002fe40007f5e0ff */
[----:B--2---:R-:W-:Y:S01]  /*cac0*/  IADD3 R18, P4, R14, R18, RZ ;  /* 0x000000120e127210 */ /* 0x004fe20007f9e0ff */
[----:B------:R-:W-:Y:S01]  /*cad0*/  IMAD.X R11, R5, 0x1, R11, P0 ;  /* 0x00000001050b7824 */ /* 0x000fe200000e060b */
[----:B------:R-:W-:Y:S01]  /*cae0*/  IADD3 R56, P3, R12, R56, RZ ;  /* 0x000000380c387210 */ /* 0x000fe20007f7e0ff */
[----:B------:R-:W-:Y:S01]  /*caf0*/  IMAD.MOV.U32 R52, RZ, RZ, R10 ;  /* 0x000000ffff347224 */ /* 0x000fe200078e000a */
[----:B------:R-:W-:Y:S01]  /*cb00*/  IADD3.X R23, R15, R23, RZ, P4, !PT ;  /* 0x000000170f177210 */ /* 0x000fe200027fe4ff */
[----:B------:R-:W-:Y:S01]  /*cb10*/  IMAD.MOV.U32 R58, RZ, RZ, R18 ;  /* 0x000000ffff3a7224 */ /* 0x000fe200078e0012 */
[----:B------:R-:W-:Y:S01]  /*cb20*/  IADD3.X R55, R7, R55, RZ, P2, !PT ;  /* 0x0000003707377210 */ /* 0x000fe200017fe4ff */
[----:B------:R-:W-:Y:S01]  /*cb30*/  IMAD.X R57, R13, 0x1, R57, P3 ;  /* 0x000000010d397824 */ /* 0x000fe200018e0639 */
[----:B------:R-:W-:-:S02]  /*cb40*/  MOV R53, R11 ;  /* 0x0000000b00357202 */ /* 0x000fc40000000f00 */
[----:B------:R-:W-:-:S03]  /*cb50*/  MOV R59, R23 ;  /* 0x00000017003b7202 */ /* 0x000fc60000000f00 */
[----:B------:R0:W-:Y:S04]  /*cb60*/  STS.128 [R9], R52 ;  /* 0x0000003409007388 */ /* 0x0001e80000000c00 */
[----:B------:R0:W-:Y:S02]  /*cb70*/  STS.128 [R9+0x10], R56 ;  /* 0x0000103809007388 */ /* 0x0001e40000000c00 */
.L_x_1780:
[----:B------:R-:W-:Y:S05]  /*cb80*/  BSYNC B0 ;  /* 0x0000000000007941 */ /* 0x000fea0003800000 */
.L_x_1779:
[----:B------:R-:W-:Y:S01]  /*cb90*/  IMAD.MOV.U32 R0, RZ, RZ, R8 ;  /* 0x000000ffff007224 */ /* 0x000fe200078e0008 */
[----:B------:R-:W-:Y:S06]  /*cba0*/  @P1 BRA `(.L_x_1781) ;  /* 0xfffffffc00881947 */ /* 0x000fec000383ffff */
.L_x_1778:
[----:B------:R-:W-:Y:S02]  /*cbb0*/  ULDC UR4, c[0x0][0x238] ;  /* 0x00008e0000047ab9 */ /* 0x000fe40000000800 */
[----:B------:R-:W-:-:S13]  /*cbc0*/  ISETP.NE.AND P0, PT, RZ, UR4, PT ;  /* 0x00000004ff007c0c */ /* 0x000fda000bf05270 */
[----:B------:R-:W-:Y:S05]  /*cbd0*/  @!P0 BRA `(.L_x_1782) ;  /* 0x00000004002c8947 */ /* 0x000fea0003800000 */
[----:B------:R-:W2:Y:S02]  /*cbe0*/  LDC R17, c[0x0][RZ] ;  /* 0x00000000ff117b82 */ /* 0x000ea40000000800 */
[----:B--2---:R-:W-:Y:S02]  /*cbf0*/  ISETP.GT.AND P0, PT, R17, 0x20, PT ;  /* 0x000000201100780c */ /* 0x004fe40003f04270 */
[----:B------:R-:W-:-:S11]  /*cc00*/  MOV R0, R17 ;  /* 0x0000001100007202 */ /* 0x000fd60000000f00 */
[----:B------:R-:W-:Y:S05]  /*cc10*/  @!P0 BRA `(.L_x_1783) ;  /* 0x0000000000bc8947 */ /* 0x000fea0003800000 */
[----:B------:R-:W2:Y:S01]  /*cc20*/  S2UR UR5, SR_CgaCtaId ;  /* 0x00000000000579c3 */ /* 0x000ea20000008800 */
[----:B------:R-:W-:Y:S01]  /*cc30*/  UMOV UR4, 0x400 ;  /* 0x0000040000047882 */ /* 0x000fe20000000000 */
[----:B------:R-:W-:Y:S01]  /*cc40*/  IMAD R0, R2, R17, R16 ;  /* 0x0000001102007224 */ /* 0x000fe200078e0210 */
[----:B------:R-:W-:Y:S01]  /*cc50*/  UIADD3 UR4, UR4, 0x10, URZ ;  /* 0x0000001004047890 */ /* 0x000fe2000fffe03f */
[----:B01----:R-:W-:Y:S01]  /*cc60*/  IMAD.MOV.U32 R52, RZ, RZ, R10 ;  /* 0x000000ffff347224 */ /* 0x003fe200078e000a */
[----:B------:R-:W-:Y:S01]  /*cc70*/  MOV R53, R11 ;  /* 0x0000000b00357202 */ /* 0x000fe20000000f00 */
[----:B------:R-:W-:Y:S01]  /*cc80*/  IMAD.MOV.U32 R58, RZ, RZ, R18 ;  /* 0x000000ffff3a7224 */ /* 0x000fe200078e0012 */
[----:B------:R-:W-:Y:S01]  /*cc90*/  MOV R59, R23 ;  /* 0x00000017003b7202 */ /* 0x000fe20000000f00 */
[----:B--2---:R-:W-:-:S06]  /*cca0*/  ULEA UR4, UR5, UR4, 0x18 ;  /* 0x0000000405047291 */ /* 0x004fcc000f8ec03f */
[----:B------:R-:W-:Y:S02]  /*ccb0*/  LEA R3, R0, UR4, 0x5 ;  /* 0x0000000400037c11 */ /* 0x000fe4000f8e28ff */
[----:B------:R-:W-:-:S03]  /*ccc0*/  LEA.HI R0, R17, R17, RZ, 0x1 ;  /* 0x0000001111007211 */ /* 0x000fc600078f08ff */
[----:B------:R2:W-:Y:S01]  /*ccd0*/  STS.128 [R3], R52 ;  /* 0x0000003403007388 */ /* 0x0005e20000000c00 */
[----:B------:R-:W-:Y:S01]  /*cce0*/  SHF.R.S32.HI R4, RZ, 0x1, R0 ;  /* 0x00000001ff047819 */ /* 0x000fe20000011400 */
[----:B------:R-:W-:Y:S02]  /*ccf0*/  IMAD.MOV.U32 R0, RZ, RZ, 0x20 ;  /* 0x00000020ff007424 */ /* 0x000fe400078e00ff */
[----:B------:R2:W-:Y:S01]  /*cd00*/  STS.128 [R3+0x10], R56 ;  /* 0x0000103803007388 */ /* 0x0005e20000000c00 */
[----:B------:R-:W-:-:S13]  /*cd10*/  ISETP.GE.AND P0, PT, R4, 0x20, PT ;  /* 0x000000200400780c */ /* 0x000fda0003f06270 */
[----:B------:R-:W-:Y:S05]  /*cd20*/  @!P0 BRA `(.L_x_1783) ;  /* 0x0000000000788947 */ /* 0x000fea0003800000 */
[----:B------:R-:W-:-:S07]  /*cd30*/  MOV R9, R4 ;  /* 0x0000000400097202 */ /* 0x000fce0000000f00 */
.L_x_1786:
[----:B------:R-:W-:Y:S01]  /*cd40*/  IMAD.IADD R0, R16, 0x1, R9 ;  /* 0x0000000110007824 */ /* 0x000fe200078e0209 */
[----:B------:R-:W-:Y:S05]  /*cd50*/  WARPSYNC.ALL ;  /* 0x0000000000007948 */ /* 0x000fea0003800000 */
[----:B------:R-:W-:Y:S01]  /*cd60*/  BAR.SYNC.DEFER_BLOCKING 0x0 ;  /* 0x0000000000007b1d */ /* 0x000fe20000010000 */
[----:B------:R-:W-:-:S04]  /*cd70*/  ISETP.GE.U32.AND P0, PT, R0, R17, PT ;  /* 0x000000110000720c */ /* 0x000fc80003f06070 */
[----:B------:R-:W-:Y:S01]  /*cd80*/  ISETP.GE.U32.OR P0, PT, R16, R9, P0 ;  /* 0x000000091000720c */ /* 0x000fe20000706470 */
[----:B------:R-:W-:-:S12]  /*cd90*/  BSSY B0, `(.L_x_1784) ;  /* 0x0000013000007945 */ /* 0x000fd80003800000 */
[----:B0-----:R-:W-:Y:S05]  /*cda0*/  @P0 BRA `(.L_x_1785) ;  /* 0x0000000000440947 */ /* 0x001fea0003800000 */
[----:B------:R-:W-:-:S05]  /*cdb0*/  LEA R0, R9, R3, 0x5 ;  /* 0x0000000309007211 */ /* 0x000fca00078e28ff */
[----:B------:R-:W0:Y:S04]  /*cdc0*/  LDS.128 R4, [R0] ;  /* 0x0000000000047984 */ /* 0x000e280000000c00 */
[----:B------:R-:W1:Y:S01]  /*cdd0*/  LDS.128 R12, [R0+0x10] ;  /* 0x00001000000c7984 */ /* 0x000e620000000c00 */
[----:B0-----:R-:W-:Y:S02]  /*cde0*/  IADD3 R10, P0, R4, R10, RZ ;  /* 0x0000000a040a7210 */ /* 0x001fe40007f1e0ff */
[----:B--2---:R-:W-:Y:S02]  /*cdf0*/  IADD3 R54, P1, R6, R54, RZ ;  /* 0x0000003606367210 */ /* 0x004fe40007f3e0ff */
[----:B-1----:R-:W-:Y:S01]  /*ce00*/  IADD3 R18, P3, R14, R18, RZ ;  /* 0x000000120e127210 */ /* 0x002fe20007f7e0ff */
        /* <DEDUP_REMOVED lines=11> */
.L_x_1785:
[----:B------:R-:W-:Y:S05]  /*cec0*/  BSYNC B0 ;  /* 0x0000000000007941 */ /* 0x000fea0003800000 */
.L_x_1784:
[----:B------:R-:W-:-:S04]  /*ced0*/  SHF.R.S32.HI R9, RZ, 0x1, R9 ;  /* 0x00000001ff097819 */ /* 0x000fc80000011409 */
[----:B------:R-:W-:-:S13]  /*cee0*/  ISETP.GE.AND P0, PT, R9, 0x20, PT ;  /* 0x000000200900780c */ /* 0x000fda0003f06270 */
[----:B------:R-:W-:Y:S05]  /*cef0*/  @P0 BRA `(.L_x_1786) ;  /* 0xfffffffc00900947 */ /* 0x000fea000383ffff */
[----:B------:R-:W-:-:S07]  /*cf00*/  IMAD.MOV.U32 R0, RZ, RZ, 0x20 ;  /* 0x00000020ff007424 */ /* 0x000fce00078e00ff */
.L_x_1783:
[----:B------:R-:W-:Y:S01]  /*cf10*/  ISETP.GE.AND P0, PT, R0, 0x2, PT ;  /* 0x000000020000780c */ /* 0x000fe20003f06270 */
[----:B------:R-:W-:Y:S05]  /*cf20*/  WARPSYNC.ALL ;  /* 0x0000000000007948 */ /* 0x000fea0003800000 */
[----:B------:R-:W-:Y:S07]  /*cf30*/  BAR.SYNC.DEFER_BLOCKING 0x0 ;  /* 0x0000000000007b1d */ /* 0x000fee0000010000 */
[----:B------:R-:W-:Y:S05]  /*cf40*/  @!P0 BRA `(.L_x_1782) ;  /* 0x0000000000508947 */ /* 0x000fea0003800000 */
[----:B0-2---:R-:W-:-:S11]  /*cf50*/  HFMA2.MMA R3, -RZ, RZ, 0, 5.9604644775390625e-08 ;  /* 0x00000001ff037435 */ /* 0x005fd600000001ff */
.L_x_1787:
[----:B------:R-:W0:Y:S04]  /*cf60*/  SHFL.DOWN PT, R7, R54, R3, 0x1f ;  /* 0x08001f0336077589 */ /* 0x000e2800000e0000 */
[----:B------:R-:W2:Y:S04]  /*cf70*/  SHFL.DOWN PT, R13, R18, R3, 0x1f ;  /* 0x08001f03120d7589 */ /* 0x000ea800000e0000 */
[----:B------:R-:W3:Y:S04]  /*cf80*/  SHFL.DOWN PT, R5, R10, R3, 0x1f ;  /* 0x08001f030a057589 */ /* 0x000ee800000e0000 */
[----:B-1----:R-:W1:Y:S04]  /*cf90*/  SHFL.DOWN PT, R9, R56, R3, 0x1f ;  /* 0x08001f0338097589 */ /* 0x002e6800000e0000 */
[----:B------:R-:W4:Y:S04]  /*cfa0*/  SHFL.DOWN PT, R4, R11, R3, 0x1f ;  /* 0x08001f030b047589 */ /* 0x000f2800000e0000 */
[----:B------:R-:W5:Y:S04]  /*cfb0*/  SHFL.DOWN PT, R6, R55, R3, 0x1f ;  /* 0x08001f0337067589 */ /* 0x000f6800000e0000 */
[----:B------:R-:W5:Y:S01]  /*cfc0*/  SHFL.DOWN PT, R8, R57, R3, 0x1f ;  /* 0x08001f0339087589 */ /* 0x000f6200000e0000 */
[----:B0-----:R-:W-:-:S03]  /*cfd0*/  IADD3 R54, P2, R7, R54, RZ ;  /* 0x0000003607367210 */ /* 0x001fc60007f5e0ff */
[----:B------:R0:W5:Y:S01]  /*cfe0*/  SHFL.DOWN PT, R12, R23, R3, 0x1f ;  /* 0x08001f03170c7589 */ /* 0x00016200000e0000 */
[----:B--2---:R-:W-:Y:S02]  /*cff0*/  IADD3 R18, P4, R13, R18, RZ ;  /* 0x000000120d127210 */ /* 0x004fe40007f9e0ff */
[----:B---3--:R-:W-:Y:S02]  /*d000*/  IADD3 R10, P1, R5, R10, RZ ;  /* 0x0000000a050a7210 */ /* 0x008fe40007f3e0ff */
[----:B-1----:R-:W-:Y:S01]  /*d010*/  IADD3 R56, P3, R9, R56, RZ ;  /* 0x0000003809387210 */ /* 0x002fe20007f7e0ff */
[----:B0-----:R-:W-:Y:S01]  /*d020*/  IMAD.SHL.U32 R3, R3, 0x2, RZ ;  /* 0x0000000203037824 */ /* 0x001fe200078e00ff */
[----:B----4-:R-:W-:-:S04]  /*d030*/  IADD3.X R11, R4, R11, RZ, P1, !PT ;  /* 0x0000000b040b7210 */ /* 0x010fc80000ffe4ff */
[----:B------:R-:W-:Y:S01]  /*d040*/  ISETP.GE.AND P0, PT, R3, R0, PT ;  /* 0x000000000300720c */ /* 0x000fe20003f06270 */
[----:B-----5:R-:W-:Y:S01]  /*d050*/  IMAD.X R55, R6, 0x1, R55, P2 ;  /* 0x0000000106377824 */ /* 0x020fe200010e0637 */
[----:B------:R-:W-:Y:S01]  /*d060*/  IADD3.X R57, R8, R57, RZ, P3, !PT ;  /* 0x0000003908397210 */ /* 0x000fe20001ffe4ff */
[----:B------:R-:W-:-:S10]  /*d070*/  IMAD.X R23, R12, 0x1, R23, P4 ;  /* 0x000000010c177824 */ /* 0x000fd400020e0617 */
[----:B------:R-:W-:Y:S05]  /*d080*/  @!P0 BRA `(.L_x_1787) ;  /* 0xfffffffc00b48947 */ /* 0x000fea000383ffff */
.L_x_1782:
[----:B0-2---:R-:W0:Y:S01]  /*d090*/  LDC R3, c[0x0][0x3f4] ;  /* 0x0000fd00ff037b82 */ /* 0x005e220000000800 */
[----:B------:R-:W-:Y:S01]  /*d0a0*/  MOV R22, RZ ;  /* 0x000000ff00167202 */ /* 0x000fe20000000f00 */
[----:B------:R-:W-:Y:S01]  /*d0b0*/  IMAD.MOV.U32 R24, RZ, RZ, RZ ;  /* 0x000000ffff187224 */ /* 0x000fe200078e00ff */
[----:B0-----:R-:W-:-:S13]  /*d0c0*/  ISETP.NE.AND P1, PT, R3, RZ, PT ;  /* 0x000000ff0300720c */ /* 0x001fda0003f25270 */
        /* <DEDUP_REMOVED lines=275> */
.L_x_1788:
        /* <DEDUP_REMOVED lines=10> */
[----:B-1----:R-:W-:Y:S01]  /*e2a0*/  SHF.R.U32.HI R9, RZ, UR6, R8 ;  /* 0x00000006ff097c19 */ /* 0x002fe20008011608 */
        /* <DEDUP_REMOVED lines=267> */
.L_x_1789:
[----:B------:R-:W-:Y:S01]  /*f360*/  IADD3 R6, P0, R22, UR4, RZ ;  /* 0x0000000416067c10 */ /* 0x000fe2000ff1e0ff */
[----:B------:R-:W-:Y:S01]  /*f370*/  IMAD.MOV.U32 R19, RZ, RZ, RZ ;  /* 0x000000ffff137224 */ /* 0x000fe200078e00ff */
[----:B------:R-:W-:-:S03]  /*f380*/  MOV R17, RZ ;  /* 0x000000ff00117202 */ /* 0x000fc60000000f00 */
[----:B------:R-:W-:Y:S01]  /*f390*/  IMAD.X R7, RZ, RZ, UR5, P0 ;  /* 0x00000005ff077e24 */ /* 0x000fe200080e06ff */
[----:B------:R-:W-:Y:S07]  /*f3a0*/  @!P1 BRA `(.L_x_1790) ;  /* 0x0000001000489947 */ /* 0x000fee0003800000 */
[----:B-1----:R-:W-:Y:S01]  /*f3b0*/  IADD3 R9, R73, 0x2, RZ ;  /* 0x0000000249097810 */ /* 0x002fe20007ffe0ff */
        /* <DEDUP_REMOVED lines=273> */
.L_x_1790:
[----:B------:R-:W-:-:S05]  /*104d0*/  IADD3 R8, P0, R19, UR4, RZ ;  /* 0x0000000413087c10 */ /* 0x000fca000ff1e0ff */
[----:B-1----:R-:W-:Y:S01]  /*104e0*/  IMAD.X R9, RZ, RZ, UR5, P0 ;  /* 0x00000005ff097e24 */ /* 0x002fe200080e06ff */
        /* <DEDUP_REMOVED lines=275> */
.L_x_1791:
        /* <DEDUP_REMOVED lines=15> */
[----:B------:R-:W-:Y:S01]  /*11710*/  CS2R R24, SRZ ;  /* 0x0000000000187805 */ /* 0x000fe2000001ff00 */
        /* <DEDUP_REMOVED lines=280> */
.L_x_1793:
        /* <DEDUP_REMOVED lines=277> */
.L_x_1794:
        /* <DEDUP_REMOVED lines=279> */
.L_x_1795:
        /* <DEDUP_REMOVED lines=277> */
.L_x_1796:
[----:B------:R-:W0:Y:S01]  /*15cb0*/  LDC R20, c[0x0][0x238] ;  /* 0x00008e00ff147b82 */ /* 0x000e220000000800 */
[----:B------:R-:W-:Y:S01]  /*15cc0*/  ULDC UR6, c[0x0][0x228] ;  /* 0x00008a0000067ab9 */ /* 0x000fe20000000800 */
[----:B------:R-:W-:Y:S01]  /*15cd0*/  IADD3 R34, P1, R17, UR4, RZ ;  /* 0x0000000411227c10 */ /* 0x000fe2000ff3e0ff */
[----:B------:R-:W-:Y:S01]  /*15ce0*/  BSSY B0, `(.L_x_1797) ;  /* 0x000000d000007945 */ /* 0x000fe20003800000 */
[----:B------:R-:W-:Y:S02]  /*15cf0*/  PRMT R3, RZ, 0x7610, R3 ;  /* 0x00007610ff037816 */ /* 0x000fe40000000003 */
[----:B------:R-:W-:Y:S02]  /*15d00*/  IADD3.X R35, RZ, UR5, RZ, P1, !PT ;  /* 0x00000005ff237c10 */ /* 0x000fe40008ffe4ff */
[----:B0-----:R-:W-:-:S04]  /*15d10*/  ISETP.NE.AND P0, PT, R20, RZ, PT ;  /* 0x000000ff1400720c */ /* 0x001fc80003f05270 */
[----:B------:R-:W-:-:S04]  /*15d20*/  ISETP.NE.AND P0, PT, R16, RZ, P0 ;  /* 0x000000ff1000720c */ /* 0x000fc80000705270 */
[----:B------:R-:W-:-:S13]  /*15d30*/  ISETP.GE.OR P0, PT, R7, UR6, P0 ;  /* 0x0000000607007c0c */ /* 0x000fda0008706670 */
[----:B------:R-:W-:Y:S05]  /*15d40*/  @P0 BRA `(.L_x_1798) ;  /* 0x0000000000180947 */ /* 0x000fea0003800000 */
[----:B------:R-:W-:Y:S01]  /*15d50*/  ULDC UR4, c[0x0][0x23c] ;  /* 0x00008f0000047ab9 */ /* 0x000fe20000000800 */
[----:B------:R-:W-:Y:S01]  /*15d60*/  IMAD.MOV.U32 R3, RZ, RZ, 0x1 ;  /* 0x00000001ff037424 */ /* 0x000fe200078e00ff */
[----:B------:R-:W-:-:S13]  /*15d70*/  ISETP.NE.AND P1, PT, RZ, UR4, PT ;  /* 0x00000004ff007c0c */ /* 0x000fda000bf25270 */
[----:B------:R-:W-:-:S04]  /*15d80*/  @P1 ISETP.NE.AND P0, PT, R2, RZ, PT ;  /* 0x000000ff0200120c */ /* 0x000fc80003f05270 */
[----:B------:R-:W-:-:S04]  /*15d90*/  @P1 SEL R5, RZ, 0x1, P0 ;  /* 0x00000001ff051807 */ /* 0x000fc80000000000 */
[----:B------:R-:W-:-:S07]  /*15da0*/  @P1 PRMT R3, R5, 0x7610, R3 ;  /* 0x0000761005031816 */ /* 0x000fce0000000003 */
.L_x_1798:
[----:B------:R-:W-:Y:S05]  /*15db0*/  BSYNC B0 ;  /* 0x0000000000007941 */ /* 0x000fea0003800000 */
.L_x_1797:
[----:B------:R-:W-:Y:S01]  /*15dc0*/  PRMT R3, R3, 0x9910, RZ ;  /* 0x0000991003037816 */ /* 0x000fe200000000ff */
[----:B------:R-:W-:Y:S01]  /*15dd0*/  BSSY B0, `(.L_x_1799) ;  /* 0x0000011000007945 */ /* 0x000fe20003800000 */
[----:B------:R-:W-:Y:S02]  /*15de0*/  LOP3.LUT P0, RZ, R16, R2, RZ, 0xfc, !PT ;  /* 0x0000000210ff7212 */ /* 0x000fe4000780fcff */
[----:B------:R-:W-:-:S13]  /*15df0*/  ISETP.NE.AND P1, PT, R3, RZ, PT ;  /* 0x000000ff0300720c */ /* 0x000fda0003f25270 */
[----:B------:R-:W-:Y:S05]  /*15e00*/  @!P1 BRA `(.L_x_1800) ;  /* 0x0000000000349947 */ /* 0x000fea0003800000 */
[----:B------:R-:W0:Y:S01]  /*15e10*/  S2UR UR4, SR_CTAID.Y ;  /* 0x00000000000479c3 */ /* 0x000e220000002600 */
[----:B------:R-:W-:Y:S02]  /*15e20*/  ISETP.NE.AND P2, PT, R20, RZ, PT ;  /* 0x000000ff1400720c */ /* 0x000fe40003f45270 */
[----:B------:R-:W-:-:S05]  /*15e30*/  MOV R22, R18 ;  /* 0x0000001200167202 */ /* 0x000fca0000000f00 */
        /* <DEDUP_REMOVED lines=10> */
.L_x_1800:
[----:B------:R-:W-:Y:S05]  /*15ee0*/  BSYNC B0 ;  /* 0x0000000000007941 */ /* 0x000fea0003800000 */
.L_x_1799:
        /* <DEDUP_REMOVED lines=31> */
[----:B0-----:R-:W-:-:S05]  /*160e0*/  IMAD.IADD R3, R3, 0x1, R10 ;  /* 0x0000000103037824 */ /* 0x001fca00078e020a */
[----:B------:R-:W-:-:S04]  /*160f0*/  ISETP.NE.AND P0, PT, R3, UR4, PT ;  /* 0x0000000403007c0c */ /* 0x000fc8000bf05270 */
[----:B------:R-:W-:-:S05]  /*16100*/  SEL R3, RZ, 0x1, P0 ;  /* 0x00000001ff037807 */ /* 0x000fca0000000000 */
[----:B------:R1:W-:Y:S04]  /*16110*/  STS.U8 [UR5], R3 ;  /* 0x00000003ff007988 */ /* 0x0003e80008000005 */
.L_x_1802:
[----:B------:R-:W-:Y:S05]  /*16120*/  BSYNC B0 ;  /* 0x0000000000007941 */ /* 0x000fea0003800000 */
.L_x_1801:
        /* <DEDUP_REMOVED lines=30> */
[----:B0-----:R-:W-:Y:S01]  /*16310*/  IMAD.U32 R23, RZ, RZ, UR11 ;  /* 0x0000000bff177e24 */ /* 0x001fe2000f8e00ff */
[----:B------:R-:W-:-:S11]  /*16320*/  MOV R18, UR10 ;  /* 0x0000000a00127c02 */ /* 0x000fd60008000f00 */
        /* <DEDUP_REMOVED lines=9> */
[----:B------:R-:W-:Y:S01]  /*163c0*/  IMAD.U32 R18, RZ, RZ, UR10 ;  /* 0x0000000aff127e24 */ /* 0x000fe2000f8e00ff */
[----:B------:R-:W1:Y:S01]  /*163d0*/  LDC.64 R38, c[0x0][0x610] ;  /* 0x00018400ff267b82 */ /* 0x000e620000000a00 */
[----:B------:R-:W-:Y:S01]  /*163e0*/  MOV R23, UR11 ;  /* 0x0000000b00177c02 */ /* 0x000fe20008000f00 */
[----:B------:R-:W-:-:S02]  /*163f0*/  IMAD R37, R4, UR7, RZ ;  /* 0x0000000704257c24 */ /* 0x000fc4000f8e02ff */
[----:B0-----:R-:W-:-:S07]  /*16400*/  IMAD R41, R41, UR6, RZ ;  /* 0x0000000629297c24 */ /* 0x001fce000f8e02ff */
.L_x_1807:
[----:B------:R-:W-:-:S04]  /*16410*/  IMAD.IADD R5, R37, 0x1, R22 ;  /* 0x0000000125057824 */ /* 0x000fc800078e0216 */
[----:B-1----:R-:W-:-:S05]  /*16420*/  IMAD.WIDE.U32 R4, R5, 0x20, R38 ;  /* 0x0000002005047825 */ /* 0x002fca00078e0026 */
[----:B------:R-:W2:Y:S04]  /*16430*/  LDG.E.64 R6, desc[UR60][R4.64] ;  /* 0x0000003c04067981 */ /* 0x000ea8000c1e1b00 */
[----:B------:R-:W3:Y:S04]  /*16440*/  LDG.E.64 R10, desc[UR60][R4.64+0x10] ;  /* 0x0000103c040a7981 */ /* 0x000ee8000c1e1b00 */
[----:B------:R-:W4:Y:S04]  /*16450*/  LDG.E.64 R8, desc[UR60][R4.64+0x8] ;  /* 0x0000083c04087981 */ /* 0x000f28000c1e1b00 */
[----:B------:R-:W5:Y:S01]  /*16460*/  LDG.E.64 R20, desc[UR60][R4.64+0x18] ;  /* 0x0000183c04147981 */ /* 0x000f62000c1e1b00 */
[----:B------:R-:W-:-:S04]  /*16470*/  IADD3 R22, R41, R22, RZ ;  /* 0x0000001629167210 */ /* 0x000fc80007ffe0ff */
[----:B------:R-:W-:Y:S02]  /*16480*/  ISETP.GE.U32.AND P0, PT, R22, UR8, PT ;  /* 0x0000000816007c0c */ /* 0x000fe4000bf06070 */
[----:B--2---:R-:W-:Y:S02]  /*16490*/  IADD3 R36, P2, R6, R36, RZ ;  /* 0x0000002406247210 */ /* 0x004fe40007f5e0ff */
[----:B---3--:R-:W-:Y:S02]  /*164a0*/  IADD3 R26, P4, R10, R26, RZ ;  /* 0x0000001a0a1a7210 */ /* 0x008fe40007f9e0ff */
[----:B----4-:R-:W-:Y:S02]  /*164b0*/  IADD3 R28, P3, R8, R28, RZ ;  /* 0x0000001c081c7210 */ /* 0x010fe40007f7e0ff */
[----:B-----5:R-:W-:Y:S01]  /*164c0*/  IADD3 R18, P5, R20, R18, RZ ;  /* 0x0000001214127210 */ /* 0x020fe20007fbe0ff */
[----:B------:R-:W-:Y:S01]  /*164d0*/  IMAD.X R3, R7, 0x1, R3, P2 ;  /* 0x0000000107037824 */ /* 0x000fe200010e0603 */
[----:B------:R-:W-:Y:S01]  /*164e0*/  IADD3.X R29, R9, R29, RZ, P3, !PT ;  /* 0x0000001d091d7210 */ /* 0x000fe20001ffe4ff */
[----:B------:R-:W-:Y:S01]  /*164f0*/  IMAD.X R27, R11, 0x1, R27, P4 ;  /* 0x000000010b1b7824 */ /* 0x000fe200020e061b */
[----:B------:R-:W-:Y:S01]  /*16500*/  IADD3.X R23, R21, R23, RZ, P5, !PT ;  /* 0x0000001715177210 */ /* 0x000fe20002ffe4ff */
[----:B------:R-:W-:Y:S08]  /*16510*/  @!P0 BRA `(.L_x_1807) ;  /* 0xfffffffc00bc8947 */ /* 0x000ff0000383ffff */
[----:B------:R-:W-:Y:S05]  /*16520*/  BSYNC B1 ;  /* 0x0000000000017941 */ /* 0x000fea0003800000 */
.L_x_1806:
[----:B------:R-:W-:Y:S05]  /*16530*/  BRA `(.L_x_1805) ;  /* 0x00000000009c7947 */ /* 0x000fea0003800000 */
.L_x_1804:
[----:B------:R-:W-:Y:S01]  /*16540*/  ULDC UR7, c[0x0][0x234] ;  /* 0x00008d0000077ab9 */ /* 0x000fe20000000800 */
[----:B------:R-:W-:Y:S01]  /*16550*/  IMAD.U32 R28, RZ, RZ, UR10 ;  /* 0x0000000aff1c7e24 */ /* 0x000fe2000f8e00ff */
[----:B------:R-:W-:Y:S01]  /*16560*/  ISETP.GE.U32.AND P0, PT, R2, UR7, PT ;  /* 0x0000000702007c0c */ /* 0x000fe2000bf06070 */
[----:B------:R-:W-:Y:S01]  /*16570*/  IMAD.U32 R26, RZ, RZ, UR10 ;  /* 0x0000000aff1a7e24 */ /* 0x000fe2000f8e00ff */
[----:B------:R-:W-:Y:S01]  /*16580*/  MOV R29, UR11 ;  /* 0x0000000b001d7c02 */ /* 0x000fe20008000f00 */
[----:B------:R-:W-:Y:S01]  /*16590*/  IMAD.U32 R18, RZ, RZ, UR10 ;  /* 0x0000000aff127e24 */ /* 0x000fe2000f8e00ff */
[----:B------:R-:W-:Y:S02]  /*165a0*/  MOV R27, UR11 ;  /* 0x0000000b001b7c02 */ /* 0x000fe40008000f00 */
[----:B0-----:R-:W-:-:S07]  /*165b0*/  MOV R23, UR11 ;  /* 0x0000000b00177c02 */ /* 0x001fce0008000f00 */
[----:B------:R-:W-:Y:S05]  /*165c0*/  @P0 BRA `(.L_x_1805) ;  /* 0x0000000000780947 */ /* 0x000fea0003800000 */
[----:B------:R-:W-:Y:S01]  /*165d0*/  ULDC UR6, c[0x0][0x10] ;  /* 0x0000040000067ab9 */ /* 0x000fe20000000800 */
[----:B------:R-:W0:Y:S01]  /*165e0*/  LDC R40, c[0x0][RZ] ;  /* 0x00000000ff287b82 */ /* 0x000e220000000800 */
[----:B------:R-:W-:Y:S01]  /*165f0*/  IMAD.U32 R28, RZ, RZ, UR10 ;  /* 0x0000000aff1c7e24 */ /* 0x000fe2000f8e00ff */
[----:B------:R-:W-:Y:S01]  /*16600*/  MOV R29, UR11 ;  /* 0x0000000b001d7c02 */ /* 0x000fe20008000f00 */
[----:B------:R-:W-:Y:S01]  /*16610*/  IMAD.U32 R26, RZ, RZ, UR10 ;  /* 0x0000000aff1a7e24 */ /* 0x000fe2000f8e00ff */
[----:B------:R-:W-:Y:S01]  /*16620*/  MOV R27, UR11 ;  /* 0x0000000b001b7c02 */ /* 0x000fe20008000f00 */
[----:B------:R-:W-:Y:S01]  /*16630*/  IMAD.U32 R18, RZ, RZ, UR10 ;  /* 0x0000000aff127e24 */ /* 0x000fe2000f8e00ff */
[----:B------:R-:W-:Y:S01]  /*16640*/  MOV R23, UR11 ;  /* 0x0000000b00177c02 */ /* 0x000fe20008000f00 */
[----:B------:R-:W-:Y:S01]  /*16650*/  IMAD.MOV.U32 R37, RZ, RZ, R2 ;  /* 0x000000ffff257224 */ /* 0x000fe200078e0002 */
[----:B------:R-:W1:Y:S01]  /*16660*/  LDC.64 R38, c[0x0][0x610] ;  /* 0x00018400ff267b82 */ /* 0x000e620000000a00 */
[----:B------:R-:W-:-:S07]  /*16670*/  IMAD R22, R4, UR6, RZ ;  /* 0x0000000604167c24 */ /* 0x000fce000f8e02ff */
[----:B------:R-:W2:Y:S02]  /*16680*/  LDC R42, c[0x0][0x4] ;  /* 0x00000100ff2a7b82 */ /* 0x000ea40000000800 */
.L_x_1808:
[----:B------:R-:W-:-:S05]  /*16690*/  IADD3 R5, R22, R37, RZ ;  /* 0x0000002516057210 */ /* 0x000fca0007ffe0ff */
[----:B0-----:R-:W-:-:S04]  /*166a0*/  IMAD R5, R5, R40, R16 ;  /* 0x0000002805057224 */ /* 0x001fc800078e0210 */
[----:B-1----:R-:W-:-:S05]  /*166b0*/  IMAD.WIDE.U32 R4, R5, 0x20, R38 ;  /* 0x0000002005047825 */ /* 0x002fca00078e0026 */
[----:B------:R-:W3:Y:S04]  /*166c0*/  LDG.E.64 R6, desc[UR60][R4.64] ;  /* 0x0000003c04067981 */ /* 0x000ee8000c1e1b00 */
[----:B------:R-:W4:Y:S04]  /*166d0*/  LDG.E.64 R8, desc[UR60][R4.64+0x8] ;  /* 0x0000083c04087981 */ /* 0x000f28000c1e1b00 */
[----:B------:R-:W5:Y:S04]  /*166e0*/  LDG.E.64 R20, desc[UR60][R4.64+0x18] ;  /* 0x0000183c04147981 */ /* 0x000f68000c1e1b00 */
[----:B------:R-:W5:Y:S01]  /*166f0*/  LDG.E.64 R10, desc[UR60][R4.64+0x10] ;  /* 0x0000103c040a7981 */ /* 0x000f62000c1e1b00 */
[----:B--2---:R-:W-:-:S02]  /*16700*/  IADD3 R37, R42, R37, RZ ;  /* 0x000000252a257210 */ /* 0x004fc40007ffe0ff */
[----:B---3--:R-:W-:-:S05]  /*16710*/  IADD3 R36, P0, R6, R36, RZ ;  /* 0x0000002406247210 */ /* 0x008fca0007f1e0ff */
[----:B------:R-:W-:Y:S01]  /*16720*/  IMAD.X R3, R7, 0x1, R3, P0 ;  /* 0x0000000107037824 */ /* 0x000fe200000e0603 */
[----:B------:R-:W-:Y:S02]  /*16730*/  ISETP.GE.U32.AND P0, PT, R37, UR7, PT ;  /* 0x0000000725007c0c */ /* 0x000fe4000bf06070 */
[----:B----4-:R-:W-:Y:S02]  /*16740*/  IADD3 R28, P2, R8, R28, RZ ;  /* 0x0000001c081c7210 */ /* 0x010fe40007f5e0ff */
[----:B-----5:R-:W-:Y:S02]  /*16750*/  IADD3 R18, P4, R20, R18, RZ ;  /* 0x0000001214127210 */ /* 0x020fe40007f9e0ff */
[----:B------:R-:W-:Y:S01]  /*16760*/  IADD3 R26, P3, R10, R26, RZ ;  /* 0x0000001a0a1a7210 */ /* 0x000fe20007f7e0ff */
[----:B------:R-:W-:Y:S02]  /*16770*/  IMAD.X R29, R9, 0x1, R29, P2 ;  /* 0x00000001091d7824 */ /* 0x000fe400010e061d */
[----:B------:R-:W-:Y:S01]  /*16780*/  IMAD.X R23, R21, 0x1, R23, P4 ;  /* 0x0000000115177824 */ /* 0x000fe200020e0617 */
[----:B------:R-:W-:-:S03]  /*16790*/  IADD3.X R27, R11, R27, RZ, P3, !PT ;  /* 0x0000001b0b1b7210 */ /* 0x000fc60001ffe4ff */
[----:B------:R-:W-:Y:S06]  /*167a0*/  @!P0 BRA `(.L_x_1808) ;  /* 0xfffffffc00b88947 */ /* 0x000fec000383ffff */
.L_x_1805:
[----:B------:R-:W-:Y:S05]  /*167b0*/  BSYNC B0 ;  /* 0x0000000000007941 */ /* 0x000fea0003800000 */
.L_x_1803:
[----:B------:R-:W0:Y:S01]  /*167c0*/  LDC R37, c[0x0][RZ] ;  /* 0x00000000ff257b82 */ /* 0x000e220000000800 */
[----:B------:R-:W-:Y:S01]  /*167d0*/  UIADD3 UR4, UR4, 0x10, URZ ;  /* 0x0000001004047890 */ /* 0x000fe2000fffe03f */
[----:B------:R-:W-:Y:S01]  /*167e0*/  MOV R4, R36 ;  /* 0x0000002400047202 */ /* 0x000fe20000000f00 */
[----:B------:R-:W-:Y:S01]  /*167f0*/  IMAD.MOV.U32 R5, RZ, RZ, R3 ;  /* 0x000000ffff057224 */ /* 0x000fe200078e0003 */
[----:B------:R-:W-:Y:S01]  /*16800*/  MOV R6, R28 ;  /* 0x0000001c00067202 */ /* 0x000fe20000000f00 */
[----:B------:R-:W-:Y:S01]  /*16810*/  ULEA UR4, UR5, UR4, 0x18 ;  /* 0x0000000405047291 */ /* 0x000fe2000f8ec03f */
[----:B------:R-:W-:Y:S01]  /*16820*/  IMAD.MOV.U32 R7, RZ, RZ, R29 ;  /* 0x000000ffff077224 */ /* 0x000fe200078e001d */
[----:B------:R-:W-:Y:S01]  /*16830*/  MOV R20, R26 ;  /* 0x0000001a00147202 */ /* 0x000fe20000000f00 */
[----:B------:R-:W-:Y:S01]  /*16840*/  IMAD.MOV.U32 R21, RZ, RZ, R27 ;  /* 0x000000ffff157224 */ /* 0x000fe200078e001b */
[----:B------:R-:W-:Y:S01]  /*16850*/  MOV R22, R18 ;  /* 0x0000001200167202 */ /* 0x000fe20000000f00 */
[----:B------:R-:W-:-:S02]  /*16860*/  ULDC UR6, c[0x0][0x4] ;  /* 0x0000010000067ab9 */ /* 0x000fc40000000800 */
[----:B------:R-:W-:-:S06]  /*16870*/  USHF.R.U32.HI UR5, URZ, 0x1, UR6 ;  /* 0x000000013f057899 */ /* 0x000fcc0008011606 */
[----:B------:R-:W-:Y:S01]  /*16880*/  ISETP.NE.AND P0, PT, RZ, UR5, PT ;  /* 0x00000005ff007c0c */ /* 0x000fe2000bf05270 */
[----:B0-----:R-:W-:-:S05]  /*16890*/  IMAD R39, R2, R37, R16 ;  /* 0x0000002502277224 */ /* 0x001fca00078e0210 */
[----:B------:R-:W-:-:S05]  /*168a0*/  LEA R39, R39, UR4, 0x5 ;  /* 0x0000000427277c11 */ /* 0x000fca000f8e28ff */
[----:B------:R0:W-:Y:S04]  /*168b0*/  STS.128 [R39], R4 ;  /* 0x0000000427007388 */ /* 0x0001e80000000c00 */
[----:B------:R0:W-:Y:S01]  /*168c0*/  STS.128 [R39+0x10], R20 ;  /* 0x0000101427007388 */ /* 0x0001e20000000c00 */
[----:B------:R-:W-:Y:S05]  /*168d0*/  @!P0 BRA `(.L_x_1809) ;  /* 0x0000000000848947 */ /* 0x000fea0003800000 */
[----:B0-----:R-:W-:-:S07]  /*168e0*/  IMAD.U32 R5, RZ, RZ, UR5 ;  /* 0x00000005ff057e24 */ /* 0x001fce000f8e00ff */
.L_x_1812:
[-C--:B------:R-:W-:Y:S01]  /*168f0*/  IADD3 R4, R2, R5.reuse, RZ ;  /* 0x0000000502047210 */ /* 0x080fe20007ffe0ff */
[----:B------:R-:W-:Y:S01]  /*16900*/  BAR.SYNC.DEFER_BLOCKING 0x0 ;  /* 0x0000000000007b1d */ /* 0x000fe20000010000 */
[----:B------:R-:W-:Y:S02]  /*16910*/  ISETP.GT.AND P2, PT, R5, 0x1, PT ;  /* 0x000000010500780c */ /* 0x000fe40003f44270 */
[----:B------:R-:W-:Y:S02]  /*16920*/  ISETP.GE.U32.AND P0, PT, R4, UR6, PT ;  /* 0x0000000604007c0c */ /* 0x000fe4000bf06070 */
[----:B------:R-:W-:Y:S01]  /*16930*/  SHF.R.S32.HI R38, RZ, 0x1, R5 ;  /* 0x00000001ff267819 */ /* 0x000fe20000011405 */
[----:B------:R-:W-:Y:S01]  /*16940*/  BSSY B0, `(.L_x_1810) ;  /* 0x0000018000007945 */ /* 0x000fe20003800000 */
[----:B------:R-:W-:-:S13]  /*16950*/  ISETP.GE.U32.OR P0, PT, R2, R5, P0 ;  /* 0x000000050200720c */ /* 0x000fda0000706470 */
[----:B------:R-:W-:Y:S05]  /*16960*/  @P0 BRA `(.L_x_1811) ;  /* 0x0000000000540947 */ /* 0x000fea0003800000 */
[----:B------:R-:W-:-:S05]  /*16970*/  IMAD R4, R4, R37, R16 ;  /* 0x0000002504047224 */ /* 0x000fca00078e0210 */
[----:B------:R-:W-:-:S05]  /*16980*/  LEA R20, R4, UR4, 0x5 ;  /* 0x0000000404147c11 */ /* 0x000fca000f8e28ff */
[----:B------:R-:W0:Y:S04]  /*16990*/  LDS.128 R4, [R20] ;  /* 0x0000000014047984 */ /* 0x000e280000000c00 */
[----:B------:R-:W1:Y:S01]  /*169a0*/  LDS.128 R8, [R20+0x10] ;  /* 0x0000100014087984 */ /* 0x000e620000000c00 */
[----:B0-----:R-:W-:Y:S02]  /*169b0*/  IADD3 R28, P3, R6, R28, RZ ;  /* 0x0000001c061c7210 */ /* 0x001fe40007f7e0ff */
[----:B------:R-:W-:Y:S02]  /*169c0*/  IADD3 R36, P0, R4, R36, RZ ;  /* 0x0000002404247210 */ /* 0x000fe40007f1e0ff */
[----:B-1----:R-:W-:Y:S01]  /*169d0*/  IADD3 R26, P4, R8, R26, RZ ;  /* 0x0000001a081a7210 */ /* 0x002fe20007f9e0ff */
[----:B------:R-:W-:Y:S01]  /*169e0*/  IMAD.X R29, R7, 0x1, R29, P3 ;  /* 0x00000001071d7824 */ /* 0x000fe200018e061d */
[----:B------:R-:W-:Y:S01]  /*169f0*/  IADD3 R18, P5, R10, R18, RZ ;  /* 0x000000120a127210 */ /* 0x000fe20007fbe0ff */
[----:B------:R-:W-:Y:S01]  /*16a00*/  IMAD.MOV.U32 R4, RZ, RZ, R36 ;  /* 0x000000ffff047224 */ /* 0x000fe200078e0024 */
[----:B------:R-:W-:Y:S01]  /*16a10*/  IADD3.X R3, R5, R3, RZ, P0, !PT ;  /* 0x0000000305037210 */ /* 0x000fe200007fe4ff */
[----:B------:R-:W-:Y:S01]  /*16a20*/  IMAD.MOV.U32 R7, RZ, RZ, R29 ;  /* 0x000000ffff077224 */ /* 0x000fe200078e001d */
[----:B------:R-:W-:Y:S01]  /*16a30*/  IADD3.X R27, R9, R27, RZ, P4, !PT ;  /* 0x0000001b091b7210 */ /* 0x000fe200027fe4ff */
[----:B------:R-:W-:Y:S01]  /*16a40*/  IMAD.MOV.U32 R22, RZ, RZ, R18 ;  /* 0x000000ffff167224 */ /* 0x000fe200078e0012 */
[----:B------:R-:W-:-:S02]  /*16a50*/  IADD3.X R23, R11, R23, RZ, P5, !PT ;  /* 0x000000170b177210 */ /* 0x000fc40002ffe4ff */
[----:B------:R-:W-:Y:S02]  /*16a60*/  MOV R5, R3 ;  /* 0x0000000300057202 */ /* 0x000fe40000000f00 */
[----:B------:R-:W-:Y:S02]  /*16a70*/  MOV R6, R28 ;  /* 0x0000001c00067202 */ /* 0x000fe40000000f00 */
[----:B------:R-:W-:Y:S02]  /*16a80*/  MOV R20, R26 ;  /* 0x0000001a00147202 */ /* 0x000fe40000000f00 */
[----:B------:R-:W-:Y:S01]  /*16a90*/  MOV R21, R27 ;  /* 0x0000001b00157202 */ /* 0x000fe20000000f00 */
[----:B------:R0:W-:Y:S04]  /*16aa0*/  STS.128 [R39], R4 ;  /* 0x0000000427007388 */ /* 0x0001e80000000c00 */
[----:B------:R0:W-:Y:S02]  /*16ab0*/  STS.128 [R39+0x10], R20 ;  /* 0x0000101427007388 */ /* 0x0001e40000000c00 */
.L_x_1811:
[----:B------:R-:W-:Y:S05]  /*16ac0*/  BSYNC B0 ;  /* 0x0000000000007941 */ /* 0x000fea0003800000 */
.L_x_1810:
[----:B0-----:R-:W-:Y:S01]  /*16ad0*/  MOV R5, R38 ;  /* 0x0000002600057202 */ /* 0x001fe20000000f00 */
[----:B------:R-:W-:Y:S06]  /*16ae0*/  @P2 BRA `(.L_x_1812) ;  /* 0xfffffffc00802947 */ /* 0x000fec000383ffff */
.L_x_1809:
[----:B------:R-:W-:Y:S02]  /*16af0*/  ULDC UR4, c[0x0][0x238] ;  /* 0x00008e0000047ab9 */ /* 0x000fe40000000800 */
[----:B------:R-:W-:-:S13]  /*16b00*/  ISETP.NE.AND P0, PT, RZ, UR4, PT ;  /* 0x00000004ff007c0c */ /* 0x000fda000bf05270 */
[----:B------:R-:W-:Y:S05]  /*16b10*/  @!P0 BRA `(.L_x_1813) ;  /* 0x0000000400208947 */ /* 0x000fea0003800000 */
[----:B------:R-:W-:Y:S02]  /*16b20*/  ISETP.GT.AND P0, PT, R37, 0x20, PT ;  /* 0x000000202500780c */ /* 0x000fe40003f04270 */
[----:B------:R-:W-:-:S11]  /*16b30*/  MOV R2, R37 ;  /* 0x0000002500027202 */ /* 0x000fd60000000f00 */
[----:B------:R-:W-:Y:S05]  /*16b40*/  @!P0 BRA `(.L_x_1814) ;  /* 0x0000000000b88947 */ /* 0x000fea0003800000 */
[----:B0-----:R-:W-:Y:S01]  /*16b50*/  IMAD.MOV.U32 R4, RZ, RZ, R36 ;  /* 0x000000ffff047224 */ /* 0x001fe200078e0024 */
[----:B------:R-:W-:Y:S01]  /*16b60*/  MOV R5, R3 ;  /* 0x0000000300057202 */ /* 0x000fe20000000f00 */
[----:B------:R-:W-:Y:S01]  /*16b70*/  IMAD.MOV.U32 R7, RZ, RZ, R29 ;  /* 0x000000ffff077224 */ /* 0x000fe200078e001d */
[----:B------:R-:W-:Y:S01]  /*16b80*/  MOV R6, R28 ;  /* 0x0000001c00067202 */ /* 0x000fe20000000f00 */
[----:B------:R-:W-:Y:S01]  /*16b90*/  IMAD.MOV.U32 R22, RZ, RZ, R18 ;  /* 0x000000ffff167224 */ /* 0x000fe200078e0012 */
[----:B------:R-:W-:Y:S02]  /*16ba0*/  MOV R20, R26 ;  /* 0x0000001a00147202 */ /* 0x000fe40000000f00 */
[----:B------:R-:W-:Y:S01]  /*16bb0*/  MOV R21, R27 ;  /* 0x0000001b00157202 */ /* 0x000fe20000000f00 */
[----:B------:R1:W-:Y:S01]  /*16bc0*/  STS.128 [R39], R4 ;  /* 0x0000000427007388 */ /* 0x0003e20000000c00 */
[----:B------:R-:W-:-:S03]  /*16bd0*/  LEA.HI R2, R37, R37, RZ, 0x1 ;  /* 0x0000002525027211 */ /* 0x000fc600078f08ff */
[----:B------:R1:W-:Y:S01]  /*16be0*/  STS.128 [R39+0x10], R20 ;  /* 0x0000101427007388 */ /* 0x0003e20000000c00 */
[----:B------:R-:W-:Y:S01]  /*16bf0*/  SHF.R.S32.HI R8, RZ, 0x1, R2 ;  /* 0x00000001ff087819 */ /* 0x000fe20000011402 */
[----:B------:R-:W-:-:S03]  /*16c00*/  HFMA2.MMA R2, -RZ, RZ, 0, 1.9073486328125e-06 ;  /* 0x00000020ff027435 */ /* 0x000fc600000001ff */
[----:B------:R-:W-:-:S13]  /*16c10*/  ISETP.GE.AND P0, PT, R8, 0x20, PT ;  /* 0x000000200800780c */ /* 0x000fda0003f06270 */
[----:B-1----:R-:W-:Y:S05]  /*16c20*/  @!P0 BRA `(.L_x_1814) ;  /* 0x0000000000808947 */ /* 0x002fea0003800000 */
[----:B------:R-:W-:-:S07]  /*16c30*/  MOV R41, R8 ;  /* 0x0000000800297202 */ /* 0x000fce0000000f00 */
.L_x_1817:
[----:B------:R-:W-:Y:S01]  /*16c40*/  IMAD.IADD R2, R16, 0x1, R41 ;  /* 0x0000000110027824 */ /* 0x000fe200078e0229 */
[----:B------:R-:W-:Y:S04]  /*16c50*/  BAR.SYNC.DEFER_BLOCKING 0x0 ;  /* 0x0000000000007b1d */ /* 0x000fe80000010000 */
[----:B------:R-:W-:Y:S02]  /*16c60*/  ISETP.GE.U32.AND P0, PT, R2, R37, PT ;  /* 0x000000250200720c */ /* 0x000fe40003f06070 */
[----:B------:R-:W-:Y:S02]  /*16c70*/  BSSY B0, `(.L_x_1815) ;  /* 0x0000017000007945 */ /* 0x000fe40003800000 */
[----:B------:R-:W-:-:S13]  /*16c80*/  ISETP.GE.U32.OR P0, PT, R16, R41, P0 ;  /* 0x000000291000720c */ /* 0x000fda0000706470 */
[----:B0-----:R-:W-:Y:S05]  /*16c90*/  @P0 BRA `(.L_x_1816) ;  /* 0x0000000000500947 */ /* 0x001fea0003800000 */
[----:B------:R-:W-:-:S05]  /*16ca0*/  LEA R2, R41, R39, 0x5 ;  /* 0x0000002729027211 */ /* 0x000fca00078e28ff */
        /* <DEDUP_REMOVED lines=19> */
.L_x_1816:
[----:B------:R-:W-:Y:S05]  /*16de0*/  BSYNC B0 ;  /* 0x0000000000007941 */ /* 0x000fea0003800000 */
.L_x_1815:
[----:B------:R-:W-:-:S04]  /*16df0*/  SHF.R.S32.HI R41, RZ, 0x1, R41 ;  /* 0x00000001ff297819 */ /* 0x000fc80000011429 */
[----:B------:R-:W-:-:S13]  /*16e00*/  ISETP.GE.AND P0, PT, R41, 0x20, PT ;  /* 0x000000202900780c */ /* 0x000fda0003f06270 */
[----:B------:R-:W-:Y:S05]  /*16e10*/  @P0 BRA `(.L_x_1817) ;  /* 0xfffffffc00880947 */ /* 0x000fea000383ffff */
[----:B------:R-:W-:-:S11]  /*16e20*/  HFMA2.MMA R2, -RZ, RZ, 0, 1.9073486328125e-06 ;  /* 0x00000020ff027435 */ /* 0x000fd600000001ff */
.L_x_1814:
[----:B------:R-:W-:Y:S01]  /*16e30*/  BAR.SYNC.DEFER_BLOCKING 0x0 ;  /* 0x0000000000007b1d */ /* 0x000fe20000010000 */
[----:B------:R-:W-:-:S13]  /*16e40*/  ISETP.GE.AND P0, PT, R2, 0x2, PT ;  /* 0x000000020200780c */ /* 0x000fda0003f06270 */
[----:B------:R-:W-:Y:S05]  /*16e50*/  @!P0 BRA `(.L_x_1813) ;  /* 0x0000000000508947 */ /* 0x000fea0003800000 */
[----:B0-----:R-:W-:-:S07]  /*16e60*/  MOV R5, 0x1 ;  /* 0x0000000100057802 */ /* 0x001fce0000000f00 */
.L_x_1818:
[----:B------:R-:W0:Y:S04]  /*16e70*/  SHFL.DOWN PT, R11, R26, R5, 0x1f ;  /* 0x08001f051a0b7589 */ /* 0x000e2800000e0000 */
[----:B------:R-:W1:Y:S04]  /*16e80*/  SHFL.DOWN PT, R7, R36, R5, 0x1f ;  /* 0x08001f0524077589 */ /* 0x000e6800000e0000 */
[----:B------:R-:W2:Y:S04]  /*16e90*/  SHFL.DOWN PT, R9, R28, R5, 0x1f ;  /* 0x08001f051c097589 */ /* 0x000ea800000e0000 */
[----:B------:R-:W3:Y:S04]  /*16ea0*/  SHFL.DOWN PT, R21, R18, R5, 0x1f ;  /* 0x08001f0512157589 */ /* 0x000ee800000e0000 */
[----:B------:R-:W4:Y:S04]  /*16eb0*/  SHFL.DOWN PT, R4, R3, R5, 0x1f ;  /* 0x08001f0503047589 */ /* 0x000f2800000e0000 */
[----:B------:R-:W5:Y:S04]  /*16ec0*/  SHFL.DOWN PT, R6, R29, R5, 0x1f ;  /* 0x08001f051d067589 */ /* 0x000f6800000e0000 */
[----:B------:R-:W5:Y:S01]  /*16ed0*/  SHFL.DOWN PT, R8, R27, R5, 0x1f ;  /* 0x08001f051b087589 */ /* 0x000f6200000e0000 */
[----:B0-----:R-:W-:-:S03]  /*16ee0*/  IADD3 R26, P4, R11, R26, RZ ;  /* 0x0000001a0b1a7210 */ /* 0x001fc60007f9e0ff */
[----:B------:R0:W5:Y:S01]  /*16ef0*/  SHFL.DOWN PT, R10, R23, R5, 0x1f ;  /* 0x08001f05170a7589 */ /* 0x00016200000e0000 */
[----:B-1----:R-:W-:Y:S02]  /*16f00*/  IADD3 R36, P2, R7, R36, RZ ;  /* 0x0000002407247210 */ /* 0x002fe40007f5e0ff */
[----:B--2---:R-:W-:Y:S02]  /*16f10*/  IADD3 R28, P3, R9, R28, RZ ;  /* 0x0000001c091c7210 */ /* 0x004fe40007f7e0ff */
[----:B---3--:R-:W-:Y:S01]  /*16f20*/  IADD3 R18, P5, R21, R18, RZ ;  /* 0x0000001215127210 */ /* 0x008fe20007fbe0ff */
[----:B0-----:R-:W-:Y:S01]  /*16f30*/  IMAD.SHL.U32 R5, R5, 0x2, RZ ;  /* 0x0000000205057824 */ /* 0x001fe200078e00ff */
[----:B----4-:R-:W-:-:S04]  /*16f40*/  IADD3.X R3, R4, R3, RZ, P2, !PT ;  /* 0x0000000304037210 */ /* 0x010fc800017fe4ff */
[----:B------:R-:W-:Y:S02]  /*16f50*/  ISETP.GE.AND P0, PT, R5, R2, PT ;  /* 0x000000020500720c */ /* 0x000fe40003f06270 */
[----:B-----5:R-:W-:Y:S01]  /*16f60*/  IADD3.X R29, R6, R29, RZ, P3, !PT ;  /* 0x0000001d061d7210 */ /* 0x020fe20001ffe4ff */
[----:B------:R-:W-:Y:S01]  /*16f70*/  IMAD.X R27, R8, 0x1, R27, P4 ;  /* 0x00000001081b7824 */ /* 0x000fe200020e061b */
[----:B------:R-:W-:-:S09]  /*16f80*/  IADD3.X R23, R10, R23, RZ, P5, !PT ;  /* 0x000000170a177210 */ /* 0x000fd20002ffe4ff */
[----:B------:R-:W-:Y:S05]  /*16f90*/  @!P0 BRA `(.L_x_1818) ;  /* 0xfffffffc00b48947 */ /* 0x000fea000383ffff */
.L_x_1813:
        /* <DEDUP_REMOVED lines=9> */
[----:B0-----:R-:W2:Y:S04]  /*17030*/  LDG.E.64 R6, desc[UR60][R12.64+0x8] ;  /* 0x0000083c0c067981 */ /* 0x001ea8000c1e1b00 */
[----:B------:R-:W3:Y:S04]  /*17040*/  LDG.E.64 R4, desc[UR60][R12.64] ;  /* 0x0000003c0c047981 */ /* 0x000ee8000c1e1b00 */
[----:B------:R-:W4:Y:S04]  /*17050*/  LDG.E.64 R8, desc[UR60][R12.64+0x10] ;  /* 0x0000103c0c087981 */ /* 0x000f28000c1e1b00 */
[----:B------:R-:W5:Y:S01]  /*17060*/  LDG.E.64 R10, desc[UR60][R12.64+0x18] ;  /* 0x0000183c0c0a7981 */ /* 0x000f62000c1e1b00 */
[----:B--2---:R-:W-:-:S02]  /*17070*/  IADD3 R28, P2, R6, R28, RZ ;  /* 0x0000001c061c7210 */ /* 0x004fc40007f5e0ff */
[----:B---3--:R-:W-:Y:S02]  /*17080*/  IADD3 R36, P0, R4, R36, RZ ;  /* 0x0000002404247210 */ /* 0x008fe40007f1e0ff */
[----:B----4-:R-:W-:Y:S02]  /*17090*/  IADD3 R26, P3, R8, R26, RZ ;  /* 0x0000001a081a7210 */ /* 0x010fe40007f7e0ff */
[----:B-----5:R-:W-:Y:S01]  /*170a0*/  IADD3 R18, P4, R10, R18, RZ ;  /* 0x000000120a127210 */ /* 0x020fe20007f9e0ff */
[----:B------:R-:W-:Y:S01]  /*170b0*/  IMAD.X R29, R7, 0x1, R29, P2 ;  /* 0x00000001071d7824 */ /* 0x000fe200010e061d */
[----:B------:R-:W-:Y:S02]  /*170c0*/  IADD3.X R3, R5, R3, RZ, P0, !PT ;  /* 0x0000000305037210 */ /* 0x000fe400007fe4ff */
[----:B------:R-:W-:Y:S02]  /*170d0*/  IADD3.X R27, R9, R27, RZ, P3, !PT ;  /* 0x0000001b091b7210 */ /* 0x000fe40001ffe4ff */
[----:B------:R-:W-:-:S07]  /*170e0*/  IADD3.X R23, R11, R23, RZ, P4, !PT ;  /* 0x000000170b177210 */ /* 0x000fce00027fe4ff */
.L_x_1820:
[----:B------:R-:W-:Y:S05]  /*170f0*/  @!P1 BRA `(.L_x_1821) ;  /* 0x0000000400cc9947 */ /* 0x000fea0003800000 */
[----:B------:R-:W1:Y:S01]  /*17100*/  LDC R16, c[0x0][0x62c] ;  /* 0x00018b00ff107b82 */ /* 0x000e620000000800 */
[----:B------:R-:W-:Y:S02]  /*17110*/  ULDC.64 UR4, c[0x0][0x210] ;  /* 0x0000840000047ab9 */ /* 0x000fe40000000a00 */
[----:B------:R-:W-:Y:S02]  /*17120*/  IMAD R3, R3, UR4, RZ ;  /* 0x0000000403037c24 */ /* 0x000fe4000f8e02ff */
[----:B------:R-:W-:-:S04]  /*17130*/  IMAD.WIDE.U32 R32, R36, UR4, RZ ;  /* 0x0000000424207c25 */ /* 0x000fc8000f8e00ff */
[----:B------:R-:W-:-:S04]  /*17140*/  IMAD R3, R36, UR5, R3 ;  /* 0x0000000524037c24 */ /* 0x000fc8000f8e0203 */
[----:B------:R-:W-:Y:S01]  /*17150*/  IMAD.IADD R31, R33, 0x1, R3 ;  /* 0x00000001211f7824 */ /* 0x000fe200078e0203 */
[----:B-1----:R-:W-:-:S04]  /*17160*/  ISETP.NE.AND P0, PT, R16, 0x1, PT ;  /* 0x000000011000780c */ /* 0x002fc80003f05270 */
[----:B------:R-:W-:-:S09]  /*17170*/  P2R R0, PR, RZ, 0x1 ;  /* 0x00000001ff007803 */ /* 0x000fd20000000000 */
[----:B------:R-:W-:Y:S05]  /*17180*/  @!P0 BRA `(.L_x_1822) ;  /* 0x0000000000408947 */ /* 0x000fea0003800000 */
[----:B------:R-:W-:Y:S01]  /*17190*/  MOV R0, 0x0 ;  /* 0x0000000000007802 */ /* 0x000fe20000000f00 */
[----:B------:R-:W-:Y:S01]  /*171a0*/  ULDC.64 UR4, c[0x4][0x590] ;  /* 0x0101640000047ab9 */ /* 0x000fe20000000a00 */
[----:B------:R-:W-:Y:S01]  /*171b0*/  ULDC.64 UR6, c[0x4][0x578] ;  /* 0x01015e0000067ab9 */ /* 0x000fe20000000a00 */
[----:B0-----:R-:W-:Y:S01]  /*171c0*/  MOV R4, UR4 ;  /* 0x0000000400047c02 */ /* 0x001fe20008000f00 */
[----:B------:R0:W1:Y:S01]  /*171d0*/  LDC.64 R2, c[0x4][R0] ;  /* 0x0100000000027b82 */ /* 0x0000620000000a00 */
        /* <DEDUP_REMOVED lines=11> */
.L_x_1822:
[----:B------:R-:W-:Y:S01]  /*17290*/  ULDC.64 UR4, c[0x0][0x5f8] ;  /* 0x00017e0000047ab9 */ /* 0x000fe20000000a00 */
[----:B------:R-:W-:Y:S02]  /*172a0*/  MOV R30, R32 ;  /* 0x00000020001e7202 */ /* 0x000fe40000000f00 */
[----:B------:R-:W-:Y:S02]  /*172b0*/  IADD3 R2, P0, R25, UR4, RZ ;  /* 0x0000000419027c10 */ /* 0x000fe4000ff1e0ff */
[----:B------:R-:W-:Y:S02]  /*172c0*/  ISETP.NE.AND P6, PT, R16, 0x1, PT ;  /* 0x000000011000780c */ /* 0x000fe40003fc5270 */
[----:B------:R-:W-:Y:S01]  /*172d0*/  IADD3.X R3, RZ, UR5, RZ, P0, !PT ;  /* 0x00000005ff037c10 */ /* 0x000fe200087fe4ff */
[----:B------:R-:W-:Y:S02]  /*172e0*/  ULDC.64 UR4, c[0x0][0x210] ;  /* 0x0000840000047ab9 */ /* 0x000fe40000000a00 */
[----:B------:R-:W-:-:S02]  /*172f0*/  IMAD R29, R29, UR4, RZ ;  /* 0x000000041d1d7c24 */ /* 0x000fc4000f8e02ff */
[----:B------:R1:W-:Y:S01]  /*17300*/  STG.E.64 desc[UR60][R2.64], R30 ;  /* 0x0000001e02007986 */ /* 0x0003e2000c101b3c */
[----:B------:R-:W-:-:S04]  /*17310*/  IMAD.WIDE.U32 R32, R28, UR4, RZ ;  /* 0x000000041c207c25 */ /* 0x000fc8000f8e00ff */
[----:B------:R-:W-:-:S04]  /*17320*/  IMAD R29, R28, UR5, R29 ;  /* 0x000000051c1d7c24 */ /* 0x000fc8000f8e021d */
[----:B------:R-:W-:Y:S01]  /*17330*/  IMAD.IADD R25, R33, 0x1, R29 ;  /* 0x0000000121197824 */ /* 0x000fe200078e021d */
[----:B------:R-:W-:Y:S06]  /*17340*/  @!P6 BRA `(.L_x_1823) ;  /* 0x000000000040e947 */ /* 0x000fec0003800000 */
[----:B------:R-:W-:Y:S01]  /*17350*/  MOV R0, 0x0 ;  /* 0x0000000000007802 */ /* 0x000fe20000000f00 */
[----:B------:R-:W-:Y:S01]  /*17360*/  ULDC.64 UR4, c[0x4][0x590] ;  /* 0x0101640000047ab9 */ /* 0x000fe20000000a00 */
[----:B------:R-:W-:Y:S01]  /*17370*/  ULDC.64 UR6, c[0x4][0x350] ;  /* 0x0100d40000067ab9 */ /* 0x000fe20000000a00 */
[----:B0-----:R-:W-:Y:S01]  /*17380*/  MOV R4, UR4 ;  /* 0x0000000400047c02 */ /* 0x001fe20008000f00 */
[----:B-1----:R0:W1:Y:S01]  /*17390*/  LDC.64 R2, c[0x4][R0] ;  /* 0x0100000000027b82 */ /* 0x0020620000000a00 */
        /* <DEDUP_REMOVED lines=11> */
.L_x_1823:
[----:B------:R-:W-:Y:S01]  /*17450*/  ULDC.64 UR4, c[0x0][0x5f8] ;  /* 0x00017e0000047ab9 */ /* 0x000fe20000000a00 */
[----:B------:R-:W-:Y:S02]  /*17460*/  ISETP.NE.AND P6, PT, R16, 0x1, PT ;  /* 0x000000011000780c */ /* 0x000fe40003fc5270 */
[----:B-1----:R-:W-:Y:S02]  /*17470*/  IADD3 R2, P0, R24, UR4, RZ ;  /* 0x0000000418027c10 */ /* 0x002fe4000ff1e0ff */
[----:B------:R-:W-:Y:S02]  /*17480*/  MOV R24, R32 ;  /* 0x0000002000187202 */ /* 0x000fe40000000f00 */
        /* <DEDUP_REMOVED lines=24> */
.L_x_1824:
[----:B------:R-:W-:Y:S01]  /*17610*/  ULDC.64 UR4, c[0x0][0x5f8] ;  /* 0x00017e0000047ab9 */ /* 0x000fe20000000a00 */
[----:B------:R-:W-:Y:S02]  /*17620*/  MOV R26, R28 ;  /* 0x0000001c001a7202 */ /* 0x000fe40000000f00 */
[----:B-1----:R-:W-:Y:S02]  /*17630*/  IADD3 R2, P0, R19, UR4, RZ ;  /* 0x0000000413027c10 */ /* 0x002fe4000ff1e0ff */
[----:B------:R-:W-:Y:S02]  /*17640*/  ISETP.NE.AND P6, PT, R16, 0x1, PT ;  /* 0x000000011000780c */ /* 0x000fe40003fc5270 */
[----:B------:R-:W-:Y:S01]  /*17650*/  IADD3.X R3, RZ, UR5, RZ, P0, !PT ;  /* 0x00000005ff037c10 */ /* 0x000fe200087fe4ff */
[----:B------:R-:W-:Y:S02]  /*17660*/  ULDC.64 UR4, c[0x0][0x210] ;  /* 0x0000840000047ab9 */ /* 0x000fe40000000a00 */
[----:B0-----:R-:W-:-:S02]  /*17670*/  IMAD R5, R23, UR4, RZ ;  /* 0x0000000417057c24 */ /* 0x001fc4000f8e02ff */
        /* <DEDUP_REMOVED lines=8> */
[----:B------:R-:W-:Y:S01]  /*17700*/  MOV R4, UR4 ;  /* 0x0000000400047c02 */ /* 0x000fe20008000f00 */
[----:B0-----:R0:W1:Y:S01]  /*17710*/  LDC.64 R2, c[0x4][R0] ;  /* 0x0100000000027b82 */ /* 0x0010620000000a00 */
        /* <DEDUP_REMOVED lines=11> */
.L_x_1825:
[----:B------:R-:W-:Y:S01]  /*177d0*/  ULDC.64 UR4, c[0x0][0x5f8] ;  /* 0x00017e0000047ab9 */ /* 0x000fe20000000a00 */
[----:B------:R-:W-:Y:S02]  /*177e0*/  MOV R18, R22 ;  /* 0x0000001600127202 */ /* 0x000fe40000000f00 */
[----:B0-----:R-:W-:-:S04]  /*177f0*/  IADD3 R2, P0, R17, UR4, RZ ;  /* 0x0000000411027c10 */ /* 0x001fc8000ff1e0ff */
[----:B------:R-:W-:-:S05]  /*17800*/  IADD3.X R3, RZ, UR5, RZ, P0, !PT ;  /* 0x00000005ff037c10 */ /* 0x000fca00087fe4ff */
[----:B------:R-:W-:Y:S01]  /*17810*/  STG.E.64 desc[UR60][R2.64], R18 ;  /* 0x0000001202007986 */ /* 0x000fe2000c101b3c */
[----:B------:R-:W-:Y:S05]  /*17820*/  EXIT ;  /* 0x000000000000794d */ /* 0x000fea0003800000 */
.L_x_1821:
[----:B------:R-:W-:Y:S01]  /*17830*/  IMAD.MOV.U32 R37, RZ, RZ, R3 ;  /* 0x000000ffff257224 */ /* 0x000fe200078e0003 */
[----:B------:R-:W-:Y:S01]  /*17840*/  MOV R19, R23 ;  /* 0x0000001700137202 */ /* 0x000fe20000000f00 */
[----:B------:R-:W-:Y:S04]  /*17850*/  STG.E.64 desc[UR60][R12.64+0x8], R28 ;  /* 0x0000081c0c007986 */ /* 0x000fe8000c101b3c */
[----:B------:R-:W-:Y:S04]  /*17860*/  STG.E.64 desc[UR60][R12.64], R36 ;  /* 0x000000240c007986 */ /* 0x000fe8000c101b3c */
[----:B------:R-:W-:Y:S04]  /*17870*/  STG.E.64 desc[UR60][R12.64+0x10], R26 ;  /* 0x0000101a0c007986 */ /* 0x000fe8000c101b3c */
[----:B------:R-:W-:Y:S01]  /*17880*/  STG.E.64 desc[UR60][R12.64+0x18], R18 ;  /* 0x000018120c007986 */ /* 0x000fe2000c101b3c */
[----:B------:R-:W-:Y:S05]  /*17890*/  EXIT ;  /* 0x000000000000794d */ /* 0x000fea0003800000 */
.L_x_1819:
        /* <DEDUP_REMOVED lines=16> */
.L_x_1826:
        /* <DEDUP_REMOVED lines=26> */
.L_x_1828:
        /* <DEDUP_REMOVED lines=28> */
.L_x_1829:
        /* <DEDUP_REMOVED lines=28> */
.L_x_1830:
        /* <DEDUP_REMOVED lines=28> */
.L_x_1831:
[----:B------:R-:W-:Y:S01]  /*18080*/  ULDC.64 UR4, c[0x0][0x5f8] ;  /* 0x00017e0000047ab9 */ /* 0x000fe20000000a00 */
[----:B------:R-:W-:Y:S02]  /*18090*/  MOV R18, R22 ;  /* 0x0000001600127202 */ /* 0x000fe40000000f00 */
[----:B0-----:R-:W-:-:S04]  /*180a0*/  IADD3 R2, P0, R17, UR4, RZ ;  /* 0x0000000411027c10 */ /* 0x001fc8000ff1e0ff */
[----:B------:R-:W-:-:S05]  /*180b0*/  IADD3.X R3, RZ, UR5, RZ, P0, !PT ;  /* 0x00000005ff037c10 */ /* 0x000fca00087fe4ff */
[----:B------:R-:W-:Y:S01]  /*180c0*/  STG.E.64 desc[UR60][R2.64], R18 ;  /* 0x0000001202007986 */ /* 0x000fe2000c101b3c */
[----:B------:R-:W-:Y:S05]  /*180d0*/  EXIT ;  /* 0x000000000000794d */ /* 0x000fea0003800000 */
.L_x_1827:
[----:B------:R-:W-:Y:S01]  /*180e0*/  IMAD.MOV.U32 R37, RZ, RZ, R3 ;  /* 0x000000ffff257224 */ /* 0x000fe200078e0003 */
[----:B------:R-:W-:-:S04]  /*180f0*/  MOV R19, R23 ;  /* 0x0000001700137202 */ /* 0x000fc80000000f00 */
[----:B------:R-:W-:Y:S04]  /*18100*/  STG.E.64 desc[UR60][R14.64], R36 ;  /* 0x000000240e007986 */ /* 0x000fe8000c101b3c */
[----:B------:R-:W-:Y:S04]  /*18110*/  STG.E.64 desc[UR60][R30.64], R28 ;  /* 0x0000001c1e007986 */ /* 0x000fe8000c101b3c */
[----:B------:R-:W-:Y:S04]  /*18120*/  STG.E.64 desc[UR60][R32.64], R26 ;  /* 0x0000001a20007986 */ /* 0x000fe8000c101b3c */
[----:B------:R-:W-:Y:S01]  /*18130*/  STG.E.64 desc[UR60][R34.64], R18 ;  /* 0x0000001222007986 */ /* 0x000fe2000c101b3c */
[----:B------:R-:W-:Y:S05]  /*18140*/  EXIT ;  /* 0x000000000000794d */ /* 0x000fea0003800000 */
.L_x_1792:
        /* <DEDUP_REMOVED lines=19> */
[----:B------:R-:W2:Y:S04]  /*18280*/  LDG.E.64 R4, desc[UR60][R12.64+0x8] ;  /* 0x0000083c0c047981 */ /* 0x000ea8000c1e1b00 */
        /* <DEDUP_REMOVED lines=11> */
.L_x_1833:
[----:B------:R-:W-:Y:S05]  /*18340*/  @!P4 BRA `(.L_x_1834) ;  /* 0x0000000400ccc947 */ /* 0x000fea0003800000 */
[----:B------:R-:W0:Y:S01]  /*18350*/  LDC R16, c[0x0][0x62c] ;  /* 0x00018b00ff107b82 */ /* 0x000e220000000800 */
[----:B------:R-:W-:Y:S02]  /*18360*/  ULDC.64 UR4, c[0x0][0x210] ;  /* 0x0000840000047ab9 */ /* 0x000fe40000000a00 */
[----:B------:R-:W-:Y:S02]  /*18370*/  IMAD R11, R11, UR4, RZ ;  /* 0x000000040b0b7c24 */ /* 0x000fe4000f8e02ff */
[----:B------:R-:W-:-:S04]  /*18380*/  IMAD.WIDE.U32 R26, R10, UR4, RZ ;  /* 0x000000040a1a7c25 */ /* 0x000fc8000f8e00ff */
[----:B------:R-:W-:-:S04]  /*18390*/  IMAD R11, R10, UR5, R11 ;  /* 0x000000050a0b7c24 */ /* 0x000fc8000f8e020b */
[----:B------:R-:W-:Y:S01]  /*183a0*/  IMAD.IADD R25, R27, 0x1, R11 ;  /* 0x000000011b197824 */ /* 0x000fe200078e020b */
        /* <DEDUP_REMOVED lines=19> */
.L_x_1835:
[----:B------:R-:W-:Y:S01]  /*184e0*/  ULDC.64 UR4, c[0x0][0x5f8] ;  /* 0x00017e0000047ab9 */ /* 0x000fe20000000a00 */
[----:B------:R-:W-:Y:S02]  /*184f0*/  ISETP.NE.AND P6, PT, R16, 0x1, PT ;  /* 0x000000011000780c */ /* 0x000fe40003fc5270 */
[----:B------:R-:W-:Y:S02]  /*18500*/  IADD3 R2, P0, R24, UR4, RZ ;  /* 0x0000000418027c10 */ /* 0x000fe4000ff1e0ff */
        /* <DEDUP_REMOVED lines=25> */
.L_x_1836:
[----:B------:R-:W-:Y:S01]  /*186a0*/  ULDC.64 UR4, c[0x0][0x5f8] ;  /* 0x00017e0000047ab9 */ /* 0x000fe20000000a00 */
[----:B------:R-:W-:Y:S02]  /*186b0*/  MOV R26, R28 ;  /* 0x0000001c001a7202 */ /* 0x000fe40000000f00 */
[----:B0-----:R-:W-:Y:S02]  /*186c0*/  IADD3 R2, P0, R22, UR4, RZ ;  /* 0x0000000416027c10 */ /* 0x001fe4000ff1e0ff */
        /* <DEDUP_REMOVED lines=25> */
.L_x_1837:
        /* <DEDUP_REMOVED lines=28> */
.L_x_1838:
[----:B------:R-:W-:Y:S01]  /*18a20*/  ULDC.64 UR4, c[0x0][0x5f8] ;  /* 0x00017e0000047ab9 */ /* 0x000fe20000000a00 */
[----:B------:R-:W-:Y:S02]  /*18a30*/  MOV R18, R22 ;  /* 0x0000001600127202 */ /* 0x000fe40000000f00 */
[----:B0-----:R-:W-:-:S04]  /*18a40*/  IADD3 R2, P0, R17, UR4, RZ ;  /* 0x0000000411027c10 */ /* 0x001fc8000ff1e0ff */
[----:B------:R-:W-:-:S05]  /*18a50*/  IADD3.X R3, RZ, UR5, RZ, P0, !PT ;  /* 0x00000005ff037c10 */ /* 0x000fca00087fe4ff */
[----:B------:R-:W-:Y:S01]  /*18a60*/  STG.E.64 desc[UR60][R2.64], R18 ;  /* 0x0000001202007986 */ /* 0x000fe2000c101b3c */
[----:B------:R-:W-:Y:S05]  /*18a70*/  EXIT ;  /* 0x000000000000794d */ /* 0x000fea0003800000 */
.L_x_1834:
[----:B------:R-:W-:Y:S01]  /*18a80*/  IMAD.MOV.U32 R19, RZ, RZ, R23 ;  /* 0x000000ffff137224 */ /* 0x000fe200078e0017 */
[----:B------:R-:W-:Y:S04]  /*18a90*/  STG.E.64 desc[UR60][R12.64], R10 ;  /* 0x0000000a0c007986 */ /* 0x000fe8000c101b3c */
[----:B------:R-:W-:Y:S04]  /*18aa0*/  STG.E.64 desc[UR60][R12.64+0x8], R54 ;  /* 0x000008360c007986 */ /* 0x000fe8000c101b3c */
[----:B------:R-:W-:Y:S04]  /*18ab0*/  STG.E.64 desc[UR60][R12.64+0x10], R56 ;  /* 0x000010380c007986 */ /* 0x000fe8000c101b3c */
[----:B------:R-:W-:Y:S01]  /*18ac0*/  STG.E.64 desc[UR60][R12.64+0x18], R18 ;  /* 0x000018120c007986 */ /* 0x000fe2000c101b3c */
[----:B------:R-:W-:Y:S05]  /*18ad0*/  EXIT ;  /* 0x000000000000794d */ /* 0x000fea0003800000 */
.L_x_1832:
        /* <DEDUP_REMOVED lines=16> */
.L_x_1839:
[----:B------:R-:W-:Y:S05]  /*18be0*/  @!P4 BRA `(.L_x_1840) ;  /* 0x0000000400ccc947 */ /* 0x000fea0003800000 */
[----:B------:R-:W0:Y:S01]  /*18bf0*/  LDC R16, c[0x0][0x62c] ;  /* 0x00018b00ff107b82 */ /* 0x000e220000000800 */
[----:B------:R-:W-:Y:S02]  /*18c00*/  ULDC.64 UR4, c[0x0][0x210] ;  /* 0x0000840000047ab9 */ /* 0x000fe40000000a00 */
[----:B------:R-:W-:Y:S02]  /*18c10*/  IMAD R11, R11, UR4, RZ ;  /* 0x000000040b0b7c24 */ /* 0x000fe4000f8e02ff */
[----:B------:R-:W-:-:S04]  /*18c20*/  IMAD.WIDE.U32 R26, R10, UR4, RZ ;  /* 0x000000040a1a7c25 */ /* 0x000fc8000f8e00ff */
[----:B------:R-:W-:-:S05]  /*18c30*/  IMAD R11, R10, UR5, R11 ;  /* 0x000000050a0b7c24 */ /* 0x000fca000f8e020b */
[----:B------:R-:W-:Y:S02]  /*18c40*/  IADD3 R25, R27, R11, RZ ;  /* 0x0000000b1b197210 */ /* 0x000fe40007ffe0ff */
[----:B0-----:R-:W-:-:S04]  /*18c50*/  ISETP.NE.AND P0, PT, R16, 0x1, PT ;  /* 0x000000011000780c */ /* 0x001fc80003f05270 */
[----:B------:R-:W-:-:S09]  /*18c60*/  P2R R0, PR, RZ, 0x1 ;  /* 0x00000001ff007803 */ /* 0x000fd20000000000 */
        /* <DEDUP_REMOVED lines=17> */
.L_x_1841:
[----:B------:R-:W-:Y:S01]  /*18d80*/  ULDC.64 UR4, c[0x0][0x5f8] ;  /* 0x00017e0000047ab9 */ /* 0x000fe20000000a00 */
[----:B------:R-:W-:Y:S02]  /*18d90*/  ISETP.NE.AND P6, PT, R16, 0x1, PT ;  /* 0x000000011000780c */ /* 0x000fe40003fc5270 */
[----:B------:R-:W-:Y:S02]  /*18da0*/  IADD3 R2, P0, R24, UR4, RZ ;  /* 0x0000000418027c10 */ /* 0x000fe4000ff1e0ff */
[----:B------:R-:W-:-:S03]  /*18db0*/  MOV R24, R26 ;  /* 0x0000001a00187202 */ /* 0x000fc60000000f00 */
        /* <DEDUP_REMOVED lines=12> */
[----:B0-----:R0:W1:Y:S01]  /*18e80*/  LDC.64 R2, c[0x4][R0] ;  /* 0x0100000000027b82 */ /* 0x0010620000000a00 */
        /* <DEDUP_REMOVED lines=11> */
.L_x_1842:
[----:B------:R-:W-:Y:S01]  /*18f40*/  ULDC.64 UR4, c[0x0][0x5f8] ;  /* 0x00017e0000047ab9 */ /* 0x000fe20000000a00 */
[----:B------:R-:W-:Y:S02]  /*18f50*/  MOV R26, R28 ;  /* 0x0000001c001a7202 */ /* 0x000fe40000000f00 */
[----:B0-----:R-:W-:Y:S02]  /*18f60*/  IADD3 R2, P0, R22, UR4, RZ ;  /* 0x0000000416027c10 */ /* 0x001fe4000ff1e0ff */
        /* <DEDUP_REMOVED lines=25> */
.L_x_1843:
        /* <DEDUP_REMOVED lines=28> */
.L_x_1844:
[----:B------:R-:W-:Y:S01]  /*192c0*/  ULDC.64 UR4, c[0x0][0x5f8] ;  /* 0x00017e0000047ab9 */ /* 0x000fe20000000a00 */
[----:B------:R-:W-:Y:S02]  /*192d0*/  MOV R18, R22 ;  /* 0x0000001600127202 */ /* 0x000fe40000000f00 */
[----:B0-----:R-:W-:-:S05]  /*192e0*/  IADD3 R2, P0, R17, UR4, RZ ;  /* 0x0000000411027c10 */ /* 0x001fca000ff1e0ff */
[----:B------:R-:W-:-:S05]  /*192f0*/  IMAD.X R3, RZ, RZ, UR5, P0 ;  /* 0x00000005ff037e24 */ /* 0x000fca00080e06ff */
[----:B------:R-:W-:Y:S01]  /*19300*/  STG.E.64 desc[UR60][R2.64], R18 ;  /* 0x0000001202007986 */ /* 0x000fe2000c101b3c */
[----:B------:R-:W-:Y:S05]  /*19310*/  EXIT ;  /* 0x000000000000794d */ /* 0x000fea0003800000 */
.L_x_1840:
[----:B------:R-:W-:Y:S01]  /*19320*/  MOV R19, R23 ;  /* 0x0000001700137202 */ /* 0x000fe20000000f00 */
[----:B------:R-:W-:Y:S04]  /*19330*/  STG.E.64 desc[UR60][R4.64], R10 ;  /* 0x0000000a04007986 */ /* 0x000fe8000c101b3c */
[----:B------:R-:W-:Y:S04]  /*19340*/  STG.E.64 desc[UR60][R6.64], R54 ;  /* 0x0000003606007986 */ /* 0x000fe8000c101b3c */
[----:B------:R-:W-:Y:S04]  /*19350*/  STG.E.64 desc[UR60][R8.64], R56 ;  /* 0x0000003808007986 */ /* 0x000fe8000c101b3c */
[----:B------:R-:W-:Y:S01]  /*19360*/  STG.E.64 desc[UR60][R26.64], R18 ;  /* 0x000000121a007986 */ /* 0x000fe2000c101b3c */
[----:B------:R-:W-:Y:S05]  /*19370*/  EXIT ;  /* 0x000000000000794d */ /* 0x000fea0003800000 */
.L_x_1845:
        /* <DEDUP_REMOVED lines=16> */
.L_x_8254:


//--------------------- .text._ZN2at6native13reduce_kernelILi512ELi1ENS0_8ReduceOpIiNS0_7MeanOpsIiiiiEEjiLi4ELi4EEEEEvT1_ --------------------------
	.section	.text._ZN2at6native13reduce_kernelILi512ELi1ENS0_8ReduceOpIiNS0_7MeanOpsIiiiiEEjiLi4ELi4EEEEEvT1_,"ax",@progbits
	.align	128
        .global         _ZN2at6native13reduce_kernelILi512ELi1ENS0_8ReduceOpIiNS0_7MeanOpsIiiiiEEjiLi4ELi4EEEEEvT1_
        .type           _ZN2at6native13reduce_kernelILi512ELi1ENS0_8ReduceOpIiNS0_7MeanOpsIiiiiEEjiLi4ELi4EEEEEvT1_,@function
        .size           _ZN2at6native13reduce_kernelILi512ELi1ENS0_8ReduceOpIiNS0_7MeanOpsIiiiiEEjiLi4ELi4EEEEEvT1_,(.L_x_8255 - _ZN2at6native13reduce_kernelILi512ELi1ENS0_8ReduceOpIiNS0_7MeanOpsIiiiiEEjiLi4ELi4EEEEEvT1_)
        .other          _ZN2at6native13reduce_kernelILi512ELi1ENS0_8ReduceOpIiNS0_7MeanOpsIiiiiEEjiLi4ELi4EEEEEvT1_,@"STO_CUDA_ENTRY STV_DEFAULT"
_ZN2at6native13reduce_kernelILi512ELi1ENS0_8ReduceOpIiNS0_7MeanOpsIiiiiEEjiLi4ELi4EEEEEvT1_:
.text._ZN2at6native13reduce_kernelILi512ELi1ENS0_8ReduceOpIiNS0_7MeanOpsIiiiiEEjiLi4ELi4EEEEEvT1_:
        /* <DEDUP_REMOVED lines=287> */
.L_x_1846:
        /* <DEDUP_REMOVED lines=50> */
.L_x_1855:
[----:B------:R-:W-:Y:S05]  /*1510*/  BSYNC B3 ;  /* 0x0000000000037941 */ /* 0x000fea0003800000 */
.L_x_1854:
        /* <DEDUP_REMOVED lines=9> */
[----:B--2---:R-:W-:-:S07]  /*15b0*/  VIADD R9, R6, UR4 ;  /* 0x0000000406097c36 */ /* 0x004fce0008000000 */
.L_x_1853:
[----:B------:R-:W-:Y:S05]  /*15c0*/  BSYNC B2 ;  /* 0x0000000000027941 */ /* 0x000fea0003800000 */
.L_x_1852:
[C---:B------:R-:W-:Y:S02]  /*15d0*/  IADD3 R7, P0, -R11.reuse, 0x4, RZ ;  /* 0x000000040b077810 */ /* 0x040fe40007f1e1ff */
[----:B------:R-:W-:Y:S02]  /*15e0*/  IADD3 R10, R11, -0x4, R2 ;  /* 0xfffffffc0b0a7810 */ /* 0x000fe40007ffe002 */
[----:B------:R-:W-:Y:S02]  /*15f0*/  LEA R12, P1, R7, R12, 0x2 ;  /* 0x0000000c070c7211 */ /* 0x000fe400078210ff */
[----:B------:R-:W-:-:S04]  /*1600*/  IADD3.X R6, RZ, -0x1, RZ, P0, !PT ;  /* 0xffffffffff067810 */ /* 0x000fc800007fe4ff */
[----:B------:R-:W-:-:S07]  /*1610*/  LEA.HI.X R13, R7, R13, R6, 0x2, P1 ;  /* 0x0000000d070d7211 */ /* 0x000fce00008f1406 */
.L_x_1851:
[----:B------:R-:W-:Y:S05]  /*1620*/  BSYNC B1 ;  /* 0x0000000000017941 */ /* 0x000fea0003800000 */
.L_x_1850:
[----:B------:R-:W-:Y:S01]  /*1630*/  LEA R7, R5, 0x3, 0x2 ;  /* 0x0000000305077811 */ /* 0x000fe200078e10ff */
[----:B------:R-:W-:Y:S01]  /*1640*/  BSSY B1, `(.L_x_1856) ;  /* 0x0000016000017945 */ /* 0x000fe20003800000 */
[----:B------:R-:W-:Y:S01]  /*1650*/  ISETP.NE.AND P1, PT, RZ, UR27, PT ;  /* 0x0000001bff007c0c */ /* 0x000fe2000bf25270 */
[--C-:B------:R-:W-:Y:S01]  /*1660*/  IMAD.MOV.U32 R2, RZ, RZ, R4.reuse ;  /* 0x000000ffff027224 */ /* 0x100fe200078e0004 */
[----:B------:R-:W-:Y:S01]  /*1670*/  ISETP.GE.U32.AND P0, PT, R7, R10, PT ;  /* 0x0000000a0700720c */ /* 0x000fe20003f06070 */
[----:B------:R-:W-:Y:S01]  /*1680*/  IMAD.MOV.U32 R16, RZ, RZ, R4 ;  /* 0x000000ffff107224 */ /* 0x000fe200078e0004 */
[----:B------:R-:W-:Y:S02]  /*1690*/  ISETP.NE.AND P2, PT, R3, RZ, PT ;  /* 0x000000ff0300720c */ /* 0x000fe40003f45270 */
[----:B------:R-:W-:-:S09]  /*16a0*/  MOV R11, R4 ;  /* 0x00000004000b7202 */ /* 0x000fd20000000f00 */
[----:B------:R-:W-:Y:S05]  /*16b0*/  @P0 BRA `(.L_x_1857) ;  /* 0x0000000000380947 */ /* 0x000fea0003800000 */
[----:B------:R-:W-:Y:S01]  /*16c0*/  MOV R17, R5 ;  /* 0x0000000500117202 */ /* 0x000fe20000000f00 */
[----:B------:R-:W-:Y:S01]  /*16d0*/  IMAD.MOV.U32 R11, RZ, RZ, R4 ;  /* 0x000000ffff0b7224 */ /* 0x000fe200078e0004 */
[----:B------:R-:W-:-:S07]  /*16e0*/  MOV R16, R4 ;  /* 0x0000000400107202 */ /* 0x000fce0000000f00 */
.L_x_1858:
[----:B------:R-:W-:Y:S01]  /*16f0*/  IMAD.WIDE.U32 R4, R17, 0x10, R12 ;  /* 0x0000001011047825 */ /* 0x000fe200078e000c */
[----:B------:R-:W-:-:S05]  /*1700*/  ULDC UR4, c[0x0][0x224] ;  /* 0x0000890000047ab9 */ /* 0x000fca0000000800 */
[----:B------:R-:W2:Y:S01]  /*1710*/  LDG.E.128 R4, desc[UR36][R4.64] ;  /* 0x0000002404047981 */ /* 0x000ea2000c1e1d00 */
[----:B------:R-:W-:-:S05]  /*1720*/  VIADD R17, R17, UR4 ;  /* 0x0000000411117c36 */ /* 0x000fca0008000000 */
[----:B------:R-:W-:-:S04]  /*1730*/  LEA R19, R17, 0x3, 0x2 ;  /* 0x0000000311137811 */ /* 0x000fc800078e10ff */
[----:B------:R-:W-:Y:S02]  /*1740*/  ISETP.GE.U32.AND P0, PT, R19, R10, PT ;  /* 0x0000000a1300720c */ /* 0x000fe40003f06070 */
[----:B--2---:R-:W-:Y:S01]  /*1750*/  IADD3 R9, R4, R9, RZ ;  /* 0x0000000904097210 */ /* 0x004fe20007ffe0ff */
[----:B------:R-:W-:Y:S01]  /*1760*/  IMAD.IADD R16, R5, 0x1, R16 ;  /* 0x0000000105107824 */ /* 0x000fe200078e0210 */
[----:B------:R-:W-:Y:S01]  /*1770*/  IADD3 R11, R6, R11, RZ ;  /* 0x0000000b060b7210 */ /* 0x000fe20007ffe0ff */
[----:B------:R-:W-:-:S08]  /*1780*/  IMAD.IADD R2, R7, 0x1, R2 ;  /* 0x0000000107027824 */ /* 0x000fd000078e0202 */
[----:B------:R-:W-:Y:S05]  /*1790*/  @!P0 BRA `(.L_x_1858) ;  /* 0xfffffffc00d48947 */ /* 0x000fea000383ffff */
.L_x_1857:
[----:B------:R-:W-:Y:S05]  /*17a0*/  BSYNC B1 ;  /* 0x0000000000017941 */ /* 0x000fea0003800000 */
.L_x_1856:
        /* <DEDUP_REMOVED lines=8> */
.L_x_1860:
[----:B------:R-:W-:Y:S05]  /*1830*/  BSYNC B1 ;  /* 0x0000000000017941 */ /* 0x000fea0003800000 */
.L_x_1859:
        /* <DEDUP_REMOVED lines=9> */
[----:B------:R-:W2:Y:S02]  /*18d0*/  LDG.E R12, desc[UR36][R12.64] ;  /* 0x000000240c0c7981 */ /* 0x000ea4000c1e1900 */
[----:B--2---:R-:W-:-:S07]  /*18e0*/  IADD3 R9, R9, R12, RZ ;  /* 0x0000000c09097210 */ /* 0x004fce0007ffe0ff */
.L_x_1862:
[----:B------:R-:W-:Y:S05]  /*18f0*/  BSYNC B1 ;  /* 0x0000000000017941 */ /* 0x000fea0003800000 */
.L_x_1861:
[----:B------:R-:W-:-:S05]  /*1900*/  IADD3 R9, R11, R16, R9 ;  /* 0x000000100b097210 */ /* 0x000fca0007ffe009 */
[----:B------:R-:W-:Y:S01]  /*1910*/  IMAD.IADD R9, R9, 0x1, R2 ;  /* 0x0000000109097824 */ /* 0x000fe200078e0202 */
[----:B------:R-:W-:Y:S06]  /*1920*/  BRA `(.L_x_1848) ;  /* 0x0000009400407947 */ /* 0x000fec0003800000 */
.L_x_1849:
        /* <DEDUP_REMOVED lines=18> */
[----:B------:R-:W0:Y:S01]  /*1a50*/  LDC.64 R16, c[0x0][0x258] ;  /* 0x00009600ff107b82 */ /* 0x000e220000000a00 */
[----:B------:R-:W-:Y:S01]  /*1a60*/  BSSY B2, `(.L_x_1866) ;  /* 0x0000428000027945 */ /* 0x000fe20003800000 */
[----:B------:R-:W-:Y:S01]  /*1a70*/  ISETP.NE.AND P0, PT, R10, RZ, PT ;  /* 0x000000ff0a00720c */ /* 0x000fe20003f05270 */
[----:B------:R-:W-:Y:S01]  /*1a80*/  IMAD.MOV.U32 R9, RZ, RZ, R8 ;  /* 0x000000ffff097224 */ /* 0x000fe200078e0008 */
[----:B------:R-:W-:-:S11]  /*1a90*/  MOV R7, R8 ;  /* 0x0000000800077202 */ /* 0x000fd60000000f00 */
.L_x_1871:
        /* <DEDUP_REMOVED lines=286> */
.L_x_1867:
[----:B------:R-:W-:Y:S01]  /*2c80*/  LOP3.LUT R21, R10, 0xfffffffc, RZ, 0xc0, !PT ;  /* 0xfffffffc0a157812 */ /* 0x000fe200078ec0ff */
[----:B------:R-:W-:Y:S02]  /*2c90*/  ULDC UR38, c[0x0][0x224] ;  /* 0x0000890000267ab9 */ /* 0x000fe40000000800 */
[----:B------:R-:W-:Y:S02]  /*2ca0*/  MOV R4, UR38 ;  /* 0x0000002600047c02 */ /* 0x000fe40008000f00 */
[----:B------:R-:W-:-:S05]  /*2cb0*/  IADD3 R20, P1, R12, R21, RZ ;  /* 0x000000150c147210 */ /* 0x000fca0007f3e0ff */
[----:B------:R-:W-:-:S05]  /*2cc0*/  IMAD.X R21, RZ, RZ, R13, P1 ;  /* 0x000000ffff157224 */ /* 0x000fca00008e060d */
[----:B------:R1:W5:Y:S01]  /*2cd0*/  LDG.E R20, desc[UR36][R20.64] ;  /* 0x0000002414147981 */ /* 0x000362000c1e1900 */
        /* <DEDUP_REMOVED lines=236> */
[----:B-1----:R-:W-:Y:S02]  /*3ba0*/  IADD3 R21, -R11, RZ, RZ ;  /* 0x000000ff0b157210 */ /* 0x002fe40007ffe1ff */
        /* <DEDUP_REMOVED lines=11> */
.L_x_1868:
        /* <DEDUP_REMOVED lines=8> */
[----:B--2---:R-:W-:Y:S01]  /*3ce0*/  MOV R19, R5 ;  /* 0x0000000500137202 */ /* 0x004fe20000000f00 */
        /* <DEDUP_REMOVED lines=234> */
[----:B------:R-:W-:Y:S02]  /*4b90*/  @P1 IMAD.MOV.U32 R22, RZ, RZ, RZ ;  /* 0x000000ffff161224 */ /* 0x000fe400078e00ff */
[----:B------:R-:W-:-:S05]  /*4ba0*/  IADD3 R21, -R23, RZ, RZ ;  /* 0x000000ff17157210 */ /* 0x000fca0007ffe1ff */
[----:B------:R-:W-:Y:S01]  /*4bb0*/  IMAD R21, R21, UR38, R24 ;  /* 0x0000002615157c24 */ /* 0x000fe2000f8e0218 */
[----:B------:R-:W1:Y:S03]  /*4bc0*/  @P1 LDC R25, c[0x0][0x3e8] ;  /* 0x0000fa00ff191b82 */ /* 0x000e660000000800 */
[----:B------:R-:W-:-:S05]  /*4bd0*/  IMAD R10, R21, UR25, R10 ;  /* 0x00000019150a7c24 */ /* 0x000fca000f8e020a */
[----:B------:R-:W2:Y:S01]  /*4be0*/  @P1 LDC R24, c[0x0][0x37c] ;  /* 0x0000df00ff181b82 */ /* 0x000ea20000000800 */
[----:B0-----:R-:W-:-:S05]  /*4bf0*/  @P1 IMAD.HI.U32 R18, R23, R18, R22 ;  /* 0x0000001217121227 */ /* 0x001fca00078e0016 */
[----:B------:R-:W-:-:S04]  /*4c00*/  @P1 SHF.R.U32.HI R18, RZ, R19, R18 ;  /* 0x00000013ff121219 */ /* 0x000fc80000011612 */
[----:B------:R-:W-:-:S05]  /*4c10*/  @P1 IADD3 R19, -R18, RZ, RZ ;  /* 0x000000ff12131210 */ /* 0x000fca0007ffe1ff */
[----:B--2---:R-:W-:-:S04]  /*4c20*/  @P1 IMAD R23, R24, R19, R23 ;  /* 0x0000001318171224 */ /* 0x004fc800078e0217 */
[----:B-1----:R-:W-:-:S07]  /*4c30*/  @P1 IMAD R10, R23, R25, R10 ;  /* 0x00000019170a1224 */ /* 0x002fce00078e020a */
.L_x_1869:
[----:B--2---:R-:W-:-:S04]  /*4c40*/  LOP3.LUT R19, R10, 0xfffffffc, RZ, 0xc0, !PT ;  /* 0xfffffffc0a137812 */ /* 0x004fc800078ec0ff */
[----:B------:R-:W-:-:S05]  /*4c50*/  IADD3 R18, P1, R12, R19, RZ ;  /* 0x000000130c127210 */ /* 0x000fca0007f3e0ff */
[----:B------:R-:W-:-:S05]  /*4c60*/  IMAD.X R19, RZ, RZ, R13, P1 ;  /* 0x000000ffff137224 */ /* 0x000fca00008e060d */
[----:B------:R2:W5:Y:S01]  /*4c70*/  LDG.E R10, desc[UR36][R18.64] ;  /* 0x00000024120a7981 */ /* 0x000562000c1e1900 */
[----:B------:R-:W-:Y:S01]  /*4c80*/  IADD3 R5, R5, R4, RZ ;  /* 0x0000000405057210 */ /* 0x000fe20007ffe0ff */
        /* <DEDUP_REMOVED lines=247> */
.L_x_1870:
[----:B--2---:R-:W-:Y:S01]  /*5c00*/  LOP3.LUT R19, R2, 0xfffffffc, RZ, 0xc0, !PT ;  /* 0xfffffffc02137812 */ /* 0x004fe200078ec0ff */
[----:B------:R-:W-:-:S03]  /*5c10*/  ULDC UR4, c[0x0][0x21c] ;  /* 0x0000870000047ab9 */ /* 0x000fc60000000800 */
[----:B------:R-:W-:-:S05]  /*5c20*/  IADD3 R18, P1, R12, R19, RZ ;  /* 0x000000130c127210 */ /* 0x000fca0007f3e0ff */
[----:B------:R-:W-:-:S05]  /*5c30*/  IMAD.X R19, RZ, RZ, R13, P1 ;  /* 0x000000ffff137224 */ /* 0x000fca00008e060d */
[----:B------:R-:W2:Y:S01]  /*5c40*/  LDG.E R22, desc[UR36][R18.64] ;  /* 0x0000002412167981 */ /* 0x000ea2000c1e1900 */
[----:B------:R-:W-:Y:S01]  /*5c50*/  IADD3 R5, R5, R4, RZ ;  /* 0x0000000405057210 */ /* 0x000fe20007ffe0ff */
[----:B------:R-:W-:Y:S01]  /*5c60*/  IMAD.U32 R2, RZ, RZ, UR4 ;  /* 0x00000004ff027e24 */ /* 0x000fe2000f8e00ff */
[----:B-----5:R-:W-:Y:S01]  /*5c70*/  IADD3 R9, R20, R9, RZ ;  /* 0x0000000914097210 */ /* 0x020fe20007ffe0ff */
[----:B------:R-:W-:Y:S01]  /*5c80*/  IMAD.IADD R8, R11, 0x1, R8 ;  /* 0x000000010b087824 */ /* 0x000fe200078e0208 */
[----:B------:R-:W-:Y:S01]  /*5c90*/  IADD3 R7, R10, R7, RZ ;  /* 0x000000070a077210 */ /* 0x000fe20007ffe0ff */
[----:B-1----:R-:W-:-:S05]  /*5ca0*/  IMAD R21, R4, 0x3, R5 ;  /* 0x0000000304157824 */ /* 0x002fca00078e0205 */
[----:B------:R-:W-:Y:S01]  /*5cb0*/  ISETP.GE.U32.AND P1, PT, R21, R2, PT ;  /* 0x000000021500720c */ /* 0x000fe20003f26070 */
[----:B--2---:R-:W-:-:S12]  /*5cc0*/  IMAD.IADD R6, R22, 0x1, R6 ;  /* 0x0000000116067824 */ /* 0x004fd800078e0206 */
[----:B------:R-:W-:Y:S05]  /*5cd0*/  @!P1 BRA `(.L_x_1871) ;  /* 0xffffffbc00709947 */ /* 0x000fea000383ffff */
[----:B------:R-:W-:Y:S05]  /*5ce0*/  BSYNC B2 ;  /* 0x0000000000027941 */ /* 0x000fea0003800000 */
.L_x_1866:
[----:B------:R-:W-:Y:S05]  /*5cf0*/  BSYNC B1 ;  /* 0x0000000000017941 */ /* 0x000fea0003800000 */
.L_x_1865:
[----:B------:R-:W-:Y:S01]  /*5d00*/  ISETP.GE.U32.AND P0, PT, R5, R2, PT ;  /* 0x000000020500720c */ /* 0x000fe20003f06070 */
[----:B------:R-:W-:-:S12]  /*5d10*/  BSSY B1, `(.L_x_1872) ;  /* 0x0000466000017945 */ /* 0x000fd80003800000 */
[----:B------:R-:W-:Y:S05]  /*5d20*/  @P0 BRA `(.L_x_1873) ;  /* 0x0000004400900947 */ /* 0x000fea0003800000 */
[----:B------:R-:W1:Y:S01]  /*5d30*/  LDC R21, c[0x0][0x258] ;  /* 0x00009600ff157b82 */ /* 0x000e620000000800 */
[----:B------:R-:W-:Y:S01]  /*5d40*/  HFMA2.MMA R20, -RZ, RZ, 0, 0 ;  /* 0x00000000ff147435 */ /* 0x000fe200000001ff */
[----:B-1----:R-:W-:-:S13]  /*5d50*/  ISETP.NE.AND P1, PT, R21, RZ, PT ;  /* 0x000000ff1500720c */ /* 0x002fda0003f25270 */
[----:B------:R-:W-:Y:S05]  /*5d60*/  @!P1 BRA `(.L_x_1874) ;  /* 0x0000001000449947 */ /* 0x000fea0003800000 */
[----:B0-----:R-:W-:Y:S01]  /*5d70*/  MOV R17, R5 ;  /* 0x0000000500117202 */ /* 0x001fe20000000f00 */
        /* <DEDUP_REMOVED lines=272> */
.L_x_1874:
[----:B0-----:R-:W-:-:S04]  /*6e80*/  LOP3.LUT R17, R20, 0xfffffffc, RZ, 0xc0, !PT ;  /* 0xfffffffc14117812 */ /* 0x001fc800078ec0ff */
        /* <DEDUP_REMOVED lines=280> */
.L_x_1875:
[----:B------:R-:W-:-:S04]  /*8010*/  LOP3.LUT R11, R11, 0xfffffffc, RZ, 0xc0, !PT ;  /* 0xfffffffc0b0b7812 */ /* 0x000fc800078ec0ff */
        /* <DEDUP_REMOVED lines=280> */
.L_x_1876:
        /* <DEDUP_REMOVED lines=281> */
.L_x_1877:
[----:B------:R-:W-:-:S04]  /*a330*/  LOP3.LUT R23, R22, 0xfffffffc, RZ, 0xc0, !PT ;  /* 0xfffffffc16177812 */ /* 0x000fc800078ec0ff */
[----:B------:R-:W-:-:S05]  /*a340*/  IADD3 R22, P1, R12, R23, RZ ;  /* 0x000000170c167210 */ /* 0x000fca0007f3e0ff */
[----:B------:R-:W-:-:S05]  /*a350*/  IMAD.X R23, RZ, RZ, R13, P1 ;  /* 0x000000ffff177224 */ /* 0x000fca00008e060d */
[----:B------:R1:W5:Y:S03]  /*a360*/  LDG.E R22, desc[UR36][R22.64] ;  /* 0x0000002416167981 */ /* 0x000366000c1e1900 */
.L_x_1873:
[----:B------:R-:W-:Y:S05]  /*a370*/  BSYNC B1 ;  /* 0x0000000000017941 */ /* 0x000fea0003800000 */
.L_x_1872:
        /* <DEDUP_REMOVED lines=11> */
[----:B------:R-:W-:-:S04]  /*a430*/  @!P0 ISETP.GE.U32.AND P1, PT, R5, R2, PT ;  /* 0x000000020500820c */ /* 0x000fc80003f26070 */
[----:B------:R-:W-:-:S04]  /*a440*/  @!P0 SEL R5, R22, RZ, !P1 ;  /* 0x000000ff16058207 */ /* 0x000fc80004800000 */
[----:B------:R-:W-:-:S07]  /*a450*/  @!P0 IADD3 R6, R6, R5, RZ ;  /* 0x0000000506068210 */ /* 0x000fce0007ffe0ff */
.L_x_1879:
[----:B------:R-:W-:Y:S05]  /*a460*/  BSYNC B1 ;  /* 0x0000000000017941 */ /* 0x000fea0003800000 */
.L_x_1878:
[----:B------:R-:W-:-:S04]  /*a470*/  IADD3 R9, R7, R8, R9 ;  /* 0x0000000807097210 */ /* 0x000fc80007ffe009 */
[----:B------:R-:W-:Y:S01]  /*a480*/  IADD3 R9, R9, R6, RZ ;  /* 0x0000000609097210 */ /* 0x000fe20007ffe0ff */
[----:B------:R-:W-:Y:S06]  /*a490*/  BRA `(.L_x_1848) ;  /* 0x0000000800647947 */ /* 0x000fec0003800000 */
.L_x_1864:
        /* <DEDUP_REMOVED lines=10> */
.L_x_1883:
        /* <DEDUP_REMOVED lines=24> */
.L_x_1882:
[----:B------:R-:W-:Y:S01]  /*a6c0*/  IMAD.MOV.U32 R17, RZ, RZ, R11 ;  /* 0x000000ffff117224 */ /* 0x000fe200078e000b */
[----:B------:R-:W-:Y:S02]  /*a6d0*/  MOV R10, R8 ;  /* 0x00000008000a7202 */ /* 0x000fe40000000f00 */
[----:B------:R-:W-:-:S07]  /*a6e0*/  MOV R11, R19 ;  /* 0x00000013000b7202 */ /* 0x000fce0000000f00 */
.L_x_1881:
[----:B------:R-:W-:Y:S05]  /*a6f0*/  BSYNC B1 ;  /* 0x0000000000017941 */ /* 0x000fea0003800000 */
.L_x_1880:
        /* <DEDUP_REMOVED lines=12> */
[----:B------:R-:W-:-:S05]  /*a7c0*/  IMAD.IADD R19, R19, 0x1, R4 ;  /* 0x0000000113137824 */ /* 0x000fca00078e0204 */
[----:B------:R-:W-:-:S13]  /*a7d0*/  ISETP.GE.U32.AND P0, PT, R19, R2, PT ;  /* 0x000000021300720c */ /* 0x000fda0003f06070 */
[----:B0-----:R-:W-:Y:S05]  /*a7e0*/  @P0 BRA `(.L_x_1885) ;  /* 0x0000000000200947 */ /* 0x001fea0003800000 */
[----:B------:R-:W-:Y:S01]  /*a7f0*/  IADD3 R23, R19, R4, RZ ;  /* 0x0000000413177210 */ /* 0x000fe20007ffe0ff */
[----:B------:R-:W-:-:S03]  /*a800*/  IMAD R9, R22, R19, RZ ;  /* 0x0000001316097224 */ /* 0x000fc600078e02ff */
[----:B------:R-:W-:Y:S01]  /*a810*/  ISETP.GE.U32.AND P0, PT, R23, R2, PT ;  /* 0x000000021700720c */ /* 0x000fe20003f06070 */
[----:B------:R-:W-:-:S05]  /*a820*/  IMAD.WIDE.U32 R8, R9, 0x4, R12 ;  /* 0x0000000409087825 */ /* 0x000fca00078e000c */
[----:B------:R0:W5:Y:S07]  /*a830*/  LDG.E R16, desc[UR36][R8.64] ;  /* 0x0000002408107981 */ /* 0x00016e000c1e1900 */
[----:B------:R-:W-:-:S04]  /*a840*/  @!P0 IMAD R19, R22, R23, RZ ;  /* 0x0000001716138224 */ /* 0x000fc800078e02ff */
[----:B------:R-:W-:-:S05]  /*a850*/  @!P0 IMAD.WIDE.U32 R12, R19, 0x4, R12 ;  /* 0x00000004130c8825 */ /* 0x000fca00078e000c */
[----:B------:R0:W5:Y:S02]  /*a860*/  @!P0 LDG.E R11, desc[UR36][R12.64] ;  /* 0x000000240c0b8981 */ /* 0x000164000c1e1900 */
.L_x_1885:
[----:B------:R-:W-:Y:S05]  /*a870*/  BSYNC B1 ;  /* 0x0000000000017941 */ /* 0x000fea0003800000 */
.L_x_1884:
        /* <DEDUP_REMOVED lines=11> */
[----:B------:R-:W-:-:S04]  /*a930*/  @!P0 ISETP.GE.U32.AND P1, PT, R5, R2, PT ;  /* 0x000000020500820c */ /* 0x000fc80003f26070 */
[----:B------:R-:W-:-:S04]  /*a940*/  @!P0 SEL R11, R11, RZ, !P1 ;  /* 0x000000ff0b0b8207 */ /* 0x000fc80004800000 */
[----:B------:R-:W-:-:S07]  /*a950*/  @!P0 IADD3 R6, R6, R11, RZ ;  /* 0x0000000b06068210 */ /* 0x000fce0007ffe0ff */
.L_x_1887:
[----:B------:R-:W-:Y:S05]  /*a960*/  BSYNC B1 ;  /* 0x0000000000017941 */ /* 0x000fea0003800000 */
.L_x_1886:
[----:B------:R-:W-:-:S05]  /*a970*/  IADD3 R7, R7, R20, R21 ;  /* 0x0000001407077210 */ /* 0x000fca0007ffe015 */
[----:B0-----:R-:W-:Y:S01]  /*a980*/  IMAD.IADD R9, R7, 0x1, R6 ;  /* 0x0000000107097824 */ /* 0x001fe200078e0206 */
[----:B------:R-:W-:Y:S06]  /*a990*/  BRA `(.L_x_1848) ;  /* 0x0000000400247947 */ /* 0x000fec0003800000 */
.L_x_1863:
        /* <DEDUP_REMOVED lines=13> */
.L_x_1891:
        /* <DEDUP_REMOVED lines=13> */
[----:B------:R-:W-:Y:S02]  /*ab40*/  ISETP.GE.U32.AND P0, PT, R23, R2, PT ;  /* 0x000000021700720c */ /* 0x000fe40003f06070 */
[----:B--2---:R-:W-:Y:S01]  /*ab50*/  IADD3 R5, R10, R5, RZ ;  /* 0x000000050a057210 */ /* 0x004fe20007ffe0ff */
[----:B---3--:R-:W-:Y:S01]  /*ab60*/  IMAD.IADD R6, R17, 0x1, R6 ;  /* 0x0000000111067824 */ /* 0x008fe200078e0206 */
[----:B----4-:R-:W-:Y:S02]  /*ab70*/  IADD3 R7, R18, R7, RZ ;  /* 0x0000000712077210 */ /* 0x010fe40007ffe0ff */
[----:B-----5:R-:W-:-:S07]  /*ab80*/  IADD3 R8, R21, R8, RZ ;  /* 0x0000000815087210 */ /* 0x020fce0007ffe0ff */
[----:B------:R-:W-:Y:S05]  /*ab90*/  @!P0 BRA `(.L_x_1891) ;  /* 0xfffffffc00b48947 */ /* 0x000fea000383ffff */
[----:B------:R-:W-:Y:S05]  /*aba0*/  BSYNC B2 ;  /* 0x0000000000027941 */ /* 0x000fea0003800000 */
.L_x_1890:
[----:B------:R-:W-:Y:S01]  /*abb0*/  IMAD.MOV.U32 R20, RZ, RZ, R10 ;  /* 0x000000ffff147224 */ /* 0x000fe200078e000a */
[----:B------:R-:W-:-:S07]  /*abc0*/  MOV R16, R21 ;  /* 0x0000001500107202 */ /* 0x000fce0000000f00 */
.L_x_1889:
[----:B------:R-:W-:Y:S05]  /*abd0*/  BSYNC B1 ;  /* 0x0000000000017941 */ /* 0x000fea0003800000 */
.L_x_1888:
        /* <DEDUP_REMOVED lines=10> */
[----:B------:R-:W-:-:S05]  /*ac80*/  IMAD.IADD R19, R19, 0x1, R4 ;  /* 0x0000000113137824 */ /* 0x000fca00078e0204 */
[----:B------:R-:W-:-:S13]  /*ac90*/  ISETP.GE.U32.AND P0, PT, R19, R2, PT ;  /* 0x000000021300720c */ /* 0x000fda0003f06070 */
[----:B0-----:R-:W-:Y:S05]  /*aca0*/  @P0 BRA `(.L_x_1893) ;  /* 0x0000000000180947 */ /* 0x001fea0003800000 */
[C---:B------:R-:W-:Y:S01]  /*acb0*/  IADD3 R21, R19.reuse, R4, RZ ;  /* 0x0000000413157210 */ /* 0x040fe20007ffe0ff */
[----:B------:R-:W-:-:S03]  /*acc0*/  IMAD.WIDE.U32 R10, R19, 0x4, R12 ;  /* 0x00000004130a7825 */ /* 0x000fc600078e000c */
[C---:B------:R-:W-:Y:S02]  /*acd0*/  ISETP.GE.U32.AND P0, PT, R21.reuse, R2, PT ;  /* 0x000000021500720c */ /* 0x040fe40003f06070 */
[----:B------:R0:W5:Y:S11]  /*ace0*/  LDG.E R18, desc[UR36][R10.64] ;  /* 0x000000240a127981 */ /* 0x000176000c1e1900 */
[----:B------:R-:W-:-:S05]  /*acf0*/  @!P0 IMAD.WIDE.U32 R12, R21, 0x4, R12 ;  /* 0x00000004150c8825 */ /* 0x000fca00078e000c */
[----:B------:R0:W5:Y:S02]  /*ad00*/  @!P0 LDG.E R16, desc[UR36][R12.64] ;  /* 0x000000240c108981 */ /* 0x000164000c1e1900 */
.L_x_1893:
[----:B------:R-:W-:Y:S05]  /*ad10*/  BSYNC B1 ;  /* 0x0000000000017941 */ /* 0x000fea0003800000 */
.L_x_1892:
        /* <DEDUP_REMOVED lines=14> */
.L_x_1895:
[----:B------:R-:W-:Y:S05]  /*ae00*/  BSYNC B1 ;  /* 0x0000000000017941 */ /* 0x000fea0003800000 */
.L_x_1894:
[----:B------:R-:W-:-:S05]  /*ae10*/  IADD3 R5, R7, R6, R5 ;  /* 0x0000000607057210 */ /* 0x000fca0007ffe005 */
[----:B------:R-:W-:-:S07]  /*ae20*/  IMAD.IADD R9, R5, 0x1, R8 ;  /* 0x0000000105097824 */ /* 0x000fce00078e0208 */
.L_x_1848:
[----:B------:R-:W-:Y:S05]  /*ae30*/  BSYNC B0 ;  /* 0x0000000000007941 */ /* 0x000fea0003800000 */
.L_x_1847:
        /* <DEDUP_REMOVED lines=16> */
.L_x_1897:
[----:B------:R-:W-:Y:S01]  /*af40*/  IADD3 R5, R3, R4, RZ ;  /* 0x0000000403057210 */ /* 0x000fe20007ffe0ff */
[----:B------:R-:W-:Y:S03]  /*af50*/  BAR.SYNC.DEFER_BLOCKING 0x0 ;  /* 0x0000000000007b1d */ /* 0x000fe60000010000 */
[----:B------:R-:W-:-:S04]  /*af60*/  ISETP.GE.U32.AND P0, PT, R5, UR7, PT ;  /* 0x0000000705007c0c */ /* 0x000fc8000bf06070 */
[----:B------:R-:W-:-:S13]  /*af70*/  ISETP.GE.U32.OR P0, PT, R3, R4, P0 ;  /* 0x000000040300720c */ /* 0x000fda0000706470 */
[----:B------:R-:W-:-:S05]  /*af80*/  @!P0 IMAD R5, R5, UR6, R0 ;  /* 0x0000000605058c24 */ /* 0x000fca000f8e0200 */
[----:B------:R-:W-:-:S05]  /*af90*/  @!P0 LEA R5, R5, UR4, 0x2 ;  /* 0x0000000405058c11 */ /* 0x000fca000f8e10ff */
[----:B------:R-:W2:Y:S02]  /*afa0*/  @!P0 LDS R6, [R5] ;  /* 0x0000000005068984 */ /* 0x000ea40000000800 */
[----:B--2---:R-:W-:-:S05]  /*afb0*/  @!P0 IMAD.IADD R9, R9, 0x1, R6 ;  /* 0x0000000109098824 */ /* 0x004fca00078e0206 */
[----:B------:R2:W-:Y:S01]  /*afc0*/  @!P0 STS [R2], R9 ;  /* 0x0000000902008388 */ /* 0x0005e20000000800 */
[----:B------:R-:W-:Y:S02]  /*afd0*/  ISETP.GT.AND P0, PT, R4, 0x1, PT ;  /* 0x000000010400780c */ /* 0x000fe40003f04270 */
[----:B------:R-:W-:-:S11]  /*afe0*/  SHF.R.S32.HI R4, RZ, 0x1, R4 ;  /* 0x00000001ff047819 */ /* 0x000fd60000011404 */
[----:B--2---:R-:W-:Y:S05]  /*aff0*/  @P0 BRA `(.L_x_1897) ;  /* 0xfffffffc00d00947 */ /* 0x004fea000383ffff */
.L_x_1896:
        /* <DEDUP_REMOVED lines=19> */
.L_x_1900:
[----:B------:R-:W-:Y:S01]  /*b130*/  IMAD.IADD R2, R0, 0x1, R5 ;  /* 0x0000000100027824 */ /* 0x000fe200078e0205 */
[----:B------:R-:W-:Y:S04]  /*b140*/  BAR.SYNC.DEFER_BLOCKING 0x0 ;  /* 0x0000000000007b1d */ /* 0x000fe80000010000 */
[----:B------:R-:W-:-:S04]  /*b150*/  ISETP.GE.U32.AND P0, PT, R2, R7, PT ;  /* 0x000000070200720c */ /* 0x000fc80003f06070 */
[----:B------:R-:W-:-:S13]  /*b160*/  ISETP.GE.U32.OR P0, PT, R0, R5, P0 ;  /* 0x000000050000720c */ /* 0x000fda0000706470 */
[----:B------:R-:W-:Y:S02]  /*b170*/  @!P0 LEA R2, R5, R4, 0x2 ;  /* 0x0000000405028211 */ /* 0x000fe400078e10ff */
[----:B------:R-:W-:-:S04]  /*b180*/  SHF.R.S32.HI R5, RZ, 0x1, R5 ;  /* 0x00000001ff057819 */ /* 0x000fc80000011405 */
[----:B------:R-:W2:Y:S02]  /*b190*/  @!P0 LDS R2, [R2] ;  /* 0x0000000002028984 */ /* 0x000ea40000000800 */
[----:B--2---:R-:W-:-:S05]  /*b1a0*/  @!P0 IADD3 R9, R9, R2, RZ ;  /* 0x0000000209098210 */ /* 0x004fca0007ffe0ff */
[----:B------:R2:W-:Y:S01]  /*b1b0*/  @!P0 STS [R4], R9 ;  /* 0x0000000904008388 */ /* 0x0005e20000000800 */
[----:B------:R-:W-:-:S13]  /*b1c0*/  ISETP.GE.AND P0, PT, R5, 0x20, PT ;  /* 0x000000200500780c */ /* 0x000fda0003f06270 */
[----:B--2---:R-:W-:Y:S05]  /*b1d0*/  @P0 BRA `(.L_x_1900) ;  /* 0xfffffffc00d40947 */ /* 0x004fea000383ffff */
[----:B------:R-:W-:-:S07]  /*b1e0*/  IMAD.MOV.U32 R2, RZ, RZ, 0x20 ;  /* 0x00000020ff027424 */ /* 0x000fce00078e00ff */
.L_x_1899:
[----:B------:R-:W-:Y:S01]  /*b1f0*/  BAR.SYNC.DEFER_BLOCKING 0x0 ;  /* 0x0000000000007b1d */ /* 0x000fe20000010000 */
[----:B------:R-:W-:-:S13]  /*b200*/  ISETP.GE.AND P0, PT, R2, 0x2, PT ;  /* 0x000000020200780c */ /* 0x000fda0003f06270 */
[----:B------:R-:W-:Y:S05]  /*b210*/  @!P0 BRA `(.L_x_1898) ;  /* 0x0000000000188947 */ /* 0x000fea0003800000 */
[----:B------:R-:W-:-:S07]  /*b220*/  MOV R4, 0x1 ;  /* 0x0000000100047802 */ /* 0x000fce0000000f00 */
.L_x_1901:
[----:B------:R2:W3:Y:S02]  /*b230*/  SHFL.DOWN PT, R6, R9, R4, 0x1f ;  /* 0x08001f0409067589 */ /* 0x0004e400000e0000 */
[----:B--2---:R-:W-:-:S04]  /*b240*/  SHF.L.U32 R4, R4, 0x1, RZ ;  /* 0x0000000104047819 */ /* 0x004fc800000006ff */
[----:B------:R-:W-:Y:S01]  /*b250*/  ISETP.GE.AND P0, PT, R4, R2, PT ;  /* 0x000000020400720c */ /* 0x000fe20003f06270 */
[----:B---3--:R-:W-:-:S12]  /*b260*/  IMAD.IADD R9, R6, 0x1, R9 ;  /* 0x0000000106097824 */ /* 0x008fd800078e0209 */
[----:B------:R-:W-:Y:S05]  /*b270*/  @!P0 BRA `(.L_x_1901) ;  /* 0xfffffffc00ec8947 */ /* 0x000fea000383ffff */
.L_x_1898:
[----:B------:R-:W2:Y:S01]  /*b280*/  LDC R8, c[0x0][0x3ec] ;  /* 0x0000fb00ff087b82 */ /* 0x000ea20000000800 */
[----:B0----5:R-:W-:Y:S01]  /*b290*/  HFMA2.MMA R16, -RZ, RZ, 0, 0 ;  /* 0x00000000ff107435 */ /* 0x021fe200000001ff */
        /* <DEDUP_REMOVED lines=275> */
.L_x_1902:
        /* <DEDUP_REMOVED lines=296> */
.L_x_1904:
        /* <DEDUP_REMOVED lines=17> */
.L_x_1906:
[----:B0-----:R-:W-:Y:S05]  /*d760*/  BSYNC B0 ;  /* 0x0000000000007941 */ /* 0x001fea0003800000 */
.L_x_1905:
        /* <DEDUP_REMOVED lines=13> */
[----:B------:R0:W-:Y:S02]  /*d840*/  STG.E desc[UR36][R10.64], R9 ;  /* 0x000000090a007986 */ /* 0x0001e4000c101924 */
.L_x_1908:
[----:B------:R-:W-:Y:S05]  /*d850*/  BSYNC B0 ;  /* 0x0000000000007941 */ /* 0x000fea0003800000 */
.L_x_1907:
        /* <DEDUP_REMOVED lines=35> */
.L_x_1910:
[----:B------:R-:W-:Y:S05]  /*da90*/  BSYNC B0 ;  /* 0x0000000000007941 */ /* 0x000fea0003800000 */
.L_x_1909:
        /* <DEDUP_REMOVED lines=30> */
.L_x_1915:
[----:B------:R-:W-:-:S04]  /*dc80*/  IMAD.IADD R13, R15, 0x1, R10 ;  /* 0x000000010f0d7824 */ /* 0x000fc800078e020a */
[----:B--2---:R-:W-:-:S06]  /*dc90*/  IMAD.WIDE.U32 R12, R13, 0x4, R8 ;  /* 0x000000040d0c7825 */ /* 0x004fcc00078e0008 */
[----:B------:R-:W2:Y:S01]  /*dca0*/  LDG.E R12, desc[UR36][R12.64] ;  /* 0x000000240c0c7981 */ /* 0x000ea2000c1e1900 */
[----:B------:R-:W-:-:S04]  /*dcb0*/  IADD3 R10, R19, R10, RZ ;  /* 0x0000000a130a7210 */ /* 0x000fc80007ffe0ff */
[----:B------:R-:W-:Y:S02]  /*dcc0*/  ISETP.GE.U32.AND P0, PT, R10, UR6, PT ;  /* 0x000000060a007c0c */ /* 0x000fe4000bf06070 */
[----:B--2---:R-:W-:-:S11]  /*dcd0*/  IADD3 R11, R12, R11, RZ ;  /* 0x0000000b0c0b7210 */ /* 0x004fd60007ffe0ff */
[----:B------:R-:W-:Y:S05]  /*dce0*/  @!P0 BRA `(.L_x_1915) ;  /* 0xfffffffc00e48947 */ /* 0x000fea000383ffff */
[----:B------:R-:W-:Y:S05]  /*dcf0*/  BSYNC B1 ;  /* 0x0000000000017941 */ /* 0x000fea0003800000 */
.L_x_1914:
[----:B------:R-:W-:Y:S05]  /*dd00*/  BRA `(.L_x_1913) ;  /* 0x0000000000447947 */ /* 0x000fea0003800000 */
.L_x_1912:
        /* <DEDUP_REMOVED lines=9> */
.L_x_1916:
[----:B------:R-:W-:-:S05]  /*dda0*/  IADD3 R13, R2, R15, RZ ;  /* 0x0000000f020d7210 */ /* 0x000fca0007ffe0ff */
[----:B0-----:R-:W-:-:S04]  /*ddb0*/  IMAD R13, R13, R10, R0 ;  /* 0x0000000a0d0d7224 */ /* 0x001fc800078e0200 */
[----:B--2---:R-:W-:-:S06]  /*ddc0*/  IMAD.WIDE.U32 R12, R13, 0x4, R8 ;  /* 0x000000040d0c7825 */ /* 0x004fcc00078e0008 */
[----:B------:R-:W2:Y:S01]  /*ddd0*/  LDG.E R12, desc[UR36][R12.64] ;  /* 0x000000240c0c7981 */ /* 0x000ea2000c1e1900 */
[----:B---3--:R-:W-:-:S04]  /*dde0*/  IADD3 R15, R14, R15, RZ ;  /* 0x0000000f0e0f7210 */ /* 0x008fc80007ffe0ff */
[----:B------:R-:W-:Y:S01]  /*ddf0*/  ISETP.GE.U32.AND P0, PT, R15, UR5, PT ;  /* 0x000000050f007c0c */ /* 0x000fe2000bf06070 */
[----:B--2---:R-:W-:-:S12]  /*de00*/  IMAD.IADD R11, R12, 0x1, R11 ;  /* 0x000000010c0b7824 */ /* 0x004fd800078e020b */
[----:B------:R-:W-:Y:S05]  /*de10*/  @!P0 BRA `(.L_x_1916) ;  /* 0xfffffffc00e08947 */ /* 0x000fea000383ffff */
.L_x_1913:
[----:B------:R-:W-:Y:S05]  /*de20*/  BSYNC B0 ;  /* 0x0000000000007941 */ /* 0x000fea0003800000 */
.L_x_1911:
        /* <DEDUP_REMOVED lines=13> */
.L_x_1918:
[----:B------:R-:W-:Y:S01]  /*df00*/  IADD3 R9, R3, R8, RZ ;  /* 0x0000000803097210 */ /* 0x000fe20007ffe0ff */
[----:B------:R-:W-:Y:S03]  /*df10*/  BAR.SYNC.DEFER_BLOCKING 0x0 ;  /* 0x0000000000007b1d */ /* 0x000fe60000010000 */
[----:B------:R-:W-:-:S04]  /*df20*/  ISETP.GE.U32.AND P0, PT, R9, UR5, PT ;  /* 0x0000000509007c0c */ /* 0x000fc8000bf06070 */
[----:B------:R-:W-:-:S13]  /*df30*/  ISETP.GE.U32.OR P0, PT, R3, R8, P0 ;  /* 0x000000080300720c */ /* 0x000fda0000706470 */
[----:B------:R-:W-:-:S05]  /*df40*/  @!P0 IMAD R9, R9, R12, R0 ;  /* 0x0000000c09098224 */ /* 0x000fca00078e0200 */
[----:B------:R-:W-:-:S05]  /*df50*/  @!P0 LEA R9, R9, UR7, 0x2 ;  /* 0x0000000709098c11 */ /* 0x000fca000f8e10ff */
[----:B------:R-:W0:Y:S02]  /*df60*/  @!P0 LDS R10, [R9] ;  /* 0x00000000090a8984 */ /* 0x000e240000000800 */
[----:B0-----:R-:W-:-:S05]  /*df70*/  @!P0 IMAD.IADD R11, R11, 0x1, R10 ;  /* 0x000000010b0b8824 */ /* 0x001fca00078e020a */
[----:B------:R2:W-:Y:S01]  /*df80*/  @!P0 STS [R2], R11 ;  /* 0x0000000b02008388 */ /* 0x0005e20000000800 */
[----:B------:R-:W-:Y:S02]  /*df90*/  ISETP.GT.AND P0, PT, R8, 0x1, PT ;  /* 0x000000010800780c */ /* 0x000fe40003f04270 */
[----:B------:R-:W-:-:S11]  /*dfa0*/  SHF.R.S32.HI R8, RZ, 0x1, R8 ;  /* 0x00000001ff087819 */ /* 0x000fd60000011408 */
[----:B--2---:R-:W-:Y:S05]  /*dfb0*/  @P0 BRA `(.L_x_1918) ;  /* 0xfffffffc00d00947 */ /* 0x004fea000383ffff */
.L_x_1917:
        /* <DEDUP_REMOVED lines=9> */
[----:B--2---:R-:W-:Y:S05]  /*e050*/  @!P0 BRA `(.L_x_1920) ;  /* 0x0000000000308947 */ /* 0x004fea0003800000 */
.L_x_1921:
[----:B------:R-:W-:Y:S01]  /*e060*/  IMAD.IADD R3, R0, 0x1, R8 ;  /* 0x0000000100037824 */ /* 0x000fe200078e0208 */
[----:B------:R-:W-:Y:S04]  /*e070*/  BAR.SYNC.DEFER_BLOCKING 0x0 ;  /* 0x0000000000007b1d */ /* 0x000fe80000010000 */
[----:B------:R-:W-:-:S04]  /*e080*/  ISETP.GE.U32.AND P0, PT, R3, R12, PT ;  /* 0x0000000c0300720c */ /* 0x000fc80003f06070 */
[----:B------:R-:W-:-:S13]  /*e090*/  ISETP.GE.U32.OR P0, PT, R0, R8, P0 ;  /* 0x000000080000720c */ /* 0x000fda0000706470 */
[----:B------:R-:W-:Y:S02]  /*e0a0*/  @!P0 LEA R3, R8, R2, 0x2 ;  /* 0x0000000208038211 */ /* 0x000fe400078e10ff */
[----:B------:R-:W-:-:S03]  /*e0b0*/  SHF.R.S32.HI R8, RZ, 0x1, R8 ;  /* 0x00000001ff087819 */ /* 0x000fc60000011408 */
[----:B------:R-:W0:Y:S02]  /*e0c0*/  @!P0 LDS R10, [R3] ;  /* 0x00000000030a8984 */ /* 0x000e240000000800 */
[----:B0-----:R-:W-:-:S05]  /*e0d0*/  @!P0 IADD3 R11, R11, R10, RZ ;  /* 0x0000000a0b0b8210 */ /* 0x001fca0007ffe0ff */
[----:B------:R2:W-:Y:S01]  /*e0e0*/  @!P0 STS [R2], R11 ;  /* 0x0000000b02008388 */ /* 0x0005e20000000800 */
[----:B------:R-:W-:-:S13]  /*e0f0*/  ISETP.GE.AND P0, PT, R8, 0x20, PT ;  /* 0x000000200800780c */ /* 0x000fda0003f06270 */
[----:B--2---:R-:W-:Y:S05]  /*e100*/  @P0 BRA `(.L_x_1921) ;  /* 0xfffffffc00d40947 */ /* 0x004fea000383ffff */
[----:B------:R-:W-:-:S07]  /*e110*/  IMAD.MOV.U32 R3, RZ, RZ, 0x20 ;  /* 0x00000020ff037424 */ /* 0x000fce00078e00ff */
.L_x_1920:
[----:B------:R-:W-:Y:S01]  /*e120*/  BAR.SYNC.DEFER_BLOCKING 0x0 ;  /* 0x0000000000007b1d */ /* 0x000fe20000010000 */
[----:B------:R-:W-:-:S13]  /*e130*/  ISETP.GE.AND P0, PT, R3, 0x2, PT ;  /* 0x000000020300780c */ /* 0x000fda0003f06270 */
[----:B------:R-:W-:Y:S05]  /*e140*/  @!P0 BRA `(.L_x_1919) ;  /* 0x0000000000188947 */ /* 0x000fea0003800000 */
[----:B------:R-:W-:-:S07]  /*e150*/  MOV R0, 0x1 ;  /* 0x0000000100007802 */ /* 0x000fce0000000f00 */
.L_x_1922:
[----:B0-----:R0:W2:Y:S02]  /*e160*/  SHFL.DOWN PT, R2, R11, R0, 0x1f ;  /* 0x08001f000b027589 */ /* 0x0010a400000e0000 */
[----:B0-----:R-:W-:-:S04]  /*e170*/  SHF.L.U32 R0, R0, 0x1, RZ ;  /* 0x0000000100007819 */ /* 0x001fc800000006ff */
[----:B------:R-:W-:Y:S01]  /*e180*/  ISETP.GE.AND P0, PT, R0, R3, PT ;  /* 0x000000030000720c */ /* 0x000fe20003f06270 */
[----:B--2---:R-:W-:-:S12]  /*e190*/  IMAD.IADD R11, R2, 0x1, R11 ;  /* 0x00000001020b7824 */ /* 0x004fd800078e020b */
[----:B------:R-:W-:Y:S05]  /*e1a0*/  @!P0 BRA `(.L_x_1922) ;  /* 0xfffffffc00ec8947 */ /* 0x000fea000383ffff */
.L_x_1919:
        /* <DEDUP_REMOVED lines=10> */
[----:B0-----:R-:W-:-:S07]  /*e250*/  IADD3 R11, R11, R0, RZ ;  /* 0x000000000b0b7210 */ /* 0x001fce0007ffe0ff */
.L_x_1924:
[----:B------:R-:W-:Y:S05]  /*e260*/  @!P1 BRA `(.L_x_1925) ;  /* 0x0000000000689947 */ /* 0x000fea0003800000 */
[----:B------:R-:W2:Y:S01]  /*e270*/  LDC R0, c[0x0][0x624] ;  /* 0x00018900ff007b82 */ /* 0x000ea20000000800 */
[----:B------:R-:W-:Y:S02]  /*e280*/  ULDC UR4, c[0x0][0x210] ;  /* 0x0000840000047ab9 */ /* 0x000fe40000000800 */
[----:B------:R-:W-:Y:S01]  /*e290*/  IMAD R19, R11, UR4, RZ ;  /* 0x000000040b137c24 */ /* 0x000fe2000f8e02ff */
[----:B--2---:R-:W-:-:S13]  /*e2a0*/  ISETP.NE.AND P0, PT, R0, 0x1, PT ;  /* 0x000000010000780c */ /* 0x004fda0003f05270 */
        /* <DEDUP_REMOVED lines=17> */
.L_x_1926:
[----:B------:R-:W-:Y:S02]  /*e3c0*/  ULDC.64 UR4, c[0x0][0x5f0] ;  /* 0x00017c0000047ab9 */ /* 0x000fe40000000a00 */
[----:B------:R-:W-:-:S04]  /*e3d0*/  IADD3 R16, P0, R16, UR4, RZ ;  /* 0x0000000410107c10 */ /* 0x000fc8000ff1e0ff */
[----:B------:R-:W-:-:S05]  /*e3e0*/  IADD3.X R17, RZ, UR5, RZ, P0, !PT ;  /* 0x00000005ff117c10 */ /* 0x000fca00087fe4ff */
[----:B------:R-:W-:Y:S01]  /*e3f0*/  STG.E desc[UR36][R16.64], R19 ;  /* 0x0000001310007986 */ /* 0x000fe2000c101924 */
[----:B------:R-:W-:Y:S05]  /*e400*/  EXIT ;  /* 0x000000000000794d */ /* 0x000fea0003800000 */
.L_x_1925:
[----:B------:R-:W-:Y:S01]  /*e410*/  STG.E desc[UR36][R4.64], R11 ;  /* 0x0000000b04007986 */ /* 0x000fe2000c101924 */
[----:B------:R-:W-:Y:S05]  /*e420*/  EXIT ;  /* 0x000000000000794d */ /* 0x000fea0003800000 */
.L_x_1923:
[----:B------:R-:W-:Y:S01]  /*e430*/  ISETP.NE.AND P0, PT, RZ, UR38, PT ;  /* 0x00000026ff007c0c */ /* 0x000fe2000bf05270 */
[----:B------:R-:W-:Y:S02]  /*e440*/  ULDC.U8 UR4, c[0x0][0x621] ;  /* 0x0001884000047ab9 */ /* 0x000fe40000000000 */
[----:B------:R-:W-:-:S10]  /*e450*/  ISETP.NE.AND P1, PT, RZ, UR4, PT ;  /* 0x00000004ff007c0c */ /* 0x000fd4000bf25270 */
[----:B------:R-:W-:Y:S05]  /*e460*/  @!P0 BRA `(.L_x_1927) ;  /* 0x0000000000088947 */ /* 0x000fea0003800000 */
[----:B------:R-:W0:Y:S02]  /*e470*/  LDG.E R0, desc[UR36][R6.64] ;  /* 0x0000002406007981 */ /* 0x000e24000c1e1900 */
[----:B0-----:R-:W-:-:S07]  /*e480*/  IMAD.IADD R11, R11, 0x1, R0 ;  /* 0x000000010b0b7824 */ /* 0x001fce00078e0200 */
.L_x_1927:
        /* <DEDUP_REMOVED lines=22> */
.L_x_1929:
[----:B------:R-:W-:Y:S02]  /*e5f0*/  ULDC.64 UR4, c[0x0][0x5f0] ;  /* 0x00017c0000047ab9 */ /* 0x000fe40000000a00 */
[----:B------:R-:W-:-:S04]  /*e600*/  IADD3 R16, P0, R16, UR4, RZ ;  /* 0x0000000410107c10 */ /* 0x000fc8000ff1e0ff */
[----:B------:R-:W-:-:S05]  /*e610*/  IADD3.X R17, RZ, UR5, RZ, P0, !PT ;  /* 0x00000005ff117c10 */ /* 0x000fca00087fe4ff */
[----:B------:R-:W-:Y:S01]  /*e620*/  STG.E desc[UR36][R16.64], R19 ;  /* 0x0000001310007986 */ /* 0x000fe2000c101924 */
[----:B------:R-:W-:Y:S05]  /*e630*/  EXIT ;  /* 0x000000000000794d */ /* 0x000fea0003800000 */
.L_x_1928:
[----:B------:R-:W-:Y:S01]  /*e640*/  STG.E desc[UR36][R6.64], R11 ;  /* 0x0000000b06007986 */ /* 0x000fe2000c101924 */
[----:B------:R-:W-:Y:S05]  /*e650*/  EXIT ;  /* 0x000000000000794d */ /* 0x000fea0003800000 */
.L_x_1903:
        /* <DEDUP_REMOVED lines=20> */
[----:B--2---:R-:W-:-:S07]  /*e7a0*/  IADD3 R9, R9, R0, RZ ;  /* 0x0000000009097210 */ /* 0x004fce0007ffe0ff */
.L_x_1931:
[----:B------:R-:W-:Y:S05]  /*e7b0*/  @!P1 BRA `(.L_x_1932) ;  /* 0x0000000000689947 */ /* 0x000fea0003800000 */
[----:B------:R-:W0:Y:S01]  /*e7c0*/  LDC R0, c[0x0][0x624] ;  /* 0x00018900ff007b82 */ /* 0x000e220000000800 */
[----:B------:R-:W-:Y:S02]  /*e7d0*/  ULDC UR4, c[0x0][0x210] ;  /* 0x0000840000047ab9 */ /* 0x000fe40000000800 */
        /* <DEDUP_REMOVED lines=19> */
.L_x_1933:
[----:B------:R-:W-:Y:S02]  /*e910*/  ULDC.64 UR4, c[0x0][0x5f0] ;  /* 0x00017c0000047ab9 */ /* 0x000fe40000000a00 */
[----:B------:R-:W-:-:S05]  /*e920*/  IADD3 R16, P0, R16, UR4, RZ ;  /* 0x0000000410107c10 */ /* 0x000fca000ff1e0ff */
[----:B------:R-:W-:-:S05]  /*e930*/  IMAD.X R17, RZ, RZ, UR5, P0 ;  /* 0x00000005ff117e24 */ /* 0x000fca00080e06ff */
[----:B------:R-:W-:Y:S01]  /*e940*/  STG.E desc[UR36][R16.64], R19 ;  /* 0x0000001310007986 */ /* 0x000fe2000c101924 */
[----:B------:R-:W-:Y:S05]  /*e950*/  EXIT ;  /* 0x000000000000794d */ /* 0x000fea0003800000 */
.L_x_1932:
[----:B------:R-:W-:Y:S01]  /*e960*/  STG.E desc[UR36][R4.64], R9 ;  /* 0x0000000904007986 */ /* 0x000fe2000c101924 */
[----:B------:R-:W-:Y:S05]  /*e970*/  EXIT ;  /* 0x000000000000794d */ /* 0x000fea0003800000 */
.L_x_1930:
[----:B------:R-:W-:Y:S01]  /*e980*/  ISETP.NE.AND P0, PT, RZ, UR38, PT ;  /* 0x00000026ff007c0c */ /* 0x000fe2000bf05270 */
[----:B------:R-:W-:Y:S02]  /*e990*/  ULDC.U8 UR4, c[0x0][0x621] ;  /* 0x0001884000047ab9 */ /* 0x000fe40000000000 */
[----:B------:R-:W-:-:S10]  /*e9a0*/  ISETP.NE.AND P1, PT, RZ, UR4, PT ;  /* 0x00000004ff007c0c */ /* 0x000fd4000bf25270 */
[----:B------:R-:W-:Y:S05]  /*e9b0*/  @!P0 BRA `(.L_x_1934) ;  /* 0x0000000000088947 */ /* 0x000fea0003800000 */
[----:B------:R-:W2:Y:S02]  /*e9c0*/  LDG.E R0, desc[UR36][R6.64] ;  /* 0x0000002406007981 */ /* 0x000ea4000c1e1900 */
[----:B--2---:R-:W-:-:S07]  /*e9d0*/  IADD3 R9, R9, R0, RZ ;  /* 0x0000000009097210 */ /* 0x004fce0007ffe0ff */
.L_x_1934:
        /* <DEDUP_REMOVED lines=22> */
.L_x_1936:
[----:B------:R-:W-:Y:S02]  /*eb40*/  ULDC.64 UR4, c[0x0][0x5f0] ;  /* 0x00017c0000047ab9 */ /* 0x000fe40000000a00 */
[----:B------:R-:W-:-:S04]  /*eb50*/  IADD3 R16, P0, R16, UR4, RZ ;  /* 0x0000000410107c10 */ /* 0x000fc8000ff1e0ff */
[----:B------:R-:W-:-:S05]  /*eb60*/  IADD3.X R17, RZ, UR5, RZ, P0, !PT ;  /* 0x00000005ff117c10 */ /* 0x000fca00087fe4ff */
[----:B------:R-:W-:Y:S01]  /*eb70*/  STG.E desc[UR36][R16.64], R19 ;  /* 0x0000001310007986 */ /* 0x000fe2000c101924 */
[----:B------:R-:W-:Y:S05]  /*eb80*/  EXIT ;  /* 0x000000000000794d */ /* 0x000fea0003800000 */
.L_x_1935:
[----:B------:R-:W-:Y:S01]  /*eb90*/  STG.E desc[UR36][R6.64], R9 ;  /* 0x0000000906007986 */ /* 0x000fe2000c101924 */
[----:B------:R-:W-:Y:S05]  /*eba0*/  EXIT ;  /* 0x000000000000794d */ /* 0x000fea0003800000 */
.L_x_1937:
        /* <DEDUP_REMOVED lines=13> */
.L_x_8255:


//--------------------- .text._ZN2at6native13reduce_kernelILi256ELi2ENS0_8ReduceOpIiNS0_7MeanOpsIiiiiEEjiLi4ELi4EEEEEvT1_ --------------------------
	.section	.text._ZN2at6native13reduce_kernelILi256ELi2ENS0_8ReduceOpIiNS0_7MeanOpsIiiiiEEjiLi4ELi4EEEEEvT1_,"ax",@progbits
	.align	128
        .global         _ZN2at6native13reduce_kernelILi256ELi2ENS0_8ReduceOpIiNS0_7MeanOpsIiiiiEEjiLi4ELi4EEEEEvT1_
        .type           _ZN2at6native13reduce_kernelILi256ELi2ENS0_8ReduceOpIiNS0_7MeanOpsIiiiiEEjiLi4ELi4EEEEEvT1_,@function
        .size           _ZN2at6native13reduce_kernelILi256ELi2ENS0_8ReduceOpIiNS0_7MeanOpsIiiiiEEjiLi4ELi4EEEEEvT1_,(.L_x_8256 - _ZN2at6native13reduce_kernelILi256ELi2ENS0_8ReduceOpIiNS0_7MeanOpsIiiiiEEjiLi4ELi4EEEEEvT1_)
        .other          _ZN2at6native13reduce_kernelILi256ELi2ENS0_8ReduceOpIiNS0_7MeanOpsIiiiiEEjiLi4ELi4EEEEEvT1_,@"STO_CUDA_ENTRY STV_DEFAULT"
_ZN2at6native13reduce_kernelILi256ELi2ENS0_8ReduceOpIiNS0_7MeanOpsIiiiiEEjiLi4ELi4EEEEEvT1_:
.text._ZN2at6native13reduce_kernelILi256ELi2ENS0_8ReduceOpIiNS0_7MeanOpsIiiiiEEjiLi4ELi4EEEEEvT1_:
        /* <DEDUP_REMOVED lines=288> */
.L_x_1938:
        /* <DEDUP_REMOVED lines=44> */
.L_x_1942:
        /* <DEDUP_REMOVED lines=25> */
.L_x_1948:
[----:B------:R-:W-:Y:S05]  /*1650*/  BSYNC B2 ;  /* 0x0000000000027941 */ /* 0x000fea0003800000 */
.L_x_1947:
        /* <DEDUP_REMOVED lines=9> */
[----:B--2---:R-:W-:-:S07]  /*16f0*/  IADD3 R3, R4, UR4, RZ ;  /* 0x0000000404037c10 */ /* 0x004fce000fffe0ff */
.L_x_1946:
[----:B------:R-:W-:Y:S05]  /*1700*/  BSYNC B1 ;  /* 0x0000000000017941 */ /* 0x000fea0003800000 */
.L_x_1945:
[----:B------:R-:W0:Y:S01]  /*1710*/  LDC R7, c[0x0][0x21c] ;  /* 0x00008700ff077b82 */ /* 0x000e220000000800 */
[----:B------:R-:W-:-:S04]  /*1720*/  IADD3 R5, P0, -R6, 0x4, RZ ;  /* 0x0000000406057810 */ /* 0x000fc80007f1e1ff */
[----:B------:R-:W-:Y:S01]  /*1730*/  LEA R18, P1, R5, R18, 0x2 ;  /* 0x0000001205127211 */ /* 0x000fe200078210ff */
[----:B------:R-:W-:-:S05]  /*1740*/  IMAD.X R4, RZ, RZ, -0x1, P0 ;  /* 0xffffffffff047424 */ /* 0x000fca00000e06ff */
[----:B------:R-:W-:Y:S02]  /*1750*/  LEA.HI.X R19, R5, R19, R4, 0x2, P1 ;  /* 0x0000001305137211 */ /* 0x000fe400008f1404 */
[----:B0-----:R-:W-:-:S07]  /*1760*/  IADD3 R0, R6, -0x4, R7 ;  /* 0xfffffffc06007810 */ /* 0x001fce0007ffe007 */
.L_x_1944:
[----:B------:R-:W-:Y:S05]  /*1770*/  BSYNC B0 ;  /* 0x0000000000007941 */ /* 0x000fea0003800000 */
.L_x_1943:
        /* <DEDUP_REMOVED lines=14> */
.L_x_1951:
        /* <DEDUP_REMOVED lines=11> */
.L_x_1950:
[----:B------:R-:W-:Y:S05]  /*1910*/  BSYNC B0 ;  /* 0x0000000000007941 */ /* 0x000fea0003800000 */
.L_x_1949:
        /* <DEDUP_REMOVED lines=8> */
.L_x_1953:
[----:B------:R-:W-:Y:S05]  /*19a0*/  BSYNC B0 ;  /* 0x0000000000007941 */ /* 0x000fea0003800000 */
.L_x_1952:
        /* <DEDUP_REMOVED lines=11> */
.L_x_1955:
[----:B------:R-:W-:Y:S05]  /*1a60*/  BSYNC B0 ;  /* 0x0000000000007941 */ /* 0x000fea0003800000 */
.L_x_1954:
[----:B------:R-:W-:Y:S01]  /*1a70*/  IADD3 R3, R10, R12, R3 ;  /* 0x0000000c0a037210 */ /* 0x000fe20007ffe003 */
[----:B------:R-:W-:-:S03]  /*1a80*/  IMAD.MOV.U32 R19, RZ, RZ, RZ ;  /* 0x000000ffff137224 */ /* 0x000fc600078e00ff */
[----:B------:R-:W-:Y:S01]  /*1a90*/  IADD3 R18, R3, R8, RZ ;  /* 0x0000000803127210 */ /* 0x000fe20007ffe0ff */
[----:B------:R-:W-:Y:S06]  /*1aa0*/  BRA `(.L_x_1940) ;  /* 0x00000098005c7947 */ /* 0x000fec0003800000 */
.L_x_1941:
        /* <DEDUP_REMOVED lines=20> */
[----:B------:R-:W-:Y:S01]  /*1bf0*/  MOV R5, R0 ;  /* 0x0000000000057202 */ /* 0x000fe20000000f00 */
[----:B------:R-:W-:-:S06]  /*1c00*/  IMAD.MOV.U32 R3, RZ, RZ, R0 ;  /* 0x000000ffff037224 */ /* 0x000fcc00078e0000 */
        /* <DEDUP_REMOVED lines=10> */
.L_x_1964:
        /* <DEDUP_REMOVED lines=297> */
.L_x_1960:
[----:B------:R-:W-:Y:S01]  /*2f40*/  LOP3.LUT R15, R10, 0xfffffff8, RZ, 0xc0, !PT ;  /* 0xfffffff80a0f7812 */ /* 0x000fe200078ec0ff */
[----:B------:R-:W-:-:S03]  /*2f50*/  ULDC UR36, c[0x0][0x224] ;  /* 0x0000890000247ab9 */ /* 0x000fc60000000800 */
[----:B------:R-:W-:-:S05]  /*2f60*/  IADD3 R14, P1, R18, R15, RZ ;  /* 0x0000000f120e7210 */ /* 0x000fca0007f3e0ff */
[----:B------:R-:W-:-:S06]  /*2f70*/  IMAD.X R15, RZ, RZ, R19, P1 ;  /* 0x000000ffff0f7224 */ /* 0x000fcc00008e0613 */
[----:B------:R-:W5:Y:S01]  /*2f80*/  LDG.E.64 R14, desc[UR60][R14.64] ;  /* 0x0000003c0e0e7981 */ /* 0x000f62000c1e1b00 */
[----:B------:R-:W-:-:S05]  /*2f90*/  MOV R10, UR36 ;  /* 0x00000024000a7c02 */ /* 0x000fca0008000f00 */
[----:B------:R-:W-:Y:S01]  /*2fa0*/  IMAD.IADD R11, R11, 0x1, R10 ;  /* 0x000000010b0b7824 */ /* 0x000fe200078e020a */
        /* <DEDUP_REMOVED lines=246> */
.L_x_1961:
        /* <DEDUP_REMOVED lines=253> */
.L_x_1962:
[----:B------:R-:W-:-:S04]  /*4ee0*/  LOP3.LUT R25, R28, 0xfffffff8, RZ, 0xc0, !PT ;  /* 0xfffffff81c197812 */ /* 0x000fc800078ec0ff */
[----:B------:R-:W-:-:S04]  /*4ef0*/  IADD3 R24, P1, R18, R25, RZ ;  /* 0x0000001912187210 */ /* 0x000fc80007f3e0ff */
[----:B------:R-:W-:-:S06]  /*4f00*/  IADD3.X R25, RZ, R19, RZ, P1, !PT ;  /* 0x00000013ff197210 */ /* 0x000fcc0000ffe4ff */
[----:B------:R-:W5:Y:S01]  /*4f10*/  LDG.E.64 R24, desc[UR60][R24.64] ;  /* 0x0000003c18187981 */ /* 0x000f62000c1e1b00 */
        /* <DEDUP_REMOVED lines=247> */
.L_x_1963:
[----:B------:R-:W-:Y:S01]  /*5e90*/  LOP3.LUT R27, R22, 0xfffffff8, RZ, 0xc0, !PT ;  /* 0xfffffff8161b7812 */ /* 0x000fe200078ec0ff */
[----:B------:R-:W-:Y:S01]  /*5ea0*/  IMAD.IADD R11, R11, 0x1, R10 ;  /* 0x000000010b0b7824 */ /* 0x000fe200078e020a */
[----:B------:R-:W-:Y:S02]  /*5eb0*/  ULDC UR4, c[0x0][0x21c] ;  /* 0x0000870000047ab9 */ /* 0x000fe40000000800 */
[----:B------:R-:W-:-:S04]  /*5ec0*/  IADD3 R26, P1, R18, R27, RZ ;  /* 0x0000001b121a7210 */ /* 0x000fc80007f3e0ff */
[----:B------:R-:W-:-:S06]  /*5ed0*/  IADD3.X R27, RZ, R19, RZ, P1, !PT ;  /* 0x00000013ff1b7210 */ /* 0x000fcc0000ffe4ff */
[----:B------:R-:W2:Y:S01]  /*5ee0*/  LDG.E.64 R26, desc[UR60][R26.64] ;  /* 0x0000003c1a1a7981 */ /* 0x000ea2000c1e1b00 */
[----:B------:R-:W-:Y:S01]  /*5ef0*/  IMAD R29, R10, 0x3, R11 ;  /* 0x000000030a1d7824 */ /* 0x000fe200078e020b */
[----:B------:R-:W-:Y:S01]  /*5f00*/  MOV R22, UR4 ;  /* 0x0000000400167c02 */ /* 0x000fe20008000f00 */
[----:B-----5:R-:W-:Y:S01]  /*5f10*/  IMAD.IADD R3, R14, 0x1, R3 ;  /* 0x000000010e037824 */ /* 0x020fe200078e0203 */
[----:B------:R-:W-:Y:S01]  /*5f20*/  IADD3 R0, R15, R0, RZ ;  /* 0x000000000f007210 */ /* 0x000fe20007ffe0ff */
[----:B------:R-:W-:Y:S01]  /*5f30*/  IMAD.IADD R5, R20, 0x1, R5 ;  /* 0x0000000114057824 */ /* 0x000fe200078e0205 */
[----:B------:R-:W-:Y:S01]  /*5f40*/  ISETP.GE.U32.AND P1, PT, R29, R22, PT ;  /* 0x000000161d00720c */ /* 0x000fe20003f26070 */
[----:B------:R-:W-:Y:S01]  /*5f50*/  IMAD.IADD R6, R24, 0x1, R6 ;  /* 0x0000000118067824 */ /* 0x000fe200078e0206 */
[----:B------:R-:W-:Y:S02]  /*5f60*/  IADD3 R4, R21, R4, RZ ;  /* 0x0000000415047210 */ /* 0x000fe40007ffe0ff */
[----:B------:R-:W-:Y:S01]  /*5f70*/  IADD3 R7, R25, R7, RZ ;  /* 0x0000000719077210 */ /* 0x000fe20007ffe0ff */
[----:B--2---:R-:W-:Y:S01]  /*5f80*/  IMAD.IADD R9, R26, 0x1, R9 ;  /* 0x000000011a097824 */ /* 0x004fe200078e0209 */
[----:B------:R-:W-:-:S07]  /*5f90*/  IADD3 R8, R27, R8, RZ ;  /* 0x000000081b087210 */ /* 0x000fce0007ffe0ff */
[----:B------:R-:W-:Y:S05]  /*5fa0*/  @!P1 BRA `(.L_x_1964) ;  /* 0xffffffbc00409947 */ /* 0x000fea000383ffff */
[----:B------:R-:W-:Y:S05]  /*5fb0*/  BSYNC B1 ;  /* 0x0000000000017941 */ /* 0x000fea0003800000 */
.L_x_1959:
[----:B------:R-:W-:Y:S05]  /*5fc0*/  BSYNC B0 ;  /* 0x0000000000007941 */ /* 0x000fea0003800000 */
.L_x_1958:
        /* <DEDUP_REMOVED lines=280> */
.L_x_1967:
        /* <DEDUP_REMOVED lines=281> */
.L_x_1968:
        /* <DEDUP_REMOVED lines=281> */
.L_x_1969:
[----:B------:R-:W-:-:S04]  /*9470*/  LOP3.LUT R25, R29, 0xfffffff8, RZ, 0xc0, !PT ;  /* 0xfffffff81d197812 */ /* 0x000fc800078ec0ff */
[----:B------:R-:W-:-:S04]  /*9480*/  IADD3 R24, P2, R18, R25, RZ ;  /* 0x0000001912187210 */ /* 0x000fc80007f5e0ff */
[----:B------:R-:W-:-:S06]  /*9490*/  IADD3.X R25, RZ, R19, RZ, P2, !PT ;  /* 0x00000013ff197210 */ /* 0x000fcc00017fe4ff */
[----:B------:R-:W5:Y:S01]  /*94a0*/  LDG.E.64 R24, desc[UR60][R24.64] ;  /* 0x0000003c18187981 */ /* 0x000f62000c1e1b00 */
[----:B0-----:R-:W-:-:S04]  /*94b0*/  IADD3 R13, R31, R10, RZ ;  /* 0x0000000a1f0d7210 */ /* 0x001fc80007ffe0ff */
        /* <DEDUP_REMOVED lines=276> */
.L_x_1970:
[----:B------:R-:W-:-:S04]  /*a600*/  LOP3.LUT R27, R29, 0xfffffff8, RZ, 0xc0, !PT ;  /* 0xfffffff81d1b7812 */ /* 0x000fc800078ec0ff */
[----:B------:R-:W-:-:S05]  /*a610*/  IADD3 R26, P1, R18, R27, RZ ;  /* 0x0000001b121a7210 */ /* 0x000fca0007f3e0ff */
[----:B------:R-:W-:-:S06]  /*a620*/  IMAD.X R27, RZ, RZ, R19, P1 ;  /* 0x000000ffff1b7224 */ /* 0x000fcc00008e0613 */
[----:B------:R-:W5:Y:S02]  /*a630*/  LDG.E.64 R26, desc[UR60][R26.64] ;  /* 0x0000003c1a1a7981 */ /* 0x000f64000c1e1b00 */
.L_x_1966:
[----:B------:R-:W-:Y:S05]  /*a640*/  BSYNC B0 ;  /* 0x0000000000007941 */ /* 0x000fea0003800000 */
.L_x_1965:
[----:B------:R-:W-:Y:S04]  /*a650*/  BSSY B0, `(.L_x_1971) ;  /* 0x0000012000007945 */ /* 0x000fe80003800000 */
[----:B------:R-:W-:Y:S05]  /*a660*/  @P0 BRA `(.L_x_1972) ;  /* 0x0000000000400947 */ /* 0x000fea0003800000 */
[----:B------:R-:W-:Y:S01]  /*a670*/  IADD3 R11, R11, R10, RZ ;  /* 0x0000000a0b0b7210 */ /* 0x000fe20007ffe0ff */
[----:B-----5:R-:W-:Y:S01]  /*a680*/  IMAD.IADD R0, R0, 0x1, R15 ;  /* 0x0000000100007824 */ /* 0x020fe200078e020f */
[----:B------:R-:W-:Y:S02]  /*a690*/  IADD3 R3, R3, R14, RZ ;  /* 0x0000000e03037210 */ /* 0x000fe40007ffe0ff */
[----:B------:R-:W-:-:S13]  /*a6a0*/  ISETP.GE.U32.AND P0, PT, R11, R22, PT ;  /* 0x000000160b00720c */ /* 0x000fda0003f06070 */
[----:B------:R-:W-:Y:S05]  /*a6b0*/  @P0 BRA `(.L_x_1972) ;  /* 0x00000000002c0947 */ /* 0x000fea0003800000 */
[----:B------:R-:W-:Y:S01]  /*a6c0*/  IADD3 R11, R11, R10, RZ ;  /* 0x0000000a0b0b7210 */ /* 0x000fe20007ffe0ff */
[----:B------:R-:W-:Y:S01]  /*a6d0*/  IMAD.IADD R4, R4, 0x1, R21 ;  /* 0x0000000104047824 */ /* 0x000fe200078e0215 */
[----:B------:R-:W-:Y:S02]  /*a6e0*/  IADD3 R5, R5, R20, RZ ;  /* 0x0000001405057210 */ /* 0x000fe40007ffe0ff */
[----:B------:R-:W-:-:S13]  /*a6f0*/  ISETP.GE.U32.AND P0, PT, R11, R22, PT ;  /* 0x000000160b00720c */ /* 0x000fda0003f06070 */
[----:B------:R-:W-:Y:S05]  /*a700*/  @P0 BRA `(.L_x_1972) ;  /* 0x0000000000180947 */ /* 0x000fea0003800000 */
[----:B------:R-:W-:Y:S01]  /*a710*/  IADD3 R11, R11, R10, RZ ;  /* 0x0000000a0b0b7210 */ /* 0x000fe20007ffe0ff */
[----:B------:R-:W-:Y:S01]  /*a720*/  IMAD.IADD R7, R7, 0x1, R25 ;  /* 0x0000000107077824 */ /* 0x000fe200078e0219 */
[----:B------:R-:W-:Y:S02]  /*a730*/  IADD3 R6, R6, R24, RZ ;  /* 0x0000001806067210 */ /* 0x000fe40007ffe0ff */
[----:B------:R-:W-:-:S13]  /*a740*/  ISETP.GE.U32.AND P0, PT, R11, R22, PT ;  /* 0x000000160b00720c */ /* 0x000fda0003f06070 */
[----:B------:R-:W-:Y:S02]  /*a750*/  @!P0 IADD3 R9, R9, R26, RZ ;  /* 0x0000001a09098210 */ /* 0x000fe40007ffe0ff */
[----:B------:R-:W-:-:S07]  /*a760*/  @!P0 IADD3 R8, R8, R27, RZ ;  /* 0x0000001b08088210 */ /* 0x000fce0007ffe0ff */
.L_x_1972:
[----:B------:R-:W-:Y:S05]  /*a770*/  BSYNC B0 ;  /* 0x0000000000007941 */ /* 0x000fea0003800000 */
.L_x_1971:
[----:B------:R-:W-:Y:S02]  /*a780*/  IADD3 R7, R7, R4, R0 ;  /* 0x0000000407077210 */ /* 0x000fe40007ffe000 */
[----:B------:R-:W-:-:S03]  /*a790*/  IADD3 R6, R6, R5, R3 ;  /* 0x0000000506067210 */ /* 0x000fc60007ffe003 */
[----:B------:R-:W-:Y:S01]  /*a7a0*/  IMAD.IADD R19, R7, 0x1, R8 ;  /* 0x0000000107137824 */ /* 0x000fe200078e0208 */
[----:B------:R-:W-:Y:S01]  /*a7b0*/  IADD3 R18, R6, R9, RZ ;  /* 0x0000000906127210 */ /* 0x000fe20007ffe0ff */
[----:B------:R-:W-:Y:S06]  /*a7c0*/  BRA `(.L_x_1940) ;  /* 0x0000000c00147947 */ /* 0x000fec0003800000 */
.L_x_1957:
        /* <DEDUP_REMOVED lines=16> */
.L_x_1975:
        /* <DEDUP_REMOVED lines=22> */
[----:B--2---:R-:W-:Y:S01]  /*aa30*/  IMAD.IADD R9, R12, 0x1, R9 ;  /* 0x000000010c097824 */ /* 0x004fe200078e0209 */
[----:B------:R-:W-:Y:S02]  /*aa40*/  IADD3 R6, R13, R6, RZ ;  /* 0x000000060d067210 */ /* 0x000fe40007ffe0ff */
[----:B---3--:R-:W-:Y:S01]  /*aa50*/  IADD3 R7, R14, R7, RZ ;  /* 0x000000070e077210 */ /* 0x008fe20007ffe0ff */
[----:B------:R-:W-:Y:S01]  /*aa60*/  IMAD.IADD R4, R15, 0x1, R4 ;  /* 0x000000010f047824 */ /* 0x000fe200078e0204 */
[----:B----4-:R-:W-:Y:S02]  /*aa70*/  IADD3 R5, R24, R5, RZ ;  /* 0x0000000518057210 */ /* 0x010fe40007ffe0ff */
[----:B------:R-:W-:Y:S01]  /*aa80*/  IADD3 R0, R25, R0, RZ ;  /* 0x0000000019007210 */ /* 0x000fe20007ffe0ff */
[----:B-----5:R-:W-:Y:S01]  /*aa90*/  IMAD.IADD R3, R20, 0x1, R3 ;  /* 0x0000000114037824 */ /* 0x020fe200078e0203 */
[----:B------:R-:W-:-:S03]  /*aaa0*/  IADD3 R8, R21, R8, RZ ;  /* 0x0000000815087210 */ /* 0x000fc60007ffe0ff */
[----:B------:R-:W-:Y:S05]  /*aab0*/  @!P0 BRA `(.L_x_1975) ;  /* 0xfffffffc00848947 */ /* 0x000fea000383ffff */
[----:B------:R-:W-:Y:S05]  /*aac0*/  BSYNC B1 ;  /* 0x0000000000017941 */ /* 0x000fea0003800000 */
.L_x_1974:
[----:B------:R-:W-:Y:S05]  /*aad0*/  BSYNC B0 ;  /* 0x0000000000007941 */ /* 0x000fea0003800000 */
.L_x_1973:
[----:B------:R-:W-:Y:S01]  /*aae0*/  ISETP.GE.U32.AND P1, PT, R11, R22, PT ;  /* 0x000000160b00720c */ /* 0x000fe20003f26070 */
[----:B------:R-:W-:-:S12]  /*aaf0*/  BSSY B0, `(.L_x_1976) ;  /* 0x000001a000007945 */ /* 0x000fd80003800000 */
        /* <DEDUP_REMOVED lines=25> */
.L_x_1977:
[----:B------:R-:W-:Y:S05]  /*ac90*/  BSYNC B0 ;  /* 0x0000000000007941 */ /* 0x000fea0003800000 */
.L_x_1976:
        /* <DEDUP_REMOVED lines=16> */
[----:B------:R-:W-:Y:S01]  /*ada0*/  @!P0 IADD3 R3, R3, R20, RZ ;  /* 0x0000001403038210 */ /* 0x000fe20007ffe0ff */
[----:B------:R-:W-:-:S07]  /*adb0*/  @!P0 IMAD.IADD R8, R8, 0x1, R21 ;  /* 0x0000000108088824 */ /* 0x000fce00078e0215 */
.L_x_1979:
[----:B------:R-:W-:Y:S05]  /*adc0*/  BSYNC B0 ;  /* 0x0000000000007941 */ /* 0x000fea0003800000 */
.L_x_1978:
[----:B0-----:R-:W-:Y:S02]  /*add0*/  IADD3 R19, R0, R4, R6 ;  /* 0x0000000400137210 */ /* 0x001fe40007ffe006 */
[----:B------:R-:W-:Y:S02]  /*ade0*/  IADD3 R18, R5, R7, R9 ;  /* 0x0000000705127210 */ /* 0x000fe40007ffe009 */
[----:B------:R-:W-:Y:S02]  /*adf0*/  IADD3 R19, R19, R8, RZ ;  /* 0x0000000813137210 */ /* 0x000fe40007ffe0ff */
[----:B------:R-:W-:Y:S01]  /*ae00*/  IADD3 R18, R18, R3, RZ ;  /* 0x0000000312127210 */ /* 0x000fe20007ffe0ff */
[----:B------:R-:W-:Y:S06]  /*ae10*/  BRA `(.L_x_1940) ;  /* 0x0000000400807947 */ /* 0x000fec0003800000 */
.L_x_1956:
        /* <DEDUP_REMOVED lines=20> */
.L_x_1982:
        /* <DEDUP_REMOVED lines=18> */
[----:B--2---:R-:W-:Y:S01]  /*b080*/  IADD3 R25, R10, R25, RZ ;  /* 0x000000190a197210 */ /* 0x004fe20007ffe0ff */
[----:B------:R-:W-:Y:S01]  /*b090*/  IMAD.IADD R24, R11, 0x1, R24 ;  /* 0x000000010b187824 */ /* 0x000fe200078e0218 */
[----:B---3--:R-:W-:Y:S02]  /*b0a0*/  IADD3 R9, R12, R9, RZ ;  /* 0x000000090c097210 */ /* 0x008fe40007ffe0ff */
[----:B------:R-:W-:Y:S01]  /*b0b0*/  IADD3 R8, R13, R8, RZ ;  /* 0x000000080d087210 */ /* 0x000fe20007ffe0ff */
[----:B----4-:R-:W-:Y:S01]  /*b0c0*/  IMAD.IADD R7, R20, 0x1, R7 ;  /* 0x0000000114077824 */ /* 0x010fe200078e0207 */
[----:B------:R-:W-:Y:S02]  /*b0d0*/  IADD3 R6, R21, R6, RZ ;  /* 0x0000000615067210 */ /* 0x000fe40007ffe0ff */
[----:B-----5:R-:W-:Y:S01]  /*b0e0*/  IADD3 R5, R14, R5, RZ ;  /* 0x000000050e057210 */ /* 0x020fe20007ffe0ff */
[----:B------:R-:W-:-:S02]  /*b0f0*/  IMAD.IADD R4, R15, 0x1, R4 ;  /* 0x000000010f047824 */ /* 0x000fc400078e0204 */
[----:B------:R-:W-:Y:S05]  /*b100*/  @!P0 BRA `(.L_x_1982) ;  /* 0xfffffffc00948947 */ /* 0x000fea000383ffff */
[----:B------:R-:W-:Y:S05]  /*b110*/  BSYNC B1 ;  /* 0x0000000000017941 */ /* 0x000fea0003800000 */
.L_x_1981:
[----:B------:R-:W-:Y:S05]  /*b120*/  BSYNC B0 ;  /* 0x0000000000007941 */ /* 0x000fea0003800000 */
.L_x_1980:
        /* <DEDUP_REMOVED lines=12> */
[----:B------:R-:W-:-:S04]  /*b1f0*/  IADD3 R27, R27, R0, RZ ;  /* 0x000000001b1b7210 */ /* 0x000fc80007ffe0ff */
[----:B------:R-:W-:-:S13]  /*b200*/  ISETP.GE.U32.AND P0, PT, R27, R22, PT ;  /* 0x000000161b00720c */ /* 0x000fda0003f06070 */
[----:B------:R-:W-:Y:S05]  /*b210*/  @P0 BRA `(.L_x_1984) ;  /* 0x0000000000200947 */ /* 0x000fea0003800000 */
[----:B------:R-:W-:Y:S01]  /*b220*/  IMAD.IADD R29, R27, 0x1, R0 ;  /* 0x000000011b1d7824 */ /* 0x000fe200078e0200 */
[----:B------:R-:W-:-:S04]  /*b230*/  SHF.R.U32.HI R21, RZ, 0x1, R27 ;  /* 0x00000001ff157819 */ /* 0x000fc8000001161b */
[----:B------:R-:W-:Y:S01]  /*b240*/  ISETP.GE.U32.AND P0, PT, R29, R22, PT ;  /* 0x000000161d00720c */ /* 0x000fe20003f06070 */
[----:B------:R-:W-:-:S06]  /*b250*/  IMAD.WIDE.U32 R20, R21, 0x8, R18 ;  /* 0x0000000815147825 */ /* 0x000fcc00078e0012 */
[----:B------:R-:W5:Y:S06]  /*b260*/  LDG.E.64 R20, desc[UR60][R20.64] ;  /* 0x0000003c14147981 */ /* 0x000f6c000c1e1b00 */
[----:B------:R-:W-:-:S05]  /*b270*/  @!P0 SHF.R.U32.HI R27, RZ, 0x1, R29 ;  /* 0x00000001ff1b8819 */ /* 0x000fca000001161d */
[----:B------:R-:W-:-:S05]  /*b280*/  @!P0 IMAD.WIDE.U32 R18, R27, 0x8, R18 ;  /* 0x000000081b128825 */ /* 0x000fca00078e0012 */
[----:B------:R0:W5:Y:S02]  /*b290*/  @!P0 LDG.E.64 R14, desc[UR60][R18.64] ;  /* 0x0000003c120e8981 */ /* 0x000164000c1e1b00 */
.L_x_1984:
[----:B------:R-:W-:Y:S05]  /*b2a0*/  BSYNC B0 ;  /* 0x0000000000007941 */ /* 0x000fea0003800000 */
.L_x_1983:
        /* <DEDUP_REMOVED lines=18> */
.L_x_1986:
[----:B------:R-:W-:Y:S05]  /*b3d0*/  BSYNC B0 ;  /* 0x0000000000007941 */ /* 0x000fea0003800000 */
.L_x_1985:
[----:B0-----:R-:W-:Y:S02]  /*b3e0*/  IADD3 R19, R6, R8, R24 ;  /* 0x0000000806137210 */ /* 0x001fe40007ffe018 */
[----:B------:R-:W-:-:S03]  /*b3f0*/  IADD3 R18, R7, R9, R25 ;  /* 0x0000000907127210 */ /* 0x000fc60007ffe019 */
[----:B------:R-:W-:Y:S01]  /*b400*/  IMAD.IADD R19, R19, 0x1, R4 ;  /* 0x0000000113137824 */ /* 0x000fe200078e0204 */
[----:B------:R-:W-:-:S07]  /*b410*/  IADD3 R18, R18, R5, RZ ;  /* 0x0000000512127210 */ /* 0x000fce0007ffe0ff */
.L_x_1940:
[----:B------:R-:W-:Y:S05]  /*b420*/  BSYNC B6 ;  /* 0x0000000000067941 */ /* 0x000fea0003800000 */
.L_x_1939:
        /* <DEDUP_REMOVED lines=15> */
.L_x_1988:
        /* <DEDUP_REMOVED lines=8> */
[----:B-1----:R-:W-:Y:S01]  /*b5a0*/  @!P0 IMAD.IADD R18, R18, 0x1, R6 ;  /* 0x0000000112128824 */ /* 0x002fe200078e0206 */
[----:B------:R-:W-:-:S05]  /*b5b0*/  @!P0 IADD3 R19, R19, R7, RZ ;  /* 0x0000000713138210 */ /* 0x000fca0007ffe0ff */
[----:B------:R2:W-:Y:S01]  /*b5c0*/  @!P0 STS.64 [R0], R18 ;  /* 0x0000001200008388 */ /* 0x0005e20000000a00 */
[----:B------:R-:W-:Y:S02]  /*b5d0*/  ISETP.GT.AND P0, PT, R4, 0x1, PT ;  /* 0x000000010400780c */ /* 0x000fe40003f04270 */
[----:B------:R-:W-:-:S11]  /*b5e0*/  SHF.R.S32.HI R4, RZ, 0x1, R4 ;  /* 0x00000001ff047819 */ /* 0x000fd60000011404 */
[----:B--2---:R-:W-:Y:S05]  /*b5f0*/  @P0 BRA `(.L_x_1988) ;  /* 0xfffffffc00c80947 */ /* 0x004fea000383ffff */
.L_x_1987:
        /* <DEDUP_REMOVED lines=16> */
[----:B------:R-:W-:-:S03]  /*b700*/  IMAD.MOV.U32 R0, RZ, RZ, 0x20 ;  /* 0x00000020ff007424 */ /* 0x000fc600078e00ff */
[----:B------:R-:W-:-:S13]  /*b710*/  ISETP.GE.AND P0, PT, R4, 0x20, PT ;  /* 0x000000200400780c */ /* 0x000fda0003f06270 */
[----:B-1----:R-:W-:Y:S05]  /*b720*/  @!P0 BRA `(.L_x_1990) ;  /* 0x0000000000388947 */ /* 0x002fea0003800000 */
.L_x_1991:
[----:B------:R-:W-:Y:S01]  /*b730*/  IADD3 R0, R23, R4, RZ ;  /* 0x0000000417007210 */ /* 0x000fe20007ffe0ff */
[----:B------:R-:W-:Y:S05]  /*b740*/  WARPSYNC.ALL ;  /* 0x0000000000007948 */ /* 0x000fea0003800000 */
[----:B------:R-:W-:Y:S01]  /*b750*/  BAR.SYNC.DEFER_BLOCKING 0x0 ;  /* 0x0000000000007b1d */ /* 0x000fe20000010000 */
[----:B------:R-:W-:-:S04]  /*b760*/  ISETP.GE.U32.AND P0, PT, R0, R5, PT ;  /* 0x000000050000720c */ /* 0x000fc80003f06070 */
[----:B------:R-:W-:-:S13]  /*b770*/  ISETP.GE.U32.OR P0, PT, R23, R4, P0 ;  /* 0x000000041700720c */ /* 0x000fda0000706470 */
[----:B------:R-:W-:Y:S02]  /*b780*/  @!P0 LEA R0, R4, R3, 0x3 ;  /* 0x0000000304008211 */ /* 0x000fe400078e18ff */
[----:B------:R-:W-:-:S03]  /*b790*/  SHF.R.S32.HI R4, RZ, 0x1, R4 ;  /* 0x00000001ff047819 */ /* 0x000fc60000011404 */
[----:B------:R-:W1:Y:S02]  /*b7a0*/  @!P0 LDS.64 R6, [R0] ;  /* 0x0000000000068984 */ /* 0x000e640000000a00 */
[----:B-1----:R-:W-:Y:S01]  /*b7b0*/  @!P0 IMAD.IADD R18, R18, 0x1, R6 ;  /* 0x0000000112128824 */ /* 0x002fe200078e0206 */
[----:B------:R-:W-:-:S05]  /*b7c0*/  @!P0 IADD3 R19, R19, R7, RZ ;  /* 0x0000000713138210 */ /* 0x000fca0007ffe0ff */
[----:B------:R1:W-:Y:S01]  /*b7d0*/  @!P0 STS.64 [R3], R18 ;  /* 0x0000001203008388 */ /* 0x0003e20000000a00 */
[----:B------:R-:W-:-:S13]  /*b7e0*/  ISETP.GE.AND P0, PT, R4, 0x20, PT ;  /* 0x000000200400780c */ /* 0x000fda0003f06270 */
[----:B-1----:R-:W-:Y:S05]  /*b7f0*/  @P0 BRA `(.L_x_1991) ;  /* 0xfffffffc00cc0947 */ /* 0x002fea000383ffff */
[----:B------:R-:W-:-:S11]  /*b800*/  HFMA2.MMA R0, -RZ, RZ, 0, 1.9073486328125e-06 ;  /* 0x00000020ff007435 */ /* 0x000fd600000001ff */
.L_x_1990:
[----:B------:R-:W-:Y:S01]  /*b810*/  ISETP.GE.AND P0, PT, R0, 0x2, PT ;  /* 0x000000020000780c */ /* 0x000fe20003f06270 */
[----:B------:R-:W-:Y:S05]  /*b820*/  WARPSYNC.ALL ;  /* 0x0000000000007948 */ /* 0x000fea0003800000 */
[----:B------:R-:W-:Y:S07]  /*b830*/  BAR.SYNC.DEFER_BLOCKING 0x0 ;  /* 0x0000000000007b1d */ /* 0x000fee0000010000 */
[----:B------:R-:W-:Y:S05]  /*b840*/  @!P0 BRA `(.L_x_1989) ;  /* 0x0000000000208947 */ /* 0x000fea0003800000 */
[----:B------:R-:W-:-:S07]  /*b850*/  IMAD.MOV.U32 R3, RZ, RZ, 0x1 ;  /* 0x00000001ff037424 */ /* 0x000fce00078e00ff */
.L_x_1992:
[----:B------:R-:W1:Y:S04]  /*b860*/  SHFL.DOWN PT, R5, R18, R3, 0x1f ;  /* 0x08001f0312057589 */ /* 0x000e6800000e0000 */
[----:B------:R2:W3:Y:S02]  /*b870*/  SHFL.DOWN PT, R4, R19, R3, 0x1f ;  /* 0x08001f0313047589 */ /* 0x0004e400000e0000 */
[----:B--2---:R-:W-:-:S04]  /*b880*/  SHF.L.U32 R3, R3, 0x1, RZ ;  /* 0x0000000103037819 */ /* 0x004fc800000006ff */
[----:B------:R-:W-:Y:S02]  /*b890*/  ISETP.GE.AND P0, PT, R3, R0, PT ;  /* 0x000000000300720c */ /* 0x000fe40003f06270 */
[----:B-1----:R-:W-:Y:S01]  /*b8a0*/  IADD3 R18, R5, R18, RZ ;  /* 0x0000001205127210 */ /* 0x002fe20007ffe0ff */
[----:B---3--:R-:W-:-:S10]  /*b8b0*/  IMAD.IADD R19, R4, 0x1, R19 ;  /* 0x0000000104137824 */ /* 0x008fd400078e0213 */
[----:B------:R-:W-:Y:S05]  /*b8c0*/  @!P0 BRA `(.L_x_1992) ;  /* 0xfffffffc00e48947 */ /* 0x000fea000383ffff */
.L_x_1989:
        /* <DEDUP_REMOVED lines=278> */
.L_x_1993:
        /* <DEDUP_REMOVED lines=278> */
.L_x_1994:
        /* <DEDUP_REMOVED lines=296> */
.L_x_1996:
        /* <DEDUP_REMOVED lines=277> */
.L_x_1997:
        /* <DEDUP_REMOVED lines=16> */
.L_x_1999:
[----:B------:R-:W-:Y:S05]  /*10060*/  BSYNC B0 ;  /* 0x0000000000007941 */ /* 0x000fea0003800000 */
.L_x_1998:
        /* <DEDUP_REMOVED lines=15> */
.L_x_2001:
[----:B------:R-:W-:Y:S05]  /*10160*/  BSYNC B0 ;  /* 0x0000000000007941 */ /* 0x000fea0003800000 */
.L_x_2000:
        /* <DEDUP_REMOVED lines=35> */
.L_x_2003:
[----:B------:R-:W-:Y:S05]  /*103a0*/  BSYNC B0 ;  /* 0x0000000000007941 */ /* 0x000fea0003800000 */
.L_x_2002:
        /* <DEDUP_REMOVED lines=35> */
.L_x_2008:
[----:B------:R-:W-:-:S04]  /*105e0*/  IMAD.IADD R13, R15, 0x1, R14 ;  /* 0x000000010f0d7824 */ /* 0x000fc800078e020e */
[----:B-1----:R-:W-:-:S05]  /*105f0*/  IMAD.WIDE.U32 R12, R13, 0x8, R10 ;  /* 0x000000080d0c7825 */ /* 0x002fca00078e000a */
[----:B------:R-:W2:Y:S04]  /*10600*/  LDG.E R25, desc[UR60][R12.64] ;  /* 0x0000003c0c197981 */ /* 0x000ea8000c1e1900 */
[----:B------:R-:W3:Y:S01]  /*10610*/  LDG.E R0, desc[UR60][R12.64+0x4] ;  /* 0x0000043c0c007981 */ /* 0x000ee2000c1e1900 */
[----:B------:R-:W-:-:S04]  /*10620*/  IADD3 R14, R21, R14, RZ ;  /* 0x0000000e150e7210 */ /* 0x000fc80007ffe0ff */
[----:B------:R-:W-:Y:S02]  /*10630*/  ISETP.GE.U32.AND P0, PT, R14, UR8, PT ;  /* 0x000000080e007c0c */ /* 0x000fe4000bf06070 */
[----:B--2---:R-:W-:Y:S01]  /*10640*/  IADD3 R18, R25, R18, RZ ;  /* 0x0000001219127210 */ /* 0x004fe20007ffe0ff */
[----:B---3--:R-:W-:-:S10]  /*10650*/  IMAD.IADD R19, R0, 0x1, R19 ;  /* 0x0000000100137824 */ /* 0x008fd400078e0213 */
[----:B------:R-:W-:Y:S05]  /*10660*/  @!P0 BRA `(.L_x_2008) ;  /* 0xfffffffc00dc8947 */ /* 0x000fea000383ffff */
[----:B------:R-:W-:Y:S05]  /*10670*/  BSYNC B1 ;  /* 0x0000000000017941 */ /* 0x000fea0003800000 */
.L_x_2007:
[----:B------:R-:W-:Y:S05]  /*10680*/  BRA `(.L_x_2006) ;  /* 0x0000000000547947 */ /* 0x000fea0003800000 */
.L_x_2005:
[----:B------:R-:W-:Y:S01]  /*10690*/  ULDC UR7, c[0x0][0x22c] ;  /* 0x00008b0000077ab9 */ /* 0x000fe20000000800 */
[----:B------:R-:W-:Y:S02]  /*106a0*/  MOV R19, UR9 ;  /* 0x0000000900137c02 */ /* 0x000fe40008000f00 */
[----:B------:R-:W-:-:S13]  /*106b0*/  ISETP.GE.U32.AND P0, PT, R2, UR7, PT ;  /* 0x0000000702007c0c */ /* 0x000fda000bf06070 */
[----:B------:R-:W-:Y:S05]  /*106c0*/  @P0 BRA `(.L_x_2006) ;  /* 0x0000000000440947 */ /* 0x000fea0003800000 */
[----:B------:R-:W-:Y:S01]  /*106d0*/  ULDC UR6, c[0x0][0x10] ;  /* 0x0000040000067ab9 */ /* 0x000fe20000000800 */
[----:B------:R-:W1:Y:S01]  /*106e0*/  LDC R20, c[0x0][RZ] ;  /* 0x00000000ff147b82 */ /* 0x000e620000000800 */
[----:B------:R-:W-:Y:S01]  /*106f0*/  MOV R15, R2 ;  /* 0x00000002000f7202 */ /* 0x000fe20000000f00 */
[----:B------:R-:W-:Y:S02]  /*10700*/  IMAD.U32 R19, RZ, RZ, UR9 ;  /* 0x00000009ff137e24 */ /* 0x000fe4000f8e00ff */
[----:B------:R-:W-:-:S04]  /*10710*/  IMAD R0, R0, UR6, RZ ;  /* 0x0000000600007c24 */ /* 0x000fc8000f8e02ff */
[----:B------:R-:W2:Y:S08]  /*10720*/  LDC.64 R10, c[0x0][0x608] ;  /* 0x00018200ff0a7b82 */ /* 0x000eb00000000a00 */
[----:B------:R-:W3:Y:S02]  /*10730*/  LDC R22, c[0x0][0x4] ;  /* 0x00000100ff167b82 */ /* 0x000ee40000000800 */
.L_x_2009:
[----:B0-----:R-:W-:-:S05]  /*10740*/  IADD3 R12, R0, R15, RZ ;  /* 0x0000000f000c7210 */ /* 0x001fca0007ffe0ff */
[----:B-1----:R-:W-:-:S04]  /*10750*/  IMAD R13, R12, R20, R23 ;  /* 0x000000140c0d7224 */ /* 0x002fc800078e0217 */
[----:B--2---:R-:W-:-:S05]  /*10760*/  IMAD.WIDE.U32 R12, R13, 0x8, R10 ;  /* 0x000000080d0c7825 */ /* 0x004fca00078e000a */
[----:B------:R-:W2:Y:S04]  /*10770*/  LDG.E R21, desc[UR60][R12.64] ;  /* 0x0000003c0c157981 */ /* 0x000ea8000c1e1900 */
[----:B------:R-:W4:Y:S01]  /*10780*/  LDG.E R14, desc[UR60][R12.64+0x4] ;  /* 0x0000043c0c0e7981 */ /* 0x000f22000c1e1900 */
[----:B---3--:R-:W-:-:S04]  /*10790*/  IADD3 R15, R22, R15, RZ ;  /* 0x0000000f160f7210 */ /* 0x008fc80007ffe0ff */
[----:B------:R-:W-:Y:S01]  /*107a0*/  ISETP.GE.U32.AND P0, PT, R15, UR7, PT ;  /* 0x000000070f007c0c */ /* 0x000fe2000bf06070 */
[----:B--2---:R-:W-:Y:S01]  /*107b0*/  IMAD.IADD R18, R21, 0x1, R18 ;  /* 0x0000000115127824 */ /* 0x004fe200078e0212 */
[----:B----4-:R-:W-:-:S11]  /*107c0*/  IADD3 R19, R14, R19, RZ ;  /* 0x000000130e137210 */ /* 0x010fd60007ffe0ff */
[----:B------:R-:W-:Y:S05]  /*107d0*/  @!P0 BRA `(.L_x_2009) ;  /* 0xfffffffc00d88947 */ /* 0x000fea000383ffff */
.L_x_2006:
[----:B------:R-:W-:Y:S05]  /*107e0*/  BSYNC B0 ;  /* 0x0000000000007941 */ /* 0x000fea0003800000 */
.L_x_2004:
        /* <DEDUP_REMOVED lines=13> */
.L_x_2011:
[----:B------:R-:W-:Y:S01]  /*108c0*/  IMAD.IADD R10, R2, 0x1, R11 ;  /* 0x00000001020a7824 */ /* 0x000fe200078e020b */
[----:B------:R-:W-:Y:S04]  /*108d0*/  BAR.SYNC.DEFER_BLOCKING 0x0 ;  /* 0x0000000000007b1d */ /* 0x000fe80000010000 */
[----:B------:R-:W-:-:S04]  /*108e0*/  ISETP.GE.U32.AND P0, PT, R10, UR6, PT ;  /* 0x000000060a007c0c */ /* 0x000fc8000bf06070 */
[----:B------:R-:W-:-:S13]  /*108f0*/  ISETP.GE.U32.OR P0, PT, R2, R11, P0 ;  /* 0x0000000b0200720c */ /* 0x000fda0000706470 */
[----:B------:R-:W-:-:S05]  /*10900*/  @!P0 IMAD R10, R10, R14, R23 ;  /* 0x0000000e0a0a8224 */ /* 0x000fca00078e0217 */
[----:B------:R-:W-:-:S05]  /*10910*/  @!P0 LEA R10, R10, UR4, 0x3 ;  /* 0x000000040a0a8c11 */ /* 0x000fca000f8e18ff */
[----:B0-----:R-:W1:Y:S02]  /*10920*/  @!P0 LDS.64 R12, [R10] ;  /* 0x000000000a0c8984 */ /* 0x001e640000000a00 */
[----:B-1----:R-:W-:Y:S02]  /*10930*/  @!P0 IADD3 R18, R18, R12, RZ ;  /* 0x0000000c12128210 */ /* 0x002fe40007ffe0ff */
[----:B------:R-:W-:-:S05]  /*10940*/  @!P0 IADD3 R19, R19, R13, RZ ;  /* 0x0000000d13138210 */ /* 0x000fca0007ffe0ff */
[----:B------:R2:W-:Y:S01]  /*10950*/  @!P0 STS.64 [R0], R18 ;  /* 0x0000001200008388 */ /* 0x0005e20000000a00 */
[----:B------:R-:W-:Y:S02]  /*10960*/  ISETP.GT.AND P0, PT, R11, 0x1, PT ;  /* 0x000000010b00780c */ /* 0x000fe40003f04270 */
[----:B------:R-:W-:-:S11]  /*10970*/  SHF.R.S32.HI R11, RZ, 0x1, R11 ;  /* 0x00000001ff0b7819 */ /* 0x000fd6000001140b */
[----:B--2---:R-:W-:Y:S05]  /*10980*/  @P0 BRA `(.L_x_2011) ;  /* 0xfffffffc00cc0947 */ /* 0x004fea000383ffff */
.L_x_2010:
        /* <DEDUP_REMOVED lines=10> */
.L_x_2014:
[----:B------:R-:W-:Y:S01]  /*10a30*/  IADD3 R2, R23, R10, RZ ;  /* 0x0000000a17027210 */ /* 0x000fe20007ffe0ff */
[----:B------:R-:W-:Y:S03]  /*10a40*/  BAR.SYNC.DEFER_BLOCKING 0x0 ;  /* 0x0000000000007b1d */ /* 0x000fe60000010000 */
[----:B------:R-:W-:-:S04]  /*10a50*/  ISETP.GE.U32.AND P0, PT, R2, R14, PT ;  /* 0x0000000e0200720c */ /* 0x000fc80003f06070 */
[----:B------:R-:W-:-:S13]  /*10a60*/  ISETP.GE.U32.OR P0, PT, R23, R10, P0 ;  /* 0x0000000a1700720c */ /* 0x000fda0000706470 */
[----:B------:R-:W-:Y:S01]  /*10a70*/  @!P0 IMAD R2, R10, 0x8, R0 ;  /* 0x000000080a028824 */ /* 0x000fe200078e0200 */
[----:B------:R-:W-:-:S04]  /*10a80*/  SHF.R.S32.HI R10, RZ, 0x1, R10 ;  /* 0x00000001ff0a7819 */ /* 0x000fc8000001140a */
[----:B0-----:R-:W1:Y:S02]  /*10a90*/  @!P0 LDS.64 R12, [R2] ;  /* 0x00000000020c8984 */ /* 0x001e640000000a00 */
[----:B-1----:R-:W-:Y:S02]  /*10aa0*/  @!P0 IADD3 R18, R18, R12, RZ ;  /* 0x0000000c12128210 */ /* 0x002fe40007ffe0ff */
[----:B------:R-:W-:-:S05]  /*10ab0*/  @!P0 IADD3 R19, R19, R13, RZ ;  /* 0x0000000d13138210 */ /* 0x000fca0007ffe0ff */
[----:B------:R2:W-:Y:S01]  /*10ac0*/  @!P0 STS.64 [R0], R18 ;  /* 0x0000001200008388 */ /* 0x0005e20000000a00 */
[----:B------:R-:W-:-:S13]  /*10ad0*/  ISETP.GE.AND P0, PT, R10, 0x20, PT ;  /* 0x000000200a00780c */ /* 0x000fda0003f06270 */
[----:B--2---:R-:W-:Y:S05]  /*10ae0*/  @P0 BRA `(.L_x_2014) ;  /* 0xfffffffc00d00947 */ /* 0x004fea000383ffff */
[----:B------:R-:W-:-:S07]  /*10af0*/  IMAD.MOV.U32 R2, RZ, RZ, 0x20 ;  /* 0x00000020ff027424 */ /* 0x000fce00078e00ff */
.L_x_2013:
[----:B------:R-:W-:Y:S01]  /*10b00*/  BAR.SYNC.DEFER_BLOCKING 0x0 ;  /* 0x0000000000007b1d */ /* 0x000fe20000010000 */
[----:B------:R-:W-:-:S13]  /*10b10*/  ISETP.GE.AND P0, PT, R2, 0x2, PT ;  /* 0x000000020200780c */ /* 0x000fda0003f06270 */
[----:B------:R-:W-:Y:S05]  /*10b20*/  @!P0 BRA `(.L_x_2012) ;  /* 0x0000000000208947 */ /* 0x000fea0003800000 */
[----:B------:R-:W-:-:S07]  /*10b30*/  MOV R11, 0x1 ;  /* 0x00000001000b7802 */ /* 0x000fce0000000f00 */
.L_x_2015:
[----:B0-----:R-:W0:Y:S04]  /*10b40*/  SHFL.DOWN PT, R13, R18, R11, 0x1f ;  /* 0x08001f0b120d7589 */ /* 0x001e2800000e0000 */
[----:B-1----:R1:W2:Y:S02]  /*10b50*/  SHFL.DOWN PT, R0, R19, R11, 0x1f ;  /* 0x08001f0b13007589 */ /* 0x0022a400000e0000 */
[----:B-1----:R-:W-:-:S04]  /*10b60*/  SHF.L.U32 R11, R11, 0x1, RZ ;  /* 0x000000010b0b7819 */ /* 0x002fc800000006ff */
[----:B------:R-:W-:Y:S01]  /*10b70*/  ISETP.GE.AND P0, PT, R11, R2, PT ;  /* 0x000000020b00720c */ /* 0x000fe20003f06270 */
[----:B0-----:R-:W-:Y:S01]  /*10b80*/  IMAD.IADD R18, R13, 0x1, R18 ;  /* 0x000000010d127824 */ /* 0x001fe200078e0212 */
[----:B--2---:R-:W-:-:S11]  /*10b90*/  IADD3 R19, R0, R19, RZ ;  /* 0x0000001300137210 */ /* 0x004fd60007ffe0ff */
[----:B------:R-:W-:Y:S05]  /*10ba0*/  @!P0 BRA `(.L_x_2015) ;  /* 0xfffffffc00e48947 */ /* 0x000fea000383ffff */
.L_x_2012:
        /* <DEDUP_REMOVED lines=11> */
[----:B--2---:R-:W-:Y:S01]  /*10c60*/  IADD3 R18, R18, R3, RZ ;  /* 0x0000000312127210 */ /* 0x004fe20007ffe0ff */
[----:B---3--:R-:W-:-:S07]  /*10c70*/  IMAD.IADD R19, R19, 0x1, R0 ;  /* 0x0000000113137824 */ /* 0x008fce00078e0200 */
.L_x_2017:
[----:B------:R-:W-:Y:S05]  /*10c80*/  @!P1 BRA `(.L_x_2018) ;  /* 0x0000000000cc9947 */ /* 0x000fea0003800000 */
[----:B------:R-:W2:Y:S01]  /*10c90*/  LDC R22, c[0x0][0x624] ;  /* 0x00018900ff167b82 */ /* 0x000ea20000000800 */
[----:B------:R-:W-:Y:S02]  /*10ca0*/  ULDC UR4, c[0x0][0x210] ;  /* 0x0000840000047ab9 */ /* 0x000fe40000000800 */
[----:B------:R-:W-:Y:S01]  /*10cb0*/  IMAD R23, R18, UR4, RZ ;  /* 0x0000000412177c24 */ /* 0x000fe2000f8e02ff */
        /* <DEDUP_REMOVED lines=19> */
.L_x_2019:
[----:B------:R-:W-:Y:S01]  /*10df0*/  ULDC.64 UR4, c[0x0][0x5f0] ;  /* 0x00017c0000047ab9 */ /* 0x000fe20000000a00 */
[----:B------:R-:W-:Y:S02]  /*10e00*/  ISETP.NE.AND P6, PT, R22, 0x1, PT ;  /* 0x000000011600780c */ /* 0x000fe40003fc5270 */
[----:B------:R-:W-:Y:S01]  /*10e10*/  IADD3 R2, P0, R17, UR4, RZ ;  /* 0x0000000411027c10 */ /* 0x000fe2000ff1e0ff */
[----:B------:R-:W-:Y:S02]  /*10e20*/  ULDC UR4, c[0x0][0x210] ;  /* 0x0000840000047ab9 */ /* 0x000fe40000000800 */
[----:B------:R-:W-:Y:S01]  /*10e30*/  IMAD R19, R19, UR4, RZ ;  /* 0x0000000413137c24 */ /* 0x000fe2000f8e02ff */
        /* <DEDUP_REMOVED lines=19> */
.L_x_2020:
[----:B------:R-:W-:Y:S02]  /*10f70*/  ULDC.64 UR4, c[0x0][0x5f0] ;  /* 0x00017c0000047ab9 */ /* 0x000fe40000000a00 */
[----:B------:R-:W-:-:S04]  /*10f80*/  IADD3 R16, P0, R16, UR4, RZ ;  /* 0x0000000410107c10 */ /* 0x000fc8000ff1e0ff */
[----:B------:R-:W-:-:S05]  /*10f90*/  IADD3.X R17, RZ, UR5, RZ, P0, !PT ;  /* 0x00000005ff117c10 */ /* 0x000fca00087fe4ff */
[----:B------:R-:W-:Y:S01]  /*10fa0*/  STG.E desc[UR60][R16.64], R19 ;  /* 0x0000001310007986 */ /* 0x000fe2000c10193c */
[----:B------:R-:W-:Y:S05]  /*10fb0*/  EXIT ;  /* 0x000000000000794d */ /* 0x000fea0003800000 */
.L_x_2018:
[----:B------:R-:W-:Y:S04]  /*10fc0*/  STG.E desc[UR60][R4.64], R18 ;  /* 0x0000001204007986 */ /* 0x000fe8000c10193c */
[----:B------:R-:W-:Y:S01]  /*10fd0*/  STG.E desc[UR60][R4.64+0x4], R19 ;  /* 0x0000041304007986 */ /* 0x000fe2000c10193c */
[----:B------:R-:W-:Y:S05]  /*10fe0*/  EXIT ;  /* 0x000000000000794d */ /* 0x000fea0003800000 */
.L_x_2016:
[----:B------:R-:W-:Y:S01]  /*10ff0*/  ISETP.NE.AND P0, PT, RZ, UR36, PT ;  /* 0x00000024ff007c0c */ /* 0x000fe2000bf05270 */
[----:B------:R-:W-:Y:S02]  /*11000*/  ULDC.U8 UR4, c[0x0][0x621] ;  /* 0x0001884000047ab9 */ /* 0x000fe40000000000 */
[----:B------:R-:W-:-:S10]  /*11010*/  ISETP.NE.AND P1, PT, RZ, UR4, PT ;  /* 0x00000004ff007c0c */ /* 0x000fd4000bf25270 */
[----:B------:R-:W-:Y:S05]  /*11020*/  @!P0 BRA `(.L_x_2021) ;  /* 0x0000000000108947 */ /* 0x000fea0003800000 */
[----:B------:R-:W2:Y:S04]  /*11030*/  LDG.E R3, desc[UR60][R6.64] ;  /* 0x0000003c06037981 */ /* 0x000ea8000c1e1900 */
[----:B-1----:R-:W3:Y:S01]  /*11040*/  LDG.E R0, desc[UR60][R8.64] ;  /* 0x0000003c08007981 */ /* 0x002ee2000c1e1900 */
[----:B--2---:R-:W-:Y:S01]  /*11050*/  IMAD.IADD R18, R18, 0x1, R3 ;  /* 0x0000000112127824 */ /* 0x004fe200078e0203 */
[----:B---3--:R-:W-:-:S07]  /*11060*/  IADD3 R19, R19, R0, RZ ;  /* 0x0000000013137210 */ /* 0x008fce0007ffe0ff */
.L_x_2021:
        /* <DEDUP_REMOVED lines=23> */
.L_x_2023:
        /* <DEDUP_REMOVED lines=24> */
.L_x_2024:
[----:B------:R-:W-:Y:S02]  /*11360*/  ULDC.64 UR4, c[0x0][0x5f0] ;  /* 0x00017c0000047ab9 */ /* 0x000fe40000000a00 */
[----:B------:R-:W-:-:S05]  /*11370*/  IADD3 R16, P0, R16, UR4, RZ ;  /* 0x0000000410107c10 */ /* 0x000fca000ff1e0ff */
[----:B------:R-:W-:-:S05]  /*11380*/  IMAD.X R17, RZ, RZ, UR5, P0 ;  /* 0x00000005ff117e24 */ /* 0x000fca00080e06ff */
[----:B------:R-:W-:Y:S01]  /*11390*/  STG.E desc[UR60][R16.64], R19 ;  /* 0x0000001310007986 */ /* 0x000fe2000c10193c */
[----:B------:R-:W-:Y:S05]  /*113a0*/  EXIT ;  /* 0x000000000000794d */ /* 0x000fea0003800000 */
.L_x_2022:
[----:B------:R-:W-:Y:S04]  /*113b0*/  STG.E desc[UR60][R6.64], R18 ;  /* 0x0000001206007986 */ /* 0x000fe8000c10193c */
[----:B------:R-:W-:Y:S01]  /*113c0*/  STG.E desc[UR60][R8.64], R19 ;  /* 0x0000001308007986 */ /* 0x000fe2000c10193c */
[----:B------:R-:W-:Y:S05]  /*113d0*/  EXIT ;  /* 0x000000000000794d */ /* 0x000fea0003800000 */
.L_x_1995:
        /* <DEDUP_REMOVED lines=21> */
[----:B--2---:R-:W-:Y:S02]  /*11530*/  IADD3 R18, R18, R3, RZ ;  /* 0x0000000312127210 */ /* 0x004fe40007ffe0ff */
[----:B---3--:R-:W-:-:S07]  /*11540*/  IADD3 R19, R19, R0, RZ ;  /* 0x0000000013137210 */ /* 0x008fce0007ffe0ff */
.L_x_2026:
[----:B------:R-:W-:Y:S05]  /*11550*/  @!P1 BRA `(.L_x_2027) ;  /* 0x0000000000cc9947 */ /* 0x000fea0003800000 */
[----:B------:R-:W1:Y:S01]  /*11560*/  LDC R16, c[0x0][0x624] ;  /* 0x00018900ff107b82 */ /* 0x000e620000000800 */
[----:B------:R-:W-:Y:S02]  /*11570*/  ULDC UR4, c[0x0][0x210] ;  /* 0x0000840000047ab9 */ /* 0x000fe40000000800 */
        /* <DEDUP_REMOVED lines=20> */
.L_x_2028:
[----:B------:R-:W-:Y:S01]  /*116c0*/  ULDC.64 UR4, c[0x0][0x5f0] ;  /* 0x00017c0000047ab9 */ /* 0x000fe20000000a00 */
[----:B------:R-:W-:Y:S02]  /*116d0*/  ISETP.NE.AND P6, PT, R16, 0x1, PT ;  /* 0x000000011000780c */ /* 0x000fe40003fc5270 */
[----:B------:R-:W-:Y:S01]  /*116e0*/  IADD3 R24, P0, R24, UR4, RZ ;  /* 0x0000000418187c10 */ /* 0x000fe2000ff1e0ff */
[----:B------:R-:W-:Y:S02]  /*116f0*/  ULDC UR4, c[0x0][0x210] ;  /* 0x0000840000047ab9 */ /* 0x000fe40000000800 */
[----:B------:R-:W-:Y:S02]  /*11700*/  IMAD R19, R19, UR4, RZ ;  /* 0x0000000413137c24 */ /* 0x000fe4000f8e02ff */
        /* <DEDUP_REMOVED lines=16> */
[----:B--2---:R-:W-:-:S07]  /*11810*/  MOV R12, 0x1 ;  /* 0x00000001000c7802 */ /* 0x004fce0000000f00 */
[----:B------:R-:W-:-:S07]  /*11820*/  LEPC R20, `(.L_x_2029) ;  /* 0x000000001014794e */ /* 0x000fce0000000000 */
[----:B-1-3--:R-:W-:Y:S05]  /*11830*/  CALL.ABS.NOINC R2 ;  /* 0x0000000002007343 */ /* 0x00afea0003c00000 */
.L_x_2029:
[----:B------:R-:W-:Y:S02]  /*11840*/  ULDC.64 UR4, c[0x0][0x5f0] ;  /* 0x00017c0000047ab9 */ /* 0x000fe40000000a00 */
[----:B------:R-:W-:-:S04]  /*11850*/  IADD3 R22, P0, R22, UR4, RZ ;  /* 0x0000000416167c10 */ /* 0x000fc8000ff1e0ff */
[----:B------:R-:W-:-:S05]  /*11860*/  IADD3.X R23, RZ, UR5, RZ, P0, !PT ;  /* 0x00000005ff177c10 */ /* 0x000fca00087fe4ff */
[----:B------:R-:W-:Y:S01]  /*11870*/  STG.E desc[UR60][R22.64], R19 ;  /* 0x0000001316007986 */ /* 0x000fe2000c10193c */
[----:B------:R-:W-:Y:S05]  /*11880*/  EXIT ;  /* 0x000000000000794d */ /* 0x000fea0003800000 */
.L_x_2027:
[----:B------:R-:W-:Y:S04]  /*11890*/  STG.E desc[UR60][R4.64], R18 ;  /* 0x0000001204007986 */ /* 0x000fe8000c10193c */
[----:B------:R-:W-:Y:S01]  /*118a0*/  STG.E desc[UR60][R4.64+0x4], R19 ;  /* 0x0000041304007986 */ /* 0x000fe2000c10193c */
[----:B------:R-:W-:Y:S05]  /*118b0*/  EXIT ;  /* 0x000000000000794d */ /* 0x000fea0003800000 */
.L_x_2025:
[----:B-1----:R-:W-:Y:S01]  /*118c0*/  ISETP.NE.AND P0, PT, R0, RZ, PT ;  /* 0x000000ff0000720c */ /* 0x002fe20003f05270 */
[----:B------:R-:W-:Y:S02]  /*118d0*/  ULDC.U8 UR4, c[0x0][0x621] ;  /* 0x0001884000047ab9 */ /* 0x000fe40000000000 */
[----:B------:R-:W-:-:S10]  /*118e0*/  ISETP.NE.AND P1, PT, RZ, UR4, PT ;  /* 0x00000004ff007c0c */ /* 0x000fd4000bf25270 */
[----:B------:R-:W-:Y:S05]  /*118f0*/  @!P0 BRA `(.L_x_2030) ;  /* 0x0000000000108947 */ /* 0x000fea0003800000 */
[----:B------:R-:W2:Y:S04]  /*11900*/  LDG.E R3, desc[UR60][R6.64] ;  /* 0x0000003c06037981 */ /* 0x000ea8000c1e1900 */
[----:B------:R-:W3:Y:S01]  /*11910*/  LDG.E R0, desc[UR60][R8.64] ;  /* 0x0000003c08007981 */ /* 0x000ee2000c1e1900 */
[----:B--2---:R-:W-:Y:S01]  /*11920*/  IADD3 R18, R18, R3, RZ ;  /* 0x0000000312127210 */ /* 0x004fe20007ffe0ff */
[----:B---3--:R-:W-:-:S07]  /*11930*/  IMAD.IADD R19, R19, 0x1, R0 ;  /* 0x0000000113137824 */ /* 0x008fce00078e0200 */
.L_x_2030:
        /* <DEDUP_REMOVED lines=23> */
.L_x_2032:
        /* <DEDUP_REMOVED lines=24> */
.L_x_2033:
[----:B------:R-:W-:Y:S02]  /*11c30*/  ULDC.64 UR4, c[0x0][0x5f0] ;  /* 0x00017c0000047ab9 */ /* 0x000fe40000000a00 */
[----:B------:R-:W-:-:S04]  /*11c40*/  IADD3 R22, P0, R22, UR4, RZ ;  /* 0x0000000416167c10 */ /* 0x000fc8000ff1e0ff */
[----:B------:R-:W-:-:S05]  /*11c50*/  IADD3.X R23, RZ, UR5, RZ, P0, !PT ;  /* 0x00000005ff177c10 */ /* 0x000fca00087fe4ff */
[----:B------:R-:W-:Y:S01]  /*11c60*/  STG.E desc[UR60][R22.64], R19 ;  /* 0x0000001316007986 */ /* 0x000fe2000c10193c */
[----:B------:R-:W-:Y:S05]  /*11c70*/  EXIT ;  /* 0x000000000000794d */ /* 0x000fea0003800000 */
.L_x_2031:
[----:B------:R-:W-:Y:S04]  /*11c80*/  STG.E desc[UR60][R6.64], R18 ;  /* 0x0000001206007986 */ /* 0x000fe8000c10193c */
[----:B------:R-:W-:Y:S01]  /*11c90*/  STG.E desc[UR60][R8.64], R19 ;  /* 0x0000001308007986 */ /* 0x000fe2000c10193c */
[----:B------:R-:W-:Y:S05]  /*11ca0*/  EXIT ;  /* 0x000000000000794d */ /* 0x000fea0003800000 */
.L_x_2034:
        /* <DEDUP_REMOVED lines=13> */
.L_x_8256:


//--------------------- .text._ZN2at6native13reduce_kernelILi128ELi4ENS0_8ReduceOpIiNS0_7MeanOpsIiiiiEEjiLi4ELi4EEEEEvT1_ --------------------------
	.section	.text._ZN2at6native13reduce_kernelILi128ELi4ENS0_8ReduceOpIiNS0_7MeanOpsIiiiiEEjiLi4ELi4EEEEEvT1_,"ax",@progbits
	.align	128
        .global         _ZN2at6native13reduce_kernelILi128ELi4ENS0_8ReduceOpIiNS0_7MeanOpsIiiiiEEjiLi4ELi4EEEEEvT1_
        .type           _ZN2at6native13reduce_kernelILi128ELi4ENS0_8ReduceOpIiNS0_7MeanOpsIiiiiEEjiLi4ELi4EEEEEvT1_,@function
        .size           _ZN2at6native13reduce_kernelILi128ELi4ENS0_8ReduceOpIiNS0_7MeanOpsIiiiiEEjiLi4ELi4EEEEEvT1_,(.L_x_8257 - _ZN2at6native13reduce_kernelILi128ELi4ENS0_8ReduceOpIiNS0_7MeanOpsIiiiiEEjiLi4ELi4EEEEEvT1_)
        .other          _ZN2at6native13reduce_kernelILi128ELi4ENS0_8ReduceOpIiNS0_7MeanOpsIiiiiEEjiLi4ELi4EEEEEvT1_,@"STO_CUDA_ENTRY STV_DEFAULT"
_ZN2at6native13reduce_kernelILi128ELi4ENS0_8ReduceOpIiNS0_7MeanOpsIiiiiEEjiLi4ELi4EEEEEvT1_:
.text._ZN2at6native13reduce_kernelILi128ELi4ENS0_8ReduceOpIiNS0_7MeanOpsIiiiiEEjiLi4ELi4EEEEEvT1_:
        /* <DEDUP_REMOVED lines=293> */
.L_x_2035:
        /* <DEDUP_REMOVED lines=30> */
.L_x_2039:
[----:B------:R-:W0:Y:S01]  /*1430*/  LDC R8, c[0x0][0x214] ;  /* 0x00008500ff087b82 */ /* 0x000e220000000800 */
        /* <DEDUP_REMOVED lines=24> */
.L_x_2045:
[----:B------:R-:W-:Y:S05]  /*15c0*/  BSYNC B2 ;  /* 0x0000000000027941 */ /* 0x000fea0003800000 */
.L_x_2044:
        /* <DEDUP_REMOVED lines=10> */
.L_x_2043:
[----:B------:R-:W-:Y:S05]  /*1670*/  BSYNC B1 ;  /* 0x0000000000017941 */ /* 0x000fea0003800000 */
.L_x_2042:
[----:B------:R-:W0:Y:S01]  /*1680*/  LDC R7, c[0x0][0x21c] ;  /* 0x00008700ff077b82 */ /* 0x000e220000000800 */
[----:B------:R-:W-:-:S04]  /*1690*/  IADD3 R5, P0, -R6, 0x4, RZ ;  /* 0x0000000406057810 */ /* 0x000fc80007f1e1ff */
[----:B------:R-:W-:Y:S02]  /*16a0*/  LEA R40, P1, R5, R40, 0x2 ;  /* 0x0000002805287211 */ /* 0x000fe400078210ff */
[----:B------:R-:W-:-:S04]  /*16b0*/  IADD3.X R4, RZ, -0x1, RZ, P0, !PT ;  /* 0xffffffffff047810 */ /* 0x000fc800007fe4ff */
[----:B------:R-:W-:Y:S02]  /*16c0*/  LEA.HI.X R41, R5, R41, R4, 0x2, P1 ;  /* 0x0000002905297211 */ /* 0x000fe400008f1404 */
[----:B0-----:R-:W-:-:S07]  /*16d0*/  IADD3 R0, R6, -0x4, R7 ;  /* 0xfffffffc06007810 */ /* 0x001fce0007ffe007 */
.L_x_2041:
[----:B------:R-:W-:Y:S05]  /*16e0*/  BSYNC B0 ;  /* 0x0000000000007941 */ /* 0x000fea0003800000 */
.L_x_2040:
        /* <DEDUP_REMOVED lines=14> */
.L_x_2048:
[----:B------:R-:W-:Y:S01]  /*17d0*/  IMAD.WIDE.U32 R4, R9, 0x10, R40 ;  /* 0x0000001009047825 */ /* 0x000fe200078e0028 */
[----:B------:R-:W-:-:S05]  /*17e0*/  ULDC UR4, c[0x0][0x224] ;  /* 0x0000890000047ab9 */ /* 0x000fca0000000800 */
[----:B------:R-:W2:Y:S01]  /*17f0*/  LDG.E.128 R4, desc[UR60][R4.64] ;  /* 0x0000003c04047981 */ /* 0x000ea2000c1e1d00 */
[----:B------:R-:W-:-:S04]  /*1800*/  IADD3 R9, R9, UR4, RZ ;  /* 0x0000000409097c10 */ /* 0x000fc8000fffe0ff */
[----:B------:R-:W-:-:S04]  /*1810*/  LEA R11, R9, 0x3, 0x2 ;  /* 0x00000003090b7811 */ /* 0x000fc800078e10ff */
[----:B------:R-:W-:Y:S01]  /*1820*/  ISETP.GE.U32.AND P0, PT, R11, R0, PT ;  /* 0x000000000b00720c */ /* 0x000fe20003f06070 */
[----:B--2---:R-:W-:Y:S01]  /*1830*/  IMAD.IADD R3, R4, 0x1, R3 ;  /* 0x0000000104037824 */ /* 0x004fe200078e0203 */
[----:B------:R-:W-:Y:S01]  /*1840*/  IADD3 R10, R5, R10, RZ ;  /* 0x0000000a050a7210 */ /* 0x000fe20007ffe0ff */
[----:B------:R-:W-:Y:S01]  /*1850*/  IMAD.IADD R8, R6, 0x1, R8 ;  /* 0x0000000106087824 */ /* 0x000fe200078e0208 */
[----:B------:R-:W-:-:S09]  /*1860*/  IADD3 R24, R7, R24, RZ ;  /* 0x0000001807187210 */ /* 0x000fd20007ffe0ff */
[----:B------:R-:W-:Y:S05]  /*1870*/  @!P0 BRA `(.L_x_2048) ;  /* 0xfffffffc00d48947 */ /* 0x000fea000383ffff */
.L_x_2047:
[----:B------:R-:W-:Y:S05]  /*1880*/  BSYNC B0 ;  /* 0x0000000000007941 */ /* 0x000fea0003800000 */
.L_x_2046:
        /* <DEDUP_REMOVED lines=8> */
.L_x_2050:
[----:B------:R-:W-:Y:S05]  /*1910*/  BSYNC B0 ;  /* 0x0000000000007941 */ /* 0x000fea0003800000 */
.L_x_2049:
        /* <DEDUP_REMOVED lines=10> */
[----:B--2---:R-:W-:-:S07]  /*19c0*/  IMAD.IADD R3, R3, 0x1, R40 ;  /* 0x0000000103037824 */ /* 0x004fce00078e0228 */
.L_x_2052:
[----:B------:R-:W-:Y:S05]  /*19d0*/  BSYNC B0 ;  /* 0x0000000000007941 */ /* 0x000fea0003800000 */
.L_x_2051:
[----:B------:R-:W-:Y:S01]  /*19e0*/  IADD3 R3, R8, R10, R3 ;  /* 0x0000000a08037210 */ /* 0x000fe20007ffe003 */
[----:B------:R-:W-:Y:S01]  /*19f0*/  HFMA2.MMA R25, -RZ, RZ, 0, 0 ;  /* 0x00000000ff197435 */ /* 0x000fe200000001ff */
[----:B------:R-:W-:-:S03]  /*1a00*/  CS2R R26, SRZ ;  /* 0x00000000001a7805 */ /* 0x000fc6000001ff00 */
[----:B------:R-:W-:Y:S01]  /*1a10*/  IMAD.IADD R24, R3, 0x1, R24 ;  /* 0x0000000103187824 */ /* 0x000fe200078e0218 */
[----:B------:R-:W-:Y:S06]  /*1a20*/  BRA `(.L_x_2037) ;  /* 0x000000a000047947 */ /* 0x000fec0003800000 */
.L_x_2038:
        /* <DEDUP_REMOVED lines=48> */
.L_x_2061:
        /* <DEDUP_REMOVED lines=297> */
.L_x_2057:
        /* <DEDUP_REMOVED lines=252> */
.L_x_2058:
        /* <DEDUP_REMOVED lines=253> */
.L_x_2059:
[----:B------:R-:W-:-:S04]  /*4f50*/  LOP3.LUT R9, R24, 0xfffffff0, RZ, 0xc0, !PT ;  /* 0xfffffff018097812 */ /* 0x000fc800078ec0ff */
[----:B------:R-:W-:-:S04]  /*4f60*/  IADD3 R8, P1, R40, R9, RZ ;  /* 0x0000000928087210 */ /* 0x000fc80007f3e0ff */
[----:B------:R-:W-:-:S06]  /*4f70*/  IADD3.X R9, RZ, R41, RZ, P1, !PT ;  /* 0x00000029ff097210 */ /* 0x000fcc0000ffe4ff */
[----:B------:R-:W5:Y:S01]  /*4f80*/  LDG.E.128 R8, desc[UR60][R8.64] ;  /* 0x0000003c08087981 */ /* 0x000f62000c1e1d00 */
[----:B------:R-:W-:Y:S01]  /*4f90*/  IMAD.IADD R43, R43, 0x1, R0 ;  /* 0x000000012b2b7824 */ /* 0x000fe200078e0200 */
[----:B------:R-:W-:Y:S06]  /*4fa0*/  @!P0 BRA `(.L_x_2060) ;  /* 0x0000000c00d08947 */ /* 0x000fec0003800000 */
        /* <DEDUP_REMOVED lines=244> */
.L_x_2060:
[----:B------:R-:W-:Y:S01]  /*5ef0*/  LOP3.LUT R25, R42, 0xfffffff0, RZ, 0xc0, !PT ;  /* 0xfffffff02a197812 */ /* 0x000fe200078ec0ff */
[----:B------:R-:W-:-:S03]  /*5f00*/  ULDC UR4, c[0x0][0x21c] ;  /* 0x0000870000047ab9 */ /* 0x000fc60000000800 */
[----:B------:R-:W-:-:S05]  /*5f10*/  IADD3 R24, P1, R40, R25, RZ ;  /* 0x0000001928187210 */ /* 0x000fca0007f3e0ff */
[----:B------:R-:W-:-:S06]  /*5f20*/  IMAD.X R25, RZ, RZ, R41, P1 ;  /* 0x000000ffff197224 */ /* 0x000fcc00008e0629 */
[----:B------:R-:W2:Y:S01]  /*5f30*/  LDG.E.128 R24, desc[UR60][R24.64] ;  /* 0x0000003c18187981 */ /* 0x000ea2000c1e1d00 */
[----:B------:R-:W-:Y:S01]  /*5f40*/  IADD3 R43, R43, R0, RZ ;  /* 0x000000002b2b7210 */ /* 0x000fe20007ffe0ff */
[----:B------:R-:W-:Y:S01]  /*5f50*/  IMAD.U32 R42, RZ, RZ, UR4 ;  /* 0x00000004ff2a7e24 */ /* 0x000fe2000f8e00ff */
[----:B-----5:R-:W-:Y:S01]  /*5f60*/  IADD3 R39, R20, R39, RZ ;  /* 0x0000002714277210 */ /* 0x020fe20007ffe0ff */
        /* <DEDUP_REMOVED lines=13> */
[----:B--2---:R-:W-:Y:S01]  /*6040*/  IADD3 R5, R24, R5, RZ ;  /* 0x0000000518057210 */ /* 0x004fe20007ffe0ff */
[----:B------:R-:W-:Y:S01]  /*6050*/  IMAD.IADD R6, R25, 0x1, R6 ;  /* 0x0000000119067824 */ /* 0x000fe200078e0206 */
[----:B------:R-:W-:Y:S01]  /*6060*/  IADD3 R3, R26, R3, RZ ;  /* 0x000000031a037210 */ /* 0x000fe20007ffe0ff */
[----:B------:R-:W-:-:S04]  /*6070*/  IMAD.IADD R4, R27, 0x1, R4 ;  /* 0x000000011b047824 */ /* 0x000fc800078e0204 */
[----:B------:R-:W-:Y:S05]  /*6080*/  @!P1 BRA `(.L_x_2061) ;  /* 0xffffffbc00289947 */ /* 0x000fea000383ffff */
[----:B------:R-:W-:Y:S05]  /*6090*/  BSYNC B1 ;  /* 0x0000000000017941 */ /* 0x000fea0003800000 */
.L_x_2056:
[----:B------:R-:W-:Y:S05]  /*60a0*/  BSYNC B0 ;  /* 0x0000000000007941 */ /* 0x000fea0003800000 */
.L_x_2055:
        /* <DEDUP_REMOVED lines=270> */
[C---:B------:R-:W-:Y:S01]  /*7190*/  IADD3 R47, -R23.reuse, RZ, RZ ;  /* 0x000000ff172f7210 */ /* 0x040fe20007ffe1ff */
        /* <DEDUP_REMOVED lines=9> */
.L_x_2064:
        /* <DEDUP_REMOVED lines=281> */
.L_x_2065:
        /* <DEDUP_REMOVED lines=281> */
.L_x_2066:
        /* <DEDUP_REMOVED lines=281> */
.L_x_2067:
[----:B------:R-:W-:-:S04]  /*a6e0*/  LOP3.LUT R25, R45, 0xfffffff0, RZ, 0xc0, !PT ;  /* 0xfffffff02d197812 */ /* 0x000fc800078ec0ff */
[----:B------:R-:W-:-:S05]  /*a6f0*/  IADD3 R24, P1, R40, R25, RZ ;  /* 0x0000001928187210 */ /* 0x000fca0007f3e0ff */
[----:B------:R-:W-:-:S06]  /*a700*/  IMAD.X R25, RZ, RZ, R41, P1 ;  /* 0x000000ffff197224 */ /* 0x000fcc00008e0629 */
[----:B------:R-:W5:Y:S02]  /*a710*/  LDG.E.128 R24, desc[UR60][R24.64] ;  /* 0x0000003c18187981 */ /* 0x000f64000c1e1d00 */
.L_x_2063:
[----:B------:R-:W-:Y:S05]  /*a720*/  BSYNC B0 ;  /* 0x0000000000007941 */ /* 0x000fea0003800000 */
.L_x_2062:
[----:B------:R-:W-:Y:S04]  /*a730*/  BSSY B0, `(.L_x_2068) ;  /* 0x000001a000007945 */ /* 0x000fe80003800000 */
[----:B------:R-:W-:Y:S05]  /*a740*/  @P0 BRA `(.L_x_2069) ;  /* 0x0000000000600947 */ /* 0x000fea0003800000 */
[----:B------:R-:W-:Y:S01]  /*a750*/  IADD3 R43, R43, R0, RZ ;  /* 0x000000002b2b7210 */ /* 0x000fe20007ffe0ff */
[----:B-----5:R-:W-:Y:S01]  /*a760*/  IMAD.IADD R39, R39, 0x1, R20 ;  /* 0x0000000127277824 */ /* 0x020fe200078e0214 */
        /* <DEDUP_REMOVED lines=21> */
[----:B------:R-:W-:-:S07]  /*a8c0*/  @!P0 IADD3 R4, R4, R27, RZ ;  /* 0x0000001b04048210 */ /* 0x000fce0007ffe0ff */
.L_x_2069:
[----:B------:R-:W-:Y:S05]  /*a8d0*/  BSYNC B0 ;  /* 0x0000000000007941 */ /* 0x000fea0003800000 */
.L_x_2068:
[----:B-----5:R-:W-:Y:S02]  /*a8e0*/  IADD3 R27, R16, R30, R34 ;  /* 0x0000001e101b7210 */ /* 0x020fe40007ffe022 */
[----:B------:R-:W-:Y:S02]  /*a8f0*/  IADD3 R25, R28, R32, R38 ;  /* 0x000000201c197210 */ /* 0x000fe40007ffe026 */
[----:B------:R-:W-:Y:S01]  /*a900*/  IADD3 R26, R7, R31, R35 ;  /* 0x0000001f071a7210 */ /* 0x000fe20007ffe023 */
[----:B------:R-:W-:Y:S01]  /*a910*/  IMAD.IADD R27, R27, 0x1, R4 ;  /* 0x000000011b1b7824 */ /* 0x000fe200078e0204 */
[----:B------:R-:W-:Y:S01]  /*a920*/  IADD3 R24, R29, R33, R39 ;  /* 0x000000211d187210 */ /* 0x000fe20007ffe027 */
[----:B------:R-:W-:Y:S01]  /*a930*/  IMAD.IADD R25, R25, 0x1, R6 ;  /* 0x0000000119197824 */ /* 0x000fe200078e0206 */
[----:B------:R-:W-:Y:S02]  /*a940*/  IADD3 R26, R26, R3, RZ ;  /* 0x000000031a1a7210 */ /* 0x000fe40007ffe0ff */
[----:B------:R-:W-:Y:S01]  /*a950*/  IADD3 R24, R24, R5, RZ ;  /* 0x0000000518187210 */ /* 0x000fe20007ffe0ff */
[----:B------:R-:W-:Y:S06]  /*a960*/  BRA `(.L_x_2037) ;  /* 0x0000001000347947 */ /* 0x000fec0003800000 */
.L_x_2054:
        /* <DEDUP_REMOVED lines=32> */
.L_x_2072:
        /* <DEDUP_REMOVED lines=22> */
[----:B--2---:R-:W-:Y:S01]  /*acd0*/  IMAD.IADD R29, R24, 0x1, R29 ;  /* 0x00000001181d7824 */ /* 0x004fe200078e021d */
[----:B------:R-:W-:Y:S01]  /*ace0*/  IADD3 R28, R25, R28, RZ ;  /* 0x0000001c191c7210 */ /* 0x000fe20007ffe0ff */
[----:B------:R-:W-:Y:S01]  /*acf0*/  IMAD.IADD R7, R26, 0x1, R7 ;  /* 0x000000011a077824 */ /* 0x000fe200078e0207 */
[----:B------:R-:W-:Y:S01]  /*ad00*/  IADD3 R16, R27, R16, RZ ;  /* 0x000000101b107210 */ /* 0x000fe20007ffe0ff */
[----:B---3--:R-:W-:Y:S01]  /*ad10*/  IMAD.IADD R33, R20, 0x1, R33 ;  /* 0x0000000114217824 */ /* 0x008fe200078e0221 */
[----:B------:R-:W-:Y:S01]  /*ad20*/  IADD3 R32, R21, R32, RZ ;  /* 0x0000002015207210 */ /* 0x000fe20007ffe0ff */
[----:B------:R-:W-:Y:S01]  /*ad30*/  IMAD.IADD R31, R22, 0x1, R31 ;  /* 0x00000001161f7824 */ /* 0x000fe200078e021f */
[----:B------:R-:W-:Y:S01]  /*ad40*/  IADD3 R30, R23, R30, RZ ;  /* 0x0000001e171e7210 */ /* 0x000fe20007ffe0ff */
[----:B----4-:R-:W-:Y:S01]  /*ad50*/  IMAD.IADD R34, R8, 0x1, R34 ;  /* 0x0000000108227824 */ /* 0x010fe200078e0222 */
[----:B------:R-:W-:Y:S01]  /*ad60*/  IADD3 R35, R9, R35, RZ ;  /* 0x0000002309237210 */ /* 0x000fe20007ffe0ff */
[----:B------:R-:W-:Y:S01]  /*ad70*/  IMAD.IADD R36, R10, 0x1, R36 ;  /* 0x000000010a247824 */ /* 0x000fe200078e0224 */
[----:B------:R-:W-:Y:S01]  /*ad80*/  IADD3 R37, R11, R37, RZ ;  /* 0x000000250b257210 */ /* 0x000fe20007ffe0ff */
[----:B-----5:R-:W-:Y:S01]  /*ad90*/  IMAD.IADD R3, R12, 0x1, R3 ;  /* 0x000000010c037824 */ /* 0x020fe200078e0203 */
[----:B------:R-:W-:Y:S01]  /*ada0*/  IADD3 R6, R13, R6, RZ ;  /* 0x000000060d067210 */ /* 0x000fe20007ffe0ff */
[----:B------:R-:W-:Y:S01]  /*adb0*/  IMAD.IADD R5, R14, 0x1, R5 ;  /* 0x000000010e057824 */ /* 0x000fe200078e0205 */
[----:B------:R-:W-:Y:S01]  /*adc0*/  IADD3 R4, R15, R4, RZ ;  /* 0x000000040f047210 */ /* 0x000fe20007ffe0ff */
[----:B------:R-:W-:Y:S06]  /*add0*/  @!P0 BRA `(.L_x_2072) ;  /* 0xfffffffc00648947 */ /* 0x000fec000383ffff */
[----:B------:R-:W-:Y:S05]  /*ade0*/  BSYNC B1 ;  /* 0x0000000000017941 */ /* 0x000fea0003800000 */
.L_x_2071:
[----:B------:R-:W-:Y:S05]  /*adf0*/  BSYNC B0 ;  /* 0x0000000000007941 */ /* 0x000fea0003800000 */
.L_x_2070:
        /* <DEDUP_REMOVED lines=27> */
.L_x_2074:
[----:B------:R-:W-:Y:S05]  /*afb0*/  BSYNC B0 ;  /* 0x0000000000007941 */ /* 0x000fea0003800000 */
.L_x_2073:
        /* <DEDUP_REMOVED lines=26> */
.L_x_2076:
[----:B------:R-:W-:Y:S05]  /*b160*/  BSYNC B0 ;  /* 0x0000000000007941 */ /* 0x000fea0003800000 */
.L_x_2075:
        /* <DEDUP_REMOVED lines=9> */
.L_x_2053:
        /* <DEDUP_REMOVED lines=36> */
.L_x_2079:
        /* <DEDUP_REMOVED lines=15> */
[----:B------:R-:W-:-:S04]  /*b530*/  IMAD.IADD R37, R37, 0x1, R4 ;  /* 0x0000000125257824 */ /* 0x000fc800078e0204 */
[----:B------:R-:W-:-:S05]  /*b540*/  IMAD R39, R4, 0x3, R37 ;  /* 0x0000000304277824 */ /* 0x000fca00078e0225 */
[----:B------:R-:W-:Y:S02]  /*b550*/  ISETP.GE.U32.AND P0, PT, R39, R42, PT ;  /* 0x0000002a2700720c */ /* 0x000fe40003f06070 */
[----:B--2---:R-:W-:Y:S01]  /*b560*/  IADD3 R34, R20, R34, RZ ;  /* 0x0000002214227210 */ /* 0x004fe20007ffe0ff */
[----:B------:R-:W-:Y:S01]  /*b570*/  IMAD.IADD R32, R21, 0x1, R32 ;  /* 0x0000000115207824 */ /* 0x000fe200078e0220 */
[----:B------:R-:W-:Y:S01]  /*b580*/  IADD3 R33, R22, R33, RZ ;  /* 0x0000002116217210 */ /* 0x000fe20007ffe0ff */
[----:B------:R-:W-:Y:S01]  /*b590*/  IMAD.IADD R30, R23, 0x1, R30 ;  /* 0x00000001171e7824 */ /* 0x000fe200078e021e */
[----:B---3--:R-:W-:Y:S01]  /*b5a0*/  IADD3 R31, R24, R31, RZ ;  /* 0x0000001f181f7210 */ /* 0x008fe20007ffe0ff */
[----:B------:R-:W-:Y:S01]  /*b5b0*/  IMAD.IADD R28, R25, 0x1, R28 ;  /* 0x00000001191c7824 */ /* 0x000fe200078e021c */
[----:B------:R-:W-:Y:S01]  /*b5c0*/  IADD3 R29, R26, R29, RZ ;  /* 0x0000001d1a1d7210 */ /* 0x000fe20007ffe0ff */
[----:B------:R-:W-:Y:S01]  /*b5d0*/  IMAD.IADD R16, R27, 0x1, R16 ;  /* 0x000000011b107824 */ /* 0x000fe200078e0210 */
[----:B----4-:R-:W-:Y:S01]  /*b5e0*/  IADD3 R7, R8, R7, RZ ;  /* 0x0000000708077210 */ /* 0x010fe20007ffe0ff */
[----:B------:R-:W-:Y:S01]  /*b5f0*/  IMAD.IADD R6, R9, 0x1, R6 ;  /* 0x0000000109067824 */ /* 0x000fe200078e0206 */
[----:B------:R-:W-:Y:S01]  /*b600*/  IADD3 R35, R10, R35, RZ ;  /* 0x000000230a237210 */ /* 0x000fe20007ffe0ff */
[----:B------:R-:W-:Y:S01]  /*b610*/  IMAD.IADD R36, R11, 0x1, R36 ;  /* 0x000000010b247824 */ /* 0x000fe200078e0224 */
[----:B-----5:R-:W-:Y:S01]  /*b620*/  IADD3 R3, R12, R3, RZ ;  /* 0x000000030c037210 */ /* 0x020fe20007ffe0ff */
[----:B------:R-:W-:Y:S01]  /*b630*/  IMAD.IADD R0, R13, 0x1, R0 ;  /* 0x000000010d007824 */ /* 0x000fe200078e0200 */
[----:B------:R-:W-:Y:S01]  /*b640*/  IADD3 R5, R14, R5, RZ ;  /* 0x000000050e057210 */ /* 0x000fe20007ffe0ff */
[----:B------:R-:W-:Y:S01]  /*b650*/  IMAD.IADD R38, R15, 0x1, R38 ;  /* 0x000000010f267824 */ /* 0x000fe200078e0226 */
[----:B------:R-:W-:Y:S06]  /*b660*/  @!P0 BRA `(.L_x_2079) ;  /* 0xfffffffc00748947 */ /* 0x000fec000383ffff */
[----:B------:R-:W-:Y:S05]  /*b670*/  BSYNC B1 ;  /* 0x0000000000017941 */ /* 0x000fea0003800000 */
.L_x_2078:
[----:B------:R-:W-:Y:S05]  /*b680*/  BSYNC B0 ;  /* 0x0000000000007941 */ /* 0x000fea0003800000 */
.L_x_2077:
        /* <DEDUP_REMOVED lines=23> */
.L_x_2081:
[----:B------:R-:W-:Y:S05]  /*b800*/  BSYNC B0 ;  /* 0x0000000000007941 */ /* 0x000fea0003800000 */
.L_x_2080:
        /* <DEDUP_REMOVED lines=9> */
[----:B------:R-:W-:Y:S01]  /*b8a0*/  IADD3 R21, R37, R4, RZ ;  /* 0x0000000425157210 */ /* 0x000fe20007ffe0ff */
[----:B------:R-:W-:Y:S01]  /*b8b0*/  IMAD.IADD R28, R28, 0x1, R25 ;  /* 0x000000011c1c7824 */ /* 0x000fe200078e0219 */
[----:B------:R-:W-:Y:S02]  /*b8c0*/  IADD3 R31, R31, R24, RZ ;  /* 0x000000181f1f7210 */ /* 0x000fe40007ffe0ff */
[----:B------:R-:W-:Y:S02]  /*b8d0*/  ISETP.GE.U32.AND P0, PT, R21, R42, PT ;  /* 0x0000002a1500720c */ /* 0x000fe40003f06070 */
[----:B------:R-:W-:Y:S02]  /*b8e0*/  IADD3 R29, R29, R26, RZ ;  /* 0x0000001a1d1d7210 */ /* 0x000fe40007ffe0ff */
[----:B------:R-:W-:-:S09]  /*b8f0*/  IADD3 R16, R16, R27, RZ ;  /* 0x0000001b10107210 */ /* 0x000fd20007ffe0ff */
[----:B------:R-:W-:Y:S05]  /*b900*/  @P0 BRA `(.L_x_2083) ;  /* 0x0000000000280947 */ /* 0x000fea0003800000 */
[----:B------:R-:W-:Y:S01]  /*b910*/  IMAD.IADD R21, R21, 0x1, R4 ;  /* 0x0000000115157824 */ /* 0x000fe200078e0204 */
[----:B------:R-:W-:Y:S01]  /*b920*/  IADD3 R7, R7, R8, RZ ;  /* 0x0000000807077210 */ /* 0x000fe20007ffe0ff */
[----:B------:R-:W-:Y:S01]  /*b930*/  IMAD.IADD R35, R35, 0x1, R10 ;  /* 0x0000000123237824 */ /* 0x000fe200078e020a */
[----:B------:R-:W-:Y:S02]  /*b940*/  IADD3 R6, R6, R9, RZ ;  /* 0x0000000906067210 */ /* 0x000fe40007ffe0ff */
[----:B------:R-:W-:Y:S02]  /*b950*/  ISETP.GE.U32.AND P0, PT, R21, R42, PT ;  /* 0x0000002a1500720c */ /* 0x000fe40003f06070 */
[----:B------:R-:W-:-:S11]  /*b960*/  IADD3 R36, R36, R11, RZ ;  /* 0x0000000b24247210 */ /* 0x000fd60007ffe0ff */
[----:B------:R-:W-:Y:S01]  /*b970*/  @!P0 IADD3 R3, R3, R12, RZ ;  /* 0x0000000c03038210 */ /* 0x000fe20007ffe0ff */
[----:B------:R-:W-:Y:S01]  /*b980*/  @!P0 IMAD.IADD R0, R0, 0x1, R13 ;  /* 0x0000000100008824 */ /* 0x000fe200078e020d */
[----:B------:R-:W-:Y:S02]  /*b990*/  @!P0 IADD3 R5, R5, R14, RZ ;  /* 0x0000000e05058210 */ /* 0x000fe40007ffe0ff */
[----:B------:R-:W-:-:S07]  /*b9a0*/  @!P0 IADD3 R38, R38, R15, RZ ;  /* 0x0000000f26268210 */ /* 0x000fce0007ffe0ff */
.L_x_2083:
[----:B------:R-:W-:Y:S05]  /*b9b0*/  BSYNC B0 ;  /* 0x0000000000007941 */ /* 0x000fea0003800000 */
.L_x_2082:
[----:B-----5:R-:W-:Y:S02]  /*b9c0*/  IADD3 R27, R36, R16, R30 ;  /* 0x00000010241b7210 */ /* 0x020fe40007ffe01e */
[----:B------:R-:W-:Y:S02]  /*b9d0*/  IADD3 R24, R7, R31, R34 ;  /* 0x0000001f07187210 */ /* 0x000fe40007ffe022 */
[----:B------:R-:W-:Y:S01]  /*b9e0*/  IADD3 R26, R35, R29, R33 ;  /* 0x0000001d231a7210 */ /* 0x000fe20007ffe021 */
[----:B------:R-:W-:Y:S01]  /*b9f0*/  IMAD.IADD R27, R27, 0x1, R38 ;  /* 0x000000011b1b7824 */ /* 0x000fe200078e0226 */
[----:B------:R-:W-:Y:S01]  /*ba00*/  IADD3 R25, R6, R28, R32 ;  /* 0x0000001c06197210 */ /* 0x000fe20007ffe020 */
[----:B------:R-:W-:Y:S01]  /*ba10*/  IMAD.IADD R24, R24, 0x1, R3 ;  /* 0x0000000118187824 */ /* 0x000fe200078e0203 */
[----:B------:R-:W-:Y:S02]  /*ba20*/  IADD3 R26, R26, R5, RZ ;  /* 0x000000051a1a7210 */ /* 0x000fe40007ffe0ff */
[----:B------:R-:W-:-:S07]  /*ba30*/  IADD3 R25, R25, R0, RZ ;  /* 0x0000000019197210 */ /* 0x000fce0007ffe0ff */
.L_x_2037:
[----:B------:R-:W-:Y:S05]  /*ba40*/  BSYNC B6 ;  /* 0x0000000000067941 */ /* 0x000fea0003800000 */
.L_x_2036:
        /* <DEDUP_REMOVED lines=15> */
.L_x_2085:
        /* <DEDUP_REMOVED lines=8> */
[----:B-12---:R-:W-:Y:S01]  /*bbc0*/  @!P0 IADD3 R24, R24, R8, RZ ;  /* 0x0000000818188210 */ /* 0x006fe20007ffe0ff */
[----:B------:R-:W-:Y:S01]  /*bbd0*/  @!P0 IMAD.IADD R25, R25, 0x1, R9 ;  /* 0x0000000119198824 */ /* 0x000fe200078e0209 */
[----:B------:R-:W-:Y:S02]  /*bbe0*/  @!P0 IADD3 R26, R26, R10, RZ ;  /* 0x0000000a1a1a8210 */ /* 0x000fe40007ffe0ff */
[----:B------:R-:W-:-:S05]  /*bbf0*/  @!P0 IADD3 R27, R27, R11, RZ ;  /* 0x0000000b1b1b8210 */ /* 0x000fca0007ffe0ff */
[----:B------:R2:W-:Y:S01]  /*bc00*/  @!P0 STS.128 [R0], R24 ;  /* 0x0000001800008388 */ /* 0x0005e20000000c00 */
[----:B------:R-:W-:Y:S02]  /*bc10*/  ISETP.GT.AND P0, PT, R4, 0x1, PT ;  /* 0x000000010400780c */ /* 0x000fe40003f04270 */
[----:B------:R-:W-:-:S11]  /*bc20*/  SHF.R.S32.HI R4, RZ, 0x1, R4 ;  /* 0x00000001ff047819 */ /* 0x000fd60000011404 */
[----:B------:R-:W-:Y:S05]  /*bc30*/  @P0 BRA `(.L_x_2085) ;  /* 0xfffffffc00c00947 */ /* 0x000fea000383ffff */
.L_x_2084:
[----:B------:R-:W-:Y:S02]  /*bc40*/  ULDC UR4, c[0x0][0x230] ;  /* 0x00008c0000047ab9 */ /* 0x000fe40000000800 */
[----:B------:R-:W-:-:S13]  /*bc50*/  ISETP.NE.AND P0, PT, RZ, UR4, PT ;  /* 0x00000004ff007c0c */ /* 0x000fda000bf05270 */
[----:B------:R-:W-:Y:S05]  /*bc60*/  @!P0 BRA `(.L_x_2086) ;  /* 0x0000000000c08947 */ /* 0x000fea0003800000 */
[----:B------:R-:W3:Y:S02]  /*bc70*/  LDC R5, c[0x0][RZ] ;  /* 0x00000000ff057b82 */ /* 0x000ee40000000800 */
[----:B---3--:R-:W-:Y:S01]  /*bc80*/  ISETP.GT.AND P0, PT, R5, 0x20, PT ;  /* 0x000000200500780c */ /* 0x008fe20003f04270 */
[----:B-12---:R-:W-:-:S12]  /*bc90*/  IMAD.MOV.U32 R0, RZ, RZ, R5 ;  /* 0x000000ffff007224 */ /* 0x006fd800078e0005 */
        /* <DEDUP_REMOVED lines=13> */
.L_x_2088:
[----:B------:R-:W-:Y:S01]  /*bd70*/  IADD3 R0, R17, R4, RZ ;  /* 0x0000000411007210 */ /* 0x000fe20007ffe0ff */
[----:B------:R-:W-:Y:S05]  /*bd80*/  WARPSYNC.ALL ;  /* 0x0000000000007948 */ /* 0x000fea0003800000 */
[----:B------:R-:W-:Y:S01]  /*bd90*/  BAR.SYNC.DEFER_BLOCKING 0x0 ;  /* 0x0000000000007b1d */ /* 0x000fe20000010000 */
[----:B------:R-:W-:-:S04]  /*bda0*/  ISETP.GE.U32.AND P0, PT, R0, R5, PT ;  /* 0x000000050000720c */ /* 0x000fc80003f06070 */
[----:B------:R-:W-:-:S13]  /*bdb0*/  ISETP.GE.U32.OR P0, PT, R17, R4, P0 ;  /* 0x000000041100720c */ /* 0x000fda0000706470 */
[----:B------:R-:W-:Y:S01]  /*bdc0*/  @!P0 IMAD R0, R4, 0x10, R3 ;  /* 0x0000001004008824 */ /* 0x000fe200078e0203 */
[----:B------:R-:W-:-:S04]  /*bdd0*/  SHF.R.S32.HI R4, RZ, 0x1, R4 ;  /* 0x00000001ff047819 */ /* 0x000fc80000011404 */
[----:B-1----:R-:W1:Y:S02]  /*bde0*/  @!P0 LDS.128 R8, [R0] ;  /* 0x0000000000088984 */ /* 0x002e640000000c00 */
[----:B-1----:R-:W-:Y:S01]  /*bdf0*/  @!P0 IADD3 R24, R24, R8, RZ ;  /* 0x0000000818188210 */ /* 0x002fe20007ffe0ff */
[----:B------:R-:W-:Y:S01]  /*be00*/  @!P0 IMAD.IADD R26, R26, 0x1, R10 ;  /* 0x000000011a1a8824 */ /* 0x000fe200078e020a */
[----:B------:R-:W-:Y:S02]  /*be10*/  @!P0 IADD3 R25, R25, R9, RZ ;  /* 0x0000000919198210 */ /* 0x000fe40007ffe0ff */
[----:B------:R-:W-:-:S05]  /*be20*/  @!P0 IADD3 R27, R27, R11, RZ ;  /* 0x0000000b1b1b8210 */ /* 0x000fca0007ffe0ff */
[----:B------:R1:W-:Y:S01]  /*be30*/  @!P0 STS.128 [R3], R24 ;  /* 0x0000001803008388 */ /* 0x0003e20000000c00 */
[----:B------:R-:W-:-:S13]  /*be40*/  ISETP.GE.AND P0, PT, R4, 0x20, PT ;  /* 0x000000200400780c */ /* 0x000fda0003f06270 */
[----:B------:R-:W-:Y:S05]  /*be50*/  @P0 BRA `(.L_x_2088) ;  /* 0xfffffffc00c40947 */ /* 0x000fea000383ffff */
[----:B------:R-:W-:-:S07]  /*be60*/  MOV R0, 0x20 ;  /* 0x0000002000007802 */ /* 0x000fce0000000f00 */
.L_x_2087:
[----:B------:R-:W-:Y:S01]  /*be70*/  ISETP.GE.AND P0, PT, R0, 0x2, PT ;  /* 0x000000020000780c */ /* 0x000fe20003f06270 */
[----:B------:R-:W-:Y:S05]  /*be80*/  WARPSYNC.ALL ;  /* 0x0000000000007948 */ /* 0x000fea0003800000 */
[----:B------:R-:W-:Y:S07]  /*be90*/  BAR.SYNC.DEFER_BLOCKING 0x0 ;  /* 0x0000000000007b1d */ /* 0x000fee0000010000 */
[----:B------:R-:W-:Y:S05]  /*bea0*/  @!P0 BRA `(.L_x_2086) ;  /* 0x0000000000308947 */ /* 0x000fea0003800000 */
[----:B-1----:R-:W-:-:S07]  /*beb0*/  IMAD.MOV.U32 R3, RZ, RZ, 0x1 ;  /* 0x00000001ff037424 */ /* 0x002fce00078e00ff */
.L_x_2089:
[----:B------:R-:W1:Y:S04]  /*bec0*/  SHFL.DOWN PT, R5, R24, R3, 0x1f ;  /* 0x08001f0318057589 */ /* 0x000e6800000e0000 */
[----:B------:R-:W2:Y:S04]  /*bed0*/  SHFL.DOWN PT, R4, R25, R3, 0x1f ;  /* 0x08001f0319047589 */ /* 0x000ea800000e0000 */
[----:B------:R-:W3:Y:S04]  /*bee0*/  SHFL.DOWN PT, R7, R26, R3, 0x1f ;  /* 0x08001f031a077589 */ /* 0x000ee800000e0000 */
[----:B------:R4:W5:Y:S02]  /*bef0*/  SHFL.DOWN PT, R6, R27, R3, 0x1f ;  /* 0x08001f031b067589 */ /* 0x00096400000e0000 */
[----:B----4-:R-:W-:-:S02]  /*bf00*/  SHF.L.U32 R3, R3, 0x1, RZ ;  /* 0x0000000103037819 */ /* 0x010fc400000006ff */
[----:B-1----:R-:W-:Y:S02]  /*bf10*/  IADD3 R24, R5, R24, RZ ;  /* 0x0000001805187210 */ /* 0x002fe40007ffe0ff */
[----:B------:R-:W-:Y:S01]  /*bf20*/  ISETP.GE.AND P0, PT, R3, R0, PT ;  /* 0x000000000300720c */ /* 0x000fe20003f06270 */
[----:B--2---:R-:W-:Y:S01]  /*bf30*/  IMAD.IADD R25, R4, 0x1, R25 ;  /* 0x0000000104197824 */ /* 0x004fe200078e0219 */
[----:B---3--:R-:W-:Y:S02]  /*bf40*/  IADD3 R26, R7, R26, RZ ;  /* 0x0000001a071a7210 */ /* 0x008fe40007ffe0ff */
[----:B-----5:R-:W-:-:S09]  /*bf50*/  IADD3 R27, R6, R27, RZ ;  /* 0x0000001b061b7210 */ /* 0x020fd20007ffe0ff */
[----:B------:R-:W-:Y:S05]  /*bf60*/  @!P0 BRA `(.L_x_2089) ;  /* 0xfffffffc00d48947 */ /* 0x000fea000383ffff */
.L_x_2086:
[----:B------:R-:W3:Y:S01]  /*bf70*/  LDC R20, c[0x0][0x3ec] ;  /* 0x0000fb00ff147b82 */ /* 0x000ee20000000800 */
[----:B------:R-:W-:Y:S01]  /*bf80*/  HFMA2.MMA R28, -RZ, RZ, 0, 0 ;  /* 0x00000000ff1c7435 */ /* 0x000fe200000001ff */
[----:B------:R-:W-:Y:S01]  /*bf90*/  IMAD.MOV.U32 R23, RZ, RZ, RZ ;  /* 0x000000ffff177224 */ /* 0x000fe200078e00ff */
[----:B---3--:R-:W-:-:S13]  /*bfa0*/  ISETP.NE.AND P1, PT, R20, RZ, PT ;  /* 0x000000ff1400720c */ /* 0x008fda0003f25270 */
        /* <DEDUP_REMOVED lines=275> */
.L_x_2090:
        /* <DEDUP_REMOVED lines=278> */
.L_x_2091:
        /* <DEDUP_REMOVED lines=279> */
.L_x_2092:
        /* <DEDUP_REMOVED lines=277> */
.L_x_2093:
        /* <DEDUP_REMOVED lines=297> */
.L_x_2095:
        /* <DEDUP_REMOVED lines=277> */
.L_x_2096:
        /* <DEDUP_REMOVED lines=279> */
.L_x_2097:
        /* <DEDUP_REMOVED lines=277> */
.L_x_2098:
        /* <DEDUP_REMOVED lines=16> */
.L_x_2100:
[----:B------:R-:W-:Y:S05]  /*14ca0*/  BSYNC B0 ;  /* 0x0000000000007941 */ /* 0x000fea0003800000 */
.L_x_2099:
        /* <DEDUP_REMOVED lines=17> */
.L_x_2102:
[----:B------:R-:W-:Y:S05]  /*14dc0*/  BSYNC B0 ;  /* 0x0000000000007941 */ /* 0x000fea0003800000 */
.L_x_2101:
        /* <DEDUP_REMOVED lines=35> */
.L_x_2104:
[----:B------:R-:W-:Y:S05]  /*15000*/  BSYNC B0 ;  /* 0x0000000000007941 */ /* 0x000fea0003800000 */
.L_x_2103:
        /* <DEDUP_REMOVED lines=38> */
.L_x_2109:
        /* <DEDUP_REMOVED lines=8> */
[----:B------:R-:W-:Y:S02]  /*152f0*/  ISETP.GE.U32.AND P0, PT, R6, UR8, PT ;  /* 0x0000000806007c0c */ /* 0x000fe4000bf06070 */
[----:B--2---:R-:W-:Y:S02]  /*15300*/  IADD3 R24, R29, R24, RZ ;  /* 0x000000181d187210 */ /* 0x004fe40007ffe0ff */
[----:B---3--:R-:W-:Y:S01]  /*15310*/  IADD3 R25, R0, R25, RZ ;  /* 0x0000001900197210 */ /* 0x008fe20007ffe0ff */
[----:B----4-:R-:W-:Y:S01]  /*15320*/  IMAD.IADD R26, R31, 0x1, R26 ;  /* 0x000000011f1a7824 */ /* 0x010fe200078e021a */
[----:B-----5:R-:W-:-:S07]  /*15330*/  IADD3 R27, R28, R27, RZ ;  /* 0x0000001b1c1b7210 */ /* 0x020fce0007ffe0ff */
[----:B------:R-:W-:Y:S05]  /*15340*/  @!P0 BRA `(.L_x_2109) ;  /* 0xfffffffc00c88947 */ /* 0x000fea000383ffff */
[----:B------:R-:W-:Y:S05]  /*15350*/  BSYNC B1 ;  /* 0x0000000000017941 */ /* 0x000fea0003800000 */
.L_x_2108:
[----:B------:R-:W-:Y:S05]  /*15360*/  BRA `(.L_x_2107) ;  /* 0x0000000000747947 */ /* 0x000fea0003800000 */
.L_x_2106:
        /* <DEDUP_REMOVED lines=15> */
.L_x_2110:
[----:B------:R-:W-:-:S04]  /*15460*/  IMAD.IADD R6, R0, 0x1, R23 ;  /* 0x0000000100067824 */ /* 0x000fc800078e0217 */
[----:B-1----:R-:W-:-:S04]  /*15470*/  IMAD R7, R6, R32, R17 ;  /* 0x0000002006077224 */ /* 0x002fc800078e0211 */
[----:B--2---:R-:W-:-:S05]  /*15480*/  IMAD.WIDE.U32 R6, R7, 0x10, R4 ;  /* 0x0000001007067825 */ /* 0x004fca00078e0004 */
[----:B------:R-:W2:Y:S04]  /*15490*/  LDG.E R29, desc[UR60][R6.64] ;  /* 0x0000003c061d7981 */ /* 0x000ea8000c1e1900 */
[----:B------:R-:W4:Y:S04]  /*154a0*/  LDG.E R28, desc[UR60][R6.64+0x4] ;  /* 0x0000043c061c7981 */ /* 0x000f28000c1e1900 */
[----:B------:R-:W5:Y:S04]  /*154b0*/  LDG.E R31, desc[UR60][R6.64+0x8] ;  /* 0x0000083c061f7981 */ /* 0x000f68000c1e1900 */
[----:B------:R-:W5:Y:S01]  /*154c0*/  LDG.E R30, desc[UR60][R6.64+0xc] ;  /* 0x00000c3c061e7981 */ /* 0x000f62000c1e1900 */
[----:B---3--:R-:W-:-:S04]  /*154d0*/  IADD3 R23, R34, R23, RZ ;  /* 0x0000001722177210 */ /* 0x008fc80007ffe0ff */
[----:B------:R-:W-:Y:S02]  /*154e0*/  ISETP.GE.U32.AND P0, PT, R23, UR7, PT ;  /* 0x0000000717007c0c */ /* 0x000fe4000bf06070 */
[----:B--2---:R-:W-:Y:S01]  /*154f0*/  IADD3 R24, R29, R24, RZ ;  /* 0x000000181d187210 */ /* 0x004fe20007ffe0ff */
[----:B----4-:R-:W-:Y:S01]  /*15500*/  IMAD.IADD R25, R28, 0x1, R25 ;  /* 0x000000011c197824 */ /* 0x010fe200078e0219 */
[----:B-----5:R-:W-:Y:S02]  /*15510*/  IADD3 R26, R31, R26, RZ ;  /* 0x0000001a1f1a7210 */ /* 0x020fe40007ffe0ff */
[----:B------:R-:W-:-:S07]  /*15520*/  IADD3 R27, R30, R27, RZ ;  /* 0x0000001b1e1b7210 */ /* 0x000fce0007ffe0ff */
[----:B------:R-:W-:Y:S05]  /*15530*/  @!P0 BRA `(.L_x_2110) ;  /* 0xfffffffc00c88947 */ /* 0x000fea000383ffff */
.L_x_2107:
[----:B------:R-:W-:Y:S05]  /*15540*/  BSYNC B0 ;  /* 0x0000000000007941 */ /* 0x000fea0003800000 */
.L_x_2105:
        /* <DEDUP_REMOVED lines=13> */
.L_x_2112:
[----:B------:R-:W-:Y:S01]  /*15620*/  IADD3 R4, R2, R23, RZ ;  /* 0x0000001702047210 */ /* 0x000fe20007ffe0ff */
[----:B------:R-:W-:Y:S03]  /*15630*/  BAR.SYNC.DEFER_BLOCKING 0x0 ;  /* 0x0000000000007b1d */ /* 0x000fe60000010000 */
[----:B------:R-:W-:-:S04]  /*15640*/  ISETP.GE.U32.AND P0, PT, R4, UR6, PT ;  /* 0x0000000604007c0c */ /* 0x000fc8000bf06070 */
[----:B------:R-:W-:-:S13]  /*15650*/  ISETP.GE.U32.OR P0, PT, R2, R23, P0 ;  /* 0x000000170200720c */ /* 0x000fda0000706470 */
[----:B------:R-:W-:-:S05]  /*15660*/  @!P0 IMAD R4, R4, R28, R17 ;  /* 0x0000001c04048224 */ /* 0x000fca00078e0211 */
[----:B------:R-:W-:-:S06]  /*15670*/  @!P0 LEA R4, R4, UR4, 0x4 ;  /* 0x0000000404048c11 */ /* 0x000fcc000f8e20ff */
        /* <DEDUP_REMOVED lines=9> */
.L_x_2111:
        /* <DEDUP_REMOVED lines=11> */
.L_x_2115:
[----:B------:R-:W-:Y:S01]  /*157c0*/  IMAD.IADD R4, R17, 0x1, R2 ;  /* 0x0000000111047824 */ /* 0x000fe200078e0202 */
[----:B------:R-:W-:Y:S04]  /*157d0*/  BAR.SYNC.DEFER_BLOCKING 0x0 ;  /* 0x0000000000007b1d */ /* 0x000fe80000010000 */
[----:B------:R-:W-:-:S04]  /*157e0*/  ISETP.GE.U32.AND P0, PT, R4, R28, PT ;  /* 0x0000001c0400720c */ /* 0x000fc80003f06070 */
[----:B------:R-:W-:-:S13]  /*157f0*/  ISETP.GE.U32.OR P0, PT, R17, R2, P0 ;  /* 0x000000021100720c */ /* 0x000fda0000706470 */
[----:B------:R-:W-:Y:S02]  /*15800*/  @!P0 LEA R4, R2, R0, 0x4 ;  /* 0x0000000002048211 */ /* 0x000fe400078e20ff */
[----:B------:R-:W-:-:S04]  /*15810*/  SHF.R.S32.HI R2, RZ, 0x1, R2 ;  /* 0x00000001ff027819 */ /* 0x000fc80000011402 */
[----:B------:R-:W1:Y:S02]  /*15820*/  @!P0 LDS.128 R4, [R4] ;  /* 0x0000000004048984 */ /* 0x000e640000000c00 */
[----:B-123--:R-:W-:Y:S01]  /*15830*/  @!P0 IADD3 R24, R24, R4, RZ ;  /* 0x0000000418188210 */ /* 0x00efe20007ffe0ff */
[----:B------:R-:W-:Y:S01]  /*15840*/  @!P0 IMAD.IADD R25, R25, 0x1, R5 ;  /* 0x0000000119198824 */ /* 0x000fe200078e0205 */
[----:B------:R-:W-:Y:S02]  /*15850*/  @!P0 IADD3 R26, R26, R6, RZ ;  /* 0x000000061a1a8210 */ /* 0x000fe40007ffe0ff */
[----:B------:R-:W-:-:S05]  /*15860*/  @!P0 IADD3 R27, R27, R7, RZ ;  /* 0x000000071b1b8210 */ /* 0x000fca0007ffe0ff */
[----:B------:R3:W-:Y:S01]  /*15870*/  @!P0 STS.128 [R0], R24 ;  /* 0x0000001800008388 */ /* 0x0007e20000000c00 */
[----:B------:R-:W-:-:S13]  /*15880*/  ISETP.GE.AND P0, PT, R2, 0x20, PT ;  /* 0x000000200200780c */ /* 0x000fda0003f06270 */
[----:B------:R-:W-:Y:S05]  /*15890*/  @P0 BRA `(.L_x_2115) ;  /* 0xfffffffc00c80947 */ /* 0x000fea000383ffff */
[----:B------:R-:W-:-:S07]  /*158a0*/  IMAD.MOV.U32 R2, RZ, RZ, 0x20 ;  /* 0x00000020ff027424 */ /* 0x000fce00078e00ff */
.L_x_2114:
[----:B------:R-:W-:Y:S01]  /*158b0*/  BAR.SYNC.DEFER_BLOCKING 0x0 ;  /* 0x0000000000007b1d */ /* 0x000fe20000010000 */
[----:B------:R-:W-:-:S13]  /*158c0*/  ISETP.GE.AND P0, PT, R2, 0x2, PT ;  /* 0x000000020200780c */ /* 0x000fda0003f06270 */
[----:B------:R-:W-:Y:S05]  /*158d0*/  @!P0 BRA `(.L_x_2113) ;  /* 0x0000000000308947 */ /* 0x000fea0003800000 */
[----:B------:R-:W-:-:S07]  /*158e0*/  MOV R5, 0x1 ;  /* 0x0000000100057802 */ /* 0x000fce0000000f00 */
.L_x_2116:
[----:B------:R-:W4:Y:S04]  /*158f0*/  SHFL.DOWN PT, R7, R24, R5, 0x1f ;  /* 0x08001f0518077589 */ /* 0x000f2800000e0000 */
[----:B-123--:R-:W1:Y:S04]  /*15900*/  SHFL.DOWN PT, R0, R25, R5, 0x1f ;  /* 0x08001f0519007589 */ /* 0x00ee6800000e0000 */
[----:B------:R-:W2:Y:S04]  /*15910*/  SHFL.DOWN PT, R17, R26, R5, 0x1f ;  /* 0x08001f051a117589 */ /* 0x000ea800000e0000 */
[----:B------:R3:W5:Y:S02]  /*15920*/  SHFL.DOWN PT, R4, R27, R5, 0x1f ;  /* 0x08001f051b047589 */ /* 0x00076400000e0000 */
[----:B---3--:R-:W-:Y:S01]  /*15930*/  SHF.L.U32 R5, R5, 0x1, RZ ;  /* 0x0000000105057819 */ /* 0x008fe200000006ff */
[----:B----4-:R-:W-:-:S03]  /*15940*/  IMAD.IADD R24, R7, 0x1, R24 ;  /* 0x0000000107187824 */ /* 0x010fc600078e0218 */
[----:B------:R-:W-:Y:S02]  /*15950*/  ISETP.GE.AND P0, PT, R5, R2, PT ;  /* 0x000000020500720c */ /* 0x000fe40003f06270 */
[----:B-1----:R-:W-:Y:S02]  /*15960*/  IADD3 R25, R0, R25, RZ ;  /* 0x0000001900197210 */ /* 0x002fe40007ffe0ff */
[----:B--2---:R-:W-:Y:S01]  /*15970*/  IADD3 R26, R17, R26, RZ ;  /* 0x0000001a111a7210 */ /* 0x004fe20007ffe0ff */
[----:B-----5:R-:W-:-:S08]  /*15980*/  IMAD.IADD R27, R4, 0x1, R27 ;  /* 0x00000001041b7824 */ /* 0x020fd000078e021b */
[----:B------:R-:W-:Y:S05]  /*15990*/  @!P0 BRA `(.L_x_2116) ;  /* 0xfffffffc00d48947 */ /* 0x000fea000383ffff */
.L_x_2113:
        /* <DEDUP_REMOVED lines=13> */
[----:B----4-:R-:W-:-:S02]  /*15a70*/  IADD3 R24, R24, R3, RZ ;  /* 0x0000000318187210 */ /* 0x010fc40007ffe0ff */
[----:B--2---:R-:W-:Y:S01]  /*15a80*/  IADD3 R25, R25, R0, RZ ;  /* 0x0000000019197210 */ /* 0x004fe20007ffe0ff */
[----:B---3--:R-:W-:Y:S01]  /*15a90*/  IMAD.IADD R26, R26, 0x1, R5 ;  /* 0x000000011a1a7824 */ /* 0x008fe200078e0205 */
[----:B-----5:R-:W-:-:S07]  /*15aa0*/  IADD3 R27, R27, R2, RZ ;  /* 0x000000021b1b7210 */ /* 0x020fce0007ffe0ff */
.L_x_2118:
[----:B------:R-:W-:Y:S05]  /*15ab0*/  @!P1 BRA `(.L_x_2119) ;  /* 0x00000004008c9947 */ /* 0x000fea0003800000 */
[----:B------:R-:W4:Y:S01]  /*15ac0*/  LDC R28, c[0x0][0x624] ;  /* 0x00018900ff1c7b82 */ /* 0x000f220000000800 */
[----:B------:R-:W-:Y:S02]  /*15ad0*/  ULDC UR4, c[0x0][0x210] ;  /* 0x0000840000047ab9 */ /* 0x000fe40000000800 */
[----:B------:R-:W-:Y:S01]  /*15ae0*/  IMAD R17, R24, UR4, RZ ;  /* 0x0000000418117c24 */ /* 0x000fe2000f8e02ff */
        /* <DEDUP_REMOVED lines=19> */
.L_x_2120:
        /* <DEDUP_REMOVED lines=24> */
.L_x_2121:
[----:B------:R-:W-:Y:S01]  /*15da0*/  ULDC.64 UR4, c[0x0][0x5f0] ;  /* 0x00017c0000047ab9 */ /* 0x000fe20000000a00 */
[----:B------:R-:W-:Y:S02]  /*15db0*/  ISETP.NE.AND P6, PT, R28, 0x1, PT ;  /* 0x000000011c00780c */ /* 0x000fe40003fc5270 */
[----:B------:R-:W-:Y:S01]  /*15dc0*/  IADD3 R2, P0, R19, UR4, RZ ;  /* 0x0000000413027c10 */ /* 0x000fe2000ff1e0ff */
[----:B------:R-:W-:Y:S02]  /*15dd0*/  ULDC UR4, c[0x0][0x210] ;  /* 0x0000840000047ab9 */ /* 0x000fe40000000800 */
[----:B-1----:R-:W-:Y:S02]  /*15de0*/  IMAD R17, R26, UR4, RZ ;  /* 0x000000041a117c24 */ /* 0x002fe4000f8e02ff */
        /* <DEDUP_REMOVED lines=19> */
.L_x_2122:
        /* <DEDUP_REMOVED lines=24> */
.L_x_2123:
[----:B------:R-:W-:Y:S02]  /*160a0*/  ULDC.64 UR4, c[0x0][0x5f0] ;  /* 0x00017c0000047ab9 */ /* 0x000fe40000000a00 */
[----:B------:R-:W-:-:S04]  /*160b0*/  IADD3 R16, P0, R16, UR4, RZ ;  /* 0x0000000410107c10 */ /* 0x000fc8000ff1e0ff */
[----:B--2---:R-:W-:-:S05]  /*160c0*/  IADD3.X R17, RZ, UR5, RZ, P0, !PT ;  /* 0x00000005ff117c10 */ /* 0x004fca00087fe4ff */
[----:B------:R-:W-:Y:S01]  /*160d0*/  STG.E desc[UR60][R16.64], R27 ;  /* 0x0000001b10007986 */ /* 0x000fe2000c10193c */
[----:B------:R-:W-:Y:S05]  /*160e0*/  EXIT ;  /* 0x000000000000794d */ /* 0x000fea0003800000 */
.L_x_2119:
[----:B------:R-:W-:Y:S04]  /*160f0*/  STG.E desc[UR60][R8.64], R24 ;  /* 0x0000001808007986 */ /* 0x000fe8000c10193c */
[----:B------:R-:W-:Y:S04]  /*16100*/  STG.E desc[UR60][R8.64+0x4], R25 ;  /* 0x0000041908007986 */ /* 0x000fe8000c10193c */
[----:B------:R-:W-:Y:S04]  /*16110*/  STG.E desc[UR60][R8.64+0x8], R26 ;  /* 0x0000081a08007986 */ /* 0x000fe8000c10193c */
[----:B------:R-:W-:Y:S01]  /*16120*/  STG.E desc[UR60][R8.64+0xc], R27 ;  /* 0x00000c1b08007986 */ /* 0x000fe2000c10193c */
[----:B------:R-:W-:Y:S05]  /*16130*/  EXIT ;  /* 0x000000000000794d */ /* 0x000fea0003800000 */
.L_x_2117:
        /* <DEDUP_REMOVED lines=8> */
[----:B----4-:R-:W-:Y:S01]  /*161c0*/  IMAD.IADD R24, R24, 0x1, R3 ;  /* 0x0000000118187824 */ /* 0x010fe200078e0203 */
[----:B--2---:R-:W-:-:S02]  /*161d0*/  IADD3 R25, R25, R0, RZ ;  /* 0x0000000019197210 */ /* 0x004fc40007ffe0ff */
[----:B---3--:R-:W-:Y:S01]  /*161e0*/  IADD3 R26, R26, R5, RZ ;  /* 0x000000051a1a7210 */ /* 0x008fe20007ffe0ff */
[----:B-----5:R-:W-:-:S07]  /*161f0*/  IMAD.IADD R27, R27, 0x1, R2 ;  /* 0x000000011b1b7824 */ /* 0x020fce00078e0202 */
.L_x_2124:
        /* <DEDUP_REMOVED lines=23> */
.L_x_2126:
        /* <DEDUP_REMOVED lines=24> */
.L_x_2127:
[----:B------:R-:W-:Y:S01]  /*164f0*/  ULDC.64 UR4, c[0x0][0x5f0] ;  /* 0x00017c0000047ab9 */ /* 0x000fe20000000a00 */
[----:B------:R-:W-:Y:S02]  /*16500*/  ISETP.NE.AND P6, PT, R28, 0x1, PT ;  /* 0x000000011c00780c */ /* 0x000fe40003fc5270 */
[----:B------:R-:W-:Y:S01]  /*16510*/  IADD3 R2, P0, R19, UR4, RZ ;  /* 0x0000000413027c10 */ /* 0x000fe2000ff1e0ff */
[----:B------:R-:W-:Y:S02]  /*16520*/  ULDC UR4, c[0x0][0x210] ;  /* 0x0000840000047ab9 */ /* 0x000fe40000000800 */
[----:B-1----:R-:W-:Y:S01]  /*16530*/  IMAD R17, R26, UR4, RZ ;  /* 0x000000041a117c24 */ /* 0x002fe2000f8e02ff */
        /* <DEDUP_REMOVED lines=19> */
.L_x_2128:
        /* <DEDUP_REMOVED lines=24> */
.L_x_2129:
[----:B------:R-:W-:Y:S02]  /*167f0*/  ULDC.64 UR4, c[0x0][0x5f0] ;  /* 0x00017c0000047ab9 */ /* 0x000fe40000000a00 */
[----:B------:R-:W-:-:S04]  /*16800*/  IADD3 R16, P0, R16, UR4, RZ ;  /* 0x0000000410107c10 */ /* 0x000fc8000ff1e0ff */
[----:B--2---:R-:W-:-:S05]  /*16810*/  IADD3.X R17, RZ, UR5, RZ, P0, !PT ;  /* 0x00000005ff117c10 */ /* 0x004fca00087fe4ff */
[----:B------:R-:W-:Y:S01]  /*16820*/  STG.E desc[UR60][R16.64], R27 ;  /* 0x0000001b10007986 */ /* 0x000fe2000c10193c */
[----:B------:R-:W-:Y:S05]  /*16830*/  EXIT ;  /* 0x000000000000794d */ /* 0x000fea0003800000 */
.L_x_2125:
[----:B------:R-:W-:Y:S04]  /*16840*/  STG.E desc[UR60][R10.64], R24 ;  /* 0x000000180a007986 */ /* 0x000fe8000c10193c */
[----:B------:R-:W-:Y:S04]  /*16850*/  STG.E desc[UR60][R12.64], R25 ;  /* 0x000000190c007986 */ /* 0x000fe8000c10193c */
[----:B------:R-:W-:Y:S04]  /*16860*/  STG.E desc[UR60][R14.64], R26 ;  /* 0x0000001a0e007986 */ /* 0x000fe8000c10193c */
[----:B------:R-:W-:Y:S01]  /*16870*/  STG.E desc[UR60][R20.64], R27 ;  /* 0x0000001b14007986 */ /* 0x000fe2000c10193c */
[----:B------:R-:W-:Y:S05]  /*16880*/  EXIT ;  /* 0x000000000000794d */ /* 0x000fea0003800000 */
.L_x_2094:
        /* <DEDUP_REMOVED lines=23> */
[----:B--2---:R-:W-:Y:S01]  /*16a00*/  IADD3 R24, R24, R3, RZ ;  /* 0x0000000318187210 */ /* 0x004fe20007ffe0ff */
[----:B---3--:R-:W-:Y:S01]  /*16a10*/  IMAD.IADD R25, R25, 0x1, R0 ;  /* 0x0000000119197824 */ /* 0x008fe200078e0200 */
[----:B----4-:R-:W-:-:S02]  /*16a20*/  IADD3 R26, R26, R5, RZ ;  /* 0x000000051a1a7210 */ /* 0x010fc40007ffe0ff */
[----:B-----5:R-:W-:-:S07]  /*16a30*/  IADD3 R27, R27, R2, RZ ;  /* 0x000000021b1b7210 */ /* 0x020fce0007ffe0ff */
.L_x_2131:
        /* <DEDUP_REMOVED lines=23> */
.L_x_2133:
        /* <DEDUP_REMOVED lines=24> */
.L_x_2134:
        /* <DEDUP_REMOVED lines=24> */
.L_x_2135:
        /* <DEDUP_REMOVED lines=24> */
.L_x_2136:
[----:B------:R-:W-:Y:S02]  /*17030*/  ULDC.64 UR4, c[0x0][0x5f0] ;  /* 0x00017c0000047ab9 */ /* 0x000fe40000000a00 */
[----:B------:R-:W-:-:S05]  /*17040*/  IADD3 R16, P0, R16, UR4, RZ ;  /* 0x0000000410107c10 */ /* 0x000fca000ff1e0ff */
[----:B--2---:R-:W-:-:S05]  /*17050*/  IMAD.X R17, RZ, RZ, UR5, P0 ;  /* 0x00000005ff117e24 */ /* 0x004fca00080e06ff */
[----:B------:R-:W-:Y:S01]  /*17060*/  STG.E desc[UR60][R16.64], R27 ;  /* 0x0000001b10007986 */ /* 0x000fe2000c10193c */
[----:B------:R-:W-:Y:S05]  /*17070*/  EXIT ;  /* 0x000000000000794d */ /* 0x000fea0003800000 */
.L_x_2132:
[----:B------:R-:W-:Y:S04]  /*17080*/  STG.E desc[UR60][R8.64], R24 ;  /* 0x0000001808007986 */ /* 0x000fe8000c10193c */
[----:B------:R-:W-:Y:S04]  /*17090*/  STG.E desc[UR60][R8.64+0x4], R25 ;  /* 0x0000041908007986 */ /* 0x000fe8000c10193c */
[----:B------:R-:W-:Y:S04]  /*170a0*/  STG.E desc[UR60][R8.64+0x8], R26 ;  /* 0x0000081a08007986 */ /* 0x000fe8000c10193c */
[----:B------:R-:W-:Y:S01]  /*170b0*/  STG.E desc[UR60][R8.64+0xc], R27 ;  /* 0x00000c1b08007986 */ /* 0x000fe2000c10193c */
[----:B------:R-:W-:Y:S05]  /*170c0*/  EXIT ;  /* 0x000000000000794d */ /* 0x000fea0003800000 */
.L_x_2130:
        /* <DEDUP_REMOVED lines=8> */
[----:B--2---:R-:W-:-:S02]  /*17150*/  IADD3 R24, R24, R3, RZ ;  /* 0x0000000318187210 */ /* 0x004fc40007ffe0ff */
[----:B---3--:R-:W-:Y:S01]  /*17160*/  IADD3 R25, R25, R0, RZ ;  /* 0x0000000019197210 */ /* 0x008fe20007ffe0ff */
[----:B----4-:R-:W-:Y:S01]  /*17170*/  IMAD.IADD R26, R26, 0x1, R9 ;  /* 0x000000011a1a7824 */ /* 0x010fe200078e0209 */
[----:B-----5:R-:W-:-:S07]  /*17180*/  IADD3 R27, R27, R2, RZ ;  /* 0x000000021b1b7210 */ /* 0x020fce0007ffe0ff */
.L_x_2137:
        /* <DEDUP_REMOVED lines=23> */
.L_x_2139:
        /* <DEDUP_REMOVED lines=24> */
.L_x_2140:
        /* <DEDUP_REMOVED lines=24> */
.L_x_2141:
        /* <DEDUP_REMOVED lines=24> */
.L_x_2142:
[----:B------:R-:W-:Y:S02]  /*17780*/  ULDC.64 UR4, c[0x0][0x5f0] ;  /* 0x00017c0000047ab9 */ /* 0x000fe40000000a00 */
[----:B------:R-:W-:-:S04]  /*17790*/  IADD3 R16, P0, R16, UR4, RZ ;  /* 0x0000000410107c10 */ /* 0x000fc8000ff1e0ff */
[----:B--2---:R-:W-:-:S05]  /*177a0*/  IADD3.X R17, RZ, UR5, RZ, P0, !PT ;  /* 0x00000005ff117c10 */ /* 0x004fca00087fe4ff */
[----:B------:R-:W-:Y:S01]  /*177b0*/  STG.E desc[UR60][R16.64], R27 ;  /* 0x0000001b10007986 */ /* 0x000fe2000c10193c */
[----:B------:R-:W-:Y:S05]  /*177c0*/  EXIT ;  /* 0x000000000000794d */ /* 0x000fea0003800000 */
.L_x_2138:
[----:B------:R-:W-:Y:S04]  /*177d0*/  STG.E desc[UR60][R4.64], R24 ;  /* 0x0000001804007986 */ /* 0x000fe8000c10193c */
[----:B------:R-:W-:Y:S04]  /*177e0*/  STG.E desc[UR60][R6.64], R25 ;  /* 0x0000001906007986 */ /* 0x000fe8000c10193c */
[----:B------:R-:W-:Y:S04]  /*177f0*/  STG.E desc[UR60][R10.64], R26 ;  /* 0x0000001a0a007986 */ /* 0x000fe8000c10193c */
[----:B------:R-:W-:Y:S01]  /*17800*/  STG.E desc[UR60][R12.64], R27 ;  /* 0x0000001b0c007986 */ /* 0x000fe2000c10193c */
[----:B------:R-:W-:Y:S05]  /*17810*/  EXIT ;  /* 0x000000000000794d */ /* 0x000fea0003800000 */
.L_x_2143:
        /* <DEDUP_REMOVED lines=14> */
.L_x_8257:


//--------------------- .text._ZN2at6native13reduce_kernelILi512ELi1ENS0_8ReduceOpIaNS0_7MeanOpsIaaaaEEjaLi4ELi4EEEEEvT1_ --------------------------
	.section	.text._ZN2at6native13reduce_kernelILi512ELi1ENS0_8ReduceOpIaNS0_7MeanOpsIaaaaEEjaLi4ELi4EEEEEvT1_,"ax",@progbits
	.align	128
        .global         _ZN2at6native13reduce_kernelILi512ELi1ENS0_8ReduceOpIaNS0_7MeanOpsIaaaaEEjaLi4ELi4EEEEEvT1_
        .type           _ZN2at6native13reduce_kernelILi512ELi1ENS0_8ReduceOpIaNS0_7MeanOpsIaaaaEEjaLi4ELi4EEEEEvT1_,@function
        .size           _ZN2at6native13reduce_kernelILi512ELi1ENS0_8ReduceOpIaNS0_7MeanOpsIaaaaEEjaLi4ELi4EEEEEvT1_,(.L_x_8258 - _ZN2at6native13reduce_kernelILi512ELi1ENS0_8ReduceOpIaNS0_7MeanOpsIaaaaEEjaLi4ELi4EEEEEvT1_)
        .other          _ZN2at6native13reduce_kernelILi512ELi1ENS0_8ReduceOpIaNS0_7MeanOpsIaaaaEEjaLi4ELi4EEEEEvT1_,@"STO_CUDA_ENTRY STV_DEFAULT"
_ZN2at6native13reduce_kernelILi512ELi1ENS0_8ReduceOpIaNS0_7MeanOpsIaaaaEEjaLi4ELi4EEEEEvT1_:
.text._ZN2at6native13reduce_kernelILi512ELi1ENS0_8ReduceOpIaNS0_7MeanOpsIaaaaEEjaLi4ELi4EEEEEvT1_:
        /* <DEDUP_REMOVED lines=286> */
.L_x_2144:
        /* <DEDUP_REMOVED lines=21> */
[----:B------:R-:W-:Y:S02]  /*1330*/  MOV R8, RZ ;  /* 0x000000ff00087202 */ /* 0x000fe40000000f00 */
[----:B------:R-:W-:-:S13]  /*1340*/  ISETP.NE.AND P0, PT, RZ, UR4, PT ;  /* 0x00000004ff007c0c */ /* 0x000fda000bf05270 */
[----:B------:R-:W-:Y:S05]  /*1350*/  @!P0 BRA `(.L_x_2147) ;  /* 0x0000000400808947 */ /* 0x000fea0003800000 */
[----:B------:R-:W0:Y:S01]  /*1360*/  LDC R6, c[0x0][0x5e0] ;  /* 0x00017800ff067b82 */ /* 0x000e220000000800 */
[----:B------:R-:W-:Y:S01]  /*1370*/  ULDC UR4, c[0x0][0x218] ;  /* 0x0000860000047ab9 */ /* 0x000fe20000000800 */
[----:B------:R-:W-:Y:S01]  /*1380*/  BSSY B1, `(.L_x_2148) ;  /* 0x0000026000017945 */ /* 0x000fe20003800000 */
[----:B------:R-:W-:-:S05]  /*1390*/  MOV R5, UR4 ;  /* 0x0000000400057c02 */ /* 0x000fca0008000f00 */
[----:B------:R-:W1:Y:S01]  /*13a0*/  LDC.U8 R11, c[0x0][0x211] ;  /* 0x00008440ff0b7b82 */ /* 0x000e620000000000 */
[----:B0-----:R-:W-:-:S05]  /*13b0*/  IMAD.IADD R2, R7, 0x1, R6 ;  /* 0x0000000107027824 */ /* 0x001fca00078e0206 */
[----:B------:R-:W-:Y:S02]  /*13c0*/  LOP3.LUT P0, R13, R2, 0x3, RZ, 0xc0, !PT ;  /* 0x00000003020d7812 */ /* 0x000fe4000780c0ff */
[----:B-1----:R-:W-:-:S11]  /*13d0*/  PRMT R4, R11, 0x7610, R4 ;  /* 0x000076100b047816 */ /* 0x002fd60000000004 */
[----:B------:R-:W-:Y:S05]  /*13e0*/  @!P0 BRA `(.L_x_2149) ;  /* 0x00000000007c8947 */ /* 0x000fea0003800000 */
[C---:B------:R-:W-:Y:S01]  /*13f0*/  ISETP.GE.U32.AND P0, PT, R20.reuse, R13, PT ;  /* 0x0000000d1400720c */ /* 0x040fe20003f06070 */
[----:B------:R-:W-:Y:S01]  /*1400*/  IMAD.MOV R12, RZ, RZ, -R13 ;  /* 0x000000ffff0c7224 */ /* 0x000fe200078e0a0d */
[----:B------:R-:W-:Y:S02]  /*1410*/  BSSY B2, `(.L_x_2150) ;  /* 0x0000019000027945 */ /* 0x000fe40003800000 */
[----:B------:R-:W-:Y:S02]  /*1420*/  ISETP.GT.U32.OR P0, PT, R20, 0x3, !P0 ;  /* 0x000000031400780c */ /* 0x000fe40004704470 */
[----:B------:R-:W-:-:S11]  /*1430*/  SHF.R.S32.HI R17, RZ, 0x1f, R12 ;  /* 0x0000001fff117819 */ /* 0x000fd6000001140c */
        /* <DEDUP_REMOVED lines=11> */
.L_x_2153:
[----:B------:R-:W-:Y:S05]  /*14f0*/  BSYNC B3 ;  /* 0x0000000000037941 */ /* 0x000fea0003800000 */
.L_x_2152:
[----:B------:R-:W-:-:S04]  /*1500*/  PRMT R2, R2, 0x9910, RZ ;  /* 0x0000991002027816 */ /* 0x000fc800000000ff */
[----:B------:R-:W-:-:S13]  /*1510*/  ISETP.NE.AND P0, PT, R2, RZ, PT ;  /* 0x000000ff0200720c */ /* 0x000fda0003f05270 */
[----:B------:R-:W-:Y:S05]  /*1520*/  @!P0 BRA `(.L_x_2151) ;  /* 0x00000000001c8947 */ /* 0x000fea0003800000 */
[----:B------:R-:W-:Y:S01]  /*1530*/  IADD3 R2, P0, P1, R12, R7, R20 ;  /* 0x000000070c027210 */ /* 0x000fe2000791e014 */
[----:B------:R-:W-:-:S03]  /*1540*/  ULDC UR4, c[0x0][0x5e4] ;  /* 0x0001790000047ab9 */ /* 0x000fc60000000800 */
[----:B------:R-:W-:Y:S02]  /*1550*/  IADD3 R2, P2, R2, R6, RZ ;  /* 0x0000000602027210 */ /* 0x000fe40007f5e0ff */
[----:B------:R-:W-:-:S04]  /*1560*/  IADD3.X R3, R17, R8, RZ, P0, P1 ;  /* 0x0000000811037210 */ /* 0x000fc800007e24ff */
[----:B------:R-:W-:-:S06]  /*1570*/  IADD3.X R3, R3, UR4, RZ, P2, !PT ;  /* 0x0000000403037c10 */ /* 0x000fcc00097fe4ff */
[----:B------:R-:W2:Y:S02]  /*1580*/  LDG.E.U8 R3, desc[UR36][R2.64] ;  /* 0x0000002402037981 */ /* 0x000ea4000c1e1100 */
[----:B--2---:R-:W-:-:S07]  /*1590*/  IMAD.IADD R4, R4, 0x1, R3 ;  /* 0x0000000104047824 */ /* 0x004fce00078e0203 */
.L_x_2151:
[----:B------:R-:W-:Y:S05]  /*15a0*/  BSYNC B2 ;  /* 0x0000000000027941 */ /* 0x000fea0003800000 */
.L_x_2150:
[----:B------:R-:W-:Y:S02]  /*15b0*/  IADD3 R7, P0, P1, R7, 0x4, R12 ;  /* 0x0000000407077810 */ /* 0x000fe4000791e00c */
[----:B------:R-:W-:Y:S02]  /*15c0*/  IADD3 R5, R13, -0x4, R10 ;  /* 0xfffffffc0d057810 */ /* 0x000fe40007ffe00a */
[----:B------:R-:W-:-:S09]  /*15d0*/  IADD3.X R8, R8, RZ, R17, P0, P1 ;  /* 0x000000ff08087210 */ /* 0x000fd200007e2411 */
.L_x_2149:
[----:B------:R-:W-:Y:S05]  /*15e0*/  BSYNC B1 ;  /* 0x0000000000017941 */ /* 0x000fea0003800000 */
.L_x_2148:
[----:B------:R-:W-:Y:S01]  /*15f0*/  LEA R2, R21, 0x3, 0x2 ;  /* 0x0000000315027811 */ /* 0x000fe200078e10ff */
[----:B------:R-:W-:Y:S01]  /*1600*/  ULDC UR4, c[0x0][0x5e4] ;  /* 0x0001790000047ab9 */ /* 0x000fe20000000800 */
[----:B------:R-:W-:Y:S01]  /*1610*/  BSSY B1, `(.L_x_2154) ;  /* 0x000001b000017945 */ /* 0x000fe20003800000 */
[----:B------:R-:W-:Y:S02]  /*1620*/  ISETP.NE.AND P2, PT, RZ, UR28, PT ;  /* 0x0000001cff007c0c */ /* 0x000fe4000bf45270 */
[----:B------:R-:W-:Y:S02]  /*1630*/  ISETP.GE.U32.AND P0, PT, R2, R5, PT ;  /* 0x000000050200720c */ /* 0x000fe40003f06070 */
[----:B------:R-:W-:Y:S02]  /*1640*/  IADD3 R2, P1, R7, R6, RZ ;  /* 0x0000000607027210 */ /* 0x000fe40007f3e0ff */
[----:B------:R-:W-:Y:S02]  /*1650*/  ISETP.NE.AND P3, PT, R9, RZ, PT ;  /* 0x000000ff0900720c */ /* 0x000fe40003f65270 */
[----:B------:R-:W-:-:S02]  /*1660*/  IADD3.X R3, R8, UR4, RZ, P1, !PT ;  /* 0x0000000408037c10 */ /* 0x000fc40008ffe4ff */
[C---:B------:R-:W-:Y:S02]  /*1670*/  PRMT R6, R11.reuse, 0x7610, R6 ;  /* 0x000076100b067816 */ /* 0x040fe40000000006 */
[C---:B------:R-:W-:Y:S02]  /*1680*/  PRMT R7, R11.reuse, 0x7610, R7 ;  /* 0x000076100b077816 */ /* 0x040fe40000000007 */
[----:B------:R-:W-:Y:S01]  /*1690*/  PRMT R10, R11, 0x7610, R10 ;  /* 0x000076100b0a7816 */ /* 0x000fe2000000000a */
[----:B------:R-:W-:Y:S06]  /*16a0*/  @P0 BRA `(.L_x_2155) ;  /* 0x0000000000440947 */ /* 0x000fec0003800000 */
[C---:B------:R-:W-:Y:S02]  /*16b0*/  PRMT R7, R6.reuse, 0x7610, R7 ;  /* 0x0000761006077816 */ /* 0x040fe40000000007 */
[----:B------:R-:W-:-:S07]  /*16c0*/  PRMT R10, R6, 0x7610, R10 ;  /* 0x00007610060a7816 */ /* 0x000fce000000000a */
.L_x_2156:
[----:B------:R-:W-:Y:S01]  /*16d0*/  IMAD.WIDE.U32 R12, R21, 0x4, R2 ;  /* 0x00000004150c7825 */ /* 0x000fe200078e0002 */
[----:B------:R-:W-:-:S05]  /*16e0*/  ULDC UR4, c[0x0][0x220] ;  /* 0x0000880000047ab9 */ /* 0x000fca0000000800 */
[----:B------:R-:W2:Y:S01]  /*16f0*/  LDG.E R12, desc[UR36][R12.64] ;  /* 0x000000240c0c7981 */ /* 0x000ea2000c1e1900 */
[----:B------:R-:W-:-:S04]  /*1700*/  IADD3 R21, R21, UR4, RZ ;  /* 0x0000000415157c10 */ /* 0x000fc8000fffe0ff */
[----:B------:R-:W-:-:S04]  /*1710*/  LEA R8, R21, 0x3, 0x2 ;  /* 0x0000000315087811 */ /* 0x000fc800078e10ff */
[----:B------:R-:W-:Y:S02]  /*1720*/  ISETP.GE.U32.AND P0, PT, R8, R5, PT ;  /* 0x000000050800720c */ /* 0x000fe40003f06070 */
[C---:B--2---:R-:W-:Y:S02]  /*1730*/  PRMT R11, R12.reuse, 0x7770, RZ ;  /* 0x000077700c0b7816 */ /* 0x044fe400000000ff */
[C---:B------:R-:W-:Y:S02]  /*1740*/  PRMT R8, R12.reuse, 0x7772, RZ ;  /* 0x000077720c087816 */ /* 0x040fe400000000ff */
[C---:B------:R-:W-:Y:S01]  /*1750*/  PRMT R17, R12.reuse, 0x7771, RZ ;  /* 0x000077710c117816 */ /* 0x040fe200000000ff */
[----:B------:R-:W-:Y:S01]  /*1760*/  IMAD.IADD R4, R11, 0x1, R4 ;  /* 0x000000010b047824 */ /* 0x000fe200078e0204 */
[----:B------:R-:W-:Y:S01]  /*1770*/  PRMT R19, R12, 0x7773, RZ ;  /* 0x000077730c137816 */ /* 0x000fe200000000ff */
[----:B------:R-:W-:Y:S01]  /*1780*/  IMAD.IADD R7, R8, 0x1, R7 ;  /* 0x0000000108077824 */ /* 0x000fe200078e0207 */
[----:B------:R-:W-:-:S02]  /*1790*/  IADD3 R10, R17, R10, RZ ;  /* 0x0000000a110a7210 */ /* 0x000fc40007ffe0ff */
[----:B------:R-:W-:Y:S01]  /*17a0*/  IADD3 R6, R19, R6, RZ ;  /* 0x0000000613067210 */ /* 0x000fe20007ffe0ff */
[----:B------:R-:W-:Y:S06]  /*17b0*/  @!P0 BRA `(.L_x_2156) ;  /* 0xfffffffc00c48947 */ /* 0x000fec000383ffff */
.L_x_2155:
[----:B------:R-:W-:Y:S05]  /*17c0*/  BSYNC B1 ;  /* 0x0000000000017941 */ /* 0x000fea0003800000 */
.L_x_2154:
        /* <DEDUP_REMOVED lines=8> */
.L_x_2158:
[----:B------:R-:W-:Y:S05]  /*1850*/  BSYNC B1 ;  /* 0x0000000000017941 */ /* 0x000fea0003800000 */
.L_x_2157:
        /* <DEDUP_REMOVED lines=8> */
[----:B------:R-:W-:-:S04]  /*18e0*/  IADD3 R2, P0, R11, R2, RZ ;  /* 0x000000020b027210 */ /* 0x000fc80007f1e0ff */
[----:B------:R-:W-:-:S06]  /*18f0*/  LEA.HI.X.SX32 R3, R11, R3, 0x1, P0 ;  /* 0x000000030b037211 */ /* 0x000fcc00000f0eff */
[----:B------:R-:W2:Y:S02]  /*1900*/  LDG.E.U8 R3, desc[UR36][R2.64] ;  /* 0x0000002402037981 */ /* 0x000ea4000c1e1100 */
[----:B--2---:R-:W-:-:S07]  /*1910*/  IMAD.IADD R4, R4, 0x1, R3 ;  /* 0x0000000104047824 */ /* 0x004fce00078e0203 */
.L_x_2160:
[----:B------:R-:W-:Y:S05]  /*1920*/  BSYNC B1 ;  /* 0x0000000000017941 */ /* 0x000fea0003800000 */
.L_x_2159:
[----:B------:R-:W-:-:S04]  /*1930*/  IADD3 R7, R7, R10, R4 ;  /* 0x0000000a07077210 */ /* 0x000fc80007ffe004 */
[----:B------:R-:W-:Y:S01]  /*1940*/  IADD3 R7, R7, R6, RZ ;  /* 0x0000000607077210 */ /* 0x000fe20007ffe0ff */
[----:B------:R-:W-:Y:S06]  /*1950*/  BRA `(.L_x_2146) ;  /* 0x0000009400c07947 */ /* 0x000fec0003800000 */
.L_x_2147:
[----:B------:R-:W0:Y:S08]  /*1960*/  LDC R11, c[0x0][0x254] ;  /* 0x00009500ff0b7b82 */ /* 0x000e300000000800 */
[----:B------:R-:W1:Y:S01]  /*1970*/  LDC R22, c[0x0][0x384] ;  /* 0x0000e100ff167b82 */ /* 0x000e620000000800 */
[----:B0-----:R-:W-:Y:S02]  /*1980*/  ISETP.NE.AND P0, PT, R11, 0x1, PT ;  /* 0x000000010b00780c */ /* 0x001fe40003f05270 */
[----:B-1----:R-:W-:-:S13]  /*1990*/  ISETP.EQ.AND P1, PT, R22, 0x1, PT ;  /* 0x000000011600780c */ /* 0x002fda0003f22270 */
[----:B------:R-:W-:Y:S05]  /*19a0*/  @!P0 BRA P1, `(.L_x_2161) ;  /* 0x0000009000488947 */ /* 0x000fea0000800000 */
[----:B------:R-:W-:Y:S01]  /*19b0*/  ULDC UR5, c[0x0][0x220] ;  /* 0x0000880000057ab9 */ /* 0x000fe20000000800 */
[----:B------:R-:W-:Y:S01]  /*19c0*/  ULDC.U8 UR4, c[0x0][0x211] ;  /* 0x0000844000047ab9 */ /* 0x000fe20000000000 */
[----:B------:R-:W-:Y:S01]  /*19d0*/  IMAD.U32 R6, RZ, RZ, UR5 ;  /* 0x00000005ff067e24 */ /* 0x000fe2000f8e00ff */
[----:B------:R-:W-:Y:S01]  /*19e0*/  MOV R4, UR4 ;  /* 0x0000000400047c02 */ /* 0x000fe20008000f00 */
[--C-:B------:R-:W-:Y:S02]  /*19f0*/  IMAD.MOV.U32 R5, RZ, RZ, R21.reuse ;  /* 0x000000ffff057224 */ /* 0x100fe400078e0015 */
[----:B------:R-:W-:Y:S01]  /*1a00*/  IMAD R3, R6, 0x3, R21 ;  /* 0x0000000306037824 */ /* 0x000fe200078e0215 */
[----:B------:R-:W-:Y:S06]  /*1a10*/  @!P0 BRA `(.L_x_2162) ;  /* 0x0000008800b08947 */ /* 0x000fec0003800000 */
[----:B------:R-:W-:Y:S01]  /*1a20*/  ISETP.GE.U32.AND P0, PT, R3, R10, PT ;  /* 0x0000000a0300720c */ /* 0x000fe20003f06070 */
[----:B------:R-:W-:Y:S01]  /*1a30*/  BSSY B1, `(.L_x_2163) ;  /* 0x0000430000017945 */ /* 0x000fe20003800000 */
[C---:B------:R-:W-:Y:S02]  /*1a40*/  PRMT R2, R4.reuse, 0x7610, R2 ;  /* 0x0000761004027816 */ /* 0x040fe40000000002 */
[C---:B------:R-:W-:Y:S02]  /*1a50*/  PRMT R3, R4.reuse, 0x7610, R3 ;  /* 0x0000761004037816 */ /* 0x040fe40000000003 */
[----:B------:R-:W-:-:S07]  /*1a60*/  PRMT R0, R4, 0x7610, R0 ;  /* 0x0000761004007816 */ /* 0x000fce0000000000 */
[----:B------:R-:W-:Y:S05]  /*1a70*/  @P0 BRA `(.L_x_2164) ;  /* 0x0000004000ac0947 */ /* 0x000fea0003800000 */
[----:B------:R-:W0:Y:S01]  /*1a80*/  LDC R16, c[0x0][0x254] ;  /* 0x00009500ff107b82 */ /* 0x000e220000000800 */
[----:B------:R-:W-:Y:S01]  /*1a90*/  BSSY B2, `(.L_x_2165) ;  /* 0x0000428000027945 */ /* 0x000fe20003800000 */
[----:B------:R-:W-:Y:S02]  /*1aa0*/  ISETP.NE.AND P0, PT, R11, RZ, PT ;  /* 0x000000ff0b00720c */ /* 0x000fe40003f05270 */
[C---:B------:R-:W-:Y:S02]  /*1ab0*/  PRMT R2, R4.reuse, 0x7610, R2 ;  /* 0x0000761004027816 */ /* 0x040fe40000000002 */
[C---:B------:R-:W-:Y:S02]  /*1ac0*/  PRMT R3, R4.reuse, 0x7610, R3 ;  /* 0x0000761004037816 */ /* 0x040fe40000000003 */
[----:B------:R-:W-:-:S07]  /*1ad0*/  PRMT R0, R4, 0x7610, R0 ;  /* 0x0000761004007816 */ /* 0x000fce0000000000 */
.L_x_2170:
        /* <DEDUP_REMOVED lines=51> */
[----:B--2---:R-:W-:Y:S09]  /*1e10*/  @!P0 BRA `(.L_x_2166) ;  /* 0x0000000c00cc8947 */ /* 0x004ff20003800000 */
[----:B------:R-:W-:Y:S01]  /*1e20*/  MOV R10, RZ ;  /* 0x000000ff000a7202 */ /* 0x000fe20000000f00 */
[----:B------:R-:W-:Y:S01]  /*1e30*/  IMAD.MOV.U32 R11, RZ, RZ, R5 ;  /* 0x000000ffff0b7224 */ /* 0x000fe200078e0005 */
[----:B0-----:R-:W-:-:S03]  /*1e40*/  ISETP.NE.AND P1, PT, R16, 0x2, PT ;  /* 0x000000021000780c */ /* 0x001fc60003f25270 */
        /* <DEDUP_REMOVED lines=240> */
.L_x_2166:
[----:B------:R-:W-:Y:S02]  /*2d50*/  ULDC UR38, c[0x0][0x220] ;  /* 0x0000880000267ab9 */ /* 0x000fe40000000800 */
[----:B------:R-:W-:Y:S01]  /*2d60*/  IMAD.U32 R6, RZ, RZ, UR38 ;  /* 0x00000026ff067e24 */ /* 0x000fe2000f8e00ff */
[----:B------:R-:W-:Y:S02]  /*2d70*/  ULDC.64 UR38, c[0x0][0x5e0] ;  /* 0x0001780000267ab9 */ /* 0x000fe40000000a00 */
[----:B------:R-:W-:-:S04]  /*2d80*/  IADD3 R22, P1, P2, R22, UR38, R7 ;  /* 0x0000002616167c10 */ /* 0x000fc8000fa3e007 */
[----:B------:R-:W-:-:S06]  /*2d90*/  IADD3.X R23, RZ, UR39, R8, P1, P2 ;  /* 0x00000027ff177c10 */ /* 0x000fcc0008fe4408 */
[----:B------:R1:W5:Y:S01]  /*2da0*/  LDG.E.U8 R23, desc[UR36][R22.64] ;  /* 0x0000002416177981 */ /* 0x000362000c1e1100 */
[----:B------:R-:W-:Y:S01]  /*2db0*/  IADD3 R5, R5, R6, RZ ;  /* 0x0000000605057210 */ /* 0x000fe20007ffe0ff */
[----:B------:R-:W-:Y:S06]  /*2dc0*/  @!P0 BRA `(.L_x_2167) ;  /* 0x0000000c00cc8947 */ /* 0x000fec0003800000 */
[----:B------:R-:W-:Y:S01]  /*2dd0*/  MOV R11, R5 ;  /* 0x00000005000b7202 */ /* 0x000fe20000000f00 */
[----:B------:R-:W-:Y:S01]  /*2de0*/  IMAD.MOV.U32 R10, RZ, RZ, RZ ;  /* 0x000000ffff0a7224 */ /* 0x000fe200078e00ff */
[----:B0-----:R-:W-:-:S03]  /*2df0*/  ISETP.NE.AND P1, PT, R16, 0x2, PT ;  /* 0x000000021000780c */ /* 0x001fc60003f25270 */
[----:B------:R-:W-:-:S05]  /*2e00*/  IMAD.HI.U32 R10, R5, UR31, R10 ;  /* 0x0000001f050a7c27 */ /* 0x000fca000f8e000a */
[----:B------:R-:W-:Y:S01]  /*2e10*/  SHF.R.U32.HI R11, RZ, UR34, R10 ;  /* 0x00000022ff0b7c19 */ /* 0x000fe2000801160a */
[----:B------:R-:W-:-:S03]  /*2e20*/  IMAD.MOV.U32 R10, RZ, RZ, RZ ;  /* 0x000000ffff0a7224 */ /* 0x000fc600078e00ff */
[C---:B------:R-:W-:Y:S01]  /*2e30*/  IADD3 R12, -R11.reuse, RZ, RZ ;  /* 0x000000ff0b0c7210 */ /* 0x040fe20007ffe1ff */
[----:B------:R-:W-:-:S05]  /*2e40*/  IMAD.HI.U32 R10, R11, UR32, R10 ;  /* 0x000000200b0a7c27 */ /* 0x000fca000f8e000a */
        /* <DEDUP_REMOVED lines=225> */
[----:B-1----:R-:W1:Y:S08]  /*3c60*/  @P1 LDC R22, c[0x0][0x380] ;  /* 0x0000e000ff161b82 */ /* 0x002e700000000800 */
        /* <DEDUP_REMOVED lines=9> */
.L_x_2167:
[----:B------:R-:W-:-:S04]  /*3d00*/  IADD3 R10, P1, P2, R18, UR38, R7 ;  /* 0x00000026120a7c10 */ /* 0x000fc8000fa3e007 */
[----:B------:R-:W-:-:S05]  /*3d10*/  IADD3.X R11, RZ, UR39, R8, P1, P2 ;  /* 0x00000027ff0b7c10 */ /* 0x000fca0008fe4408 */
[----:B-1----:R1:W5:Y:S01]  /*3d20*/  LDG.E.U8 R22, desc[UR36][R10.64] ;  /* 0x000000240a167981 */ /* 0x002362000c1e1100 */
        /* <DEDUP_REMOVED lines=248> */
.L_x_2168:
[----:B------:R-:W-:-:S04]  /*4cb0*/  IADD3 R24, P1, P2, R24, UR38, R7 ;  /* 0x0000002618187c10 */ /* 0x000fc8000fa3e007 */
[----:B------:R-:W-:-:S05]  /*4cc0*/  IADD3.X R25, RZ, UR39, R8, P1, P2 ;  /* 0x00000027ff197c10 */ /* 0x000fca0008fe4408 */
[----:B------:R2:W5:Y:S01]  /*4cd0*/  LDG.E.U8 R21, desc[UR36][R24.64] ;  /* 0x0000002418157981 */ /* 0x000562000c1e1100 */
[----:B------:R-:W-:Y:S01]  /*4ce0*/  IADD3 R5, R5, R6, RZ ;  /* 0x0000000605057210 */ /* 0x000fe20007ffe0ff */
        /* <DEDUP_REMOVED lines=235> */
[----:B--2---:R-:W1:Y:S08]  /*5ba0*/  @P1 LDC R24, c[0x0][0x380] ;  /* 0x0000e000ff181b82 */ /* 0x004e700000000800 */
        /* <DEDUP_REMOVED lines=9> */
.L_x_2169:
[----:B------:R-:W-:Y:S01]  /*5c40*/  IADD3 R18, P1, P2, R18, UR38, R7 ;  /* 0x0000002612127c10 */ /* 0x000fe2000fa3e007 */
[----:B------:R-:W-:-:S03]  /*5c50*/  ULDC UR4, c[0x0][0x218] ;  /* 0x0000860000047ab9 */ /* 0x000fc60000000800 */
[----:B------:R-:W-:-:S06]  /*5c60*/  IADD3.X R19, RZ, UR39, R8, P1, P2 ;  /* 0x00000027ff137c10 */ /* 0x000fcc0008fe4408 */
[----:B------:R-:W3:Y:S01]  /*5c70*/  LDG.E.U8 R19, desc[UR36][R18.64] ;  /* 0x0000002412137981 */ /* 0x000ee2000c1e1100 */
[----:B------:R-:W-:Y:S01]  /*5c80*/  IADD3 R5, R5, R6, RZ ;  /* 0x0000000605057210 */ /* 0x000fe20007ffe0ff */
[----:B-1----:R-:W-:Y:S01]  /*5c90*/  IMAD.U32 R10, RZ, RZ, UR4 ;  /* 0x00000004ff0a7e24 */ /* 0x002fe2000f8e00ff */
[----:B-----5:R-:W-:Y:S01]  /*5ca0*/  IADD3 R0, R23, R0, RZ ;  /* 0x0000000017007210 */ /* 0x020fe20007ffe0ff */
[----:B------:R-:W-:Y:S01]  /*5cb0*/  IMAD.IADD R3, R22, 0x1, R3 ;  /* 0x0000000116037824 */ /* 0x000fe200078e0203 */
[----:B------:R-:W-:Y:S01]  /*5cc0*/  IADD3 R2, R21, R2, RZ ;  /* 0x0000000215027210 */ /* 0x000fe20007ffe0ff */
[----:B------:R-:W-:-:S05]  /*5cd0*/  IMAD R11, R6, 0x3, R5 ;  /* 0x00000003060b7824 */ /* 0x000fca00078e0205 */
[----:B------:R-:W-:Y:S01]  /*5ce0*/  ISETP.GE.U32.AND P1, PT, R11, R10, PT ;  /* 0x0000000a0b00720c */ /* 0x000fe20003f26070 */
[----:B---3--:R-:W-:-:S12]  /*5cf0*/  IMAD.IADD R4, R19, 0x1, R4 ;  /* 0x0000000113047824 */ /* 0x008fd800078e0204 */
[----:B------:R-:W-:Y:S05]  /*5d00*/  @!P1 BRA `(.L_x_2170) ;  /* 0xffffffbc00749947 */ /* 0x000fea000383ffff */
[----:B------:R-:W-:Y:S05]  /*5d10*/  BSYNC B2 ;  /* 0x0000000000027941 */ /* 0x000fea0003800000 */
.L_x_2165:
[----:B------:R-:W-:-:S07]  /*5d20*/  PRMT R18, R19, 0x7610, R18 ;  /* 0x0000761013127816 */ /* 0x000fce0000000012 */
.L_x_2164:
[----:B------:R-:W-:Y:S05]  /*5d30*/  BSYNC B1 ;  /* 0x0000000000017941 */ /* 0x000fea0003800000 */
.L_x_2163:
        /* <DEDUP_REMOVED lines=254> */
[----:B--2---:R-:W-:-:S05]  /*6d20*/  IMAD.HI.U32 R24, R13, UR7, R12 ;  /* 0x000000070d187c27 */ /* 0x004fca000f8e000c */
        /* <DEDUP_REMOVED lines=25> */
.L_x_2173:
[----:B0-----:R-:W0:Y:S02]  /*6ec0*/  LDC.64 R16, c[0x0][0x5e0] ;  /* 0x00017800ff107b82 */ /* 0x001e240000000a00 */
[----:B0-----:R-:W-:-:S04]  /*6ed0*/  IADD3 R12, P2, P3, R19, R16, R7 ;  /* 0x00000010130c7210 */ /* 0x001fc80007b5e007 */
[----:B------:R-:W-:-:S05]  /*6ee0*/  IADD3.X R13, RZ, R17, R8, P2, P3 ;  /* 0x00000011ff0d7210 */ /* 0x000fca00017e6408 */
[----:B------:R1:W5:Y:S01]  /*6ef0*/  LDG.E.U8 R23, desc[UR36][R12.64] ;  /* 0x000000240c177981 */ /* 0x000362000c1e1100 */
[----:B--2---:R-:W-:-:S04]  /*6f00*/  IADD3 R25, R5, R6, RZ ;  /* 0x0000000605197210 */ /* 0x004fc80007ffe0ff */
[----:B------:R-:W-:-:S13]  /*6f10*/  ISETP.GE.U32.AND P2, PT, R25, R10, PT ;  /* 0x0000000a1900720c */ /* 0x000fda0003f46070 */
[----:B-1----:R-:W-:Y:S05]  /*6f20*/  @P2 BRA `(.L_x_2172) ;  /* 0x0000003400142947 */ /* 0x002fea0003800000 */
[----:B------:R-:W-:Y:S01]  /*6f30*/  IMAD.MOV.U32 R19, RZ, RZ, RZ ;  /* 0x000000ffff137224 */ /* 0x000fe200078e00ff */
        /* <DEDUP_REMOVED lines=261> */
[----:B------:R-:W-:-:S03]  /*7f90*/  @P2 MOV R26, RZ ;  /* 0x000000ff001a2202 */ /* 0x000fc60000000f00 */
[----:B------:R-:W-:-:S04]  /*7fa0*/  IMAD.MOV R28, RZ, RZ, -R27 ;  /* 0x000000ffff1c7224 */ /* 0x000fc800078e0a1b */
[----:B------:R-:W1:Y:S01]  /*7fb0*/  @P2 LDC R22, c[0x0][0x3e4] ;  /* 0x0000f900ff162b82 */ /* 0x000e620000000800 */
[----:B------:R-:W-:Y:S01]  /*7fc0*/  IMAD R28, R28, UR4, R29 ;  /* 0x000000041c1c7c24 */ /* 0x000fe2000f8e021d */
[----:B------:R-:W-:-:S03]  /*7fd0*/  ULDC UR4, c[0x0][0x3e0] ;  /* 0x0000f80000047ab9 */ /* 0x000fc60000000800 */
[----:B------:R-:W-:Y:S02]  /*7fe0*/  IMAD R19, R28, UR4, R19 ;  /* 0x000000041c137c24 */ /* 0x000fe4000f8e0213 */
[----:B0-----:R-:W-:Y:S02]  /*7ff0*/  @P2 IMAD.HI.U32 R13, R27, R13, R26 ;  /* 0x0000000d1b0d2227 */ /* 0x001fe400078e001a */
[----:B------:R-:W0:Y:S03]  /*8000*/  @P2 LDC R26, c[0x0][0x380] ;  /* 0x0000e000ff1a2b82 */ /* 0x000e260000000800 */
[----:B0-----:R-:W-:-:S05]  /*8010*/  @P2 SHF.R.U32.HI R13, RZ, R26, R13 ;  /* 0x0000001aff0d2219 */ /* 0x001fca000001160d */
[----:B------:R-:W-:-:S04]  /*8020*/  @P2 IMAD.MOV R13, RZ, RZ, -R13 ;  /* 0x000000ffff0d2224 */ /* 0x000fc800078e0a0d */
[----:B------:R-:W-:-:S04]  /*8030*/  @P2 IMAD R12, R12, R13, R27 ;  /* 0x0000000d0c0c2224 */ /* 0x000fc800078e021b */
[----:B-1----:R-:W-:-:S07]  /*8040*/  @P2 IMAD R19, R12, R22, R19 ;  /* 0x000000160c132224 */ /* 0x002fce00078e0213 */
.L_x_2174:
[----:B------:R-:W-:-:S04]  /*8050*/  IADD3 R12, P2, P3, R19, R16, R7 ;  /* 0x00000010130c7210 */ /* 0x000fc80007b5e007 */
[----:B------:R-:W-:-:S05]  /*8060*/  IADD3.X R13, RZ, R17, R8, P2, P3 ;  /* 0x00000011ff0d7210 */ /* 0x000fca00017e6408 */
[----:B------:R1:W5:Y:S01]  /*8070*/  LDG.E.U8 R22, desc[UR36][R12.64] ;  /* 0x000000240c167981 */ /* 0x000362000c1e1100 */
[----:B------:R-:W-:-:S04]  /*8080*/  IADD3 R25, R25, R6, RZ ;  /* 0x0000000619197210 */ /* 0x000fc80007ffe0ff */
        /* <DEDUP_REMOVED lines=272> */
[----:B-1----:R-:W-:-:S05]  /*9190*/  @P2 SHF.R.U32.HI R13, RZ, R21, R13 ;  /* 0x00000015ff0d2219 */ /* 0x002fca000001160d */
[----:B------:R-:W-:-:S04]  /*91a0*/  @P2 IMAD.MOV R13, RZ, RZ, -R13 ;  /* 0x000000ffff0d2224 */ /* 0x000fc800078e0a0d */
[----:B------:R-:W-:-:S04]  /*91b0*/  @P2 IMAD R12, R12, R13, R27 ;  /* 0x0000000d0c0c2224 */ /* 0x000fc800078e021b */
[----:B0-----:R-:W-:-:S07]  /*91c0*/  @P2 IMAD R19, R12, R26, R19 ;  /* 0x0000001a0c132224 */ /* 0x001fce00078e0213 */
.L_x_2175:
        /* <DEDUP_REMOVED lines=272> */
[----:B------:R-:W-:-:S05]  /*a2d0*/  IADD3 R19, -R27, RZ, RZ ;  /* 0x000000ff1b137210 */ /* 0x000fca0007ffe1ff */
[----:B------:R-:W-:Y:S01]  /*a2e0*/  IMAD R13, R19, UR4, R13 ;  /* 0x00000004130d7c24 */ /* 0x000fe2000f8e020d */
[----:B------:R-:W-:Y:S01]  /*a2f0*/  ULDC UR4, c[0x0][0x3e0] ;  /* 0x0000f80000047ab9 */ /* 0x000fe20000000800 */
[----:B-1----:R-:W-:Y:S02]  /*a300*/  @P1 SHF.R.U32.HI R12, RZ, R25, R12 ;  /* 0x00000019ff0c1219 */ /* 0x002fe4000001160c */
[----:B------:R-:W-:-:S03]  /*a310*/  IMAD R24, R13, UR4, R24 ;  /* 0x000000040d187c24 */ /* 0x000fc6000f8e0218 */
[----:B------:R-:W-:-:S04]  /*a320*/  @P1 IMAD.MOV R19, RZ, RZ, -R12 ;  /* 0x000000ffff131224 */ /* 0x000fc800078e0a0c */
[----:B------:R-:W-:-:S04]  /*a330*/  @P1 IMAD R18, R18, R19, R27 ;  /* 0x0000001312121224 */ /* 0x000fc800078e021b */
[----:B--2---:R-:W-:-:S07]  /*a340*/  @P1 IMAD R24, R18, R11, R24 ;  /* 0x0000000b12181224 */ /* 0x004fce00078e0218 */
.L_x_2176:
[----:B------:R-:W-:-:S04]  /*a350*/  IADD3 R16, P1, P2, R24, R16, R7 ;  /* 0x0000001018107210 */ /* 0x000fc80007a3e007 */
[----:B------:R-:W-:-:S05]  /*a360*/  IADD3.X R17, RZ, R17, R8, P1, P2 ;  /* 0x00000011ff117210 */ /* 0x000fca0000fe4408 */
[----:B------:R1:W5:Y:S04]  /*a370*/  LDG.E.U8 R18, desc[UR36][R16.64] ;  /* 0x0000002410127981 */ /* 0x000368000c1e1100 */
.L_x_2172:
[----:B------:R-:W-:Y:S05]  /*a380*/  BSYNC B1 ;  /* 0x0000000000017941 */ /* 0x000fea0003800000 */
.L_x_2171:
[----:B------:R-:W-:Y:S04]  /*a390*/  BSSY B1, `(.L_x_2177) ;  /* 0x0000010000017945 */ /* 0x000fe80003800000 */
[----:B------:R-:W-:Y:S05]  /*a3a0*/  @P0 BRA `(.L_x_2178) ;  /* 0x0000000000380947 */ /* 0x000fea0003800000 */
[----:B------:R-:W-:Y:S01]  /*a3b0*/  IADD3 R5, R5, R6, RZ ;  /* 0x0000000605057210 */ /* 0x000fe20007ffe0ff */
[----:B-----5:R-:W-:-:S03]  /*a3c0*/  IMAD.IADD R0, R0, 0x1, R23 ;  /* 0x0000000100007824 */ /* 0x020fc600078e0217 */
[----:B------:R-:W-:-:S13]  /*a3d0*/  ISETP.GE.U32.AND P0, PT, R5, R10, PT ;  /* 0x0000000a0500720c */ /* 0x000fda0003f06070 */
[----:B------:R-:W-:Y:S05]  /*a3e0*/  @P0 BRA `(.L_x_2178) ;  /* 0x0000000000280947 */ /* 0x000fea0003800000 */
[----:B------:R-:W-:Y:S02]  /*a3f0*/  IADD3 R5, R5, R6, RZ ;  /* 0x0000000605057210 */ /* 0x000fe40007ffe0ff */
[----:B------:R-:W-:Y:S02]  /*a400*/  IADD3 R3, R3, R22, RZ ;  /* 0x0000001603037210 */ /* 0x000fe40007ffe0ff */
[----:B------:R-:W-:-:S13]  /*a410*/  ISETP.GE.U32.AND P0, PT, R5, R10, PT ;  /* 0x0000000a0500720c */ /* 0x000fda0003f06070 */
[----:B------:R-:W-:Y:S02]  /*a420*/  @!P0 IMAD.IADD R5, R5, 0x1, R6 ;  /* 0x0000000105058824 */ /* 0x000fe400078e0206 */
[----:B------:R-:W-:-:S03]  /*a430*/  @!P0 IMAD.IADD R21, R2, 0x1, R21 ;  /* 0x0000000102158824 */ /* 0x000fc600078e0215 */
[----:B------:R-:W-:Y:S02]  /*a440*/  @!P0 ISETP.GE.U32.AND P1, PT, R5, R10, PT ;  /* 0x0000000a0500820c */ /* 0x000fe40003f26070 */
[----:B------:R-:W-:Y:S02]  /*a450*/  @!P0 PRMT R2, R21, 0x7610, R2 ;  /* 0x0000761015028816 */ /* 0x000fe40000000002 */
[----:B------:R-:W-:-:S04]  /*a460*/  @!P0 SEL R5, R18, RZ, !P1 ;  /* 0x000000ff12058207 */ /* 0x000fc80004800000 */
[----:B------:R-:W-:-:S04]  /*a470*/  @!P0 IADD3 R5, R4, R5, RZ ;  /* 0x0000000504058210 */ /* 0x000fc80007ffe0ff */
[----:B------:R-:W-:-:S07]  /*a480*/  @!P0 PRMT R4, R5, 0x7610, R4 ;  /* 0x0000761005048816 */ /* 0x000fce0000000004 */
.L_x_2178:
[----:B------:R-:W-:Y:S05]  /*a490*/  BSYNC B1 ;  /* 0x0000000000017941 */ /* 0x000fea0003800000 */
.L_x_2177:
[----:B------:R-:W-:-:S05]  /*a4a0*/  IADD3 R3, R2, R3, R0 ;  /* 0x0000000302037210 */ /* 0x000fca0007ffe000 */
[----:B------:R-:W-:-:S05]  /*a4b0*/  IMAD.IADD R3, R3, 0x1, R4 ;  /* 0x0000000103037824 */ /* 0x000fca00078e0204 */
[----:B------:R-:W-:Y:S01]  /*a4c0*/  PRMT R7, R3, 0x7610, R7 ;  /* 0x0000761003077816 */ /* 0x000fe20000000007 */
[----:B------:R-:W-:Y:S06]  /*a4d0*/  BRA `(.L_x_2146) ;  /* 0x0000000800e07947 */ /* 0x000fec0003800000 */
.L_x_2162:
[----:B------:R-:W-:Y:S01]  /*a4e0*/  ISETP.GE.U32.AND P0, PT, R3, R10, PT ;  /* 0x0000000a0300720c */ /* 0x000fe20003f06070 */
[----:B------:R-:W-:Y:S01]  /*a4f0*/  BSSY B1, `(.L_x_2179) ;  /* 0x000002a000017945 */ /* 0x000fe20003800000 */
[C---:B------:R-:W-:Y:S02]  /*a500*/  PRMT R0, R4.reuse, 0x7610, R0 ;  /* 0x0000761004007816 */ /* 0x040fe40000000000 */
[C---:B------:R-:W-:Y:S02]  /*a510*/  PRMT R11, R4.reuse, 0x7610, R11 ;  /* 0x00007610040b7816 */ /* 0x040fe4000000000b */
[----:B------:R-:W-:-:S07]  /*a520*/  PRMT R21, R4, 0x7610, R21 ;  /* 0x0000761004157816 */ /* 0x000fce0000000015 */
[----:B------:R-:W-:Y:S05]  /*a530*/  @P0 BRA `(.L_x_2180) ;  /* 0x0000000000940947 */ /* 0x000fea0003800000 */
[----:B------:R-:W-:Y:S01]  /*a540*/  BSSY B2, `(.L_x_2181) ;  /* 0x0000020000027945 */ /* 0x000fe20003800000 */
[C---:B------:R-:W-:Y:S02]  /*a550*/  PRMT R0, R4.reuse, 0x7610, R0 ;  /* 0x0000761004007816 */ /* 0x040fe40000000000 */
[C---:B------:R-:W-:Y:S02]  /*a560*/  PRMT R11, R4.reuse, 0x7610, R11 ;  /* 0x00007610040b7816 */ /* 0x040fe4000000000b */
[----:B------:R-:W-:-:S07]  /*a570*/  PRMT R21, R4, 0x7610, R21 ;  /* 0x0000761004157816 */ /* 0x000fce0000000015 */
.L_x_2182:
[-C--:B------:R-:W-:Y:S01]  /*a580*/  IADD3 R3, R6, R5.reuse, RZ ;  /* 0x0000000506037210 */ /* 0x080fe20007ffe0ff */
[----:B------:R-:W-:Y:S01]  /*a590*/  IMAD R2, R22, R5, RZ ;  /* 0x0000000516027224 */ /* 0x000fe200078e02ff */
[----:B------:R-:W-:-:S03]  /*a5a0*/  ULDC.64 UR4, c[0x0][0x5e0] ;  /* 0x0001780000047ab9 */ /* 0x000fc60000000a00 */
[C---:B------:R-:W-:Y:S01]  /*a5b0*/  IMAD.IADD R13, R3.reuse, 0x1, R6 ;  /* 0x00000001030d7824 */ /* 0x040fe200078e0206 */
[--C-:B------:R-:W-:Y:S01]  /*a5c0*/  IADD3 R2, P0, P1, R2, UR4, R7.reuse ;  /* 0x0000000402027c10 */ /* 0x100fe2000f91e007 */
[-C--:B------:R-:W-:Y:S02]  /*a5d0*/  IMAD R12, R3, R22.reuse, RZ ;  /* 0x00000016030c7224 */ /* 0x080fe400078e02ff */
[C---:B------:R-:W-:Y:S01]  /*a5e0*/  IMAD R16, R13.reuse, R22, RZ ;  /* 0x000000160d107224 */ /* 0x040fe200078e02ff */
[----:B------:R-:W-:Y:S02]  /*a5f0*/  IADD3 R5, R13, R6, RZ ;  /* 0x000000060d057210 */ /* 0x000fe40007ffe0ff */
[--C-:B------:R-:W-:Y:S02]  /*a600*/  IADD3 R12, P2, P3, R12, UR4, R7.reuse ;  /* 0x000000040c0c7c10 */ /* 0x100fe4000fb5e007 */
[----:B------:R-:W-:Y:S01]  /*a610*/  IADD3.X R3, RZ, UR5, R8, P0, P1 ;  /* 0x00000005ff037c10 */ /* 0x000fe200087e2408 */
[----:B------:R-:W-:Y:S01]  /*a620*/  IMAD R18, R5, R22, RZ ;  /* 0x0000001605127224 */ /* 0x000fe200078e02ff */
[----:B------:R-:W-:-:S02]  /*a630*/  IADD3 R16, P0, P1, R16, UR4, R7 ;  /* 0x0000000410107c10 */ /* 0x000fc4000f91e007 */
[--C-:B------:R-:W-:Y:S01]  /*a640*/  IADD3.X R13, RZ, UR5, R8.reuse, P2, P3 ;  /* 0x00000005ff0d7c10 */ /* 0x100fe200097e6408 */
[----:B------:R-:W2:Y:S01]  /*a650*/  LDG.E.U8 R2, desc[UR36][R2.64] ;  /* 0x0000002402027981 */ /* 0x000ea2000c1e1100 */
[----:B------:R-:W-:Y:S02]  /*a660*/  IADD3 R18, P2, P3, R18, UR4, R7 ;  /* 0x0000000412127c10 */ /* 0x000fe4000fb5e007 */
[--C-:B------:R-:W-:Y:S01]  /*a670*/  IADD3.X R17, RZ, UR5, R8.reuse, P0, P1 ;  /* 0x00000005ff117c10 */ /* 0x100fe200087e2408 */
[----:B------:R-:W3:Y:S01]  /*a680*/  LDG.E.U8 R12, desc[UR36][R12.64] ;  /* 0x000000240c0c7981 */ /* 0x000ee2000c1e1100 */
[----:B------:R-:W-:-:S04]  /*a690*/  IADD3.X R19, RZ, UR5, R8, P2, P3 ;  /* 0x00000005ff137c10 */ /* 0x000fc800097e6408 */
[----:B------:R-:W4:Y:S04]  /*a6a0*/  LDG.E.U8 R17, desc[UR36][R16.64] ;  /* 0x0000002410117981 */ /* 0x000f28000c1e1100 */
[----:B------:R-:W5:Y:S01]  /*a6b0*/  LDG.E.U8 R23, desc[UR36][R18.64] ;  /* 0x0000002412177981 */ /* 0x000f62000c1e1100 */
[----:B------:R-:W-:-:S04]  /*a6c0*/  IMAD.IADD R5, R5, 0x1, R6 ;  /* 0x0000000105057824 */ /* 0x000fc800078e0206 */
[----:B------:R-:W-:-:S05]  /*a6d0*/  IMAD R25, R6, 0x3, R5 ;  /* 0x0000000306197824 */ /* 0x000fca00078e0205 */
[----:B------:R-:W-:Y:S02]  /*a6e0*/  ISETP.GE.U32.AND P0, PT, R25, R10, PT ;  /* 0x0000000a1900720c */ /* 0x000fe40003f06070 */
[----:B--2---:R-:W-:Y:S01]  /*a6f0*/  IADD3 R21, R2, R21, RZ ;  /* 0x0000001502157210 */ /* 0x004fe20007ffe0ff */
[----:B---3--:R-:W-:Y:S01]  /*a700*/  IMAD.IADD R11, R12, 0x1, R11 ;  /* 0x000000010c0b7824 */ /* 0x008fe200078e020b */
[----:B----4-:R-:W-:Y:S01]  /*a710*/  IADD3 R0, R17, R0, RZ ;  /* 0x0000000011007210 */ /* 0x010fe20007ffe0ff */
[----:B-----5:R-:W-:-:S08]  /*a720*/  IMAD.IADD R4, R23, 0x1, R4 ;  /* 0x0000000117047824 */ /* 0x020fd000078e0204 */
[----:B------:R-:W-:Y:S05]  /*a730*/  @!P0 BRA `(.L_x_2182) ;  /* 0xfffffffc00908947 */ /* 0x000fea000383ffff */
[----:B------:R-:W-:Y:S05]  /*a740*/  BSYNC B2 ;  /* 0x0000000000027941 */ /* 0x000fea0003800000 */
.L_x_2181:
[----:B------:R-:W-:Y:S02]  /*a750*/  PRMT R19, R17, 0x7610, R19 ;  /* 0x0000761011137816 */ /* 0x000fe40000000013 */
[----:B------:R-:W-:Y:S02]  /*a760*/  PRMT R16, R2, 0x7610, R16 ;  /* 0x0000761002107816 */ /* 0x000fe40000000010 */
[----:B------:R-:W-:Y:S02]  /*a770*/  PRMT R18, R12, 0x7610, R18 ;  /* 0x000076100c127816 */ /* 0x000fe40000000012 */
[----:B------:R-:W-:-:S07]  /*a780*/  PRMT R17, R23, 0x7610, R17 ;  /* 0x0000761017117816 */ /* 0x000fce0000000011 */
.L_x_2180:
[----:B------:R-:W-:Y:S05]  /*a790*/  BSYNC B1 ;  /* 0x0000000000017941 */ /* 0x000fea0003800000 */
.L_x_2179:
[----:B------:R-:W-:Y:S01]  /*a7a0*/  ISETP.GE.U32.AND P0, PT, R5, R10, PT ;  /* 0x0000000a0500720c */ /* 0x000fe20003f06070 */
[----:B------:R-:W-:-:S12]  /*a7b0*/  BSSY B1, `(.L_x_2183) ;  /* 0x000001b000017945 */ /* 0x000fd80003800000 */
[----:B------:R-:W-:Y:S05]  /*a7c0*/  @P0 BRA `(.L_x_2184) ;  /* 0x0000000000640947 */ /* 0x000fea0003800000 */
[----:B------:R-:W0:Y:S01]  /*a7d0*/  LDC.64 R2, c[0x0][0x5e0] ;  /* 0x00017800ff027b82 */ /* 0x000e220000000a00 */
[----:B------:R-:W-:-:S05]  /*a7e0*/  IMAD R12, R5, R22, RZ ;  /* 0x00000016050c7224 */ /* 0x000fca00078e02ff */
[----:B0-----:R-:W-:-:S04]  /*a7f0*/  IADD3 R12, P1, P2, R12, R2, R7 ;  /* 0x000000020c0c7210 */ /* 0x001fc80007a3e007 */
[----:B------:R-:W-:-:S05]  /*a800*/  IADD3.X R13, RZ, R3, R8, P1, P2 ;  /* 0x00000003ff0d7210 */ /* 0x000fca0000fe4408 */
[----:B------:R0:W5:Y:S01]  /*a810*/  LDG.E.U8 R16, desc[UR36][R12.64] ;  /* 0x000000240c107981 */ /* 0x000162000c1e1100 */
[----:B------:R-:W-:-:S04]  /*a820*/  IADD3 R23, R5, R6, RZ ;  /* 0x0000000605177210 */ /* 0x000fc80007ffe0ff */
[----:B------:R-:W-:-:S13]  /*a830*/  ISETP.GE.U32.AND P1, PT, R23, R10, PT ;  /* 0x0000000a1700720c */ /* 0x000fda0003f26070 */
[----:B0-----:R-:W-:Y:S05]  /*a840*/  @P1 BRA `(.L_x_2184) ;  /* 0x0000000000441947 */ /* 0x001fea0003800000 */
[----:B------:R-:W-:-:S05]  /*a850*/  IMAD R12, R23, R22, RZ ;  /* 0x00000016170c7224 */ /* 0x000fca00078e02ff */
[----:B------:R-:W-:-:S04]  /*a860*/  IADD3 R12, P1, P2, R12, R2, R7 ;  /* 0x000000020c0c7210 */ /* 0x000fc80007a3e007 */
[----:B------:R-:W-:-:S05]  /*a870*/  IADD3.X R13, RZ, R3, R8, P1, P2 ;  /* 0x00000003ff0d7210 */ /* 0x000fca0000fe4408 */
[----:B------:R0:W5:Y:S01]  /*a880*/  LDG.E.U8 R18, desc[UR36][R12.64] ;  /* 0x000000240c127981 */ /* 0x000162000c1e1100 */
[----:B------:R-:W-:-:S05]  /*a890*/  IMAD.IADD R23, R23, 0x1, R6 ;  /* 0x0000000117177824 */ /* 0x000fca00078e0206 */
[----:B------:R-:W-:-:S13]  /*a8a0*/  ISETP.GE.U32.AND P1, PT, R23, R10, PT ;  /* 0x0000000a1700720c */ /* 0x000fda0003f26070 */
[----:B0-----:R-:W-:Y:S05]  /*a8b0*/  @P1 BRA `(.L_x_2184) ;  /* 0x0000000000281947 */ /* 0x001fea0003800000 */
[C---:B------:R-:W-:Y:S01]  /*a8c0*/  IADD3 R13, R23.reuse, R6, RZ ;  /* 0x00000006170d7210 */ /* 0x040fe20007ffe0ff */
[----:B------:R-:W-:-:S03]  /*a8d0*/  IMAD R12, R23, R22, RZ ;  /* 0x00000016170c7224 */ /* 0x000fc600078e02ff */
[----:B------:R-:W-:Y:S02]  /*a8e0*/  ISETP.GE.U32.AND P1, PT, R13, R10, PT ;  /* 0x0000000a0d00720c */ /* 0x000fe40003f26070 */
[----:B------:R-:W-:-:S11]  /*a8f0*/  IADD3 R12, P2, P3, R12, R2, R7 ;  /* 0x000000020c0c7210 */ /* 0x000fd60007b5e007 */
[----:B------:R-:W-:Y:S01]  /*a900*/  @!P1 IMAD R22, R13, R22, RZ ;  /* 0x000000160d169224 */ /* 0x000fe200078e02ff */
[----:B------:R-:W-:-:S04]  /*a910*/  IADD3.X R13, RZ, R3, R8, P2, P3 ;  /* 0x00000003ff0d7210 */ /* 0x000fc800017e6408 */
[----:B------:R-:W-:Y:S01]  /*a920*/  @!P1 IADD3 R2, P4, P5, R22, R2, R7 ;  /* 0x0000000216029210 */ /* 0x000fe20007d9e007 */
[----:B------:R0:W5:Y:S03]  /*a930*/  LDG.E.U8 R19, desc[UR36][R12.64] ;  /* 0x000000240c137981 */ /* 0x000166000c1e1100 */
[----:B------:R-:W-:-:S05]  /*a940*/  @!P1 IADD3.X R3, RZ, R3, R8, P4, P5 ;  /* 0x00000003ff039210 */ /* 0x000fca00027ea408 */
[----:B------:R0:W5:Y:S04]  /*a950*/  @!P1 LDG.E.U8 R17, desc[UR36][R2.64] ;  /* 0x0000002402119981 */ /* 0x000168000c1e1100 */
.L_x_2184:
[----:B------:R-:W-:Y:S05]  /*a960*/  BSYNC B1 ;  /* 0x0000000000017941 */ /* 0x000fea0003800000 */
.L_x_2183:
[----:B------:R-:W-:Y:S04]  /*a970*/  BSSY B1, `(.L_x_2185) ;  /* 0x0000011000017945 */ /* 0x000fe80003800000 */
[----:B------:R-:W-:Y:S05]  /*a980*/  @P0 BRA `(.L_x_2186) ;  /* 0x00000000003c0947 */ /* 0x000fea0003800000 */
[----:B0-----:R-:W-:Y:S01]  /*a990*/  IMAD.IADD R3, R5, 0x1, R6 ;  /* 0x0000000105037824 */ /* 0x001fe200078e0206 */
[----:B-----5:R-:W-:-:S04]  /*a9a0*/  IADD3 R16, R21, R16, RZ ;  /* 0x0000001015107210 */ /* 0x020fc80007ffe0ff */
[----:B------:R-:W-:Y:S02]  /*a9b0*/  ISETP.GE.U32.AND P0, PT, R3, R10, PT ;  /* 0x0000000a0300720c */ /* 0x000fe40003f06070 */
[----:B------:R-:W-:-:S11]  /*a9c0*/  PRMT R21, R16, 0x7610, R21 ;  /* 0x0000761010157816 */ /* 0x000fd60000000015 */
[----:B------:R-:W-:Y:S05]  /*a9d0*/  @P0 BRA `(.L_x_2186) ;  /* 0x0000000000280947 */ /* 0x000fea0003800000 */
[----:B------:R-:W-:Y:S02]  /*a9e0*/  IMAD.IADD R3, R3, 0x1, R6 ;  /* 0x0000000103037824 */ /* 0x000fe400078e0206 */
[----:B------:R-:W-:-:S03]  /*a9f0*/  IMAD.IADD R11, R11, 0x1, R18 ;  /* 0x000000010b0b7824 */ /* 0x000fc600078e0212 */
[----:B------:R-:W-:-:S13]  /*aa00*/  ISETP.GE.U32.AND P0, PT, R3, R10, PT ;  /* 0x0000000a0300720c */ /* 0x000fda0003f06070 */
[----:B------:R-:W-:Y:S02]  /*aa10*/  @!P0 IADD3 R3, R3, R6, RZ ;  /* 0x0000000603038210 */ /* 0x000fe40007ffe0ff */
[----:B------:R-:W-:Y:S02]  /*aa20*/  @!P0 IADD3 R19, R0, R19, RZ ;  /* 0x0000001300138210 */ /* 0x000fe40007ffe0ff */
[----:B------:R-:W-:Y:S02]  /*aa30*/  @!P0 ISETP.GE.U32.AND P1, PT, R3, R10, PT ;  /* 0x0000000a0300820c */ /* 0x000fe40003f26070 */
[----:B------:R-:W-:Y:S02]  /*aa40*/  @!P0 PRMT R0, R19, 0x7610, R0 ;  /* 0x0000761013008816 */ /* 0x000fe40000000000 */
[----:B------:R-:W-:-:S05]  /*aa50*/  @!P0 SEL R17, R17, RZ, !P1 ;  /* 0x000000ff11118207 */ /* 0x000fca0004800000 */
[----:B------:R-:W-:-:S05]  /*aa60*/  @!P0 IMAD.IADD R17, R4, 0x1, R17 ;  /* 0x0000000104118824 */ /* 0x000fca00078e0211 */
[----:B------:R-:W-:-:S07]  /*aa70*/  @!P0 PRMT R4, R17, 0x7610, R4 ;  /* 0x0000761011048816 */ /* 0x000fce0000000004 */
.L_x_2186:
[----:B------:R-:W-:Y:S05]  /*aa80*/  BSYNC B1 ;  /* 0x0000000000017941 */ /* 0x000fea0003800000 */
.L_x_2185:
[----:B------:R-:W-:-:S04]  /*aa90*/  IADD3 R11, R0, R11, R21 ;  /* 0x0000000b000b7210 */ /* 0x000fc80007ffe015 */
[----:B------:R-:W-:-:S04]  /*aaa0*/  IADD3 R11, R11, R4, RZ ;  /* 0x000000040b0b7210 */ /* 0x000fc80007ffe0ff */
[----:B------:R-:W-:Y:S01]  /*aab0*/  PRMT R7, R11, 0x7610, R7 ;  /* 0x000076100b077816 */ /* 0x000fe20000000007 */
[----:B------:R-:W-:Y:S06]  /*aac0*/  BRA `(.L_x_2146) ;  /* 0x0000000400647947 */ /* 0x000fec0003800000 */
.L_x_2161:
[----:B------:R-:W0:Y:S01]  /*aad0*/  LDC R0, c[0x0][0x220] ;  /* 0x00008800ff007b82 */ /* 0x000e220000000800 */
[----:B------:R-:W-:Y:S01]  /*aae0*/  ULDC.U8 UR4, c[0x0][0x211] ;  /* 0x0000844000047ab9 */ /* 0x000fe20000000000 */
[----:B------:R-:W-:Y:S01]  /*aaf0*/  BSSY B1, `(.L_x_2187) ;  /* 0x0000028000017945 */ /* 0x000fe20003800000 */
[----:B------:R-:W-:Y:S01]  /*ab00*/  IMAD.U32 R6, RZ, RZ, UR4 ;  /* 0x00000004ff067e24 */ /* 0x000fe2000f8e00ff */
[----:B------:R-:W-:Y:S01]  /*ab10*/  MOV R11, UR4 ;  /* 0x00000004000b7c02 */ /* 0x000fe20008000f00 */
[----:B------:R-:W-:Y:S01]  /*ab20*/  IMAD.U32 R18, RZ, RZ, UR4 ;  /* 0x00000004ff127e24 */ /* 0x000fe2000f8e00ff */
[----:B------:R-:W-:Y:S01]  /*ab30*/  MOV R19, UR4 ;  /* 0x0000000400137c02 */ /* 0x000fe20008000f00 */
[----:B0-----:R-:W-:-:S05]  /*ab40*/  IMAD R3, R0, 0x3, R21 ;  /* 0x0000000300037824 */ /* 0x001fca00078e0215 */
[----:B------:R-:W-:-:S13]  /*ab50*/  ISETP.GE.U32.AND P0, PT, R3, R10, PT ;  /* 0x0000000a0300720c */ /* 0x000fda0003f06070 */
[----:B------:R-:W-:Y:S05]  /*ab60*/  @P0 BRA `(.L_x_2188) ;  /* 0x0000000000800947 */ /* 0x000fea0003800000 */
[----:B------:R-:W-:Y:S01]  /*ab70*/  BSSY B2, `(.L_x_2189) ;  /* 0x000001c000027945 */ /* 0x000fe20003800000 */
[C---:B------:R-:W-:Y:S02]  /*ab80*/  PRMT R11, R6.reuse, 0x7610, R11 ;  /* 0x00007610060b7816 */ /* 0x040fe4000000000b */
[C---:B------:R-:W-:Y:S02]  /*ab90*/  PRMT R18, R6.reuse, 0x7610, R18 ;  /* 0x0000761006127816 */ /* 0x040fe40000000012 */
[----:B------:R-:W-:-:S07]  /*aba0*/  PRMT R19, R6, 0x7610, R19 ;  /* 0x0000761006137816 */ /* 0x000fce0000000013 */
.L_x_2190:
[C---:B------:R-:W-:Y:S01]  /*abb0*/  IMAD.IADD R4, R21.reuse, 0x1, R0 ;  /* 0x0000000115047824 */ /* 0x040fe200078e0200 */
[----:B------:R-:W-:Y:S02]  /*abc0*/  ULDC.64 UR4, c[0x0][0x5e0] ;  /* 0x0001780000047ab9 */ /* 0x000fe40000000a00 */
[--C-:B------:R-:W-:Y:S02]  /*abd0*/  IADD3 R2, P0, P1, R21, UR4, R7.reuse ;  /* 0x0000000415027c10 */ /* 0x100fe4000f91e007 */
[C---:B------:R-:W-:Y:S02]  /*abe0*/  IADD3 R12, R4.reuse, R0, RZ ;  /* 0x00000000040c7210 */ /* 0x040fe40007ffe0ff */
[----:B------:R-:W-:Y:S02]  /*abf0*/  IADD3 R4, P2, P3, R4, UR4, R7 ;  /* 0x0000000404047c10 */ /* 0x000fe4000fb5e007 */
[----:B------:R-:W-:Y:S01]  /*ac00*/  IADD3.X R3, RZ, UR5, R8, P0, P1 ;  /* 0x00000005ff037c10 */ /* 0x000fe200087e2408 */
[----:B------:R-:W-:Y:S01]  /*ac10*/  IMAD.IADD R21, R12, 0x1, R0 ;  /* 0x000000010c157824 */ /* 0x000fe200078e0200 */
[----:B------:R-:W-:-:S02]  /*ac20*/  IADD3.X R5, RZ, UR5, R8, P2, P3 ;  /* 0x00000005ff057c10 */ /* 0x000fc400097e6408 */
[--C-:B------:R-:W-:Y:S01]  /*ac30*/  IADD3 R12, P0, P1, R12, UR4, R7.reuse ;  /* 0x000000040c0c7c10 */ /* 0x100fe2000f91e007 */
[----:B------:R-:W2:Y:S01]  /*ac40*/  LDG.E.U8 R2, desc[UR36][R2.64] ;  /* 0x0000002402027981 */ /* 0x000ea2000c1e1100 */
[----:B------:R-:W-:Y:S02]  /*ac50*/  IADD3 R16, P2, P3, R21, UR4, R7 ;  /* 0x0000000415107c10 */ /* 0x000fe4000fb5e007 */
[--C-:B------:R-:W-:Y:S01]  /*ac60*/  IADD3.X R13, RZ, UR5, R8.reuse, P0, P1 ;  /* 0x00000005ff0d7c10 */ /* 0x100fe200087e2408 */
[----:B------:R-:W3:Y:S01]  /*ac70*/  LDG.E.U8 R5, desc[UR36][R4.64] ;  /* 0x0000002404057981 */ /* 0x000ee2000c1e1100 */
[----:B------:R-:W-:-:S03]  /*ac80*/  IADD3.X R17, RZ, UR5, R8, P2, P3 ;  /* 0x00000005ff117c10 */ /* 0x000fc600097e6408 */
[----:B------:R-:W4:Y:S04]  /*ac90*/  LDG.E.U8 R12, desc[UR36][R12.64] ;  /* 0x000000240c0c7981 */ /* 0x000f28000c1e1100 */
[----:B------:R-:W5:Y:S01]  /*aca0*/  LDG.E.U8 R17, desc[UR36][R16.64] ;  /* 0x0000002410117981 */ /* 0x000f62000c1e1100 */
[----:B------:R-:W-:-:S05]  /*acb0*/  IADD3 R21, R21, R0, RZ ;  /* 0x0000000015157210 */ /* 0x000fca0007ffe0ff */
[----:B------:R-:W-:-:S05]  /*acc0*/  IMAD R23, R0, 0x3, R21 ;  /* 0x0000000300177824 */ /* 0x000fca00078e0215 */
[----:B------:R-:W-:Y:S01]  /*acd0*/  ISETP.GE.U32.AND P0, PT, R23, R10, PT ;  /* 0x0000000a1700720c */ /* 0x000fe20003f06070 */
[----:B--2---:R-:W-:Y:S01]  /*ace0*/  IMAD.IADD R19, R2, 0x1, R19 ;  /* 0x0000000102137824 */ /* 0x004fe200078e0213 */
[----:B---3--:R-:W-:Y:S01]  /*acf0*/  IADD3 R18, R5, R18, RZ ;  /* 0x0000001205127210 */ /* 0x008fe20007ffe0ff */
[----:B----4-:R-:W-:Y:S01]  /*ad00*/  IMAD.IADD R11, R12, 0x1, R11 ;  /* 0x000000010c0b7824 */ /* 0x010fe200078e020b */
[----:B-----5:R-:W-:-:S09]  /*ad10*/  IADD3 R6, R17, R6, RZ ;  /* 0x0000000611067210 */ /* 0x020fd20007ffe0ff */
[----:B------:R-:W-:Y:S05]  /*ad20*/  @!P0 BRA `(.L_x_2190) ;  /* 0xfffffffc00a08947 */ /* 0x000fea000383ffff */
[----:B------:R-:W-:Y:S05]  /*ad30*/  BSYNC B2 ;  /* 0x0000000000027941 */ /* 0x000fea0003800000 */
.L_x_2189:
[----:B------:R-:W-:Y:S02]  /*ad40*/  PRMT R22, R2, 0x7610, R22 ;  /* 0x0000761002167816 */ /* 0x000fe40000000016 */
[----:B------:R-:W-:Y:S02]  /*ad50*/  PRMT R13, R5, 0x7610, R13 ;  /* 0x00007610050d7816 */ /* 0x000fe4000000000d */
[----:B------:R-:W-:-:S07]  /*ad60*/  PRMT R16, R17, 0x7610, R16 ;  /* 0x0000761011107816 */ /* 0x000fce0000000010 */
.L_x_2188:
[----:B------:R-:W-:Y:S05]  /*ad70*/  BSYNC B1 ;  /* 0x0000000000017941 */ /* 0x000fea0003800000 */
.L_x_2187:
[----:B------:R-:W-:Y:S01]  /*ad80*/  ISETP.GE.U32.AND P0, PT, R21, R10, PT ;  /* 0x0000000a1500720c */ /* 0x000fe20003f06070 */
[----:B------:R-:W-:-:S12]  /*ad90*/  BSSY B1, `(.L_x_2191) ;  /* 0x0000017000017945 */ /* 0x000fd80003800000 */
[----:B------:R-:W-:Y:S05]  /*ada0*/  @P0 BRA `(.L_x_2192) ;  /* 0x0000000000540947 */ /* 0x000fea0003800000 */
[----:B------:R-:W0:Y:S02]  /*adb0*/  LDC.64 R2, c[0x0][0x5e0] ;  /* 0x00017800ff027b82 */ /* 0x000e240000000a00 */
[----:B0-----:R-:W-:-:S04]  /*adc0*/  IADD3 R4, P1, P2, R21, R2, R7 ;  /* 0x0000000215047210 */ /* 0x001fc80007a3e007 */
[----:B------:R-:W-:-:S05]  /*add0*/  IADD3.X R5, RZ, R3, R8, P1, P2 ;  /* 0x00000003ff057210 */ /* 0x000fca0000fe4408 */
[----:B------:R0:W5:Y:S01]  /*ade0*/  LDG.E.U8 R22, desc[UR36][R4.64] ;  /* 0x0000002404167981 */ /* 0x000162000c1e1100 */
[----:B------:R-:W-:-:S05]  /*adf0*/  IMAD.IADD R17, R21, 0x1, R0 ;  /* 0x0000000115117824 */ /* 0x000fca00078e0200 */
[----:B------:R-:W-:-:S13]  /*ae00*/  ISETP.GE.U32.AND P1, PT, R17, R10, PT ;  /* 0x0000000a1100720c */ /* 0x000fda0003f26070 */
[----:B0-----:R-:W-:Y:S05]  /*ae10*/  @P1 BRA `(.L_x_2192) ;  /* 0x0000000000381947 */ /* 0x001fea0003800000 */
[----:B------:R-:W-:-:S04]  /*ae20*/  IADD3 R4, P1, P2, R17, R2, R7 ;  /* 0x0000000211047210 */ /* 0x000fc80007a3e007 */
[----:B------:R-:W-:-:S05]  /*ae30*/  IADD3.X R5, RZ, R3, R8, P1, P2 ;  /* 0x00000003ff057210 */ /* 0x000fca0000fe4408 */
[----:B------:R0:W5:Y:S01]  /*ae40*/  LDG.E.U8 R13, desc[UR36][R4.64] ;  /* 0x00000024040d7981 */ /* 0x000162000c1e1100 */
[----:B------:R-:W-:-:S04]  /*ae50*/  IADD3 R17, R17, R0, RZ ;  /* 0x0000000011117210 */ /* 0x000fc80007ffe0ff */
[----:B------:R-:W-:-:S13]  /*ae60*/  ISETP.GE.U32.AND P1, PT, R17, R10, PT ;  /* 0x0000000a1100720c */ /* 0x000fda0003f26070 */
[----:B0-----:R-:W-:Y:S05]  /*ae70*/  @P1 BRA `(.L_x_2192) ;  /* 0x0000000000201947 */ /* 0x001fea0003800000 */
[C---:B------:R-:W-:Y:S01]  /*ae80*/  IMAD.IADD R5, R17.reuse, 0x1, R0 ;  /* 0x0000000111057824 */ /* 0x040fe200078e0200 */
[----:B------:R-:W-:-:S04]  /*ae90*/  IADD3 R4, P2, P3, R17, R2, R7 ;  /* 0x0000000211047210 */ /* 0x000fc80007b5e007 */
[----:B------:R-:W-:-:S13]  /*aea0*/  ISETP.GE.U32.AND P1, PT, R5, R10, PT ;  /* 0x0000000a0500720c */ /* 0x000fda0003f26070 */
[----:B------:R-:W-:Y:S02]  /*aeb0*/  @!P1 IADD3 R2, P4, P5, R5, R2, R7 ;  /* 0x0000000205029210 */ /* 0x000fe40007d9e007 */
[-CC-:B------:R-:W-:Y:S02]  /*aec0*/  IADD3.X R5, RZ, R3.reuse, R8.reuse, P2, P3 ;  /* 0x00000003ff057210 */ /* 0x180fe400017e6408 */
[----:B------:R-:W-:-:S03]  /*aed0*/  @!P1 IADD3.X R3, RZ, R3, R8, P4, P5 ;  /* 0x00000003ff039210 */ /* 0x000fc600027ea408 */
[----:B------:R0:W5:Y:S04]  /*aee0*/  LDG.E.U8 R12, desc[UR36][R4.64] ;  /* 0x00000024040c7981 */ /* 0x000168000c1e1100 */
[----:B------:R0:W5:Y:S02]  /*aef0*/  @!P1 LDG.E.U8 R16, desc[UR36][R2.64] ;  /* 0x0000002402109981 */ /* 0x000164000c1e1100 */
.L_x_2192:
[----:B------:R-:W-:Y:S05]  /*af00*/  BSYNC B1 ;  /* 0x0000000000017941 */ /* 0x000fea0003800000 */
.L_x_2191:
[----:B------:R-:W-:Y:S04]  /*af10*/  BSSY B1, `(.L_x_2193) ;  /* 0x0000011000017945 */ /* 0x000fe80003800000 */
[----:B------:R-:W-:Y:S05]  /*af20*/  @P0 BRA `(.L_x_2194) ;  /* 0x00000000003c0947 */ /* 0x000fea0003800000 */
[----:B0-----:R-:W-:Y:S01]  /*af30*/  IADD3 R3, R21, R0, RZ ;  /* 0x0000000015037210 */ /* 0x001fe20007ffe0ff */
[----:B-----5:R-:W-:-:S03]  /*af40*/  IMAD.IADD R19, R19, 0x1, R22 ;  /* 0x0000000113137824 */ /* 0x020fc600078e0216 */
[----:B------:R-:W-:-:S13]  /*af50*/  ISETP.GE.U32.AND P0, PT, R3, R10, PT ;  /* 0x0000000a0300720c */ /* 0x000fda0003f06070 */
[----:B------:R-:W-:Y:S05]  /*af60*/  @P0 BRA `(.L_x_2194) ;  /* 0x00000000002c0947 */ /* 0x000fea0003800000 */
[----:B------:R-:W-:Y:S02]  /*af70*/  IADD3 R3, R3, R0, RZ ;  /* 0x0000000003037210 */ /* 0x000fe40007ffe0ff */
[----:B------:R-:W-:Y:S02]  /*af80*/  IADD3 R13, R18, R13, RZ ;  /* 0x0000000d120d7210 */ /* 0x000fe40007ffe0ff */
[----:B------:R-:W-:Y:S02]  /*af90*/  ISETP.GE.U32.AND P0, PT, R3, R10, PT ;  /* 0x0000000a0300720c */ /* 0x000fe40003f06070 */
[----:B------:R-:W-:-:S11]  /*afa0*/  PRMT R18, R13, 0x7610, R18 ;  /* 0x000076100d127816 */ /* 0x000fd60000000012 */
[----:B------:R-:W-:Y:S02]  /*afb0*/  @!P0 IMAD.IADD R3, R3, 0x1, R0 ;  /* 0x0000000103038824 */ /* 0x000fe400078e0200 */
[----:B------:R-:W-:-:S03]  /*afc0*/  @!P0 IMAD.IADD R12, R11, 0x1, R12 ;  /* 0x000000010b0c8824 */ /* 0x000fc600078e020c */
[----:B------:R-:W-:Y:S02]  /*afd0*/  @!P0 ISETP.GE.U32.AND P1, PT, R3, R10, PT ;  /* 0x0000000a0300820c */ /* 0x000fe40003f26070 */
[----:B------:R-:W-:Y:S02]  /*afe0*/  @!P0 PRMT R11, R12, 0x7610, R11 ;  /* 0x000076100c0b8816 */ /* 0x000fe4000000000b */
[----:B------:R-:W-:-:S04]  /*aff0*/  @!P0 SEL R3, R16, RZ, !P1 ;  /* 0x000000ff10038207 */ /* 0x000fc80004800000 */
[----:B------:R-:W-:-:S04]  /*b000*/  @!P0 IADD3 R3, R6, R3, RZ ;  /* 0x0000000306038210 */ /* 0x000fc80007ffe0ff */
[----:B------:R-:W-:-:S07]  /*b010*/  @!P0 PRMT R6, R3, 0x7610, R6 ;  /* 0x0000761003068816 */ /* 0x000fce0000000006 */
.L_x_2194:
[----:B------:R-:W-:Y:S05]  /*b020*/  BSYNC B1 ;  /* 0x0000000000017941 */ /* 0x000fea0003800000 */
.L_x_2193:
[----:B------:R-:W-:-:S05]  /*b030*/  IADD3 R11, R11, R18, R19 ;  /* 0x000000120b0b7210 */ /* 0x000fca0007ffe013 */
[----:B------:R-:W-:-:S05]  /*b040*/  IMAD.IADD R11, R11, 0x1, R6 ;  /* 0x000000010b0b7824 */ /* 0x000fca00078e0206 */
[----:B------:R-:W-:-:S07]  /*b050*/  PRMT R7, R11, 0x7610, R7 ;  /* 0x000076100b077816 */ /* 0x000fce0000000007 */
.L_x_2146:
[----:B------:R-:W-:Y:S05]  /*b060*/  BSYNC B0 ;  /* 0x0000000000007941 */ /* 0x000fea0003800000 */
.L_x_2145:
[----:B------:R-:W-:Y:S02]  /*b070*/  ULDC UR4, c[0x0][0x230] ;  /* 0x00008c0000047ab9 */ /* 0x000fe40000000800 */
[----:B------:R-:W-:-:S13]  /*b080*/  ISETP.NE.AND P0, PT, RZ, UR4, PT ;  /* 0x00000004ff007c0c */ /* 0x000fda000bf05270 */
[----:B------:R-:W-:Y:S05]  /*b090*/  @!P0 BRA `(.L_x_2195) ;  /* 0x0000000000608947 */ /* 0x000fea0003800000 */
[----:B------:R-:W3:Y:S01]  /*b0a0*/  S2UR UR5, SR_CgaCtaId ;  /* 0x00000000000579c3 */ /* 0x000ee20000008800 */
[----:B------:R-:W-:Y:S01]  /*b0b0*/  UMOV UR4, 0x400 ;  /* 0x0000040000047882 */ /* 0x000fe20000000000 */
[----:B------:R-:W-:Y:S01]  /*b0c0*/  ULDC UR6, c[0x0][0x0] ;  /* 0x0000000000067ab9 */ /* 0x000fe20000000800 */
[----:B------:R-:W-:Y:S01]  /*b0d0*/  UIADD3 UR4, UR4, 0x10, URZ ;  /* 0x0000001004047890 */ /* 0x000fe2000fffe03f */
[----:B------:R-:W-:Y:S01]  /*b0e0*/  IMAD R0, R9, UR6, R20 ;  /* 0x0000000609007c24 */ /* 0x000fe2000f8e0214 */
[----:B------:R-:W-:Y:S02]  /*b0f0*/  ULDC UR7, c[0x0][0x4] ;  /* 0x0000010000077ab9 */ /* 0x000fe40000000800 */
[----:B---3--:R-:W-:Y:S02]  /*b100*/  ULEA UR4, UR5, UR4, 0x18 ;  /* 0x0000000405047291 */ /* 0x008fe4000f8ec03f */
[----:B------:R-:W-:-:S06]  /*b110*/  USHF.R.U32.HI UR5, URZ, 0x1, UR7 ;  /* 0x000000013f057899 */ /* 0x000fcc0008011607 */
[----:B------:R-:W-:Y:S01]  /*b120*/  ISETP.NE.AND P0, PT, RZ, UR5, PT ;  /* 0x00000005ff007c0c */ /* 0x000fe2000bf05270 */
[----:B------:R3:W-:-:S12]  /*b130*/  STS.U8 [R0+UR4], R7 ;  /* 0x0000000700007988 */ /* 0x0007d80008000004 */
[----:B---3--:R-:W-:Y:S05]  /*b140*/  @!P0 BRA `(.L_x_2195) ;  /* 0x0000000000348947 */ /* 0x008fea0003800000 */
[----:B0-----:R-:W-:-:S07]  /*b150*/  MOV R2, UR5 ;  /* 0x0000000500027c02 */ /* 0x001fce0008000f00 */
.L_x_2196:
[----:B------:R-:W-:Y:S01]  /*b160*/  IMAD.IADD R3, R9, 0x1, R2 ;  /* 0x0000000109037824 */ /* 0x000fe200078e0202 */
[----:B------:R-:W-:Y:S01]  /*b170*/  BAR.SYNC.DEFER_BLOCKING 0x0 ;  /* 0x0000000000007b1d */ /* 0x000fe20000010000 */
[----:B------:R-:W-:-:S03]  /*b180*/  ISETP.GT.AND P1, PT, R2, 0x1, PT ;  /* 0x000000010200780c */ /* 0x000fc60003f24270 */
[----:B------:R-:W-:-:S04]  /*b190*/  ISETP.GE.U32.AND P0, PT, R3, UR7, PT ;  /* 0x0000000703007c0c */ /* 0x000fc8000bf06070 */
[----:B------:R-:W-:Y:S02]  /*b1a0*/  ISETP.GE.U32.OR P0, PT, R9, R2, P0 ;  /* 0x000000020900720c */ /* 0x000fe40000706470 */
[----:B------:R-:W-:-:S11]  /*b1b0*/  SHF.R.S32.HI R2, RZ, 0x1, R2 ;  /* 0x00000001ff027819 */ /* 0x000fd60000011402 */
[----:B------:R-:W-:-:S05]  /*b1c0*/  @!P0 IMAD R3, R3, UR6, R20 ;  /* 0x0000000603038c24 */ /* 0x000fca000f8e0214 */
[----:B------:R-:W0:Y:S02]  /*b1d0*/  @!P0 LDS.U8 R4, [R3+UR4] ;  /* 0x0000000403048984 */ /* 0x000e240008000000 */
[----:B0--3--:R-:W-:-:S04]  /*b1e0*/  @!P0 IADD3 R5, R7, R4, RZ ;  /* 0x0000000407058210 */ /* 0x009fc80007ffe0ff */
[----:B------:R-:W-:Y:S01]  /*b1f0*/  @!P0 PRMT R7, R5, 0x7610, R7 ;  /* 0x0000761005078816 */ /* 0x000fe20000000007 */
[----:B------:R3:W-:Y:S01]  /*b200*/  @!P0 STS.U8 [R0+UR4], R5 ;  /* 0x0000000500008988 */ /* 0x0007e20008000004 */
[----:B------:R-:W-:Y:S05]  /*b210*/  @P1 BRA `(.L_x_2196) ;  /* 0xfffffffc00d01947 */ /* 0x000fea000383ffff */
.L_x_2195:
[----:B------:R-:W-:Y:S02]  /*b220*/  ULDC UR4, c[0x0][0x22c] ;  /* 0x00008b0000047ab9 */ /* 0x000fe40000000800 */
[----:B------:R-:W-:-:S13]  /*b230*/  ISETP.NE.AND P0, PT, RZ, UR4, PT ;  /* 0x00000004ff007c0c */ /* 0x000fda000bf05270 */
[----:B------:R-:W-:Y:S05]  /*b240*/  @!P0 BRA `(.L_x_2197) ;  /* 0x0000000000a08947 */ /* 0x000fea0003800000 */
[----:B------:R-:W4:Y:S02]  /*b250*/  LDC R11, c[0x0][RZ] ;  /* 0x00000000ff0b7b82 */ /* 0x000f240000000800 */
[----:B----4-:R-:W-:Y:S01]  /*b260*/  ISETP.GT.AND P0, PT, R11, 0x20, PT ;  /* 0x000000200b00780c */ /* 0x010fe20003f04270 */
[----:B---3--:R-:W-:-:S12]  /*b270*/  IMAD.MOV.U32 R0, RZ, RZ, R11 ;  /* 0x000000ffff007224 */ /* 0x008fd800078e000b */
[----:B------:R-:W-:Y:S05]  /*b280*/  @!P0 BRA `(.L_x_2198) ;  /* 0x0000000000648947 */ /* 0x000fea0003800000 */
[----:B------:R-:W3:Y:S01]  /*b290*/  S2UR UR5, SR_CgaCtaId ;  /* 0x00000000000579c3 */ /* 0x000ee20000008800 */
[-C--:B------:R-:W-:Y:S01]  /*b2a0*/  LEA.HI R0, R11, R11.reuse, RZ, 0x1 ;  /* 0x0000000b0b007211 */ /* 0x080fe200078f08ff */
[----:B------:R-:W-:Y:S01]  /*b2b0*/  UMOV UR4, 0x400 ;  /* 0x0000040000047882 */ /* 0x000fe20000000000 */
[----:B0-----:R-:W-:Y:S01]  /*b2c0*/  IMAD R2, R9, R11, R20 ;  /* 0x0000000b09027224 */ /* 0x001fe200078e0214 */
[----:B------:R-:W-:Y:S01]  /*b2d0*/  UIADD3 UR4, UR4, 0x10, URZ ;  /* 0x0000001004047890 */ /* 0x000fe2000fffe03f */
[----:B------:R-:W-:Y:S01]  /*b2e0*/  SHF.R.S32.HI R4, RZ, 0x1, R0 ;  /* 0x00000001ff047819 */ /* 0x000fe20000011400 */
[----:B------:R-:W-:-:S03]  /*b2f0*/  HFMA2.MMA R0, -RZ, RZ, 0, 1.9073486328125e-06 ;  /* 0x00000020ff007435 */ /* 0x000fc600000001ff */
[----:B------:R-:W-:Y:S01]  /*b300*/  ISETP.GE.AND P0, PT, R4, 0x20, PT ;  /* 0x000000200400780c */ /* 0x000fe20003f06270 */
[----:B---3--:R-:W-:-:S06]  /*b310*/  ULEA UR4, UR5, UR4, 0x18 ;  /* 0x0000000405047291 */ /* 0x008fcc000f8ec03f */
[----:B------:R-:W-:-:S03]  /*b320*/  VIADD R3, R2, UR4 ;  /* 0x0000000402037c36 */ /* 0x000fc60008000000 */
[----:B------:R3:W-:Y:S03]  /*b330*/  STS.U8 [R2+UR4], R7 ;  /* 0x0000000702007988 */ /* 0x0007e60008000004 */
[----:B------:R-:W-:Y:S05]  /*b340*/  @!P0 BRA `(.L_x_2198) ;  /* 0x0000000000348947 */ /* 0x000fea0003800000 */
.L_x_2199:
[----:B------:R-:W-:Y:S01]  /*b350*/  IADD3 R0, R20, R4, RZ ;  /* 0x0000000414007210 */ /* 0x000fe20007ffe0ff */
[----:B------:R-:W-:Y:S03]  /*b360*/  BAR.SYNC.DEFER_BLOCKING 0x0 ;  /* 0x0000000000007b1d */ /* 0x000fe60000010000 */
[----:B------:R-:W-:-:S04]  /*b370*/  ISETP.GE.U32.AND P0, PT, R0, R11, PT ;  /* 0x0000000b0000720c */ /* 0x000fc80003f06070 */
[----:B------:R-:W-:-:S13]  /*b380*/  ISETP.GE.U32.OR P0, PT, R20, R4, P0 ;  /* 0x000000041400720c */ /* 0x000fda0000706470 */
[--C-:B------:R-:W-:Y:S01]  /*b390*/  @!P0 IMAD.IADD R0, R3, 0x1, R4.reuse ;  /* 0x0000000103008824 */ /* 0x100fe200078e0204 */
[----:B------:R-:W-:-:S04]  /*b3a0*/  SHF.R.S32.HI R4, RZ, 0x1, R4 ;  /* 0x00000001ff047819 */ /* 0x000fc80000011404 */
[----:B------:R-:W-:Y:S01]  /*b3b0*/  ISETP.GE.AND P1, PT, R4, 0x20, PT ;  /* 0x000000200400780c */ /* 0x000fe20003f26270 */
[----:B0-----:R-:W0:Y:S02]  /*b3c0*/  @!P0 LDS.U8 R0, [R0] ;  /* 0x0000000000008984 */ /* 0x001e240000000000 */
[----:B0-----:R-:W-:-:S04]  /*b3d0*/  @!P0 IADD3 R5, R7, R0, RZ ;  /* 0x0000000007058210 */ /* 0x001fc80007ffe0ff */
[----:B---3--:R-:W-:Y:S01]  /*b3e0*/  @!P0 PRMT R7, R5, 0x7610, R7 ;  /* 0x0000761005078816 */ /* 0x008fe20000000007 */
[----:B------:R0:W-:Y:S05]  /*b3f0*/  @!P0 STS.U8 [R2+UR4], R5 ;  /* 0x0000000502008988 */ /* 0x0001ea0008000004 */
[----:B------:R-:W-:Y:S05]  /*b400*/  @P1 BRA `(.L_x_2199) ;  /* 0xfffffffc00d01947 */ /* 0x000fea000383ffff */
[----:B------:R-:W-:-:S07]  /*b410*/  IMAD.MOV.U32 R0, RZ, RZ, 0x20 ;  /* 0x00000020ff007424 */ /* 0x000fce00078e00ff */
.L_x_2198:
[----:B------:R-:W-:Y:S01]  /*b420*/  BAR.SYNC.DEFER_BLOCKING 0x0 ;  /* 0x0000000000007b1d */ /* 0x000fe20000010000 */
[----:B------:R-:W-:-:S13]  /*b430*/  ISETP.GE.AND P0, PT, R0, 0x2, PT ;  /* 0x000000020000780c */ /* 0x000fda0003f06270 */
[----:B------:R-:W-:Y:S05]  /*b440*/  @!P0 BRA `(.L_x_2197) ;  /* 0x0000000000208947 */ /* 0x000fea0003800000 */
[----:B0-----:R-:W-:-:S07]  /*b450*/  MOV R3, 0x1 ;  /* 0x0000000100037802 */ /* 0x001fce0000000f00 */
.L_x_2200:
[----:B---3--:R-:W-:-:S04]  /*b460*/  LOP3.LUT R2, R7, 0xffff, RZ, 0xc0, !PT ;  /* 0x0000ffff07027812 */ /* 0x008fc800078ec0ff */
[----:B------:R-:W-:-:S06]  /*b470*/  PRMT R2, R2, 0x8880, RZ ;  /* 0x0000888002027816 */ /* 0x000fcc00000000ff */
[----:B------:R0:W3:Y:S02]  /*b480*/  SHFL.DOWN PT, R2, R2, R3, 0x1f ;  /* 0x08001f0302027589 */ /* 0x0000e400000e0000 */
[----:B0-----:R-:W-:-:S05]  /*b490*/  IMAD.SHL.U32 R3, R3, 0x2, RZ ;  /* 0x0000000203037824 */ /* 0x001fca00078e00ff */
[----:B------:R-:W-:Y:S02]  /*b4a0*/  ISETP.GE.AND P0, PT, R3, R0, PT ;  /* 0x000000000300720c */ /* 0x000fe40003f06270 */
[----:B---3--:R-:W-:-:S11]  /*b4b0*/  IADD3 R7, R2, R7, RZ ;  /* 0x0000000702077210 */ /* 0x008fd60007ffe0ff */
[----:B------:R-:W-:Y:S05]  /*b4c0*/  @!P0 BRA `(.L_x_2200) ;  /* 0xfffffffc00e48947 */ /* 0x000fea000383ffff */
.L_x_2197:
[----:B------:R-:W4:Y:S01]  /*b4d0*/  LDC R8, c[0x0][0x3e8] ;  /* 0x0000fa00ff087b82 */ /* 0x000f220000000800 */
[----:B01---5:R-:W-:Y:S01]  /*b4e0*/  IMAD.MOV.U32 R16, RZ, RZ, RZ ;  /* 0x000000ffff107224 */ /* 0x023fe200078e00ff */
[----:B----4-:R-:W-:-:S13]  /*b4f0*/  ISETP.NE.AND P1, PT, R8, RZ, PT ;  /* 0x000000ff0800720c */ /* 0x010fda0003f25270 */
[----:B------:R-:W-:Y:S05]  /*b500*/  @!P1 BRA `(.L_x_2201) ;  /* 0x0000001000449947 */ /* 0x000fea0003800000 */
[----:B------:R-:W-:Y:S01]  /*b510*/  HFMA2.MMA R14, -RZ, RZ, 0, 0 ;  /* 0x00000000ff0e7435 */ /* 0x000fe200000001ff */
[----:B------:R-:W-:Y:S01]  /*b520*/  ULDC.64 UR4, c[0x0][0x3f0] ;  /* 0x0000fc0000047ab9 */ /* 0x000fe20000000a00 */
[----:B------:R-:W-:-:S08]  /*b530*/  ISETP.NE.AND P0, PT, R8, 0x1, PT ;  /* 0x000000010800780c */ /* 0x000fd00003f05270 */
[----:B---3--:R-:W-:Y:S01]  /*b540*/  IMAD.HI.U32 R2, R15, UR4, R14 ;  /* 0x000000040f027c27 */ /* 0x008fe2000f8e000e */
        /* <DEDUP_REMOVED lines=269> */
.L_x_2201:
[----:B------:R-:W-:Y:S01]  /*c620*/  ULDC.64 UR4, c[0x0][0x5f8] ;  /* 0x00017e0000047ab9 */ /* 0x000fe20000000a00 */
[----:B------:R-:W-:Y:S01]  /*c630*/  ULDC UR6, c[0x0][0x234] ;  /* 0x00008d0000067ab9 */ /* 0x000fe20000000800 */
[----:B------:R-:W-:Y:S02]  /*c640*/  ISETP.NE.U32.AND P0, PT, RZ, UR4, PT ;  /* 0x00000004ff007c0c */ /* 0x000fe4000bf05070 */
[----:B---3--:R-:W-:Y:S02]  /*c650*/  CS2R R2, SRZ ;  /* 0x0000000000027805 */ /* 0x008fe4000001ff00 */
[----:B------:R-:W-:Y:S01]  /*c660*/  ISETP.NE.AND P3, PT, RZ, UR6, PT ;  /* 0x00000006ff007c0c */ /* 0x000fe2000bf65270 */
[----:B------:R-:W-:Y:S01]  /*c670*/  IMAD.MOV.U32 R6, RZ, RZ, RZ ;  /* 0x000000ffff067224 */ /* 0x000fe200078e00ff */
[----:B------:R-:W-:-:S13]  /*c680*/  ISETP.NE.AND.EX P0, PT, RZ, UR5, PT, P0 ;  /* 0x00000005ff007c0c */ /* 0x000fda000bf05300 */
[----:B------:R-:W-:-:S04]  /*c690*/  @P0 IADD3 R2, P2, R16, UR4, RZ ;  /* 0x0000000410020c10 */ /* 0x000fc8000ff5e0ff */
[----:B------:R-:W-:-:S04]  /*c6a0*/  @P0 IADD3.X R3, RZ, UR5, RZ, P2, !PT ;  /* 0x00000005ff030c10 */ /* 0x000fc800097fe4ff */
[----:B------:R-:W-:Y:S01]  /*c6b0*/  @P0 MOV R6, R3 ;  /* 0x0000000300060202 */ /* 0x000fe20000000f00 */
[----:B------:R-:W-:Y:S06]  /*c6c0*/  @!P3 BRA `(.L_x_2202) ;  /* 0x0000002000a0b947 */ /* 0x000fec0003800000 */
[----:B------:R-:W0:Y:S01]  /*c6d0*/  S2R R0, SR_CTAID.X ;  /* 0x0000000000007919 */ /* 0x000e220000002500 */
[----:B------:R-:W-:Y:S01]  /*c6e0*/  ULDC.64 UR4, c[0x0][0x238] ;  /* 0x00008e0000047ab9 */ /* 0x000fe20000000a00 */
[----:B------:R-:W-:Y:S02]  /*c6f0*/  IMAD.MOV.U32 R16, RZ, RZ, RZ ;  /* 0x000000ffff107224 */ /* 0x000fe400078e00ff */
[----:B------:R-:W-:Y:S01]  /*c700*/  IMAD R4, R20, UR4, RZ ;  /* 0x0000000414047c24 */ /* 0x000fe2000f8e02ff */
[----:B------:R-:W-:-:S03]  /*c710*/  ULDC UR4, c[0x0][0x224] ;  /* 0x0000890000047ab9 */ /* 0x000fc60000000800 */
[----:B------:R-:W-:-:S04]  /*c720*/  IMAD R5, R9, UR5, R4 ;  /* 0x0000000509057c24 */ /* 0x000fc8000f8e0204 */
[----:B0-----:R-:W-:Y:S01]  /*c730*/  IMAD R5, R0, UR4, R5 ;  /* 0x0000000400057c24 */ /* 0x001fe2000f8e0205 */
        /* <DEDUP_REMOVED lines=274> */
.L_x_2203:
[----:B------:R-:W-:Y:S01]  /*d860*/  ULDC UR9, c[0x0][0x22c] ;  /* 0x00008b0000097ab9 */ /* 0x000fe20000000800 */
[----:B------:R-:W-:Y:S01]  /*d870*/  ULDC UR4, c[0x0][0x21c] ;  /* 0x0000870000047ab9 */ /* 0x000fe20000000800 */
[----:B------:R-:W-:Y:S01]  /*d880*/  ISETP.NE.AND P0, PT, RZ, UR9, PT ;  /* 0x00000009ff007c0c */ /* 0x000fe2000bf05270 */
[----:B------:R-:W0:Y:S01]  /*d890*/  S2UR UR8, SR_CgaCtaId ;  /* 0x00000000000879c3 */ /* 0x000e220000008800 */
[----:B------:R-:W-:Y:S01]  /*d8a0*/  BSSY B0, `(.L_x_2204) ;  /* 0x000000b000007945 */ /* 0x000fe20003800000 */
[----:B------:R-:W-:Y:S02]  /*d8b0*/  PRMT R4, RZ, 0x7610, R4 ;  /* 0x00007610ff047816 */ /* 0x000fe40000000004 */
        /* <DEDUP_REMOVED lines=9> */
.L_x_2205:
[----:B0-----:R-:W-:Y:S05]  /*d950*/  BSYNC B0 ;  /* 0x0000000000007941 */ /* 0x001fea0003800000 */
.L_x_2204:
[----:B------:R-:W-:Y:S01]  /*d960*/  PRMT R4, R4, 0x9910, RZ ;  /* 0x0000991004047816 */ /* 0x000fe200000000ff */
[----:B------:R-:W-:Y:S01]  /*d970*/  BSSY B0, `(.L_x_2206) ;  /* 0x000000e000007945 */ /* 0x000fe20003800000 */
[----:B------:R-:W-:Y:S02]  /*d980*/  LOP3.LUT P0, RZ, R20, R9, RZ, 0xfc, !PT ;  /* 0x0000000914ff7212 */ /* 0x000fe4000780fcff */
[----:B------:R-:W-:-:S13]  /*d990*/  ISETP.NE.AND P1, PT, R4, RZ, PT ;  /* 0x000000ff0400720c */ /* 0x000fda0003f25270 */
[----:B------:R-:W-:Y:S05]  /*d9a0*/  @!P1 BRA `(.L_x_2207) ;  /* 0x0000000000289947 */ /* 0x000fea0003800000 */
[----:B------:R-:W0:Y:S01]  /*d9b0*/  S2UR UR4, SR_CTAID.Y ;  /* 0x00000000000479c3 */ /* 0x000e220000002600 */
[----:B------:R-:W-:-:S07]  /*d9c0*/  ISETP.NE.AND P2, PT, RZ, UR9, PT ;  /* 0x00000009ff007c0c */ /* 0x000fce000bf45270 */
[----:B------:R-:W0:Y:S02]  /*d9d0*/  LDC R5, c[0x0][0x10] ;  /* 0x00000400ff057b82 */ /* 0x000e240000000800 */
[----:B0-----:R-:W-:Y:S01]  /*d9e0*/  IMAD R5, R0, R5, UR4 ;  /* 0x0000000400057e24 */ /* 0x001fe2000f8e0205 */
[----:B------:R-:W-:-:S03]  /*d9f0*/  ULDC UR4, c[0x0][0x0] ;  /* 0x0000000000047ab9 */ /* 0x000fc60000000800 */
[----:B------:R-:W-:Y:S01]  /*da00*/  @!P2 IMAD R5, R5, UR4, R20 ;  /* 0x000000040505ac24 */ /* 0x000fe2000f8e0214 */
[----:B------:R-:W-:-:S04]  /*da10*/  ULDC.64 UR4, c[0x0][0x600] ;  /* 0x0001800000047ab9 */ /* 0x000fc80000000a00 */
[----:B------:R-:W-:-:S04]  /*da20*/  IADD3 R4, P2, R5, UR4, RZ ;  /* 0x0000000405047c10 */ /* 0x000fc8000ff5e0ff */
[----:B------:R-:W-:-:S05]  /*da30*/  IADD3.X R5, RZ, UR5, RZ, P2, !PT ;  /* 0x00000005ff057c10 */ /* 0x000fca00097fe4ff */
[----:B------:R0:W-:Y:S04]  /*da40*/  STG.E.U8 desc[UR36][R4.64], R7 ;  /* 0x0000000704007986 */ /* 0x0001e8000c101124 */
.L_x_2207:
[----:B------:R-:W-:Y:S05]  /*da50*/  BSYNC B0 ;  /* 0x0000000000007941 */ /* 0x000fea0003800000 */
.L_x_2206:
        /* <DEDUP_REMOVED lines=18> */
[----:B------:R-:W3:Y:S01]  /*db80*/  POPC R11, UR4 ;  /* 0x00000004000b7d09 */ /* 0x000ee20008000000 */
[----:B-1----:R-:W-:Y:S01]  /*db90*/  IMAD.WIDE.U32 R4, R0, 0x4, R4 ;  /* 0x0000000400047825 */ /* 0x002fe200078e0004 */
[----:B0-----:R-:W-:-:S13]  /*dba0*/  ISETP.EQ.U32.AND P0, PT, R8, R7, PT ;  /* 0x000000070800720c */ /* 0x001fda0003f02070 */
[----:B---3--:R-:W3:Y:S01]  /*dbb0*/  @P0 ATOMG.E.ADD.STRONG.GPU PT, R5, desc[UR36][R4.64], R11 ;  /* 0x0000000b040509a8 */ /* 0x008ee200081ee1e4 */
        /* <DEDUP_REMOVED lines=8> */
[----:B---3--:R-:W0:Y:S02]  /*dc40*/  SHFL.IDX PT, R7, R5, R8, 0x1f ;  /* 0x00001f0805077589 */ /* 0x008e2400000e0000 */
[----:B0-----:R-:W-:-:S04]  /*dc50*/  IADD3 R7, R7, R10, RZ ;  /* 0x0000000a07077210 */ /* 0x001fc80007ffe0ff */
[----:B------:R-:W-:-:S04]  /*dc60*/  ISETP.NE.AND P0, PT, R7, UR4, PT ;  /* 0x0000000407007c0c */ /* 0x000fc8000bf05270 */
[----:B------:R-:W-:-:S05]  /*dc70*/  SEL R4, RZ, 0x1, P0 ;  /* 0x00000001ff047807 */ /* 0x000fca0000000000 */
[----:B------:R1:W-:Y:S04]  /*dc80*/  STS.U8 [UR5], R4 ;  /* 0x00000004ff007988 */ /* 0x0003e80008000005 */
.L_x_2209:
[----:B------:R-:W-:Y:S05]  /*dc90*/  BSYNC B0 ;  /* 0x0000000000007941 */ /* 0x000fea0003800000 */
.L_x_2208:
        /* <DEDUP_REMOVED lines=15> */
[----:B------:R-:W-:Y:S01]  /*dd90*/  ULDC.U8 UR4, c[0x0][0x211] ;  /* 0x0000844000047ab9 */ /* 0x000fe20000000000 */
[----:B------:R-:W-:Y:S01]  /*dda0*/  BSSY B0, `(.L_x_2210) ;  /* 0x000002a000007945 */ /* 0x000fe20003800000 */
[----:B------:R-:W-:-:S03]  /*ddb0*/  IMAD.U32 R5, RZ, RZ, UR4 ;  /* 0x00000004ff057e24 */ /* 0x000fc6000f8e00ff */
[----:B------:R-:W-:Y:S05]  /*ddc0*/  @!P0 BRA `(.L_x_2211) ;  /* 0x0000000000548947 */ /* 0x000fea0003800000 */
[----:B------:R-:W-:Y:S01]  /*ddd0*/  ULDC UR4, c[0x0][0x0] ;  /* 0x0000000000047ab9 */ /* 0x000fe20000000800 */
[----:B------:R-:W-:Y:S01]  /*dde0*/  ULDC UR6, c[0x0][0x228] ;  /* 0x00008a0000067ab9 */ /* 0x000fe20000000800 */
[----:B------:R-:W-:Y:S01]  /*ddf0*/  IMAD R4, R9, UR4, R20 ;  /* 0x0000000409047c24 */ /* 0x000fe2000f8e0214 */
[----:B------:R-:W-:-:S04]  /*de00*/  ULDC.64 UR10, c[0x0][0x600] ;  /* 0x00018000000a7ab9 */ /* 0x000fc80000000a00 */
[----:B------:R-:W-:-:S13]  /*de10*/  ISETP.GE.U32.AND P0, PT, R4, UR6, PT ;  /* 0x0000000604007c0c */ /* 0x000fda000bf06070 */
[----:B------:R-:W-:Y:S05]  /*de20*/  @P0 BRA `(.L_x_2212) ;  /* 0x0000000000840947 */ /* 0x000fea0003800000 */
[----:B------:R-:W-:Y:S01]  /*de30*/  ULDC UR5, c[0x0][0x10] ;  /* 0x0000040000057ab9 */ /* 0x000fe20000000800 */
[----:B------:R-:W0:Y:S01]  /*de40*/  LDC R13, c[0x0][0x4] ;  /* 0x00000100ff0d7b82 */ /* 0x000e220000000800 */
[----:B------:R-:W-:Y:S01]  /*de50*/  BSSY B1, `(.L_x_2213) ;  /* 0x000000b000017945 */ /* 0x000fe20003800000 */
[----:B------:R-:W-:Y:S02]  /*de60*/  IMAD R7, R0, UR5, RZ ;  /* 0x0000000500077c24 */ /* 0x000fe4000f8e02ff */
[----:B0-----:R-:W-:-:S07]  /*de70*/  IMAD R13, R13, UR4, RZ ;  /* 0x000000040d0d7c24 */ /* 0x001fce000f8e02ff */
.L_x_2214:
[----:B------:R-:W-:-:S04]  /*de80*/  IADD3 R10, R7, R4, RZ ;  /* 0x00000004070a7210 */ /* 0x000fc80007ffe0ff */
[----:B------:R-:W-:-:S04]  /*de90*/  IADD3 R10, P0, R10, UR10, RZ ;  /* 0x0000000a0a0a7c10 */ /* 0x000fc8000ff1e0ff */
[----:B------:R-:W-:-:S05]  /*dea0*/  IADD3.X R11, RZ, UR11, RZ, P0, !PT ;  /* 0x0000000bff0b7c10 */ /* 0x000fca00087fe4ff */
[----:B------:R-:W3:Y:S01]  /*deb0*/  LDG.E.U8 R10, desc[UR36][R10.64] ;  /* 0x000000240a0a7981 */ /* 0x000ee2000c1e1100 */
[----:B------:R-:W-:-:S05]  /*dec0*/  IMAD.IADD R4, R13, 0x1, R4 ;  /* 0x000000010d047824 */ /* 0x000fca00078e0204 */
[----:B------:R-:W-:Y:S02]  /*ded0*/  ISETP.GE.U32.AND P0, PT, R4, UR6, PT ;  /* 0x0000000604007c0c */ /* 0x000fe4000bf06070 */
[----:B---3--:R-:W-:-:S11]  /*dee0*/  IADD3 R5, R10, R5, RZ ;  /* 0x000000050a057210 */ /* 0x008fd60007ffe0ff */
[----:B------:R-:W-:Y:S05]  /*def0*/  @!P0 BRA `(.L_x_2214) ;  /* 0xfffffffc00e08947 */ /* 0x000fea000383ffff */
[----:B------:R-:W-:Y:S05]  /*df00*/  BSYNC B1 ;  /* 0x0000000000017941 */ /* 0x000fea0003800000 */
.L_x_2213:
[----:B------:R-:W-:Y:S05]  /*df10*/  BRA `(.L_x_2212) ;  /* 0x0000000000487947 */ /* 0x000fea0003800000 */
.L_x_2211:
[----:B------:R-:W-:Y:S01]  /*df20*/  ULDC UR5, c[0x0][0x228] ;  /* 0x00008a0000057ab9 */ /* 0x000fe20000000800 */
[----:B------:R-:W-:Y:S01]  /*df30*/  ULDC.64 UR10, c[0x0][0x600] ;  /* 0x00018000000a7ab9 */ /* 0x000fe20000000a00 */
[----:B------:R-:W-:-:S13]  /*df40*/  ISETP.GE.U32.AND P0, PT, R9, UR5, PT ;  /* 0x0000000509007c0c */ /* 0x000fda000bf06070 */
[----:B------:R-:W-:Y:S05]  /*df50*/  @P0 BRA `(.L_x_2212) ;  /* 0x0000000000380947 */ /* 0x000fea0003800000 */
[----:B------:R-:W-:Y:S01]  /*df60*/  ULDC UR4, c[0x0][0x10] ;  /* 0x0000040000047ab9 */ /* 0x000fe20000000800 */
[----:B------:R-:W0:Y:S01]  /*df70*/  LDC R4, c[0x0][RZ] ;  /* 0x00000000ff047b82 */ /* 0x000e220000000800 */
[----:B------:R-:W-:Y:S01]  /*df80*/  MOV R7, R9 ;  /* 0x0000000900077202 */ /* 0x000fe20000000f00 */
[----:B------:R-:W-:-:S06]  /*df90*/  IMAD R0, R0, UR4, RZ ;  /* 0x0000000400007c24 */ /* 0x000fcc000f8e02ff */
[----:B------:R-:W1:Y:S02]  /*dfa0*/  LDC R8, c[0x0][0x4] ;  /* 0x00000100ff087b82 */ /* 0x000e640000000800 */
.L_x_2215:
[----:B------:R-:W-:-:S04]  /*dfb0*/  IMAD.IADD R11, R0, 0x1, R7 ;  /* 0x00000001000b7824 */ /* 0x000fc800078e0207 */
[----:B0-----:R-:W-:-:S05]  /*dfc0*/  IMAD R11, R11, R4, R20 ;  /* 0x000000040b0b7224 */ /* 0x001fca00078e0214 */
[----:B------:R-:W-:-:S04]  /*dfd0*/  IADD3 R10, P0, R11, UR10, RZ ;  /* 0x0000000a0b0a7c10 */ /* 0x000fc8000ff1e0ff */
[----:B------:R-:W-:-:S05]  /*dfe0*/  IADD3.X R11, RZ, UR11, RZ, P0, !PT ;  /* 0x0000000bff0b7c10 */ /* 0x000fca00087fe4ff */
[----:B------:R-:W3:Y:S01]  /*dff0*/  LDG.E.U8 R10, desc[UR36][R10.64] ;  /* 0x000000240a0a7981 */ /* 0x000ee2000c1e1100 */
[----:B-1----:R-:W-:-:S04]  /*e000*/  IADD3 R7, R8, R7, RZ ;  /* 0x0000000708077210 */ /* 0x002fc80007ffe0ff */
[----:B------:R-:W-:Y:S01]  /*e010*/  ISETP.GE.U32.AND P0, PT, R7, UR5, PT ;  /* 0x0000000507007c0c */ /* 0x000fe2000bf06070 */
[----:B---3--:R-:W-:-:S12]  /*e020*/  IMAD.IADD R5, R10, 0x1, R5 ;  /* 0x000000010a057824 */ /* 0x008fd800078e0205 */
[----:B------:R-:W-:Y:S05]  /*e030*/  @!P0 BRA `(.L_x_2215) ;  /* 0xfffffffc00dc8947 */ /* 0x000fea000383ffff */
.L_x_2212:
[----:B------:R-:W-:Y:S05]  /*e040*/  BSYNC B0 ;  /* 0x0000000000007941 */ /* 0x000fea0003800000 */
.L_x_2210:
[----:B------:R-:W0:Y:S01]  /*e050*/  LDC R12, c[0x0][RZ] ;  /* 0x00000000ff0c7b82 */ /* 0x000e220000000800 */
[----:B------:R-:W-:Y:S01]  /*e060*/  ULDC UR5, c[0x0][0x4] ;  /* 0x0000010000057ab9 */ /* 0x000fe20000000800 */
[----:B------:R-:W-:Y:S02]  /*e070*/  UIADD3 UR7, UR7, 0x10, URZ ;  /* 0x0000001007077890 */ /* 0x000fe4000fffe03f */
[----:B------:R-:W-:Y:S02]  /*e080*/  USHF.R.U32.HI UR4, URZ, 0x1, UR5 ;  /* 0x000000013f047899 */ /* 0x000fe40008011605 */
[----:B------:R-:W-:Y:S01]  /*e090*/  ULEA UR7, UR8, UR7, 0x18 ;  /* 0x0000000708077291 */ /* 0x000fe2000f8ec03f */
[----:B------:R-:W-:-:S03]  /*e0a0*/  ULDC UR6, c[0x0][0x22c] ;  /* 0x00008b0000067ab9 */ /* 0x000fc60000000800 */
[----:B------:R-:W-:Y:S02]  /*e0b0*/  ISETP.NE.AND P0, PT, RZ, UR4, PT ;  /* 0x00000004ff007c0c */ /* 0x000fe4000bf05270 */
[----:B------:R-:W-:Y:S01]  /*e0c0*/  ISETP.NE.AND P3, PT, RZ, UR6, PT ;  /* 0x00000006ff007c0c */ /* 0x000fe2000bf65270 */
[----:B0-----:R-:W-:-:S05]  /*e0d0*/  IMAD R0, R9, R12, R20 ;  /* 0x0000000c09007224 */ /* 0x001fca00078e0214 */
[----:B------:R0:W-:Y:S05]  /*e0e0*/  STS.U8 [R0+UR7], R5 ;  /* 0x0000000500007988 */ /* 0x0001ea0008000007 */
[----:B------:R-:W-:Y:S05]  /*e0f0*/  @!P0 BRA `(.L_x_2216) ;  /* 0x0000000000348947 */ /* 0x000fea0003800000 */
[----:B------:R-:W-:-:S07]  /*e100*/  MOV R4, UR4 ;  /* 0x0000000400047c02 */ /* 0x000fce0008000f00 */
.L_x_2217:
[----:B------:R-:W-:Y:S01]  /*e110*/  IADD3 R7, R9, R4, RZ ;  /* 0x0000000409077210 */ /* 0x000fe20007ffe0ff */
[----:B------:R-:W-:Y:S01]  /*e120*/  BAR.SYNC.DEFER_BLOCKING 0x0 ;  /* 0x0000000000007b1d */ /* 0x000fe20000010000 */
[----:B------:R-:W-:Y:S02]  /*e130*/  ISETP.GT.AND P2, PT, R4, 0x1, PT ;  /* 0x000000010400780c */ /* 0x000fe40003f44270 */
[----:B------:R-:W-:-:S04]  /*e140*/  ISETP.GE.U32.AND P0, PT, R7, UR5, PT ;  /* 0x0000000507007c0c */ /* 0x000fc8000bf06070 */
[----:B------:R-:W-:Y:S02]  /*e150*/  ISETP.GE.U32.OR P0, PT, R9, R4, P0 ;  /* 0x000000040900720c */ /* 0x000fe40000706470 */
[----:B------:R-:W-:-:S11]  /*e160*/  SHF.R.S32.HI R4, RZ, 0x1, R4 ;  /* 0x00000001ff047819 */ /* 0x000fd60000011404 */
[----:B------:R-:W-:-:S05]  /*e170*/  @!P0 IMAD R7, R7, R12, R20 ;  /* 0x0000000c07078224 */ /* 0x000fca00078e0214 */
[----:B-1----:R-:W1:Y:S02]  /*e180*/  @!P0 LDS.U8 R8, [R7+UR7] ;  /* 0x0000000707088984 */ /* 0x002e640008000000 */
[----:B-1----:R-:W-:-:S05]  /*e190*/  @!P0 IMAD.IADD R11, R5, 0x1, R8 ;  /* 0x00000001050b8824 */ /* 0x002fca00078e0208 */
[----:B------:R1:W-:Y:S01]  /*e1a0*/  @!P0 STS.U8 [R0+UR7], R11 ;  /* 0x0000000b00008988 */ /* 0x0003e20008000007 */
[----:B0-----:R-:W-:Y:S01]  /*e1b0*/  @!P0 PRMT R5, R11, 0x7610, R5 ;  /* 0x000076100b058816 */ /* 0x001fe20000000005 */
[----:B------:R-:W-:Y:S06]  /*e1c0*/  @P2 BRA `(.L_x_2217) ;  /* 0xfffffffc00d02947 */ /* 0x000fec000383ffff */
.L_x_2216:
[----:B------:R-:W-:Y:S01]  /*e1d0*/  IADD3 R4, R0, UR7, RZ ;  /* 0x0000000700047c10 */ /* 0x000fe2000fffe0ff */
[----:B------:R-:W-:Y:S06]  /*e1e0*/  @!P3 BRA `(.L_x_2218) ;  /* 0x000000000088b947 */ /* 0x000fec0003800000 */
[----:B------:R-:W-:Y:S02]  /*e1f0*/  ISETP.GT.AND P0, PT, R12, 0x20, PT ;  /* 0x000000200c00780c */ /* 0x000fe40003f04270 */
[----:B------:R-:W-:-:S11]  /*e200*/  MOV R7, R12 ;  /* 0x0000000c00077202 */ /* 0x000fd60000000f00 */
[----:B------:R-:W-:Y:S05]  /*e210*/  @!P0 BRA `(.L_x_2219) ;  /* 0x00000000004c8947 */ /* 0x000fea0003800000 */
[----:B------:R-:W-:Y:S01]  /*e220*/  LEA.HI R7, R12, R12, RZ, 0x1 ;  /* 0x0000000c0c077211 */ /* 0x000fe200078f08ff */
[----:B------:R3:W-:Y:S03]  /*e230*/  STS.U8 [R0+UR7], R5 ;  /* 0x0000000500007988 */ /* 0x0007e60008000007 */
[----:B------:R-:W-:Y:S01]  /*e240*/  SHF.R.S32.HI R8, RZ, 0x1, R7 ;  /* 0x00000001ff087819 */ /* 0x000fe20000011407 */
[----:B------:R-:W-:-:S03]  /*e250*/  IMAD.MOV.U32 R7, RZ, RZ, 0x20 ;  /* 0x00000020ff077424 */ /* 0x000fc600078e00ff */
[----:B------:R-:W-:-:S13]  /*e260*/  ISETP.GE.AND P0, PT, R8, 0x20, PT ;  /* 0x000000200800780c */ /* 0x000fda0003f06270 */
[----:B---3--:R-:W-:Y:S05]  /*e270*/  @!P0 BRA `(.L_x_2219) ;  /* 0x0000000000348947 */ /* 0x008fea0003800000 */
.L_x_2220:
[----:B------:R-:W-:Y:S01]  /*e280*/  IADD3 R7, R20, R8, RZ ;  /* 0x0000000814077210 */ /* 0x000fe20007ffe0ff */
[----:B------:R-:W-:Y:S03]  /*e290*/  BAR.SYNC.DEFER_BLOCKING 0x0 ;  /* 0x0000000000007b1d */ /* 0x000fe60000010000 */
[----:B------:R-:W-:-:S04]  /*e2a0*/  ISETP.GE.U32.AND P0, PT, R7, R12, PT ;  /* 0x0000000c0700720c */ /* 0x000fc80003f06070 */
[----:B------:R-:W-:-:S13]  /*e2b0*/  ISETP.GE.U32.OR P0, PT, R20, R8, P0 ;  /* 0x000000081400720c */ /* 0x000fda0000706470 */
[----:B------:R-:W-:Y:S02]  /*e2c0*/  @!P0 IADD3 R7, R4, R8, RZ ;  /* 0x0000000804078210 */ /* 0x000fe40007ffe0ff */
[----:B------:R-:W-:-:S03]  /*e2d0*/  SHF.R.S32.HI R8, RZ, 0x1, R8 ;  /* 0x00000001ff087819 */ /* 0x000fc60000011408 */
[----:B---3--:R-:W3:Y:S01]  /*e2e0*/  @!P0 LDS.U8 R10, [R7] ;  /* 0x00000000070a8984 */ /* 0x008ee20000000000 */
[----:B------:R-:W-:Y:S01]  /*e2f0*/  ISETP.GE.AND P2, PT, R8, 0x20, PT ;  /* 0x000000200800780c */ /* 0x000fe20003f46270 */
[----:B---3--:R-:W-:-:S05]  /*e300*/  @!P0 IMAD.IADD R9, R5, 0x1, R10 ;  /* 0x0000000105098824 */ /* 0x008fca00078e020a */
[----:B------:R3:W-:Y:S01]  /*e310*/  @!P0 STS.U8 [R0+UR7], R9 ;  /* 0x0000000900008988 */ /* 0x0007e20008000007 */
[----:B0-----:R-:W-:-:S06]  /*e320*/  @!P0 PRMT R5, R9, 0x7610, R5 ;  /* 0x0000761009058816 */ /* 0x001fcc0000000005 */
[----:B------:R-:W-:Y:S05]  /*e330*/  @P2 BRA `(.L_x_2220) ;  /* 0xfffffffc00d02947 */ /* 0x000fea000383ffff */
[----:B------:R-:W-:-:S11]  /*e340*/  HFMA2.MMA R7, -RZ, RZ, 0, 1.9073486328125e-06 ;  /* 0x00000020ff077435 */ /* 0x000fd600000001ff */
.L_x_2219:
[----:B------:R-:W-:Y:S01]  /*e350*/  BAR.SYNC.DEFER_BLOCKING 0x0 ;  /* 0x0000000000007b1d */ /* 0x000fe20000010000 */
[----:B------:R-:W-:-:S13]  /*e360*/  ISETP.GE.AND P0, PT, R7, 0x2, PT ;  /* 0x000000020700780c */ /* 0x000fda0003f06270 */
[----:B------:R-:W-:Y:S05]  /*e370*/  @!P0 BRA `(.L_x_2218) ;  /* 0x0000000000248947 */ /* 0x000fea0003800000 */
[----:B01-3--:R-:W-:-:S07]  /*e380*/  MOV R0, 0x1 ;  /* 0x0000000100007802 */ /* 0x00bfce0000000f00 */
.L_x_2221:
[----:B------:R-:W-:-:S04]  /*e390*/  LOP3.LUT R4, R5, 0xffff, RZ, 0xc0, !PT ;  /* 0x0000ffff05047812 */ /* 0x000fc800078ec0ff */
[----:B------:R-:W-:-:S05]  /*e3a0*/  PRMT R9, R4, 0x8880, RZ ;  /* 0x0000888004097816 */ /* 0x000fca00000000ff */
[----:B------:R0:W1:Y:S02]  /*e3b0*/  SHFL.DOWN PT, R4, R9, R0, 0x1f ;  /* 0x08001f0009047589 */ /* 0x00006400000e0000 */
[----:B0-----:R-:W-:-:S05]  /*e3c0*/  IMAD.SHL.U32 R0, R0, 0x2, RZ ;  /* 0x0000000200007824 */ /* 0x001fca00078e00ff */
[----:B------:R-:W-:Y:S02]  /*e3d0*/  ISETP.GE.AND P0, PT, R0, R7, PT ;  /* 0x000000070000720c */ /* 0x000fe40003f06270 */
[----:B-1----:R-:W-:-:S04]  /*e3e0*/  IADD3 R4, R4, R5, RZ ;  /* 0x0000000504047210 */ /* 0x002fc80007ffe0ff */
[----:B------:R-:W-:-:S07]  /*e3f0*/  PRMT R5, R4, 0x7610, R5 ;  /* 0x0000761004057816 */ /* 0x000fce0000000005 */
[----:B------:R-:W-:Y:S05]  /*e400*/  @!P0 BRA `(.L_x_2221) ;  /* 0xfffffffc00e08947 */ /* 0x000fea000383ffff */
.L_x_2218:
        /* <DEDUP_REMOVED lines=9> */
[----:B01-3--:R-:W3:Y:S02]  /*e4a0*/  LDG.E.U8 R0, desc[UR36][R2.64] ;  /* 0x0000002402007981 */ /* 0x00bee4000c1e1100 */
[----:B---3--:R-:W-:-:S04]  /*e4b0*/  IADD3 R0, R5, R0, RZ ;  /* 0x0000000005007210 */ /* 0x008fc80007ffe0ff */
[----:B------:R-:W-:-:S07]  /*e4c0*/  PRMT R5, R0, 0x7610, R5 ;  /* 0x0000761000057816 */ /* 0x000fce0000000005 */
.L_x_2223:
[----:B------:R-:W-:Y:S05]  /*e4d0*/  @!P1 BRA `(.L_x_2224) ;  /* 0x0000000000709947 */ /* 0x000fea0003800000 */
[----:B------:R-:W4:Y:S01]  /*e4e0*/  LDC R2, c[0x0][0x61c] ;  /* 0x00018700ff027b82 */ /* 0x000f220000000800 */
[----:B------:R-:W-:Y:S01]  /*e4f0*/  ULDC.U8 UR4, c[0x0][0x210] ;  /* 0x0000840000047ab9 */ /* 0x000fe20000000000 */
[----:B01-3--:R-:W-:Y:S01]  /*e500*/  PRMT R0, R5, 0x9910, RZ ;  /* 0x0000991005007816 */ /* 0x00bfe200000000ff */
[----:B------:R-:W-:-:S06]  /*e510*/  UPRMT UR4, UR4, 0x9910, URZ ;  /* 0x0000991004047896 */ /* 0x000fcc000800003f */
[----:B------:R-:W-:Y:S01]  /*e520*/  IMAD R19, R0, UR4, RZ ;  /* 0x0000000400137c24 */ /* 0x000fe2000f8e02ff */
[----:B----4-:R-:W-:-:S13]  /*e530*/  ISETP.NE.AND P0, PT, R2, 0x1, PT ;  /* 0x000000010200780c */ /* 0x010fda0003f05270 */
        /* <DEDUP_REMOVED lines=16> */
[----:B0-2---:R-:W-:Y:S05]  /*e640*/  CALL.ABS.NOINC R2 ;  /* 0x0000000002007343 */ /* 0x005fea0003c00000 */
.L_x_2225:
[----:B------:R-:W-:Y:S02]  /*e650*/  ULDC.64 UR4, c[0x0][0x5e8] ;  /* 0x00017a0000047ab9 */ /* 0x000fe40000000a00 */
[----:B------:R-:W-:-:S05]  /*e660*/  IADD3 R16, P0, R16, UR4, RZ ;  /* 0x0000000410107c10 */ /* 0x000fca000ff1e0ff */
[----:B------:R-:W-:-:S05]  /*e670*/  IMAD.X R17, RZ, RZ, UR5, P0 ;  /* 0x00000005ff117e24 */ /* 0x000fca00080e06ff */
[----:B------:R-:W-:Y:S01]  /*e680*/  STG.E.U8 desc[UR36][R16.64], R19 ;  /* 0x0000001310007986 */ /* 0x000fe2000c101124 */
[----:B------:R-:W-:Y:S05]  /*e690*/  EXIT ;  /* 0x000000000000794d */ /* 0x000fea0003800000 */
.L_x_2224:
[----:B------:R-:W-:Y:S01]  /*e6a0*/  STG.E.U8 desc[UR36][R2.64], R5 ;  /* 0x0000000502007986 */ /* 0x000fe2000c101124 */
[----:B------:R-:W-:Y:S05]  /*e6b0*/  EXIT ;  /* 0x000000000000794d */ /* 0x000fea0003800000 */
.L_x_2222:
[----:B------:R-:W-:Y:S01]  /*e6c0*/  ISETP.NE.AND P1, PT, RZ, UR38, PT ;  /* 0x00000026ff007c0c */ /* 0x000fe2000bf25270 */
[----:B------:R-:W-:Y:S01]  /*e6d0*/  ULDC.64 UR4, c[0x0][0x5e8] ;  /* 0x00017a0000047ab9 */ /* 0x000fe20000000a00 */
[----:B------:R-:W-:Y:S01]  /*e6e0*/  ULDC.U8 UR6, c[0x0][0x619] ;  /* 0x0001864000067ab9 */ /* 0x000fe20000000000 */
[----:B------:R-:W-:Y:S02]  /*e6f0*/  IADD3 R2, P0, R16, UR4, RZ ;  /* 0x0000000410027c10 */ /* 0x000fe4000ff1e0ff */
[----:B------:R-:W-:Y:S02]  /*e700*/  ISETP.NE.AND P2, PT, RZ, UR6, PT ;  /* 0x00000006ff007c0c */ /* 0x000fe4000bf45270 */
[----:B------:R-:W-:-:S06]  /*e710*/  IADD3.X R3, RZ, UR5, RZ, P0, !PT ;  /* 0x00000005ff037c10 */ /* 0x000fcc00087fe4ff */
[----:B------:R-:W-:Y:S05]  /*e720*/  @!P1 BRA `(.L_x_2226) ;  /* 0x00000000000c9947 */ /* 0x000fea0003800000 */
[----:B01-3--:R-:W3:Y:S02]  /*e730*/  LDG.E.U8 R0, desc[UR36][R2.64] ;  /* 0x0000002402007981 */ /* 0x00bee4000c1e1100 */
[----:B---3--:R-:W-:-:S04]  /*e740*/  IADD3 R0, R5, R0, RZ ;  /* 0x0000000005007210 */ /* 0x008fc80007ffe0ff */
[----:B------:R-:W-:-:S07]  /*e750*/  PRMT R5, R0, 0x7610, R5 ;  /* 0x0000761000057816 */ /* 0x000fce0000000005 */
.L_x_2226:
        /* <DEDUP_REMOVED lines=24> */
.L_x_2228:
[----:B------:R-:W-:Y:S02]  /*e8e0*/  ULDC.64 UR4, c[0x0][0x5e8] ;  /* 0x00017a0000047ab9 */ /* 0x000fe40000000a00 */
[----:B------:R-:W-:-:S05]  /*e8f0*/  IADD3 R16, P0, R16, UR4, RZ ;  /* 0x0000000410107c10 */ /* 0x000fca000ff1e0ff */
[----:B------:R-:W-:-:S05]  /*e900*/  IMAD.X R17, RZ, RZ, UR5, P0 ;  /* 0x00000005ff117e24 */ /* 0x000fca00080e06ff */
[----:B------:R-:W-:Y:S01]  /*e910*/  STG.E.U8 desc[UR36][R16.64], R19 ;  /* 0x0000001310007986 */ /* 0x000fe2000c101124 */
[----:B------:R-:W-:Y:S05]  /*e920*/  EXIT ;  /* 0x000000000000794d */ /* 0x000fea0003800000 */
.L_x_2227:
[----:B------:R-:W-:Y:S01]  /*e930*/  STG.E.U8 desc[UR36][R2.64], R5 ;  /* 0x0000000502007986 */ /* 0x000fe2000c101124 */
[----:B------:R-:W-:Y:S05]  /*e940*/  EXIT ;  /* 0x000000000000794d */ /* 0x000fea0003800000 */
.L_x_2202:
        /* <DEDUP_REMOVED lines=19> */
[----:B------:R-:W3:Y:S02]  /*ea80*/  LDG.E.U8 R0, desc[UR36][R2.64] ;  /* 0x0000002402007981 */ /* 0x000ee4000c1e1100 */
[----:B---3--:R-:W-:-:S04]  /*ea90*/  IADD3 R0, R7, R0, RZ ;  /* 0x0000000007007210 */ /* 0x008fc80007ffe0ff */
[----:B------:R-:W-:-:S07]  /*eaa0*/  PRMT R7, R0, 0x7610, R7 ;  /* 0x0000761000077816 */ /* 0x000fce0000000007 */
.L_x_2230:
[----:B------:R-:W-:Y:S05]  /*eab0*/  @!P1 BRA `(.L_x_2231) ;  /* 0x0000000000709947 */ /* 0x000fea0003800000 */
[----:B------:R-:W0:Y:S01]  /*eac0*/  LDC R2, c[0x0][0x61c] ;  /* 0x00018700ff027b82 */ /* 0x000e220000000800 */
[----:B------:R-:W-:Y:S01]  /*ead0*/  ULDC.U8 UR4, c[0x0][0x210] ;  /* 0x0000840000047ab9 */ /* 0x000fe20000000000 */
        /* <DEDUP_REMOVED lines=21> */
.L_x_2232:
[----:B------:R-:W-:Y:S02]  /*ec30*/  ULDC.64 UR4, c[0x0][0x5e8] ;  /* 0x00017a0000047ab9 */ /* 0x000fe40000000a00 */
[----:B------:R-:W-:-:S04]  /*ec40*/  IADD3 R16, P0, R16, UR4, RZ ;  /* 0x0000000410107c10 */ /* 0x000fc8000ff1e0ff */
[----:B------:R-:W-:-:S05]  /*ec50*/  IADD3.X R17, RZ, UR5, RZ, P0, !PT ;  /* 0x00000005ff117c10 */ /* 0x000fca00087fe4ff */
[----:B------:R-:W-:Y:S01]  /*ec60*/  STG.E.U8 desc[UR36][R16.64], R19 ;  /* 0x0000001310007986 */ /* 0x000fe2000c101124 */
[----:B------:R-:W-:Y:S05]  /*ec70*/  EXIT ;  /* 0x000000000000794d */ /* 0x000fea0003800000 */
.L_x_2231:
[----:B------:R-:W-:Y:S01]  /*ec80*/  STG.E.U8 desc[UR36][R2.64], R7 ;  /* 0x0000000702007986 */ /* 0x000fe2000c101124 */
[----:B------:R-:W-:Y:S05]  /*ec90*/  EXIT ;  /* 0x000000000000794d */ /* 0x000fea0003800000 */
.L_x_2229:
[----:B------:R-:W-:Y:S01]  /*eca0*/  ISETP.NE.AND P1, PT, RZ, UR38, PT ;  /* 0x00000026ff007c0c */ /* 0x000fe2000bf25270 */
[----:B------:R-:W-:Y:S01]  /*ecb0*/  ULDC.64 UR4, c[0x0][0x5e8] ;  /* 0x00017a0000047ab9 */ /* 0x000fe20000000a00 */
[----:B------:R-:W-:Y:S01]  /*ecc0*/  ULDC.U8 UR6, c[0x0][0x619] ;  /* 0x0001864000067ab9 */ /* 0x000fe20000000000 */
[----:B------:R-:W-:Y:S02]  /*ecd0*/  IADD3 R2, P0, R16, UR4, RZ ;  /* 0x0000000410027c10 */ /* 0x000fe4000ff1e0ff */
[----:B------:R-:W-:-:S03]  /*ece0*/  ISETP.NE.AND P2, PT, RZ, UR6, PT ;  /* 0x00000006ff007c0c */ /* 0x000fc6000bf45270 */
[----:B------:R-:W-:-:S05]  /*ecf0*/  IMAD.X R3, RZ, RZ, UR5, P0 ;  /* 0x00000005ff037e24 */ /* 0x000fca00080e06ff */
[----:B------:R-:W-:Y:S05]  /*ed00*/  @!P1 BRA `(.L_x_2233) ;  /* 0x00000000000c9947 */ /* 0x000fea0003800000 */
[----:B------:R-:W3:Y:S02]  /*ed10*/  LDG.E.U8 R0, desc[UR36][R2.64] ;  /* 0x0000002402007981 */ /* 0x000ee4000c1e1100 */
[----:B---3--:R-:W-:-:S04]  /*ed20*/  IADD3 R0, R7, R0, RZ ;  /* 0x0000000007007210 */ /* 0x008fc80007ffe0ff */
[----:B------:R-:W-:-:S07]  /*ed30*/  PRMT R7, R0, 0x7610, R7 ;  /* 0x0000761000077816 */ /* 0x000fce0000000007 */
.L_x_2233:
        /* <DEDUP_REMOVED lines=24> */
.L_x_2235:
[----:B------:R-:W-:Y:S02]  /*eec0*/  ULDC.64 UR4, c[0x0][0x5e8] ;  /* 0x00017a0000047ab9 */ /* 0x000fe40000000a00 */
[----:B------:R-:W-:-:S04]  /*eed0*/  IADD3 R16, P0, R16, UR4, RZ ;  /* 0x0000000410107c10 */ /* 0x000fc8000ff1e0ff */
[----:B------:R-:W-:-:S05]  /*eee0*/  IADD3.X R17, RZ, UR5, RZ, P0, !PT ;  /* 0x00000005ff117c10 */ /* 0x000fca00087fe4ff */
[----:B------:R-:W-:Y:S01]  /*eef0*/  STG.E.U8 desc[UR36][R16.64], R19 ;  /* 0x0000001310007986 */ /* 0x000fe2000c101124 */
[----:B------:R-:W-:Y:S05]  /*ef00*/  EXIT ;  /* 0x000000000000794d */ /* 0x000fea0003800000 */
.L_x_2234:
[----:B------:R-:W-:Y:S01]  /*ef10*/  STG.E.U8 desc[UR36][R2.64], R7 ;  /* 0x0000000702007986 */ /* 0x000fe2000c101124 */
[----:B------:R-:W-:Y:S05]  /*ef20*/  EXIT ;  /* 0x000000000000794d */ /* 0x000fea0003800000 */
.L_x_2236:
        /* <DEDUP_REMOVED lines=13> */
.L_x_8258:


//--------------------- .text._ZN2at6native13reduce_kernelILi256ELi2ENS0_8ReduceOpIaNS0_7MeanOpsIaaaaEEjaLi4ELi4EEEEEvT1_ --------------------------
	.section	.text._ZN2at6native13reduce_kernelILi256ELi2ENS0_8ReduceOpIaNS0_7MeanOpsIaaaaEEjaLi4ELi4EEEEEvT1_,"ax",@progbits
	.align	128
        .global         _ZN2at6native13reduce_kernelILi256ELi2ENS0_8ReduceOpIaNS0_7MeanOpsIaaaaEEjaLi4ELi4EEEEEvT1_
        .type           _ZN2at6native13reduce_kernelILi256ELi2ENS0_8ReduceOpIaNS0_7MeanOpsIaaaaEEjaLi4ELi4EEEEEvT1_,@function
        .size           _ZN2at6native13reduce_kernelILi256ELi2ENS0_8ReduceOpIaNS0_7MeanOpsIaaaaEEjaLi4ELi4EEEEEvT1_,(.L_x_8259 - _ZN2at6native13reduce_kernelILi256ELi2ENS0_8ReduceOpIaNS0_7MeanOpsIaaaaEEjaLi4ELi4EEEEEvT1_)
        .other          _ZN2at6native13reduce_kernelILi256ELi2ENS0_8ReduceOpIaNS0_7MeanOpsIaaaaEEjaLi4ELi4EEEEEvT1_,@"STO_CUDA_ENTRY STV_DEFAULT"
_ZN2at6native13reduce_kernelILi256ELi2ENS0_8ReduceOpIaNS0_7MeanOpsIaaaaEEjaLi4ELi4EEEEEvT1_:
.text._ZN2at6native13reduce_kernelILi256ELi2ENS0_8ReduceOpIaNS0_7MeanOpsIaaaaEEjaLi4ELi4EEEEEvT1_:
[----:B------:R-:W0:Y:S08]  /*0000*/  LDC R1, c[0x0][0x28] ;  /* 0x00000a00ff017b82 */ /* 0x000e300000000800 */
[----:B------:R-:W1:Y:S01]  /*0010*/  LDC R0, c[0x0][0x3e8] ;  /* 0x0000fa00ff007b82 */ /* 0x000e620000000800 */
[----:B------:R-:W2:Y:S01]  /*0020*/  S2R R2, SR_TID.X ;  /* 0x0000000000027919 */ /* 0x000ea20000002100 */
[----:B------:R-:W-:Y:S01]  /*0030*/  IMAD.MOV.U32 R25, RZ, RZ, RZ ;  /* 0x000000ffff197224 */ /* 0x000fe200078e00ff */
        /* <DEDUP_REMOVED lines=8> */
[----:B0-----:R-:W-:Y:S01]  /*00c0*/  IMAD R3, R4, UR7, R3 ;  /* 0x0000000704037c24 */ /* 0x001fe2000f8e0203 */
[----:B------:R-:W-:-:S03]  /*00d0*/  HFMA2.MMA R4, -RZ, RZ, 0, 0 ;  /* 0x00000000ff047435 */ /* 0x000fc600000001ff */
        /* <DEDUP_REMOVED lines=273> */
.L_x_2237:
        /* <DEDUP_REMOVED lines=17> */
[----:B------:R-:W-:Y:S02]  /*1300*/  ISETP.GE.U32.AND P0, PT, R13, R26, PT ;  /* 0x0000001a0d00720c */ /* 0x000fe40003f06070 */
[----:B------:R-:W-:-:S04]  /*1310*/  SHF.L.U32 R17, R4, 0x1, RZ ;  /* 0x0000000104117819 */ /* 0x000fc800000006ff */
        /* <DEDUP_REMOVED lines=18> */
[----:B------:R-:W-:-:S02]  /*1440*/  IMAD.U32 R7, RZ, RZ, UR5 ;  /* 0x00000005ff077e24 */ /* 0x000fc4000f8e00ff */
[----:B------:R-:W-:Y:S02]  /*1450*/  IMAD.U32 R11, RZ, RZ, UR7 ;  /* 0x00000007ff0b7e24 */ /* 0x000fe4000f8e00ff */
[----:B------:R-:W-:Y:S02]  /*1460*/  IMAD.MOV.U32 R8, RZ, RZ, 0x1e3 ;  /* 0x000001e3ff087424 */ /* 0x000fe400078e00ff */
[----:B------:R-:W-:-:S07]  /*1470*/  IMAD.MOV.U32 R13, RZ, RZ, RZ ;  /* 0x000000ffff0d7224 */ /* 0x000fce00078e00ff */
[----:B------:R-:W-:-:S07]  /*1480*/  LEPC R20, `(.L_x_2241) ;  /* 0x000000001014794e */ /* 0x000fce0000000000 */
[----:B0-----:R-:W-:Y:S05]  /*1490*/  CALL.ABS.NOINC R14 ;  /* 0x000000000e007343 */ /* 0x001fea0003c00000 */
.L_x_2241:
        /* <DEDUP_REMOVED lines=27> */
.L_x_2247:
[----:B------:R-:W-:Y:S05]  /*1650*/  BSYNC B2 ;  /* 0x0000000000027941 */ /* 0x000fea0003800000 */
.L_x_2246:
[----:B------:R-:W-:-:S04]  /*1660*/  PRMT R3, R3, 0x9910, RZ ;  /* 0x0000991003037816 */ /* 0x000fc800000000ff */
[----:B------:R-:W-:-:S13]  /*1670*/  ISETP.NE.AND P0, PT, R3, RZ, PT ;  /* 0x000000ff0300720c */ /* 0x000fda0003f05270 */
[----:B------:R-:W-:Y:S05]  /*1680*/  @!P0 BRA `(.L_x_2245) ;  /* 0x00000000001c8947 */ /* 0x000fea0003800000 */
[----:B------:R-:W-:Y:S01]  /*1690*/  IADD3 R4, P0, P1, R18, R25, R2 ;  /* 0x0000001912047210 */ /* 0x000fe2000791e002 */
[----:B------:R-:W-:-:S03]  /*16a0*/  ULDC UR4, c[0x0][0x5e4] ;  /* 0x0001790000047ab9 */ /* 0x000fc60000000800 */
[----:B------:R-:W-:Y:S02]  /*16b0*/  IADD3 R4, P2, R4, R8, RZ ;  /* 0x0000000804047210 */ /* 0x000fe40007f5e0ff */
[----:B------:R-:W-:-:S04]  /*16c0*/  IADD3.X R3, R19, RZ, RZ, P0, P1 ;  /* 0x000000ff13037210 */ /* 0x000fc800007e24ff */
[----:B------:R-:W-:-:S06]  /*16d0*/  IADD3.X R5, R3, UR4, RZ, P2, !PT ;  /* 0x0000000403057c10 */ /* 0x000fcc00097fe4ff */
[----:B------:R-:W2:Y:S02]  /*16e0*/  LDG.E.U8 R5, desc[UR58][R4.64] ;  /* 0x0000003a04057981 */ /* 0x000ea4000c1e1100 */
[----:B--2---:R-:W-:-:S07]  /*16f0*/  IADD3 R0, R0, R5, RZ ;  /* 0x0000000500007210 */ /* 0x004fce0007ffe0ff */
.L_x_2245:
[----:B------:R-:W-:Y:S05]  /*1700*/  BSYNC B1 ;  /* 0x0000000000017941 */ /* 0x000fea0003800000 */
.L_x_2244:
[----:B------:R-:W0:Y:S01]  /*1710*/  LDC R4, c[0x0][0x218] ;  /* 0x00008600ff047b82 */ /* 0x000e220000000800 */
[----:B------:R-:W-:Y:S01]  /*1720*/  IADD3 R18, P0, P1, R25, R8, R18 ;  /* 0x0000000819127210 */ /* 0x000fe2000791e012 */
[----:B------:R-:W-:-:S03]  /*1730*/  ULDC UR4, c[0x0][0x5e4] ;  /* 0x0001790000047ab9 */ /* 0x000fc60000000800 */
[----:B------:R-:W-:Y:S02]  /*1740*/  IADD3 R18, P2, R18, 0x4, RZ ;  /* 0x0000000412127810 */ /* 0x000fe40007f5e0ff */
[----:B------:R-:W-:-:S05]  /*1750*/  IADD3.X R19, RZ, UR4, R19, P0, P1 ;  /* 0x00000004ff137c10 */ /* 0x000fca00087e2413 */
[----:B------:R-:W-:Y:S01]  /*1760*/  IMAD.X R19, RZ, RZ, R19, P2 ;  /* 0x000000ffff137224 */ /* 0x000fe200010e0613 */
[----:B0-----:R-:W-:-:S07]  /*1770*/  IADD3 R3, R7, -0x4, R4 ;  /* 0xfffffffc07037810 */ /* 0x001fce0007ffe004 */
.L_x_2243:
[----:B------:R-:W-:Y:S05]  /*1780*/  BSYNC B0 ;  /* 0x0000000000007941 */ /* 0x000fea0003800000 */
.L_x_2242:
[----:B------:R-:W0:Y:S01]  /*1790*/  LDC.64 R4, c[0x0][0x230] ;  /* 0x00008c00ff047b82 */ /* 0x000e220000000a00 */
[----:B------:R-:W-:Y:S01]  /*17a0*/  ULDC UR4, c[0x0][0x22c] ;  /* 0x00008b0000047ab9 */ /* 0x000fe20000000800 */
[----:B------:R-:W-:Y:S01]  /*17b0*/  BSSY B0, `(.L_x_2248) ;  /* 0x000001c000007945 */ /* 0x000fe20003800000 */
[----:B------:R-:W-:Y:S01]  /*17c0*/  IMAD R7, R2, UR4, RZ ;  /* 0x0000000402077c24 */ /* 0x000fe2000f8e02ff */
[----:B------:R-:W-:-:S03]  /*17d0*/  ISETP.NE.AND P2, PT, R23, RZ, PT ;  /* 0x000000ff1700720c */ /* 0x000fc60003f45270 */
[----:B0-----:R-:W-:Y:S01]  /*17e0*/  IMAD R7, R23, R4, R7 ;  /* 0x0000000417077224 */ /* 0x001fe200078e0207 */
[----:B------:R-:W-:Y:S02]  /*17f0*/  ISETP.NE.AND P1, PT, R4, RZ, PT ;  /* 0x000000ff0400720c */ /* 0x000fe40003f25270 */
[----:B------:R-:W-:Y:S01]  /*1800*/  PRMT R4, R6, 0x7610, R4 ;  /* 0x0000761006047816 */ /* 0x000fe20000000004 */
[--C-:B------:R-:W-:Y:S01]  /*1810*/  IMAD R11, R16, R5, R7.reuse ;  /* 0x00000005100b7224 */ /* 0x100fe200078e0207 */
[----:B------:R-:W-:-:S04]  /*1820*/  PRMT R7, R6, 0x7610, R7 ;  /* 0x0000761006077816 */ /* 0x000fc80000000007 */
[----:B------:R-:W-:-:S04]  /*1830*/  LEA R8, R11, 0x3, 0x2 ;  /* 0x000000030b087811 */ /* 0x000fc800078e10ff */
[----:B------:R-:W-:-:S13]  /*1840*/  ISETP.GE.U32.AND P0, PT, R8, R3, PT ;  /* 0x000000030800720c */ /* 0x000fda0003f06070 */
[----:B------:R-:W-:Y:S05]  /*1850*/  @P0 BRA `(.L_x_2249) ;  /* 0x0000000000440947 */ /* 0x000fea0003800000 */
[C---:B------:R-:W-:Y:S02]  /*1860*/  PRMT R7, R4.reuse, 0x7610, R7 ;  /* 0x0000761004077816 */ /* 0x040fe40000000007 */
[----:B------:R-:W-:-:S07]  /*1870*/  PRMT R6, R4, 0x7610, R6 ;  /* 0x0000761004067816 */ /* 0x000fce0000000006 */
.L_x_2250:
[----:B------:R-:W-:Y:S01]  /*1880*/  IMAD.WIDE.U32 R8, R11, 0x4, R18 ;  /* 0x000000040b087825 */ /* 0x000fe200078e0012 */
[----:B------:R-:W-:-:S05]  /*1890*/  ULDC UR4, c[0x0][0x220] ;  /* 0x0000880000047ab9 */ /* 0x000fca0000000800 */
[----:B------:R-:W2:Y:S01]  /*18a0*/  LDG.E R8, desc[UR58][R8.64] ;  /* 0x0000003a08087981 */ /* 0x000ea2000c1e1900 */
[----:B------:R-:W-:-:S05]  /*18b0*/  VIADD R11, R11, UR4 ;  /* 0x000000040b0b7c36 */ /* 0x000fca0008000000 */
        /* <DEDUP_REMOVED lines=11> */
.L_x_2249:
[----:B------:R-:W-:Y:S05]  /*1970*/  BSYNC B0 ;  /* 0x0000000000007941 */ /* 0x000fea0003800000 */
.L_x_2248:
        /* <DEDUP_REMOVED lines=8> */
.L_x_2252:
[----:B------:R-:W-:Y:S05]  /*1a00*/  BSYNC B0 ;  /* 0x0000000000007941 */ /* 0x000fea0003800000 */
.L_x_2251:
        /* <DEDUP_REMOVED lines=8> */
[----:B------:R-:W-:-:S04]  /*1a90*/  IADD3 R18, P0, R8, R18, RZ ;  /* 0x0000001208127210 */ /* 0x000fc80007f1e0ff */
[----:B------:R-:W-:-:S06]  /*1aa0*/  LEA.HI.X.SX32 R19, R8, R19, 0x1, P0 ;  /* 0x0000001308137211 */ /* 0x000fcc00000f0eff */
[----:B------:R-:W2:Y:S02]  /*1ab0*/  LDG.E.U8 R19, desc[UR58][R18.64] ;  /* 0x0000003a12137981 */ /* 0x000ea4000c1e1100 */
[----:B--2---:R-:W-:-:S07]  /*1ac0*/  IADD3 R0, R0, R19, RZ ;  /* 0x0000001300007210 */ /* 0x004fce0007ffe0ff */
.L_x_2254:
[----:B------:R-:W-:Y:S05]  /*1ad0*/  BSYNC B0 ;  /* 0x0000000000007941 */ /* 0x000fea0003800000 */
.L_x_2253:
[----:B------:R-:W-:Y:S02]  /*1ae0*/  IADD3 R7, R7, R6, R0 ;  /* 0x0000000607077210 */ /* 0x000fe40007ffe000 */
[----:B------:R-:W-:-:S03]  /*1af0*/  PRMT R19, RZ, 0x7610, R19 ;  /* 0x00007610ff137816 */ /* 0x000fc60000000013 */
[----:B------:R-:W-:-:S05]  /*1b00*/  IMAD.IADD R7, R7, 0x1, R4 ;  /* 0x0000000107077824 */ /* 0x000fca00078e0204 */
[----:B------:R-:W-:Y:S01]  /*1b10*/  PRMT R8, R7, 0x7610, R8 ;  /* 0x0000761007087816 */ /* 0x000fe20000000008 */
[----:B------:R-:W-:Y:S06]  /*1b20*/  BRA `(.L_x_2239) ;  /* 0x0000009c005c7947 */ /* 0x000fec0003800000 */
.L_x_2240:
        /* <DEDUP_REMOVED lines=16> */
[C---:B------:R-:W-:Y:S02]  /*1c30*/  PRMT R6, R3.reuse, 0x7610, R6 ;  /* 0x0000761003067816 */ /* 0x040fe40000000006 */
[C---:B------:R-:W-:Y:S02]  /*1c40*/  PRMT R8, R3.reuse, 0x7610, R8 ;  /* 0x0000761003087816 */ /* 0x040fe40000000008 */
[----:B------:R-:W-:-:S02]  /*1c50*/  PRMT R7, R3, 0x7610, R7 ;  /* 0x0000761003077816 */ /* 0x000fc40000000007 */
[C---:B------:R-:W-:Y:S02]  /*1c60*/  PRMT R9, R3.reuse, 0x7610, R9 ;  /* 0x0000761003097816 */ /* 0x040fe40000000009 */
[----:B------:R-:W-:Y:S01]  /*1c70*/  PRMT R10, R3, 0x7610, R10 ;  /* 0x00007610030a7816 */ /* 0x000fe2000000000a */
[----:B------:R-:W-:Y:S06]  /*1c80*/  @P0 BRA `(.L_x_2258) ;  /* 0x0000004000900947 */ /* 0x000fec0003800000 */
[----:B------:R-:W0:Y:S01]  /*1c90*/  LDC R28, c[0x0][0x254] ;  /* 0x00009500ff1c7b82 */ /* 0x000e220000000800 */
[----:B------:R-:W-:Y:S01]  /*1ca0*/  BSSY B1, `(.L_x_2258) ;  /* 0x0000422000017945 */ /* 0x000fe20003800000 */
[----:B------:R-:W-:Y:S02]  /*1cb0*/  ISETP.NE.AND P0, PT, R11, RZ, PT ;  /* 0x000000ff0b00720c */ /* 0x000fe40003f05270 */
[C---:B------:R-:W-:Y:S02]  /*1cc0*/  PRMT R4, R3.reuse, 0x7610, R4 ;  /* 0x0000761003047816 */ /* 0x040fe40000000004 */
[C---:B------:R-:W-:Y:S02]  /*1cd0*/  PRMT R5, R3.reuse, 0x7610, R5 ;  /* 0x0000761003057816 */ /* 0x040fe40000000005 */
[C---:B------:R-:W-:Y:S02]  /*1ce0*/  PRMT R6, R3.reuse, 0x7610, R6 ;  /* 0x0000761003067816 */ /* 0x040fe40000000006 */
[----:B------:R-:W-:-:S02]  /*1cf0*/  PRMT R8, R3, 0x7610, R8 ;  /* 0x0000761003087816 */ /* 0x000fc40000000008 */
[C---:B------:R-:W-:Y:S02]  /*1d00*/  PRMT R7, R3.reuse, 0x7610, R7 ;  /* 0x0000761003077816 */ /* 0x040fe40000000007 */
[C---:B------:R-:W-:Y:S02]  /*1d10*/  PRMT R9, R3.reuse, 0x7610, R9 ;  /* 0x0000761003097816 */ /* 0x040fe40000000009 */
[----:B------:R-:W-:-:S07]  /*1d20*/  PRMT R10, R3, 0x7610, R10 ;  /* 0x00007610030a7816 */ /* 0x000fce000000000a */
.L_x_2263:
        /* <DEDUP_REMOVED lines=87> */
[----:B------:R-:W-:Y:S01]  /*22a0*/  IMAD.MOV.U32 R15, RZ, RZ, R12 ;  /* 0x000000ffff0f7224 */ /* 0x000fe200078e000c */
[----:B------:R-:W-:Y:S01]  /*22b0*/  ISETP.NE.AND P1, PT, R28, 0x5, PT ;  /* 0x000000051c00780c */ /* 0x000fe20003f25270 */
        /* <DEDUP_REMOVED lines=195> */
.L_x_2259:
[----:B------:R-:W-:Y:S01]  /*2ef0*/  LOP3.LUT R15, R0, 0xfffffffe, RZ, 0xc0, !PT ;  /* 0xfffffffe000f7812 */ /* 0x000fe200078ec0ff */
[----:B------:R-:W-:-:S03]  /*2f00*/  ULDC UR36, c[0x0][0x220] ;  /* 0x0000880000247ab9 */ /* 0x000fc60000000800 */
[----:B------:R-:W-:-:S05]  /*2f10*/  IADD3 R14, P1, R15, R18, RZ ;  /* 0x000000120f0e7210 */ /* 0x000fca0007f3e0ff */
[----:B------:R-:W-:-:S05]  /*2f20*/  IMAD.X R15, RZ, RZ, R19, P1 ;  /* 0x000000ffff0f7224 */ /* 0x000fca00008e0613 */
[----:B------:R-:W2:Y:S01]  /*2f30*/  LDG.E.U16 R14, desc[UR58][R14.64] ;  /* 0x0000003a0e0e7981 */ /* 0x000ea2000c1e1500 */
[----:B------:R-:W-:-:S05]  /*2f40*/  MOV R0, UR36 ;  /* 0x0000002400007c02 */ /* 0x000fca0008000f00 */
[----:B------:R-:W-:Y:S01]  /*2f50*/  IMAD.IADD R27, R27, 0x1, R0 ;  /* 0x000000011b1b7824 */ /* 0x000fe200078e0200 */
[C---:B--2---:R-:W-:Y:S02]  /*2f60*/  PRMT R11, R14.reuse, 0x7770, RZ ;  /* 0x000077700e0b7816 */ /* 0x044fe400000000ff */
[----:B------:R-:W-:Y:S01]  /*2f70*/  PRMT R12, R14, 0x7771, RZ ;  /* 0x000077710e0c7816 */ /* 0x000fe200000000ff */
        /* <DEDUP_REMOVED lines=233> */
.L_x_2260:
[----:B------:R-:W-:-:S04]  /*3e10*/  LOP3.LUT R13, R13, 0xfffffffe, RZ, 0xc0, !PT ;  /* 0xfffffffe0d0d7812 */ /* 0x000fc800078ec0ff */
[----:B------:R-:W-:-:S04]  /*3e20*/  IADD3 R14, P1, R13, R18, RZ ;  /* 0x000000120d0e7210 */ /* 0x000fc80007f3e0ff */
[----:B------:R-:W-:-:S05]  /*3e30*/  IADD3.X R15, RZ, R19, RZ, P1, !PT ;  /* 0x00000013ff0f7210 */ /* 0x000fca0000ffe4ff */
[----:B------:R-:W2:Y:S01]  /*3e40*/  LDG.E.U16 R14, desc[UR58][R14.64] ;  /* 0x0000003a0e0e7981 */ /* 0x000ea2000c1e1500 */
[----:B------:R-:W-:Y:S01]  /*3e50*/  IMAD.IADD R27, R27, 0x1, R0 ;  /* 0x000000011b1b7824 */ /* 0x000fe200078e0200 */
[----:B------:R-:W-:Y:S01]  /*3e60*/  MOV R26, RZ ;  /* 0x000000ff001a7202 */ /* 0x000fe20000000f00 */
[----:B------:R-:W-:Y:S01]  /*3e70*/  IMAD.MOV.U32 R24, RZ, RZ, RZ ;  /* 0x000000ffff187224 */ /* 0x000fe200078e00ff */
[C---:B--2---:R-:W-:Y:S02]  /*3e80*/  PRMT R22, R14.reuse, 0x7770, RZ ;  /* 0x000077700e167816 */ /* 0x044fe400000000ff */
[----:B------:R-:W-:Y:S01]  /*3e90*/  PRMT R13, R14, 0x7771, RZ ;  /* 0x000077710e0d7816 */ /* 0x000fe200000000ff */
        /* <DEDUP_REMOVED lines=244> */
.L_x_2261:
[----:B------:R-:W-:-:S04]  /*4de0*/  LOP3.LUT R15, R24, 0xfffffffe, RZ, 0xc0, !PT ;  /* 0xfffffffe180f7812 */ /* 0x000fc800078ec0ff */
[----:B------:R-:W-:-:S05]  /*4df0*/  IADD3 R14, P1, R15, R18, RZ ;  /* 0x000000120f0e7210 */ /* 0x000fca0007f3e0ff */
[----:B------:R-:W-:-:S05]  /*4e00*/  IMAD.X R15, RZ, RZ, R19, P1 ;  /* 0x000000ffff0f7224 */ /* 0x000fca00008e0613 */
[----:B------:R-:W2:Y:S01]  /*4e10*/  LDG.E.U16 R14, desc[UR58][R14.64] ;  /* 0x0000003a0e0e7981 */ /* 0x000ea2000c1e1500 */
[----:B------:R-:W-:Y:S02]  /*4e20*/  IADD3 R27, R27, R0, RZ ;  /* 0x000000001b1b7210 */ /* 0x000fe40007ffe0ff */
[C---:B--2---:R-:W-:Y:S02]  /*4e30*/  PRMT R25, R14.reuse, 0x7770, RZ ;  /* 0x000077700e197816 */ /* 0x044fe400000000ff */
[----:B------:R-:W-:Y:S01]  /*4e40*/  PRMT R24, R14, 0x7771, RZ ;  /* 0x000077710e187816 */ /* 0x000fe200000000ff */
        /* <DEDUP_REMOVED lines=243> */
.L_x_2262:
[----:B------:R-:W-:Y:S01]  /*5d80*/  LOP3.LUT R15, R26, 0xfffffffe, RZ, 0xc0, !PT ;  /* 0xfffffffe1a0f7812 */ /* 0x000fe200078ec0ff */
[----:B------:R-:W-:-:S03]  /*5d90*/  ULDC UR4, c[0x0][0x218] ;  /* 0x0000860000047ab9 */ /* 0x000fc60000000800 */
[----:B------:R-:W-:-:S05]  /*5da0*/  IADD3 R14, P1, R15, R18, RZ ;  /* 0x000000120f0e7210 */ /* 0x000fca0007f3e0ff */
[----:B------:R-:W-:-:S05]  /*5db0*/  IMAD.X R15, RZ, RZ, R19, P1 ;  /* 0x000000ffff0f7224 */ /* 0x000fca00008e0613 */
[----:B------:R-:W2:Y:S01]  /*5dc0*/  LDG.E.U16 R14, desc[UR58][R14.64] ;  /* 0x0000003a0e0e7981 */ /* 0x000ea2000c1e1500 */
[----:B------:R-:W-:Y:S01]  /*5dd0*/  IADD3 R27, R27, R0, RZ ;  /* 0x000000001b1b7210 */ /* 0x000fe20007ffe0ff */
[----:B------:R-:W-:Y:S01]  /*5de0*/  IMAD.U32 R26, RZ, RZ, UR4 ;  /* 0x00000004ff1a7e24 */ /* 0x000fe2000f8e00ff */
[----:B------:R-:W-:Y:S01]  /*5df0*/  IADD3 R10, R11, R10, RZ ;  /* 0x0000000a0b0a7210 */ /* 0x000fe20007ffe0ff */
[----:B------:R-:W-:Y:S01]  /*5e00*/  IMAD.IADD R9, R12, 0x1, R9 ;  /* 0x000000010c097824 */ /* 0x000fe200078e0209 */
[----:B------:R-:W-:Y:S01]  /*5e10*/  IADD3 R7, R22, R7, RZ ;  /* 0x0000000716077210 */ /* 0x000fe20007ffe0ff */
[----:B------:R-:W-:Y:S01]  /*5e20*/  IMAD R21, R0, 0x3, R27 ;  /* 0x0000000300157824 */ /* 0x000fe200078e021b */
[----:B------:R-:W-:Y:S01]  /*5e30*/  IADD3 R6, R25, R6, RZ ;  /* 0x0000000619067210 */ /* 0x000fe20007ffe0ff */
[----:B------:R-:W-:Y:S02]  /*5e40*/  IMAD.IADD R8, R13, 0x1, R8 ;  /* 0x000000010d087824 */ /* 0x000fe400078e0208 */
[----:B------:R-:W-:Y:S01]  /*5e50*/  IMAD.IADD R5, R24, 0x1, R5 ;  /* 0x0000000118057824 */ /* 0x000fe200078e0205 */
[----:B------:R-:W-:-:S02]  /*5e60*/  ISETP.GE.U32.AND P1, PT, R21, R26, PT ;  /* 0x0000001a1500720c */ /* 0x000fc40003f26070 */
[C---:B--2---:R-:W-:Y:S02]  /*5e70*/  PRMT R30, R14.reuse, 0x7771, RZ ;  /* 0x000077710e1e7816 */ /* 0x044fe400000000ff */
[----:B------:R-:W-:-:S03]  /*5e80*/  PRMT R29, R14, 0x7770, RZ ;  /* 0x000077700e1d7816 */ /* 0x000fc600000000ff */
[----:B------:R-:W-:Y:S01]  /*5e90*/  IMAD.IADD R3, R30, 0x1, R3 ;  /* 0x000000011e037824 */ /* 0x000fe200078e0203 */
[----:B------:R-:W-:-:S05]  /*5ea0*/  IADD3 R4, R29, R4, RZ ;  /* 0x000000041d047210 */ /* 0x000fca0007ffe0ff */
[----:B------:R-:W-:Y:S05]  /*5eb0*/  @!P1 BRA `(.L_x_2263) ;  /* 0xffffffbc009c9947 */ /* 0x000fea000383ffff */
[----:B------:R-:W-:Y:S05]  /*5ec0*/  BSYNC B1 ;  /* 0x0000000000017941 */ /* 0x000fea0003800000 */
.L_x_2258:
[----:B------:R-:W-:Y:S05]  /*5ed0*/  BSYNC B0 ;  /* 0x0000000000007941 */ /* 0x000fea0003800000 */
.L_x_2257:
        /* <DEDUP_REMOVED lines=280> */
.L_x_2266:
[----:B------:R-:W-:-:S04]  /*7060*/  LOP3.LUT R11, R11, 0xfffffffe, RZ, 0xc0, !PT ;  /* 0xfffffffe0b0b7812 */ /* 0x000fc800078ec0ff */
[----:B------:R-:W-:-:S04]  /*7070*/  IADD3 R14, P2, R11, R18, RZ ;  /* 0x000000120b0e7210 */ /* 0x000fc80007f5e0ff */
[----:B------:R-:W-:-:S05]  /*7080*/  IADD3.X R15, RZ, R19, RZ, P2, !PT ;  /* 0x00000013ff0f7210 */ /* 0x000fca00017fe4ff */
[----:B------:R-:W2:Y:S01]  /*7090*/  LDG.E.U16 R14, desc[UR58][R14.64] ;  /* 0x0000003a0e0e7981 */ /* 0x000ea2000c1e1500 */
[----:B------:R-:W-:-:S05]  /*70a0*/  IMAD.IADD R21, R27, 0x1, R0 ;  /* 0x000000011b157824 */ /* 0x000fca00078e0200 */
[----:B------:R-:W-:Y:S02]  /*70b0*/  ISETP.GE.U32.AND P2, PT, R21, R26, PT ;  /* 0x0000001a1500720c */ /* 0x000fe40003f46070 */
[C---:B--2---:R-:W-:Y:S02]  /*70c0*/  PRMT R11, R14.reuse, 0x7770, RZ ;  /* 0x000077700e0b7816 */ /* 0x044fe400000000ff */
[----:B------:R-:W-:-:S09]  /*70d0*/  PRMT R12, R14, 0x7771, RZ ;  /* 0x000077710e0c7816 */ /* 0x000fd200000000ff */
        /* <DEDUP_REMOVED lines=275> */
.L_x_2267:
[----:B------:R-:W-:-:S04]  /*8210*/  LOP3.LUT R13, R13, 0xfffffffe, RZ, 0xc0, !PT ;  /* 0xfffffffe0d0d7812 */ /* 0x000fc800078ec0ff */
[----:B------:R-:W-:-:S05]  /*8220*/  IADD3 R14, P2, R13, R18, RZ ;  /* 0x000000120d0e7210 */ /* 0x000fca0007f5e0ff */
[----:B------:R-:W-:-:S05]  /*8230*/  IMAD.X R15, RZ, RZ, R19, P2 ;  /* 0x000000ffff0f7224 */ /* 0x000fca00010e0613 */
[----:B------:R-:W2:Y:S01]  /*8240*/  LDG.E.U16 R14, desc[UR58][R14.64] ;  /* 0x0000003a0e0e7981 */ /* 0x000ea2000c1e1500 */
[----:B------:R-:W-:-:S04]  /*8250*/  IADD3 R21, R21, R0, RZ ;  /* 0x0000000015157210 */ /* 0x000fc80007ffe0ff */
[----:B------:R-:W-:Y:S02]  /*8260*/  ISETP.GE.U32.AND P2, PT, R21, R26, PT ;  /* 0x0000001a1500720c */ /* 0x000fe40003f46070 */
[C---:B--2---:R-:W-:Y:S02]  /*8270*/  PRMT R22, R14.reuse, 0x7770, RZ ;  /* 0x000077700e167816 */ /* 0x044fe400000000ff */
[----:B------:R-:W-:-:S09]  /*8280*/  PRMT R13, R14, 0x7771, RZ ;  /* 0x000077710e0d7816 */ /* 0x000fd200000000ff */
        /* <DEDUP_REMOVED lines=275> */
.L_x_2268:
        /* <DEDUP_REMOVED lines=283> */
.L_x_2269:
[----:B------:R-:W-:-:S04]  /*a570*/  LOP3.LUT R29, R29, 0xfffffffe, RZ, 0xc0, !PT ;  /* 0xfffffffe1d1d7812 */ /* 0x000fc800078ec0ff */
[----:B------:R-:W-:-:S05]  /*a580*/  IADD3 R18, P1, R29, R18, RZ ;  /* 0x000000121d127210 */ /* 0x000fca0007f3e0ff */
[----:B------:R-:W-:-:S05]  /*a590*/  IMAD.X R19, RZ, RZ, R19, P1 ;  /* 0x000000ffff137224 */ /* 0x000fca00008e0613 */
[----:B------:R-:W2:Y:S02]  /*a5a0*/  LDG.E.U16 R18, desc[UR58][R18.64] ;  /* 0x0000003a12127981 */ /* 0x000ea4000c1e1500 */
[C---:B--2---:R-:W-:Y:S02]  /*a5b0*/  PRMT R29, R18.reuse, 0x7770, RZ ;  /* 0x00007770121d7816 */ /* 0x044fe400000000ff */
[----:B------:R-:W-:-:S07]  /*a5c0*/  PRMT R30, R18, 0x7771, RZ ;  /* 0x00007771121e7816 */ /* 0x000fce00000000ff */
.L_x_2265:
[----:B------:R-:W-:Y:S05]  /*a5d0*/  BSYNC B0 ;  /* 0x0000000000007941 */ /* 0x000fea0003800000 */
.L_x_2264:
        /* <DEDUP_REMOVED lines=20> */
.L_x_2271:
[----:B------:R-:W-:Y:S05]  /*a720*/  BSYNC B0 ;  /* 0x0000000000007941 */ /* 0x000fea0003800000 */
.L_x_2270:
[----:B------:R-:W-:Y:S02]  /*a730*/  IADD3 R8, R5, R8, R9 ;  /* 0x0000000805087210 */ /* 0x000fe40007ffe009 */
[----:B------:R-:W-:-:S03]  /*a740*/  IADD3 R7, R6, R7, R10 ;  /* 0x0000000706077210 */ /* 0x000fc60007ffe00a */
[----:B------:R-:W-:Y:S01]  /*a750*/  IMAD.IADD R8, R8, 0x1, R3 ;  /* 0x0000000108087824 */ /* 0x000fe200078e0203 */
[----:B------:R-:W-:-:S04]  /*a760*/  IADD3 R7, R7, R4, RZ ;  /* 0x0000000407077210 */ /* 0x000fc80007ffe0ff */
[----:B------:R-:W-:Y:S02]  /*a770*/  PRMT R19, R8, 0x7610, R19 ;  /* 0x0000761008137816 */ /* 0x000fe40000000013 */
[----:B------:R-:W-:Y:S01]  /*a780*/  PRMT R8, R7, 0x7610, R8 ;  /* 0x0000761007087816 */ /* 0x000fe20000000008 */
[----:B------:R-:W-:Y:S06]  /*a790*/  BRA `(.L_x_2239) ;  /* 0x0000001000407947 */ /* 0x000fec0003800000 */
.L_x_2256:
        /* <DEDUP_REMOVED lines=10> */
[----:B------:R-:W-:Y:S01]  /*a840*/  BSSY B1, `(.L_x_2274) ;  /* 0x0000033000017945 */ /* 0x000fe20003800000 */
[C---:B------:R-:W-:Y:S02]  /*a850*/  PRMT R10, R3.reuse, 0x7610, R10 ;  /* 0x00007610030a7816 */ /* 0x040fe4000000000a */
[C---:B------:R-:W-:Y:S02]  /*a860*/  PRMT R11, R3.reuse, 0x7610, R11 ;  /* 0x00007610030b7816 */ /* 0x040fe4000000000b */
[C---:B------:R-:W-:Y:S02]  /*a870*/  PRMT R12, R3.reuse, 0x7610, R12 ;  /* 0x00007610030c7816 */ /* 0x040fe4000000000c */
[C---:B------:R-:W-:Y:S02]  /*a880*/  PRMT R13, R3.reuse, 0x7610, R13 ;  /* 0x00007610030d7816 */ /* 0x040fe4000000000d */
[C---:B------:R-:W-:Y:S02]  /*a890*/  PRMT R14, R3.reuse, 0x7610, R14 ;  /* 0x00007610030e7816 */ /* 0x040fe4000000000e */
[----:B------:R-:W-:-:S02]  /*a8a0*/  PRMT R8, R3, 0x7610, R8 ;  /* 0x0000761003087816 */ /* 0x000fc40000000008 */
[----:B------:R-:W-:-:S07]  /*a8b0*/  PRMT R9, R3, 0x7610, R9 ;  /* 0x0000761003097816 */ /* 0x000fce0000000009 */
.L_x_2275:
[----:B------:R-:W-:Y:S02]  /*a8c0*/  IMAD.IADD R5, R0, 0x1, R27 ;  /* 0x0000000100057824 */ /* 0x000fe400078e021b */
[----:B------:R-:W-:Y:S02]  /*a8d0*/  IMAD R27, R20, R27, RZ ;  /* 0x0000001b141b7224 */ /* 0x000fe400078e02ff */
[C---:B------:R-:W-:Y:S01]  /*a8e0*/  IMAD R4, R5.reuse, R20, RZ ;  /* 0x0000001405047224 */ /* 0x040fe200078e02ff */
[----:B------:R-:W-:Y:S02]  /*a8f0*/  IADD3 R7, R5, R0, RZ ;  /* 0x0000000005077210 */ /* 0x000fe40007ffe0ff */
[----:B------:R-:W-:Y:S02]  /*a900*/  LOP3.LUT R27, R27, 0xfffffffe, RZ, 0xc0, !PT ;  /* 0xfffffffe1b1b7812 */ /* 0x000fe400078ec0ff */
[----:B------:R-:W-:Y:S02]  /*a910*/  LOP3.LUT R5, R4, 0xfffffffe, RZ, 0xc0, !PT ;  /* 0xfffffffe04057812 */ /* 0x000fe400078ec0ff */
[-C--:B------:R-:W-:Y:S01]  /*a920*/  IADD3 R24, P0, R27, R18.reuse, RZ ;  /* 0x000000121b187210 */ /* 0x080fe20007f1e0ff */
[----:B------:R-:W-:Y:S01]  /*a930*/  IMAD.IADD R27, R7, 0x1, R0 ;  /* 0x00000001071b7824 */ /* 0x000fe200078e0200 */
[----:B------:R-:W-:Y:S01]  /*a940*/  IADD3 R4, P1, R5, R18, RZ ;  /* 0x0000001205047210 */ /* 0x000fe20007f3e0ff */
[-C--:B------:R-:W-:Y:S01]  /*a950*/  IMAD R7, R7, R20.reuse, RZ ;  /* 0x0000001407077224 */ /* 0x080fe200078e02ff */
[----:B------:R-:W-:Y:S01]  /*a960*/  IADD3.X R25, RZ, R19, RZ, P0, !PT ;  /* 0x00000013ff197210 */ /* 0x000fe200007fe4ff */
[----:B------:R-:W-:-:S02]  /*a970*/  IMAD R6, R27, R20, RZ ;  /* 0x000000141b067224 */ /* 0x000fc400078e02ff */
[----:B------:R-:W-:Y:S01]  /*a980*/  IMAD.X R5, RZ, RZ, R19, P1 ;  /* 0x000000ffff057224 */ /* 0x000fe200008e0613 */
[----:B------:R-:W-:Y:S02]  /*a990*/  LOP3.LUT R7, R7, 0xfffffffe, RZ, 0xc0, !PT ;  /* 0xfffffffe07077812 */ /* 0x000fe400078ec0ff */
[----:B------:R-:W-:Y:S01]  /*a9a0*/  LOP3.LUT R29, R6, 0xfffffffe, RZ, 0xc0, !PT ;  /* 0xfffffffe061d7812 */ /* 0x000fe200078ec0ff */
[----:B------:R-:W2:Y:S01]  /*a9b0*/  LDG.E.U16 R25, desc[UR58][R24.64] ;  /* 0x0000003a18197981 */ /* 0x000ea2000c1e1500 */
[-C--:B------:R-:W-:Y:S02]  /*a9c0*/  IADD3 R6, P0, R7, R18.reuse, RZ ;  /* 0x0000001207067210 */ /* 0x080fe40007f1e0ff */
[----:B------:R-:W-:Y:S01]  /*a9d0*/  IADD3 R28, P1, R29, R18, RZ ;  /* 0x000000121d1c7210 */ /* 0x000fe20007f3e0ff */
[----:B------:R-:W3:Y:S01]  /*a9e0*/  LDG.E.U16 R4, desc[UR58][R4.64] ;  /* 0x0000003a04047981 */ /* 0x000ee2000c1e1500 */
[----:B------:R-:W-:-:S03]  /*a9f0*/  IADD3.X R7, RZ, R19, RZ, P0, !PT ;  /* 0x00000013ff077210 */ /* 0x000fc600007fe4ff */
[----:B------:R-:W-:Y:S02]  /*aa00*/  IMAD.X R29, RZ, RZ, R19, P1 ;  /* 0x000000ffff1d7224 */ /* 0x000fe400008e0613 */
[----:B------:R-:W4:Y:S04]  /*aa10*/  LDG.E.U16 R6, desc[UR58][R6.64] ;  /* 0x0000003a06067981 */ /* 0x000f28000c1e1500 */
[----:B------:R0:W5:Y:S01]  /*aa20*/  LDG.E.U16 R29, desc[UR58][R28.64] ;  /* 0x0000003a1c1d7981 */ /* 0x000162000c1e1500 */
[----:B------:R-:W-:-:S05]  /*aa30*/  IADD3 R27, R27, R0, RZ ;  /* 0x000000001b1b7210 */ /* 0x000fca0007ffe0ff */
[----:B------:R-:W-:-:S05]  /*aa40*/  IMAD R15, R0, 0x3, R27 ;  /* 0x00000003000f7824 */ /* 0x000fca00078e021b */
[----:B------:R-:W-:Y:S02]  /*aa50*/  ISETP.GE.U32.AND P0, PT, R15, R26, PT ;  /* 0x0000001a0f00720c */ /* 0x000fe40003f06070 */
[C---:B--2---:R-:W-:Y:S02]  /*aa60*/  PRMT R24, R25.reuse, 0x7770, RZ ;  /* 0x0000777019187816 */ /* 0x044fe400000000ff */
[----:B------:R-:W-:Y:S02]  /*aa70*/  PRMT R21, R25, 0x7771, RZ ;  /* 0x0000777119157816 */ /* 0x000fe400000000ff */
[----:B---3--:R-:W-:Y:S01]  /*aa80*/  PRMT R15, R4, 0x7770, RZ ;  /* 0x00007770040f7816 */ /* 0x008fe200000000ff */
[----:B------:R-:W-:Y:S01]  /*aa90*/  IMAD.IADD R9, R24, 0x1, R9 ;  /* 0x0000000118097824 */ /* 0x000fe200078e0209 */
[----:B------:R-:W-:Y:S02]  /*aaa0*/  PRMT R22, R4, 0x7771, RZ ;  /* 0x0000777104167816 */ /* 0x000fe400000000ff */
[----:B------:R-:W-:Y:S01]  /*aab0*/  IADD3 R8, R21, R8, RZ ;  /* 0x0000000815087210 */ /* 0x000fe20007ffe0ff */
[----:B------:R-:W-:Y:S01]  /*aac0*/  IMAD.IADD R14, R15, 0x1, R14 ;  /* 0x000000010f0e7824 */ /* 0x000fe200078e020e */
[----:B----4-:R-:W-:-:S02]  /*aad0*/  PRMT R25, R6, 0x7770, RZ ;  /* 0x0000777006197816 */ /* 0x010fc400000000ff */
[----:B0-----:R-:W-:Y:S02]  /*aae0*/  PRMT R28, R6, 0x7771, RZ ;  /* 0x00007771061c7816 */ /* 0x001fe400000000ff */
[----:B-----5:R-:W-:Y:S01]  /*aaf0*/  PRMT R5, R29, 0x7770, RZ ;  /* 0x000077701d057816 */ /* 0x020fe200000000ff */
[----:B------:R-:W-:Y:S01]  /*ab00*/  IMAD.IADD R12, R25, 0x1, R12 ;  /* 0x00000001190c7824 */ /* 0x000fe200078e020c */
[----:B------:R-:W-:Y:S02]  /*ab10*/  PRMT R4, R29, 0x7771, RZ ;  /* 0x000077711d047816 */ /* 0x000fe400000000ff */
[----:B------:R-:W-:Y:S01]  /*ab20*/  IADD3 R13, R22, R13, RZ ;  /* 0x0000000d160d7210 */ /* 0x000fe20007ffe0ff */
[----:B------:R-:W-:Y:S01]  /*ab30*/  IMAD.IADD R10, R5, 0x1, R10 ;  /* 0x00000001050a7824 */ /* 0x000fe200078e020a */
[----:B------:R-:W-:Y:S02]  /*ab40*/  IADD3 R11, R28, R11, RZ ;  /* 0x0000000b1c0b7210 */ /* 0x000fe40007ffe0ff */
[----:B------:R-:W-:Y:S01]  /*ab50*/  IADD3 R3, R4, R3, RZ ;  /* 0x0000000304037210 */ /* 0x000fe20007ffe0ff */
[----:B------:R-:W-:Y:S06]  /*ab60*/  @!P0 BRA `(.L_x_2275) ;  /* 0xfffffffc00548947 */ /* 0x000fec000383ffff */
[----:B------:R-:W-:Y:S05]  /*ab70*/  BSYNC B1 ;  /* 0x0000000000017941 */ /* 0x000fea0003800000 */
.L_x_2274:
[----:B------:R-:W-:Y:S02]  /*ab80*/  PRMT R6, R24, 0x7610, R6 ;  /* 0x0000761018067816 */ /* 0x000fe40000000006 */
[----:B------:R-:W-:Y:S02]  /*ab90*/  PRMT R7, R21, 0x7610, R7 ;  /* 0x0000761015077816 */ /* 0x000fe40000000007 */
[----:B------:R-:W-:Y:S02]  /*aba0*/  PRMT R21, R5, 0x7610, R21 ;  /* 0x0000761005157816 */ /* 0x000fe40000000015 */
[----:B------:R-:W-:-:S07]  /*abb0*/  PRMT R24, R4, 0x7610, R24 ;  /* 0x0000761004187816 */ /* 0x000fce0000000018 */
.L_x_2273:
[----:B------:R-:W-:Y:S05]  /*abc0*/  BSYNC B0 ;  /* 0x0000000000007941 */ /* 0x000fea0003800000 */
.L_x_2272:
[----:B------:R-:W-:Y:S01]  /*abd0*/  ISETP.GE.U32.AND P0, PT, R27, R26, PT ;  /* 0x0000001a1b00720c */ /* 0x000fe20003f06070 */
[----:B------:R-:W-:-:S12]  /*abe0*/  BSSY B0, `(.L_x_2276) ;  /* 0x0000028000007945 */ /* 0x000fd80003800000 */
[----:B------:R-:W-:Y:S05]  /*abf0*/  @P0 BRA `(.L_x_2277) ;  /* 0x0000000000980947 */ /* 0x000fea0003800000 */
[----:B------:R-:W-:-:S05]  /*ac00*/  IMAD R4, R27, R20, RZ ;  /* 0x000000141b047224 */ /* 0x000fca00078e02ff */
        /* <DEDUP_REMOVED lines=19> */
[----:B------:R-:W-:-:S05]  /*ad40*/  IMAD.IADD R5, R29, 0x1, R0 ;  /* 0x000000011d057824 */ /* 0x000fca00078e0200 */
[----:B------:R-:W-:-:S13]  /*ad50*/  ISETP.GE.U32.AND P1, PT, R5, R26, PT ;  /* 0x0000001a0500720c */ /* 0x000fda0003f26070 */
[-C--:B------:R-:W-:Y:S02]  /*ad60*/  @!P1 IMAD R4, R5, R20.reuse, RZ ;  /* 0x0000001405049224 */ /* 0x080fe400078e02ff */
[----:B------:R-:W-:-:S03]  /*ad70*/  IMAD R20, R29, R20, RZ ;  /* 0x000000141d147224 */ /* 0x000fc600078e02ff */
[----:B------:R-:W-:Y:S02]  /*ad80*/  @!P1 LOP3.LUT R25, R4, 0xfffffffe, RZ, 0xc0, !PT ;  /* 0xfffffffe04199812 */ /* 0x000fe400078ec0ff */
[----:B------:R-:W-:Y:S02]  /*ad90*/  LOP3.LUT R5, R20, 0xfffffffe, RZ, 0xc0, !PT ;  /* 0xfffffffe14057812 */ /* 0x000fe400078ec0ff */
[-C--:B------:R-:W-:Y:S02]  /*ada0*/  @!P1 IADD3 R4, P3, R25, R18.reuse, RZ ;  /* 0x0000001219049210 */ /* 0x080fe40007f7e0ff */
[----:B------:R-:W-:Y:S02]  /*adb0*/  IADD3 R18, P2, R5, R18, RZ ;  /* 0x0000001205127210 */ /* 0x000fe40007f5e0ff */
[----:B------:R-:W-:-:S03]  /*adc0*/  @!P1 IADD3.X R5, RZ, R19, RZ, P3, !PT ;  /* 0x00000013ff059210 */ /* 0x000fc60001ffe4ff */
[----:B------:R-:W-:Y:S02]  /*add0*/  IMAD.X R19, RZ, RZ, R19, P2 ;  /* 0x000000ffff137224 */ /* 0x000fe400010e0613 */
[----:B------:R-:W2:Y:S04]  /*ade0*/  @!P1 LDG.E.U16 R4, desc[UR58][R4.64] ;  /* 0x0000003a04049981 */ /* 0x000ea8000c1e1500 */
[----:B------:R-:W3:Y:S01]  /*adf0*/  LDG.E.U16 R18, desc[UR58][R18.64] ;  /* 0x0000003a12127981 */ /* 0x000ee2000c1e1500 */
[C---:B--2---:R-:W-:Y:S02]  /*ae00*/  @!P1 PRMT R20, R4.reuse, 0x7770, RZ ;  /* 0x0000777004149816 */ /* 0x044fe400000000ff */
[----:B------:R-:W-:Y:S02]  /*ae10*/  @!P1 PRMT R29, R4, 0x7771, RZ ;  /* 0x00007771041d9816 */ /* 0x000fe400000000ff */
[----:B---3--:R-:W-:-:S02]  /*ae20*/  PRMT R25, R18, 0x7770, RZ ;  /* 0x0000777012197816 */ /* 0x008fc400000000ff */
[----:B------:R-:W-:Y:S02]  /*ae30*/  PRMT R28, R18, 0x7771, RZ ;  /* 0x00007771121c7816 */ /* 0x000fe400000000ff */
[----:B------:R-:W-:Y:S02]  /*ae40*/  @!P1 PRMT R21, R20, 0x7610, R21 ;  /* 0x0000761014159816 */ /* 0x000fe40000000015 */
[----:B------:R-:W-:-:S07]  /*ae50*/  @!P1 PRMT R24, R29, 0x7610, R24 ;  /* 0x000076101d189816 */ /* 0x000fce0000000018 */
.L_x_2277:
[----:B------:R-:W-:Y:S05]  /*ae60*/  BSYNC B0 ;  /* 0x0000000000007941 */ /* 0x000fea0003800000 */
.L_x_2276:
[----:B------:R-:W-:Y:S04]  /*ae70*/  BSSY B0, `(.L_x_2278) ;  /* 0x0000016000007945 */ /* 0x000fe80003800000 */
[----:B------:R-:W-:Y:S05]  /*ae80*/  @P0 BRA `(.L_x_2279) ;  /* 0x0000000000500947 */ /* 0x000fea0003800000 */
[----:B------:R-:W-:Y:S01]  /*ae90*/  IADD3 R5, R27, R0, RZ ;  /* 0x000000001b057210 */ /* 0x000fe20007ffe0ff */
[----:B------:R-:W-:Y:S01]  /*aea0*/  IMAD.IADD R6, R9, 0x1, R6 ;  /* 0x0000000109067824 */ /* 0x000fe200078e0206 */
[----:B------:R-:W-:Y:S02]  /*aeb0*/  IADD3 R7, R8, R7, RZ ;  /* 0x0000000708077210 */ /* 0x000fe40007ffe0ff */
[----:B------:R-:W-:Y:S02]  /*aec0*/  ISETP.GE.U32.AND P0, PT, R5, R26, PT ;  /* 0x0000001a0500720c */ /* 0x000fe40003f06070 */
[----:B------:R-:W-:Y:S02]  /*aed0*/  PRMT R9, R6, 0x7610, R9 ;  /* 0x0000761006097816 */ /* 0x000fe40000000009 */
[----:B------:R-:W-:-:S09]  /*aee0*/  PRMT R8, R7, 0x7610, R8 ;  /* 0x0000761007087816 */ /* 0x000fd20000000008 */
        /* <DEDUP_REMOVED lines=14> */
.L_x_2279:
[----:B------:R-:W-:Y:S05]  /*afd0*/  BSYNC B0 ;  /* 0x0000000000007941 */ /* 0x000fea0003800000 */
.L_x_2278:
[----:B------:R-:W-:Y:S02]  /*afe0*/  IADD3 R8, R11, R13, R8 ;  /* 0x0000000d0b087210 */ /* 0x000fe40007ffe008 */
[----:B------:R-:W-:-:S03]  /*aff0*/  IADD3 R9, R12, R14, R9 ;  /* 0x0000000e0c097210 */ /* 0x000fc60007ffe009 */
[----:B------:R-:W-:Y:S01]  /*b000*/  IMAD.IADD R8, R8, 0x1, R3 ;  /* 0x0000000108087824 */ /* 0x000fe200078e0203 */
[----:B------:R-:W-:-:S04]  /*b010*/  IADD3 R9, R9, R10, RZ ;  /* 0x0000000a09097210 */ /* 0x000fc80007ffe0ff */
[----:B------:R-:W-:Y:S02]  /*b020*/  PRMT R19, R8, 0x7610, R19 ;  /* 0x0000761008137816 */ /* 0x000fe40000000013 */
[----:B------:R-:W-:Y:S01]  /*b030*/  PRMT R8, R9, 0x7610, R8 ;  /* 0x0000761009087816 */ /* 0x000fe20000000008 */
[----:B------:R-:W-:Y:S06]  /*b040*/  BRA `(.L_x_2239) ;  /* 0x0000000800147947 */ /* 0x000fec0003800000 */
.L_x_2255:
[----:B------:R-:W0:Y:S01]  /*b050*/  LDC R8, c[0x0][0x220] ;  /* 0x00008800ff087b82 */ /* 0x000e220000000800 */
[----:B------:R-:W-:Y:S01]  /*b060*/  ULDC.U8 UR4, c[0x0][0x211] ;  /* 0x0000844000047ab9 */ /* 0x000fe20000000000 */
[----:B------:R-:W-:Y:S01]  /*b070*/  BSSY B0, `(.L_x_2280) ;  /* 0x0000041000007945 */ /* 0x000fe20003800000 */
[----:B------:R-:W-:Y:S01]  /*b080*/  IMAD.U32 R9, RZ, RZ, UR4 ;  /* 0x00000004ff097e24 */ /* 0x000fe2000f8e00ff */
[----:B------:R-:W-:Y:S01]  /*b090*/  MOV R10, UR4 ;  /* 0x00000004000a7c02 */ /* 0x000fe20008000f00 */
[----:B------:R-:W-:Y:S01]  /*b0a0*/  IMAD.U32 R11, RZ, RZ, UR4 ;  /* 0x00000004ff0b7e24 */ /* 0x000fe2000f8e00ff */
[----:B------:R-:W-:Y:S01]  /*b0b0*/  MOV R12, UR4 ;  /* 0x00000004000c7c02 */ /* 0x000fe20008000f00 */
[----:B------:R-:W-:Y:S01]  /*b0c0*/  IMAD.U32 R0, RZ, RZ, UR4 ;  /* 0x00000004ff007e24 */ /* 0x000fe2000f8e00ff */
[----:B------:R-:W-:Y:S01]  /*b0d0*/  MOV R6, UR4 ;  /* 0x0000000400067c02 */ /* 0x000fe20008000f00 */
[----:B------:R-:W-:Y:S02]  /*b0e0*/  IMAD.U32 R7, RZ, RZ, UR4 ;  /* 0x00000004ff077e24 */ /* 0x000fe4000f8e00ff */
[----:B0-----:R-:W-:-:S05]  /*b0f0*/  IMAD R3, R8, 0x3, R13 ;  /* 0x0000000308037824 */ /* 0x001fca00078e020d */
[----:B------:R-:W-:Y:S02]  /*b100*/  ISETP.GE.U32.AND P0, PT, R3, R26, PT ;  /* 0x0000001a0300720c */ /* 0x000fe40003f06070 */
[----:B------:R-:W-:-:S11]  /*b110*/  MOV R3, UR4 ;  /* 0x0000000400037c02 */ /* 0x000fd60008000f00 */
[----:B------:R-:W-:Y:S05]  /*b120*/  @P0 BRA `(.L_x_2281) ;  /* 0x0000000000d40947 */ /* 0x000fea0003800000 */
        /* <DEDUP_REMOVED lines=8> */
.L_x_2283:
[C---:B------:R-:W-:Y:S01]  /*b1b0*/  IMAD.IADD R15, R13.reuse, 0x1, R8 ;  /* 0x000000010d0f7824 */ /* 0x040fe200078e0208 */
[----:B------:R-:W-:-:S04]  /*b1c0*/  LOP3.LUT R5, R13, 0xfffffffe, RZ, 0xc0, !PT ;  /* 0xfffffffe0d057812 */ /* 0x000fc800078ec0ff */
[C---:B------:R-:W-:Y:S02]  /*b1d0*/  LOP3.LUT R13, R15.reuse, 0xfffffffe, RZ, 0xc0, !PT ;  /* 0xfffffffe0f0d7812 */ /* 0x040fe400078ec0ff */
[----:B------:R-:W-:Y:S02]  /*b1e0*/  IADD3 R15, R15, R8, RZ ;  /* 0x000000080f0f7210 */ /* 0x000fe40007ffe0ff */
[----:B------:R-:W-:Y:S02]  /*b1f0*/  IADD3 R14, P1, R13, R18, RZ ;  /* 0x000000120d0e7210 */ /* 0x000fe40007f3e0ff */
[----:B------:R-:W-:Y:S02]  /*b200*/  IADD3 R13, R15, R8, RZ ;  /* 0x000000080f0d7210 */ /* 0x000fe40007ffe0ff */
[----:B------:R-:W-:Y:S02]  /*b210*/  IADD3 R4, P0, R5, R18, RZ ;  /* 0x0000001205047210 */ /* 0x000fe40007f1e0ff */
[----:B------:R-:W-:-:S02]  /*b220*/  LOP3.LUT R25, R13, 0xfffffffe, RZ, 0xc0, !PT ;  /* 0xfffffffe0d197812 */ /* 0x000fc400078ec0ff */
[----:B------:R-:W-:Y:S01]  /*b230*/  LOP3.LUT R21, R15, 0xfffffffe, RZ, 0xc0, !PT ;  /* 0xfffffffe0f157812 */ /* 0x000fe200078ec0ff */
[--C-:B------:R-:W-:Y:S01]  /*b240*/  IMAD.X R15, RZ, RZ, R19.reuse, P1 ;  /* 0x000000ffff0f7224 */ /* 0x100fe200008e0613 */
[-C--:B------:R-:W-:Y:S01]  /*b250*/  IADD3 R24, P1, R25, R18.reuse, RZ ;  /* 0x0000001219187210 */ /* 0x080fe20007f3e0ff */
[----:B------:R-:W-:Y:S01]  /*b260*/  IMAD.X R5, RZ, RZ, R19, P0 ;  /* 0x000000ffff057224 */ /* 0x000fe200000e0613 */
[----:B------:R-:W-:-:S03]  /*b270*/  IADD3 R20, P0, R21, R18, RZ ;  /* 0x0000001215147210 */ /* 0x000fc60007f1e0ff */
[----:B------:R-:W-:Y:S01]  /*b280*/  IMAD.X R25, RZ, RZ, R19, P1 ;  /* 0x000000ffff197224 */ /* 0x000fe200008e0613 */
[----:B------:R-:W-:Y:S01]  /*b290*/  IADD3.X R21, RZ, R19, RZ, P0, !PT ;  /* 0x00000013ff157210 */ /* 0x000fe200007fe4ff */
[----:B------:R-:W2:Y:S04]  /*b2a0*/  LDG.E.U16 R4, desc[UR58][R4.64] ;  /* 0x0000003a04047981 */ /* 0x000ea8000c1e1500 */
[----:B------:R-:W3:Y:S04]  /*b2b0*/  LDG.E.U16 R15, desc[UR58][R14.64] ;  /* 0x0000003a0e0f7981 */ /* 0x000ee8000c1e1500 */
        /* <DEDUP_REMOVED lines=10> */
[----:B----4-:R-:W-:Y:S01]  /*b360*/  PRMT R25, R20, 0x7770, RZ ;  /* 0x0000777014197816 */ /* 0x010fe200000000ff */
[----:B------:R-:W-:Y:S01]  /*b370*/  IMAD.IADD R3, R14, 0x1, R3 ;  /* 0x000000010e037824 */ /* 0x000fe200078e0203 */
[----:B------:R-:W-:-:S02]  /*b380*/  PRMT R24, R20, 0x7771, RZ ;  /* 0x0000777114187816 */ /* 0x000fc400000000ff */
[C---:B-----5:R-:W-:Y:S01]  /*b390*/  PRMT R29, R22.reuse, 0x7770, RZ ;  /* 0x00007770161d7816 */ /* 0x060fe200000000ff */
[----:B------:R-:W-:Y:S01]  /*b3a0*/  IMAD.IADD R12, R25, 0x1, R12 ;  /* 0x00000001190c7824 */ /* 0x000fe200078e020c */
[----:B------:R-:W-:Y:S02]  /*b3b0*/  PRMT R22, R22, 0x7771, RZ ;  /* 0x0000777116167816 */ /* 0x000fe400000000ff */
[----:B------:R-:W-:Y:S01]  /*b3c0*/  IADD3 R7, R4, R7, RZ ;  /* 0x0000000704077210 */ /* 0x000fe20007ffe0ff */
[----:B------:R-:W-:Y:S01]  /*b3d0*/  IMAD.IADD R10, R29, 0x1, R10 ;  /* 0x000000011d0a7824 */ /* 0x000fe200078e020a */
[----:B------:R-:W-:Y:S02]  /*b3e0*/  IADD3 R0, R5, R0, RZ ;  /* 0x0000000005007210 */ /* 0x000fe40007ffe0ff */
[----:B------:R-:W-:Y:S02]  /*b3f0*/  IADD3 R11, R24, R11, RZ ;  /* 0x0000000b180b7210 */ /* 0x000fe40007ffe0ff */
[----:B------:R-:W-:Y:S01]  /*b400*/  IADD3 R9, R22, R9, RZ ;  /* 0x0000000916097210 */ /* 0x000fe20007ffe0ff */
[----:B------:R-:W-:Y:S06]  /*b410*/  @!P0 BRA `(.L_x_2283) ;  /* 0xfffffffc00648947 */ /* 0x000fec000383ffff */
[----:B------:R-:W-:Y:S05]  /*b420*/  BSYNC B1 ;  /* 0x0000000000017941 */ /* 0x000fea0003800000 */
.L_x_2282:
[----:B------:R-:W-:Y:S02]  /*b430*/  PRMT R15, R27, 0x7610, R15 ;  /* 0x000076101b0f7816 */ /* 0x000fe4000000000f */
[----:B------:R-:W-:Y:S02]  /*b440*/  PRMT R27, R25, 0x7610, R27 ;  /* 0x00007610191b7816 */ /* 0x000fe4000000001b */
[----:B------:R-:W-:Y:S02]  /*b450*/  PRMT R20, R4, 0x7610, R20 ;  /* 0x0000761004147816 */ /* 0x000fe40000000014 */
[----:B------:R-:W-:Y:S02]  /*b460*/  PRMT R21, R5, 0x7610, R21 ;  /* 0x0000761005157816 */ /* 0x000fe40000000015 */
[----:B------:R-:W-:-:S07]  /*b470*/  PRMT R25, R29, 0x7610, R25 ;  /* 0x000076101d197816 */ /* 0x000fce0000000019 */
.L_x_2281:
[----:B------:R-:W-:Y:S05]  /*b480*/  BSYNC B0 ;  /* 0x0000000000007941 */ /* 0x000fea0003800000 */
.L_x_2280:
[----:B------:R-:W-:Y:S01]  /*b490*/  ISETP.GE.U32.AND P0, PT, R13, R26, PT ;  /* 0x0000001a0d00720c */ /* 0x000fe20003f06070 */
[----:B------:R-:W-:-:S12]  /*b4a0*/  BSSY B0, `(.L_x_2284) ;  /* 0x0000024000007945 */ /* 0x000fd80003800000 */
[----:B------:R-:W-:Y:S05]  /*b4b0*/  @P0 BRA `(.L_x_2285) ;  /* 0x0000000000880947 */ /* 0x000fea0003800000 */
        /* <DEDUP_REMOVED lines=18> */
[C---:B------:R-:W-:Y:S01]  /*b5e0*/  IMAD.IADD R27, R29.reuse, 0x1, R8 ;  /* 0x000000011d1b7824 */ /* 0x040fe200078e0208 */
[----:B------:R-:W-:-:S04]  /*b5f0*/  LOP3.LUT R5, R29, 0xfffffffe, RZ, 0xc0, !PT ;  /* 0xfffffffe1d057812 */ /* 0x000fc800078ec0ff */
[----:B------:R-:W-:-:S13]  /*b600*/  ISETP.GE.U32.AND P1, PT, R27, R26, PT ;  /* 0x0000001a1b00720c */ /* 0x000fda0003f26070 */
[----:B------:R-:W-:-:S04]  /*b610*/  @!P1 LOP3.LUT R27, R27, 0xfffffffe, RZ, 0xc0, !PT ;  /* 0xfffffffe1b1b9812 */ /* 0x000fc800078ec0ff */
        /* <DEDUP_REMOVED lines=12> */
.L_x_2285:
[----:B------:R-:W-:Y:S05]  /*b6e0*/  BSYNC B0 ;  /* 0x0000000000007941 */ /* 0x000fea0003800000 */
.L_x_2284:
        /* <DEDUP_REMOVED lines=20> */
.L_x_2287:
[----:B------:R-:W-:Y:S05]  /*b830*/  BSYNC B0 ;  /* 0x0000000000007941 */ /* 0x000fea0003800000 */
.L_x_2286:
[----:B------:R-:W-:Y:S02]  /*b840*/  IADD3 R0, R11, R0, R7 ;  /* 0x000000000b007210 */ /* 0x000fe40007ffe007 */
[----:B------:R-:W-:-:S03]  /*b850*/  IADD3 R3, R12, R3, R6 ;  /* 0x000000030c037210 */ /* 0x000fc60007ffe006 */
[----:B------:R-:W-:Y:S01]  /*b860*/  IMAD.IADD R0, R0, 0x1, R9 ;  /* 0x0000000100007824 */ /* 0x000fe200078e0209 */
[----:B------:R-:W-:-:S04]  /*b870*/  IADD3 R3, R3, R10, RZ ;  /* 0x0000000a03037210 */ /* 0x000fc80007ffe0ff */
[----:B------:R-:W-:Y:S02]  /*b880*/  PRMT R19, R0, 0x7610, R19 ;  /* 0x0000761000137816 */ /* 0x000fe40000000013 */
[----:B------:R-:W-:-:S07]  /*b890*/  PRMT R8, R3, 0x7610, R8 ;  /* 0x0000761003087816 */ /* 0x000fce0000000008 */
.L_x_2239:
[----:B------:R-:W-:Y:S05]  /*b8a0*/  BSYNC B6 ;  /* 0x0000000000067941 */ /* 0x000fea0003800000 */
.L_x_2238:
[----:B------:R-:W-:Y:S02]  /*b8b0*/  ULDC UR4, c[0x0][0x230] ;  /* 0x00008c0000047ab9 */ /* 0x000fe40000000800 */
[----:B------:R-:W-:-:S13]  /*b8c0*/  ISETP.NE.AND P0, PT, RZ, UR4, PT ;  /* 0x00000004ff007c0c */ /* 0x000fda000bf05270 */
[----:B------:R-:W-:Y:S05]  /*b8d0*/  @!P0 BRA `(.L_x_2288) ;  /* 0x0000000000908947 */ /* 0x000fea0003800000 */
[----:B------:R-:W1:Y:S01]  /*b8e0*/  S2R R4, SR_CgaCtaId ;  /* 0x0000000000047919 */ /* 0x000e620000008800 */
[----:B------:R-:W2:Y:S01]  /*b8f0*/  LDC R11, c[0x0][RZ] ;  /* 0x00000000ff0b7b82 */ /* 0x000ea20000000800 */
[----:B------:R-:W-:Y:S02]  /*b900*/  MOV R0, 0x400 ;  /* 0x0000040000007802 */ /* 0x000fe40000000f00 */
[----:B------:R-:W-:-:S03]  /*b910*/  PRMT R5, R19, 0x7604, R8 ;  /* 0x0000760413057816 */ /* 0x000fc60000000008 */
[----:B------:R-:W-:Y:S02]  /*b920*/  VIADD R3, R0, 0x10 ;  /* 0x0000001000037836 */ /* 0x000fe40000000000 */
[----:B------:R-:W3:Y:S01]  /*b930*/  LDC R10, c[0x0][0x4] ;  /* 0x00000100ff0a7b82 */ /* 0x000ee20000000800 */
[----:B--2---:R-:W-:Y:S02]  /*b940*/  IMAD R0, R23, R11, R2 ;  /* 0x0000000b17007224 */ /* 0x004fe400078e0202 */
[----:B-1----:R-:W-:Y:S02]  /*b950*/  LEA R3, R4, R3, 0x18 ;  /* 0x0000000304037211 */ /* 0x002fe400078ec0ff */
[----:B---3--:R-:W-:Y:S02]  /*b960*/  SHF.R.U32.HI R4, RZ, 0x1, R10 ;  /* 0x00000001ff047819 */ /* 0x008fe4000001160a */
[----:B------:R-:W-:Y:S02]  /*b970*/  LEA R0, R0, R3, 0x1 ;  /* 0x0000000300007211 */ /* 0x000fe400078e08ff */
[----:B------:R-:W-:-:S03]  /*b980*/  ISETP.NE.AND P0, PT, R4, RZ, PT ;  /* 0x000000ff0400720c */ /* 0x000fc60003f05270 */
[----:B------:R1:W-:Y:S10]  /*b990*/  STS.U16 [R0], R5 ;  /* 0x0000000500007388 */ /* 0x0003f40000000400 */
[----:B-1----:R-:W-:Y:S05]  /*b9a0*/  @!P0 BRA `(.L_x_2288) ;  /* 0x00000000005c8947 */ /* 0x002fea0003800000 */
.L_x_2291:
        /* <DEDUP_REMOVED lines=8> */
[----:B-1----:R-:W-:Y:S05]  /*ba30*/  @P0 BRA `(.L_x_2290) ;  /* 0x00000000002c0947 */ /* 0x002fea0003800000 */
[----:B------:R-:W-:-:S05]  /*ba40*/  IMAD R4, R5, R11, R2 ;  /* 0x0000000b05047224 */ /* 0x000fca00078e0202 */
[----:B------:R-:W-:-:S06]  /*ba50*/  LEA R4, R4, R3, 0x1 ;  /* 0x0000000304047211 */ /* 0x000fcc00078e08ff */
[----:B------:R-:W1:Y:S02]  /*ba60*/  LDS.U16 R4, [R4] ;  /* 0x0000000004047984 */ /* 0x000e640000000400 */
[C---:B-1----:R-:W-:Y:S02]  /*ba70*/  PRMT R5, R4.reuse, 0x7770, RZ ;  /* 0x0000777004057816 */ /* 0x042fe400000000ff */
[----:B------:R-:W-:-:S03]  /*ba80*/  PRMT R6, R4, 0x7771, RZ ;  /* 0x0000777104067816 */ /* 0x000fc600000000ff */
[----:B------:R-:W-:Y:S01]  /*ba90*/  IMAD.IADD R5, R8, 0x1, R5 ;  /* 0x0000000108057824 */ /* 0x000fe200078e0205 */
[----:B------:R-:W-:-:S04]  /*baa0*/  IADD3 R6, R19, R6, RZ ;  /* 0x0000000613067210 */ /* 0x000fc80007ffe0ff */
[C---:B------:R-:W-:Y:S02]  /*bab0*/  PRMT R9, R6.reuse, 0x7604, R5 ;  /* 0x0000760406097816 */ /* 0x040fe40000000005 */
[----:B------:R-:W-:Y:S02]  /*bac0*/  PRMT R8, R5, 0x7610, R8 ;  /* 0x0000761005087816 */ /* 0x000fe40000000008 */
[----:B------:R-:W-:Y:S01]  /*bad0*/  PRMT R19, R6, 0x7610, R19 ;  /* 0x0000761006137816 */ /* 0x000fe20000000013 */
[----:B------:R1:W-:Y:S06]  /*bae0*/  STS.U16 [R0], R9 ;  /* 0x0000000900007388 */ /* 0x0003ec0000000400 */
.L_x_2290:
[----:B------:R-:W-:Y:S05]  /*baf0*/  BSYNC B0 ;  /* 0x0000000000007941 */ /* 0x000fea0003800000 */
.L_x_2289:
[----:B------:R-:W-:Y:S01]  /*bb00*/  IMAD.MOV.U32 R4, RZ, RZ, R7 ;  /* 0x000000ffff047224 */ /* 0x000fe200078e0007 */
[----:B------:R-:W-:Y:S06]  /*bb10*/  @P1 BRA `(.L_x_2291) ;  /* 0xfffffffc00a41947 */ /* 0x000fec000383ffff */
.L_x_2288:
        /* <DEDUP_REMOVED lines=15> */
[----:B------:R1:W-:Y:S01]  /*bc10*/  STS.U16 [R3], R6 ;  /* 0x0000000603007388 */ /* 0x0003e20000000400 */
[----:B------:R-:W-:Y:S01]  /*bc20*/  SHF.R.S32.HI R4, RZ, 0x1, R0 ;  /* 0x00000001ff047819 */ /* 0x000fe20000011400 */
[----:B------:R-:W-:-:S03]  /*bc30*/  IMAD.MOV.U32 R0, RZ, RZ, 0x20 ;  /* 0x00000020ff007424 */ /* 0x000fc600078e00ff */
[----:B------:R-:W-:-:S13]  /*bc40*/  ISETP.GE.AND P0, PT, R4, 0x20, PT ;  /* 0x000000200400780c */ /* 0x000fda0003f06270 */
[----:B-1----:R-:W-:Y:S05]  /*bc50*/  @!P0 BRA `(.L_x_2293) ;  /* 0x00000000004c8947 */ /* 0x002fea0003800000 */
.L_x_2294:
[----:B------:R-:W-:Y:S01]  /*bc60*/  IADD3 R0, R2, R4, RZ ;  /* 0x0000000402007210 */ /* 0x000fe20007ffe0ff */
[----:B------:R-:W-:Y:S05]  /*bc70*/  WARPSYNC.ALL ;  /* 0x0000000000007948 */ /* 0x000fea0003800000 */
[----:B------:R-:W-:Y:S01]  /*bc80*/  BAR.SYNC.DEFER_BLOCKING 0x0 ;  /* 0x0000000000007b1d */ /* 0x000fe20000010000 */
[----:B------:R-:W-:-:S04]  /*bc90*/  ISETP.GE.U32.AND P0, PT, R0, R7, PT ;  /* 0x000000070000720c */ /* 0x000fc80003f06070 */
[----:B------:R-:W-:-:S13]  /*bca0*/  ISETP.GE.U32.OR P0, PT, R2, R4, P0 ;  /* 0x000000040200720c */ /* 0x000fda0000706470 */
[----:B------:R-:W-:Y:S01]  /*bcb0*/  @!P0 IMAD R0, R4, 0x2, R3 ;  /* 0x0000000204008824 */ /* 0x000fe200078e0203 */
[----:B------:R-:W-:-:S04]  /*bcc0*/  SHF.R.S32.HI R4, RZ, 0x1, R4 ;  /* 0x00000001ff047819 */ /* 0x000fc80000011404 */
[----:B------:R-:W-:Y:S01]  /*bcd0*/  ISETP.GE.AND P1, PT, R4, 0x20, PT ;  /* 0x000000200400780c */ /* 0x000fe20003f26270 */
[----:B-1----:R-:W1:Y:S02]  /*bce0*/  @!P0 LDS.U16 R0, [R0] ;  /* 0x0000000000008984 */ /* 0x002e640000000400 */
[C---:B-1----:R-:W-:Y:S02]  /*bcf0*/  @!P0 PRMT R6, R0.reuse, 0x7771, RZ ;  /* 0x0000777100068816 */ /* 0x042fe400000000ff */
[----:B------:R-:W-:-:S03]  /*bd00*/  @!P0 PRMT R5, R0, 0x7770, RZ ;  /* 0x0000777000058816 */ /* 0x000fc600000000ff */
[----:B------:R-:W-:Y:S01]  /*bd10*/  @!P0 IMAD.IADD R6, R19, 0x1, R6 ;  /* 0x0000000113068824 */ /* 0x000fe200078e0206 */
[----:B------:R-:W-:-:S04]  /*bd20*/  @!P0 IADD3 R5, R8, R5, RZ ;  /* 0x0000000508058210 */ /* 0x000fc80007ffe0ff */
[C---:B------:R-:W-:Y:S02]  /*bd30*/  @!P0 PRMT R10, R6.reuse, 0x7604, R5 ;  /* 0x00007604060a8816 */ /* 0x040fe40000000005 */
[----:B------:R-:W-:Y:S02]  /*bd40*/  @!P0 PRMT R8, R5, 0x7610, R8 ;  /* 0x0000761005088816 */ /* 0x000fe40000000008 */
[----:B------:R-:W-:Y:S01]  /*bd50*/  @!P0 PRMT R19, R6, 0x7610, R19 ;  /* 0x0000761006138816 */ /* 0x000fe20000000013 */
[----:B------:R1:W-:Y:S01]  /*bd60*/  @!P0 STS.U16 [R3], R10 ;  /* 0x0000000a03008388 */ /* 0x0003e20000000400 */
[----:B------:R-:W-:Y:S05]  /*bd70*/  @P1 BRA `(.L_x_2294) ;  /* 0xfffffffc00b81947 */ /* 0x000fea000383ffff */
[----:B------:R-:W-:-:S11]  /*bd80*/  HFMA2.MMA R0, -RZ, RZ, 0, 1.9073486328125e-06 ;  /* 0x00000020ff007435 */ /* 0x000fd600000001ff */
.L_x_2293:
[----:B------:R-:W-:Y:S01]  /*bd90*/  ISETP.GE.AND P0, PT, R0, 0x2, PT ;  /* 0x000000020000780c */ /* 0x000fe20003f06270 */
[----:B------:R-:W-:Y:S05]  /*bda0*/  WARPSYNC.ALL ;  /* 0x0000000000007948 */ /* 0x000fea0003800000 */
[----:B------:R-:W-:Y:S07]  /*bdb0*/  BAR.SYNC.DEFER_BLOCKING 0x0 ;  /* 0x0000000000007b1d */ /* 0x000fee0000010000 */
[----:B------:R-:W-:Y:S05]  /*bdc0*/  @!P0 BRA `(.L_x_2292) ;  /* 0x0000000000348947 */ /* 0x000fea0003800000 */
[----:B-1----:R-:W-:-:S07]  /*bdd0*/  IMAD.MOV.U32 R3, RZ, RZ, 0x1 ;  /* 0x00000001ff037424 */ /* 0x002fce00078e00ff */
.L_x_2295:
[----:B------:R-:W-:Y:S02]  /*bde0*/  LOP3.LUT R4, R8, 0xffff, RZ, 0xc0, !PT ;  /* 0x0000ffff08047812 */ /* 0x000fe400078ec0ff */
[----:B------:R-:W-:Y:S02]  /*bdf0*/  LOP3.LUT R5, R19, 0xffff, RZ, 0xc0, !PT ;  /* 0x0000ffff13057812 */ /* 0x000fe400078ec0ff */
[----:B------:R-:W-:Y:S02]  /*be00*/  PRMT R4, R4, 0x8880, RZ ;  /* 0x0000888004047816 */ /* 0x000fe400000000ff */
[----:B------:R-:W-:-:S03]  /*be10*/  PRMT R6, R5, 0x8880, RZ ;  /* 0x0000888005067816 */ /* 0x000fc600000000ff */
[----:B------:R-:W1:Y:S04]  /*be20*/  SHFL.DOWN PT, R5, R4, R3, 0x1f ;  /* 0x08001f0304057589 */ /* 0x000e6800000e0000 */
[----:B------:R2:W3:Y:S02]  /*be30*/  SHFL.DOWN PT, R6, R6, R3, 0x1f ;  /* 0x08001f0306067589 */ /* 0x0004e400000e0000 */
[----:B--2---:R-:W-:-:S04]  /*be40*/  SHF.L.U32 R3, R3, 0x1, RZ ;  /* 0x0000000103037819 */ /* 0x004fc800000006ff */
[----:B------:R-:W-:Y:S01]  /*be50*/  ISETP.GE.AND P0, PT, R3, R0, PT ;  /* 0x000000000300720c */ /* 0x000fe20003f06270 */
[----:B-1----:R-:W-:Y:S01]  /*be60*/  IMAD.IADD R5, R5, 0x1, R8 ;  /* 0x0000000105057824 */ /* 0x002fe200078e0208 */
[----:B---3--:R-:W-:-:S04]  /*be70*/  IADD3 R19, R6, R19, RZ ;  /* 0x0000001306137210 */ /* 0x008fc80007ffe0ff */
[----:B------:R-:W-:-:S07]  /*be80*/  PRMT R8, R5, 0x7610, R8 ;  /* 0x0000761005087816 */ /* 0x000fce0000000008 */
[----:B------:R-:W-:Y:S05]  /*be90*/  @!P0 BRA `(.L_x_2295) ;  /* 0xfffffffc00d08947 */ /* 0x000fea000383ffff */
.L_x_2292:
[----:B-1----:R-:W1:Y:S01]  /*bea0*/  LDC R3, c[0x0][0x3e8] ;  /* 0x0000fa00ff037b82 */ /* 0x002e620000000800 */
[----:B------:R-:W-:Y:S01]  /*beb0*/  IMAD.MOV.U32 R18, RZ, RZ, RZ ;  /* 0x000000ffff127224 */ /* 0x000fe200078e00ff */
[----:B------:R-:W-:Y:S02]  /*bec0*/  MOV R22, RZ ;  /* 0x000000ff00167202 */ /* 0x000fe40000000f00 */
[----:B-1----:R-:W-:-:S13]  /*bed0*/  ISETP.NE.AND P1, PT, R3, RZ, PT ;  /* 0x000000ff0300720c */ /* 0x002fda0003f25270 */
[----:B------:R-:W-:Y:S05]  /*bee0*/  @!P1 BRA `(.L_x_2296) ;  /* 0x0000001000449947 */ /* 0x000fea0003800000 */
        /* <DEDUP_REMOVED lines=273> */
.L_x_2296:
[----:B------:R-:W-:Y:S05]  /*d000*/  @!P1 BRA `(.L_x_2297) ;  /* 0x0000001000489947 */ /* 0x000fea0003800000 */
        /* <DEDUP_REMOVED lines=274> */
.L_x_2297:
[----:B------:R-:W-:Y:S01]  /*e130*/  ULDC.64 UR4, c[0x0][0x5f8] ;  /* 0x00017e0000047ab9 */ /* 0x000fe20000000a00 */
[----:B------:R-:W-:Y:S01]  /*e140*/  ULDC UR6, c[0x0][0x234] ;  /* 0x00008d0000067ab9 */ /* 0x000fe20000000800 */
[----:B------:R-:W-:Y:S02]  /*e150*/  ISETP.NE.U32.AND P0, PT, RZ, UR4, PT ;  /* 0x00000004ff007c0c */ /* 0x000fe4000bf05070 */
[----:B------:R-:W-:Y:S02]  /*e160*/  CS2R R4, SRZ ;  /* 0x0000000000047805 */ /* 0x000fe4000001ff00 */
[----:B------:R-:W-:Y:S02]  /*e170*/  ISETP.NE.AND P3, PT, RZ, UR6, PT ;  /* 0x00000006ff007c0c */ /* 0x000fe4000bf65270 */
[----:B------:R-:W-:Y:S02]  /*e180*/  ISETP.NE.AND.EX P0, PT, RZ, UR5, PT, P0 ;  /* 0x00000005ff007c0c */ /* 0x000fe4000bf05300 */
[----:B------:R-:W-:-:S11]  /*e190*/  MOV R9, RZ ;  /* 0x000000ff00097202 */ /* 0x000fd60000000f00 */
[----:B------:R-:W-:-:S05]  /*e1a0*/  @P0 IADD3 R4, P2, R22, UR4, RZ ;  /* 0x0000000416040c10 */ /* 0x000fca000ff5e0ff */
[----:B------:R-:W-:-:S05]  /*e1b0*/  @P0 IMAD.X R5, RZ, RZ, UR5, P2 ;  /* 0x00000005ff050e24 */ /* 0x000fca00090e06ff */
[----:B------:R-:W-:Y:S01]  /*e1c0*/  @P0 MOV R9, R5 ;  /* 0x0000000500090202 */ /* 0x000fe20000000f00 */
[----:B------:R-:W-:Y:S06]  /*e1d0*/  @!P3 BRA `(.L_x_2298) ;  /* 0x000000380054b947 */ /* 0x000fec0003800000 */
        /* <DEDUP_REMOVED lines=282> */
.L_x_2299:
[----:B------:R-:W-:Y:S05]  /*f380*/  @!P1 BRA `(.L_x_2300) ;  /* 0x0000001000489947 */ /* 0x000fea0003800000 */
        /* <DEDUP_REMOVED lines=274> */
.L_x_2300:
[----:B------:R-:W1:Y:S01]  /*104b0*/  LDC R12, c[0x0][0x22c] ;  /* 0x00008b00ff0c7b82 */ /* 0x000e620000000800 */
[----:B------:R-:W-:Y:S01]  /*104c0*/  ULDC UR4, c[0x0][0x21c] ;  /* 0x0000870000047ab9 */ /* 0x000fe20000000800 */
[----:B------:R-:W-:Y:S01]  /*104d0*/  BSSY B0, `(.L_x_2301) ;  /* 0x000000c000007945 */ /* 0x000fe20003800000 */
[----:B------:R-:W-:Y:S02]  /*104e0*/  PRMT R3, RZ, 0x7610, R3 ;  /* 0x00007610ff037816 */ /* 0x000fe40000000003 */
[----:B-1----:R-:W-:-:S04]  /*104f0*/  ISETP.NE.AND P0, PT, R12, RZ, PT ;  /* 0x000000ff0c00720c */ /* 0x002fc80003f05270 */
        /* <DEDUP_REMOVED lines=9> */
.L_x_2302:
[----:B------:R-:W-:Y:S05]  /*10590*/  BSYNC B0 ;  /* 0x0000000000007941 */ /* 0x000fea0003800000 */
.L_x_2301:
        /* <DEDUP_REMOVED lines=13> */
[----:B------:R1:W-:Y:S04]  /*10670*/  STG.E.U8 desc[UR58][R6.64], R8 ;  /* 0x0000000806007986 */ /* 0x0003e8000c10113a */
[----:B------:R1:W-:Y:S02]  /*10680*/  STG.E.U8 desc[UR58][R6.64+0x1], R19 ;  /* 0x0000011306007986 */ /* 0x0003e4000c10113a */
.L_x_2304:
[----:B------:R-:W-:Y:S05]  /*10690*/  BSYNC B0 ;  /* 0x0000000000007941 */ /* 0x000fea0003800000 */
.L_x_2303:
        /* <DEDUP_REMOVED lines=35> */
.L_x_2306:
[----:B------:R-:W-:Y:S05]  /*108d0*/  BSYNC B0 ;  /* 0x0000000000007941 */ /* 0x000fea0003800000 */
.L_x_2305:
[----:B------:R-:W3:Y:S08]  /*108e0*/  S2UR UR5, SR_CgaCtaId ;  /* 0x00000000000579c3 */ /* 0x000ef00000008800 */
[----:B------:R-:W-:Y:S06]  /*108f0*/  BAR.SYNC.DEFER_BLOCKING 0x0 ;  /* 0x0000000000007b1d */ /* 0x000fec0000010000 */
[----:B------:R-:W-:-:S02]  /*10900*/  UMOV UR4, 0x400 ;  /* 0x0000040000047882 */ /* 0x000fc40000000000 */
[----:B---3--:R-:W-:-:S09]  /*10910*/  ULEA UR6, UR5, UR4, 0x18 ;  /* 0x0000000405067291 */ /* 0x008fd2000f8ec03f */
[----:B--2---:R-:W2:Y:S02]  /*10920*/  LDS.U8 R3, [UR6] ;  /* 0x00000006ff037984 */ /* 0x004ea40008000000 */
[----:B--2---:R-:W-:-:S13]  /*10930*/  ISETP.NE.AND P0, PT, R3, RZ, PT ;  /* 0x000000ff0300720c */ /* 0x004fda0003f05270 */
[----:B------:R-:W-:Y:S05]  /*10940*/  @!P0 EXIT ;  /* 0x000000000000894d */ /* 0x000fea0003800000 */
[----:B------:R-:W-:Y:S01]  /*10950*/  ISETP.NE.AND P0, PT, R12, RZ, PT ;  /* 0x000000ff0c00720c */ /* 0x000fe20003f05270 */
        /* <DEDUP_REMOVED lines=15> */
[----:B-1----:R-:W-:Y:S01]  /*10a50*/  IMAD R8, R23, UR6, R2 ;  /* 0x0000000617087c24 */ /* 0x002fe2000f8e0202 */
[----:B------:R-:W-:-:S04]  /*10a60*/  PRMT R18, R3, 0x7610, R18 ;  /* 0x0000761003127816 */ /* 0x000fc80000000012 */
[----:B------:R-:W-:-:S13]  /*10a70*/  ISETP.GE.U32.AND P0, PT, R8, UR8, PT ;  /* 0x0000000808007c0c */ /* 0x000fda000bf06070 */
[----:B------:R-:W-:Y:S05]  /*10a80*/  @P0 BRA `(.L_x_2309) ;  /* 0x0000000000a40947 */ /* 0x000fea0003800000 */
[----:B------:R-:W-:Y:S01]  /*10a90*/  ULDC UR7, c[0x0][0x10] ;  /* 0x0000040000077ab9 */ /* 0x000fe20000000800 */
[----:B------:R-:W1:Y:S01]  /*10aa0*/  LDC R15, c[0x0][0x4] ;  /* 0x00000100ff0f7b82 */ /* 0x000e620000000800 */
[----:B------:R-:W-:Y:S01]  /*10ab0*/  BSSY B1, `(.L_x_2310) ;  /* 0x000000f000017945 */ /* 0x000fe20003800000 */
[----:B------:R-:W-:Y:S01]  /*10ac0*/  PRMT R18, R3, 0x7610, R18 ;  /* 0x0000761003127816 */ /* 0x000fe20000000012 */
[----:B------:R-:W-:-:S05]  /*10ad0*/  IMAD R13, R0, UR7, RZ ;  /* 0x00000007000d7c24 */ /* 0x000fca000f8e02ff */
[----:B------:R-:W2:Y:S01]  /*10ae0*/  LDC.64 R6, c[0x0][0x600] ;  /* 0x00018000ff067b82 */ /* 0x000ea20000000a00 */
[----:B-1----:R-:W-:-:S07]  /*10af0*/  IMAD R15, R15, UR6, RZ ;  /* 0x000000060f0f7c24 */ /* 0x002fce000f8e02ff */
.L_x_2311:
[----:B------:R-:W-:-:S05]  /*10b00*/  IADD3 R11, R13, R8, RZ ;  /* 0x000000080d0b7210 */ /* 0x000fca0007ffe0ff */
[----:B--2---:R-:W-:-:S05]  /*10b10*/  IMAD.WIDE.U32 R10, R11, 0x2, R6 ;  /* 0x000000020b0a7825 */ /* 0x004fca00078e0006 */
[----:B------:R-:W2:Y:S04]  /*10b20*/  LDG.E.U8 R0, desc[UR58][R10.64] ;  /* 0x0000003a0a007981 */ /* 0x000ea8000c1e1100 */
[----:B------:R-:W3:Y:S01]  /*10b30*/  LDG.E.U8 R19, desc[UR58][R10.64+0x1] ;  /* 0x0000013a0a137981 */ /* 0x000ee2000c1e1100 */
[----:B------:R-:W-:-:S05]  /*10b40*/  IMAD.IADD R8, R15, 0x1, R8 ;  /* 0x000000010f087824 */ /* 0x000fca00078e0208 */
[----:B------:R-:W-:Y:S02]  /*10b50*/  ISETP.GE.U32.AND P0, PT, R8, UR8, PT ;  /* 0x0000000808007c0c */ /* 0x000fe4000bf06070 */
[----:B--2---:R-:W-:Y:S01]  /*10b60*/  IADD3 R0, R0, R3, RZ ;  /* 0x0000000300007210 */ /* 0x004fe20007ffe0ff */
[----:B---3--:R-:W-:-:S03]  /*10b70*/  IMAD.IADD R18, R19, 0x1, R18 ;  /* 0x0000000113127824 */ /* 0x008fc600078e0212 */
[----:B------:R-:W-:-:S07]  /*10b80*/  PRMT R3, R0, 0x7610, R3 ;  /* 0x0000761000037816 */ /* 0x000fce0000000003 */
[----:B------:R-:W-:Y:S05]  /*10b90*/  @!P0 BRA `(.L_x_2311) ;  /* 0xfffffffc00d88947 */ /* 0x000fea000383ffff */
[----:B------:R-:W-:Y:S05]  /*10ba0*/  BSYNC B1 ;  /* 0x0000000000017941 */ /* 0x000fea0003800000 */
.L_x_2310:
[----:B------:R-:W-:Y:S05]  /*10bb0*/  BRA `(.L_x_2309) ;  /* 0x0000000000587947 */ /* 0x000fea0003800000 */
.L_x_2308:
[----:B------:R-:W-:Y:S01]  /*10bc0*/  ULDC UR7, c[0x0][0x228] ;  /* 0x00008a0000077ab9 */ /* 0x000fe20000000800 */
[----:B------:R-:W-:Y:S02]  /*10bd0*/  PRMT R18, R3, 0x7610, R18 ;  /* 0x0000761003127816 */ /* 0x000fe40000000012 */
[----:B------:R-:W-:-:S13]  /*10be0*/  ISETP.GE.U32.AND P0, PT, R23, UR7, PT ;  /* 0x0000000717007c0c */ /* 0x000fda000bf06070 */
[----:B------:R-:W-:Y:S05]  /*10bf0*/  @P0 BRA `(.L_x_2309) ;  /* 0x0000000000480947 */ /* 0x000fea0003800000 */
[----:B------:R-:W-:Y:S01]  /*10c00*/  ULDC UR6, c[0x0][0x10] ;  /* 0x0000040000067ab9 */ /* 0x000fe20000000800 */
[----:B------:R-:W2:Y:S01]  /*10c10*/  LDC R12, c[0x0][RZ] ;  /* 0x00000000ff0c7b82 */ /* 0x000ea20000000800 */
[----:B------:R-:W-:Y:S01]  /*10c20*/  PRMT R18, R3, 0x7610, R18 ;  /* 0x0000761003127816 */ /* 0x000fe20000000012 */
[----:B------:R-:W-:Y:S01]  /*10c30*/  IMAD R0, R0, UR6, RZ ;  /* 0x0000000600007c24 */ /* 0x000fe2000f8e02ff */
[----:B------:R-:W-:-:S05]  /*10c40*/  MOV R13, R23 ;  /* 0x00000017000d7202 */ /* 0x000fca0000000f00 */
[----:B-1----:R-:W1:Y:S08]  /*10c50*/  LDC.64 R6, c[0x0][0x600] ;  /* 0x00018000ff067b82 */ /* 0x002e700000000a00 */
[----:B------:R-:W3:Y:S02]  /*10c60*/  LDC R14, c[0x0][0x4] ;  /* 0x00000100ff0e7b82 */ /* 0x000ee40000000800 */
.L_x_2312:
[----:B------:R-:W-:-:S04]  /*10c70*/  IMAD.IADD R11, R0, 0x1, R13 ;  /* 0x00000001000b7824 */ /* 0x000fc800078e020d */
[----:B--2---:R-:W-:-:S04]  /*10c80*/  IMAD R11, R11, R12, R2 ;  /* 0x0000000c0b0b7224 */ /* 0x004fc800078e0202 */
[----:B-1----:R-:W-:-:S05]  /*10c90*/  IMAD.WIDE.U32 R10, R11, 0x2, R6 ;  /* 0x000000020b0a7825 */ /* 0x002fca00078e0006 */
[----:B------:R-:W2:Y:S04]  /*10ca0*/  LDG.E.U8 R15, desc[UR58][R10.64+0x1] ;  /* 0x0000013a0a0f7981 */ /* 0x000ea8000c1e1100 */
[----:B------:R-:W4:Y:S01]  /*10cb0*/  LDG.E.U8 R8, desc[UR58][R10.64] ;  /* 0x0000003a0a087981 */ /* 0x000f22000c1e1100 */
[----:B---3--:R-:W-:-:S04]  /*10cc0*/  IADD3 R13, R14, R13, RZ ;  /* 0x0000000d0e0d7210 */ /* 0x008fc80007ffe0ff */
[----:B------:R-:W-:Y:S02]  /*10cd0*/  ISETP.GE.U32.AND P0, PT, R13, UR7, PT ;  /* 0x000000070d007c0c */ /* 0x000fe4000bf06070 */
[----:B--2---:R-:W-:Y:S01]  /*10ce0*/  IADD3 R15, R15, R18, RZ ;  /* 0x000000120f0f7210 */ /* 0x004fe20007ffe0ff */
[----:B----4-:R-:W-:-:S03]  /*10cf0*/  IMAD.IADD R3, R8, 0x1, R3 ;  /* 0x0000000108037824 */ /* 0x010fc600078e0203 */
[----:B------:R-:W-:-:S07]  /*10d00*/  PRMT R18, R15, 0x7610, R18 ;  /* 0x000076100f127816 */ /* 0x000fce0000000012 */
[----:B------:R-:W-:Y:S05]  /*10d10*/  @!P0 BRA `(.L_x_2312) ;  /* 0xfffffffc00d48947 */ /* 0x000fea000383ffff */
.L_x_2309:
[----:B------:R-:W-:Y:S05]  /*10d20*/  BSYNC B0 ;  /* 0x0000000000007941 */ /* 0x000fea0003800000 */
.L_x_2307:
[----:B-1----:R-:W1:Y:S01]  /*10d30*/  LDC R7, c[0x0][RZ] ;  /* 0x00000000ff077b82 */ /* 0x002e620000000800 */
[----:B------:R-:W-:Y:S01]  /*10d40*/  UIADD3 UR4, UR4, 0x10, URZ ;  /* 0x0000001004047890 */ /* 0x000fe2000fffe03f */
[----:B------:R-:W-:Y:S01]  /*10d50*/  PRMT R11, R18, 0x7604, R3 ;  /* 0x00007604120b7816 */ /* 0x000fe20000000003 */
[----:B------:R-:W-:Y:S02]  /*10d60*/  ULDC UR6, c[0x0][0x4] ;  /* 0x0000010000067ab9 */ /* 0x000fe40000000800 */
[----:B------:R-:W-:Y:S02]  /*10d70*/  ULEA UR4, UR5, UR4, 0x18 ;  /* 0x0000000405047291 */ /* 0x000fe4000f8ec03f */
[----:B------:R-:W-:-:S06]  /*10d80*/  USHF.R.U32.HI UR5, URZ, 0x1, UR6 ;  /* 0x000000013f057899 */ /* 0x000fcc0008011606 */
[----:B------:R-:W-:Y:S01]  /*10d90*/  ISETP.NE.AND P0, PT, RZ, UR5, PT ;  /* 0x00000005ff007c0c */ /* 0x000fe2000bf05270 */
[----:B-1----:R-:W-:-:S05]  /*10da0*/  IMAD R0, R23, R7, R2 ;  /* 0x0000000717007224 */ /* 0x002fca00078e0202 */
[----:B------:R-:W-:-:S05]  /*10db0*/  LEA R0, R0, UR4, 0x1 ;  /* 0x0000000400007c11 */ /* 0x000fca000f8e08ff */
[----:B------:R1:W-:Y:S02]  /*10dc0*/  STS.U16 [R0], R11 ;  /* 0x0000000b00007388 */ /* 0x0003e40000000400 */
[----:B------:R-:W-:Y:S05]  /*10dd0*/  @!P0 BRA `(.L_x_2313) ;  /* 0x0000000000548947 */ /* 0x000fea0003800000 */
[----:B------:R-:W-:-:S07]  /*10de0*/  IMAD.U32 R6, RZ, RZ, UR5 ;  /* 0x00000005ff067e24 */ /* 0x000fce000f8e00ff */
.L_x_2316:
[CC--:B------:R-:W-:Y:S01]  /*10df0*/  IADD3 R8, R23.reuse, R6.reuse, RZ ;  /* 0x0000000617087210 */ /* 0x0c0fe20007ffe0ff */
[----:B------:R-:W-:Y:S01]  /*10e00*/  BAR.SYNC.DEFER_BLOCKING 0x0 ;  /* 0x0000000000007b1d */ /* 0x000fe20000010000 */
[----:B------:R-:W-:Y:S02]  /*10e10*/  ISETP.GT.AND P2, PT, R6, 0x1, PT ;  /* 0x000000010600780c */ /* 0x000fe40003f44270 */
[----:B------:R-:W-:Y:S02]  /*10e20*/  ISETP.GE.U32.AND P0, PT, R8, UR6, PT ;  /* 0x0000000608007c0c */ /* 0x000fe4000bf06070 */
[----:B------:R-:W-:Y:S01]  /*10e30*/  SHF.R.S32.HI R10, RZ, 0x1, R6 ;  /* 0x00000001ff0a7819 */ /* 0x000fe20000011406 */
[----:B------:R-:W-:Y:S01]  /*10e40*/  BSSY B0, `(.L_x_2314) ;  /* 0x000000c000007945 */ /* 0x000fe20003800000 */
[----:B------:R-:W-:-:S13]  /*10e50*/  ISETP.GE.U32.OR P0, PT, R23, R6, P0 ;  /* 0x000000061700720c */ /* 0x000fda0000706470 */
[----:B--2---:R-:W-:Y:S05]  /*10e60*/  @P0 BRA `(.L_x_2315) ;  /* 0x0000000000240947 */ /* 0x004fea0003800000 */
[----:B------:R-:W-:-:S05]  /*10e70*/  IMAD R6, R8, R7, R2 ;  /* 0x0000000708067224 */ /* 0x000fca00078e0202 */
[----:B------:R-:W-:-:S06]  /*10e80*/  LEA R6, R6, UR4, 0x1 ;  /* 0x0000000406067c11 */ /* 0x000fcc000f8e08ff */
[----:B------:R-:W2:Y:S02]  /*10e90*/  LDS.U16 R6, [R6] ;  /* 0x0000000006067984 */ /* 0x000ea40000000400 */
[C---:B--2---:R-:W-:Y:S02]  /*10ea0*/  PRMT R8, R6.reuse, 0x7770, RZ ;  /* 0x0000777006087816 */ /* 0x044fe400000000ff */
[----:B-1----:R-:W-:-:S03]  /*10eb0*/  PRMT R11, R6, 0x7771, RZ ;  /* 0x00007771060b7816 */ /* 0x002fc600000000ff */
[----:B------:R-:W-:Y:S01]  /*10ec0*/  IMAD.IADD R3, R3, 0x1, R8 ;  /* 0x0000000103037824 */ /* 0x000fe200078e0208 */
[----:B------:R-:W-:-:S04]  /*10ed0*/  IADD3 R18, R18, R11, RZ ;  /* 0x0000000b12127210 */ /* 0x000fc80007ffe0ff */
[----:B------:R-:W-:-:S05]  /*10ee0*/  PRMT R11, R18, 0x7604, R3 ;  /* 0x00007604120b7816 */ /* 0x000fca0000000003 */
[----:B------:R2:W-:Y:S02]  /*10ef0*/  STS.U16 [R0], R11 ;  /* 0x0000000b00007388 */ /* 0x0005e40000000400 */
.L_x_2315:
[----:B------:R-:W-:Y:S05]  /*10f00*/  BSYNC B0 ;  /* 0x0000000000007941 */ /* 0x000fea0003800000 */
.L_x_2314:
[----:B------:R-:W-:Y:S01]  /*10f10*/  IMAD.MOV.U32 R6, RZ, RZ, R10 ;  /* 0x000000ffff067224 */ /* 0x000fe200078e000a */
[----:B------:R-:W-:Y:S06]  /*10f20*/  @P2 BRA `(.L_x_2316) ;  /* 0xfffffffc00b02947 */ /* 0x000fec000383ffff */
.L_x_2313:
[----:B------:R-:W-:Y:S02]  /*10f30*/  ULDC UR4, c[0x0][0x22c] ;  /* 0x00008b0000047ab9 */ /* 0x000fe40000000800 */
[----:B------:R-:W-:-:S13]  /*10f40*/  ISETP.NE.AND P0, PT, RZ, UR4, PT ;  /* 0x00000004ff007c0c */ /* 0x000fda000bf05270 */
[----:B------:R-:W-:Y:S05]  /*10f50*/  @!P0 BRA `(.L_x_2317) ;  /* 0x0000000000b08947 */ /* 0x000fea0003800000 */
[----:B------:R-:W-:Y:S02]  /*10f60*/  ISETP.GT.AND P0, PT, R7, 0x20, PT ;  /* 0x000000200700780c */ /* 0x000fe40003f04270 */
[----:B------:R-:W-:-:S11]  /*10f70*/  MOV R6, R7 ;  /* 0x0000000700067202 */ /* 0x000fd60000000f00 */
[----:B------:R-:W-:Y:S05]  /*10f80*/  @!P0 BRA `(.L_x_2318) ;  /* 0x0000000000648947 */ /* 0x000fea0003800000 */
[----:B-12---:R-:W-:Y:S02]  /*10f90*/  PRMT R11, R18, 0x7604, R3 ;  /* 0x00007604120b7816 */ /* 0x006fe40000000003 */
[----:B------:R-:W-:-:S03]  /*10fa0*/  LEA.HI R6, R7, R7, RZ, 0x1 ;  /* 0x0000000707067211 */ /* 0x000fc600078f08ff */
[----:B------:R3:W-:Y:S01]  /*10fb0*/  STS.U16 [R0], R11 ;  /* 0x0000000b00007388 */ /* 0x0007e20000000400 */
[----:B------:R-:W-:Y:S01]  /*10fc0*/  SHF.R.S32.HI R8, RZ, 0x1, R6 ;  /* 0x00000001ff087819 */ /* 0x000fe20000011406 */
[----:B------:R-:W-:-:S03]  /*10fd0*/  IMAD.MOV.U32 R6, RZ, RZ, 0x20 ;  /* 0x00000020ff067424 */ /* 0x000fc600078e00ff */
[----:B------:R-:W-:-:S13]  /*10fe0*/  ISETP.GE.AND P0, PT, R8, 0x20, PT ;  /* 0x000000200800780c */ /* 0x000fda0003f06270 */
[----:B---3--:R-:W-:Y:S05]  /*10ff0*/  @!P0 BRA `(.L_x_2318) ;  /* 0x0000000000488947 */ /* 0x008fea0003800000 */
.L_x_2319:
[----:B------:R-:W-:Y:S01]  /*11000*/  IADD3 R6, R2, R8, RZ ;  /* 0x0000000802067210 */ /* 0x000fe20007ffe0ff */
[----:B------:R-:W-:Y:S03]  /*11010*/  BAR.SYNC.DEFER_BLOCKING 0x0 ;  /* 0x0000000000007b1d */ /* 0x000fe60000010000 */
        /* <DEDUP_REMOVED lines=16> */
.L_x_2318:
[----:B------:R-:W-:Y:S01]  /*11120*/  BAR.SYNC.DEFER_BLOCKING 0x0 ;  /* 0x0000000000007b1d */ /* 0x000fe20000010000 */
[----:B------:R-:W-:-:S13]  /*11130*/  ISETP.GE.AND P0, PT, R6, 0x2, PT ;  /* 0x000000020600780c */ /* 0x000fda0003f06270 */
[----:B------:R-:W-:Y:S05]  /*11140*/  @!P0 BRA `(.L_x_2317) ;  /* 0x0000000000348947 */ /* 0x000fea0003800000 */
[----:B------:R-:W-:-:S07]  /*11150*/  IMAD.MOV.U32 R7, RZ, RZ, 0x1 ;  /* 0x00000001ff077424 */ /* 0x000fce00078e00ff */
.L_x_2320:
[----:B------:R-:W-:Y:S02]  /*11160*/  LOP3.LUT R2, R18, 0xffff, RZ, 0xc0, !PT ;  /* 0x0000ffff12027812 */ /* 0x000fe400078ec0ff */
[----:B-12---:R-:W-:Y:S02]  /*11170*/  LOP3.LUT R0, R3, 0xffff, RZ, 0xc0, !PT ;  /* 0x0000ffff03007812 */ /* 0x006fe400078ec0ff */
        /* <DEDUP_REMOVED lines=10> */
.L_x_2317:
        /* <DEDUP_REMOVED lines=9> */
[----:B-12---:R-:W2:Y:S04]  /*112b0*/  LDG.E.U8 R0, desc[UR58][R4.64] ;  /* 0x0000003a04007981 */ /* 0x006ea8000c1e1100 */
[----:B------:R-:W3:Y:S01]  /*112c0*/  LDG.E.U8 R7, desc[UR58][R4.64+0x1] ;  /* 0x0000013a04077981 */ /* 0x000ee2000c1e1100 */
[----:B--2---:R-:W-:Y:S01]  /*112d0*/  IMAD.IADD R0, R3, 0x1, R0 ;  /* 0x0000000103007824 */ /* 0x004fe200078e0200 */
[----:B---3--:R-:W-:-:S04]  /*112e0*/  IADD3 R7, R18, R7, RZ ;  /* 0x0000000712077210 */ /* 0x008fc80007ffe0ff */
[----:B------:R-:W-:Y:S02]  /*112f0*/  PRMT R3, R0, 0x7610, R3 ;  /* 0x0000761000037816 */ /* 0x000fe40000000003 */
[----:B------:R-:W-:-:S07]  /*11300*/  PRMT R18, R7, 0x7610, R18 ;  /* 0x0000761007127816 */ /* 0x000fce0000000012 */
.L_x_2322:
[----:B------:R-:W-:Y:S05]  /*11310*/  @!P1 BRA `(.L_x_2323) ;  /* 0x0000000000d89947 */ /* 0x000fea0003800000 */
[----:B------:R-:W3:Y:S01]  /*11320*/  LDC R22, c[0x0][0x61c] ;  /* 0x00018700ff167b82 */ /* 0x000ee20000000800 */
[----:B-12---:R-:W-:-:S07]  /*11330*/  PRMT R0, R3, 0x9910, RZ ;  /* 0x0000991003007816 */ /* 0x006fce00000000ff */
[----:B------:R-:W1:Y:S01]  /*11340*/  LDC.U8 R19, c[0x0][0x210] ;  /* 0x00008400ff137b82 */ /* 0x000e620000000000 */
[----:B---3--:R-:W-:Y:S02]  /*11350*/  ISETP.NE.AND P0, PT, R22, 0x1, PT ;  /* 0x000000011600780c */ /* 0x008fe40003f05270 */
[----:B-1----:R-:W-:-:S05]  /*11360*/  PRMT R3, R19, 0x9910, RZ ;  /* 0x0000991013037816 */ /* 0x002fca00000000ff */
[----:B------:R-:W-:Y:S01]  /*11370*/  IMAD R23, R0, R3, RZ ;  /* 0x0000000300177224 */ /* 0x000fe200078e02ff */
[----:B------:R-:W-:-:S05]  /*11380*/  P2R R0, PR, RZ, 0x1 ;  /* 0x00000001ff007803 */ /* 0x000fca0000000000 */
        /* <DEDUP_REMOVED lines=16> */
[----:B01----:R-:W-:Y:S05]  /*11490*/  CALL.ABS.NOINC R2 ;  /* 0x0000000002007343 */ /* 0x003fea0003c00000 */
.L_x_2324:
[----:B------:R-:W-:Y:S01]  /*114a0*/  ULDC.64 UR4, c[0x0][0x5e8] ;  /* 0x00017a0000047ab9 */ /* 0x000fe20000000a00 */
[----:B------:R-:W-:Y:S02]  /*114b0*/  ISETP.NE.AND P6, PT, R22, 0x1, PT ;  /* 0x000000011600780c */ /* 0x000fe40003fc5270 */
[----:B------:R-:W-:Y:S02]  /*114c0*/  IADD3 R2, P0, R17, UR4, RZ ;  /* 0x0000000411027c10 */ /* 0x000fe4000ff1e0ff */
[----:B------:R-:W-:Y:S02]  /*114d0*/  PRMT R0, R18, 0x9910, RZ ;  /* 0x0000991012007816 */ /* 0x000fe400000000ff */
[----:B------:R-:W-:Y:S02]  /*114e0*/  IADD3.X R3, RZ, UR5, RZ, P0, !PT ;  /* 0x00000005ff037c10 */ /* 0x000fe400087fe4ff */
[----:B------:R-:W-:-:S03]  /*114f0*/  PRMT R19, R19, 0x9910, RZ ;  /* 0x0000991013137816 */ /* 0x000fc600000000ff */
[----:B------:R1:W-:Y:S02]  /*11500*/  STG.E.U8 desc[UR58][R2.64], R23 ;  /* 0x0000001702007986 */ /* 0x0003e4000c10113a */
[----:B------:R-:W-:Y:S01]  /*11510*/  IMAD R19, R19, R0, RZ ;  /* 0x0000000013137224 */ /* 0x000fe200078e02ff */
        /* <DEDUP_REMOVED lines=14> */
[----:B-1----:R-:W-:-:S07]  /*11600*/  IMAD.MOV.U32 R13, RZ, RZ, RZ ;  /* 0x000000ffff0d7224 */ /* 0x002fce00078e00ff */
[----:B------:R-:W-:-:S07]  /*11610*/  LEPC R20, `(.L_x_2325) ;  /* 0x000000001014794e */ /* 0x000fce0000000000 */
[----:B0-2---:R-:W-:Y:S05]  /*11620*/  CALL.ABS.NOINC R2 ;  /* 0x0000000002007343 */ /* 0x005fea0003c00000 */
.L_x_2325:
[----:B------:R-:W-:Y:S02]  /*11630*/  ULDC.64 UR4, c[0x0][0x5e8] ;  /* 0x00017a0000047ab9 */ /* 0x000fe40000000a00 */
[----:B------:R-:W-:-:S04]  /*11640*/  IADD3 R16, P0, R16, UR4, RZ ;  /* 0x0000000410107c10 */ /* 0x000fc8000ff1e0ff */
[----:B------:R-:W-:-:S05]  /*11650*/  IADD3.X R17, RZ, UR5, RZ, P0, !PT ;  /* 0x00000005ff117c10 */ /* 0x000fca00087fe4ff */
[----:B------:R-:W-:Y:S01]  /*11660*/  STG.E.U8 desc[UR58][R16.64], R19 ;  /* 0x0000001310007986 */ /* 0x000fe2000c10113a */
[----:B------:R-:W-:Y:S05]  /*11670*/  EXIT ;  /* 0x000000000000794d */ /* 0x000fea0003800000 */
.L_x_2323:
[----:B------:R-:W-:Y:S04]  /*11680*/  STG.E.U8 desc[UR58][R4.64], R3 ;  /* 0x0000000304007986 */ /* 0x000fe8000c10113a */
[----:B------:R-:W-:Y:S01]  /*11690*/  STG.E.U8 desc[UR58][R4.64+0x1], R18 ;  /* 0x0000011204007986 */ /* 0x000fe2000c10113a */
[----:B------:R-:W-:Y:S05]  /*116a0*/  EXIT ;  /* 0x000000000000794d */ /* 0x000fea0003800000 */
.L_x_2321:
[----:B------:R-:W-:Y:S01]  /*116b0*/  ISETP.NE.AND P2, PT, RZ, UR36, PT ;  /* 0x00000024ff007c0c */ /* 0x000fe2000bf45270 */
[----:B------:R-:W-:Y:S02]  /*116c0*/  ULDC.64 UR4, c[0x0][0x5e8] ;  /* 0x00017a0000047ab9 */ /* 0x000fe40000000a00 */
[----:B------:R-:W-:Y:S02]  /*116d0*/  IADD3 R4, P0, R17, UR4, RZ ;  /* 0x0000000411047c10 */ /* 0x000fe4000ff1e0ff */
[----:B------:R-:W-:-:S03]  /*116e0*/  IADD3 R6, P1, R16, UR4, RZ ;  /* 0x0000000410067c10 */ /* 0x000fc6000ff3e0ff */
[----:B------:R-:W-:Y:S01]  /*116f0*/  IMAD.X R5, RZ, RZ, UR5, P0 ;  /* 0x00000005ff057e24 */ /* 0x000fe200080e06ff */
[----:B------:R-:W-:-:S04]  /*11700*/  IADD3.X R7, RZ, UR5, RZ, P1, !PT ;  /* 0x00000005ff077c10 */ /* 0x000fc80008ffe4ff */
[----:B-12---:R-:W2:Y:S04]  /*11710*/  @P2 LDG.E.U8 R0, desc[UR58][R4.64] ;  /* 0x0000003a04002981 */ /* 0x006ea8000c1e1100 */
[----:B------:R-:W3:Y:S01]  /*11720*/  @P2 LDG.E.U8 R9, desc[UR58][R6.64] ;  /* 0x0000003a06092981 */ /* 0x000ee2000c1e1100 */
[----:B------:R-:W-:Y:S02]  /*11730*/  ULDC.U8 UR4, c[0x0][0x619] ;  /* 0x0001864000047ab9 */ /* 0x000fe40000000000 */
[----:B------:R-:W-:Y:S01]  /*11740*/  ISETP.NE.AND P0, PT, RZ, UR4, PT ;  /* 0x00000004ff007c0c */ /* 0x000fe2000bf05270 */
[----:B--2---:R-:W-:Y:S01]  /*11750*/  @P2 IMAD.IADD R0, R3, 0x1, R0 ;  /* 0x0000000103002824 */ /* 0x004fe200078e0200 */
[----:B---3--:R-:W-:-:S04]  /*11760*/  @P2 IADD3 R9, R18, R9, RZ ;  /* 0x0000000912092210 */ /* 0x008fc80007ffe0ff */
[----:B------:R-:W-:Y:S02]  /*11770*/  @P2 PRMT R3, R0, 0x7610, R3 ;  /* 0x0000761000032816 */ /* 0x000fe40000000003 */
[----:B------:R-:W-:-:S05]  /*11780*/  @P2 PRMT R18, R9, 0x7610, R18 ;  /* 0x0000761009122816 */ /* 0x000fca0000000012 */
[----:B------:R-:W-:Y:S05]  /*11790*/  @!P0 BRA `(.L_x_2326) ;  /* 0x0000000000d88947 */ /* 0x000fea0003800000 */
[----:B------:R-:W1:Y:S01]  /*117a0*/  LDC R24, c[0x0][0x61c] ;  /* 0x00018700ff187b82 */ /* 0x000e620000000800 */
[----:B------:R-:W-:-:S07]  /*117b0*/  PRMT R0, R3, 0x9910, RZ ;  /* 0x0000991003007816 */ /* 0x000fce00000000ff */
[----:B------:R-:W2:Y:S01]  /*117c0*/  LDC.U8 R22, c[0x0][0x210] ;  /* 0x00008400ff167b82 */ /* 0x000ea20000000000 */
[----:B-1----:R-:W-:Y:S02]  /*117d0*/  ISETP.NE.AND P0, PT, R24, 0x1, PT ;  /* 0x000000011800780c */ /* 0x002fe40003f05270 */
[----:B--2---:R-:W-:-:S05]  /*117e0*/  PRMT R19, R22, 0x9910, RZ ;  /* 0x0000991016137816 */ /* 0x004fca00000000ff */
        /* <DEDUP_REMOVED lines=19> */
.L_x_2327:
        /* <DEDUP_REMOVED lines=25> */
.L_x_2328:
[----:B------:R-:W-:Y:S02]  /*11ab0*/  ULDC.64 UR4, c[0x0][0x5e8] ;  /* 0x00017a0000047ab9 */ /* 0x000fe40000000a00 */
[----:B------:R-:W-:-:S04]  /*11ac0*/  IADD3 R16, P0, R16, UR4, RZ ;  /* 0x0000000410107c10 */ /* 0x000fc8000ff1e0ff */
[----:B------:R-:W-:-:S05]  /*11ad0*/  IADD3.X R17, RZ, UR5, RZ, P0, !PT ;  /* 0x00000005ff117c10 */ /* 0x000fca00087fe4ff */
[----:B------:R-:W-:Y:S01]  /*11ae0*/  STG.E.U8 desc[UR58][R16.64], R23 ;  /* 0x0000001710007986 */ /* 0x000fe2000c10113a */
[----:B------:R-:W-:Y:S05]  /*11af0*/  EXIT ;  /* 0x000000000000794d */ /* 0x000fea0003800000 */
.L_x_2326:
[----:B------:R-:W-:Y:S04]  /*11b00*/  STG.E.U8 desc[UR58][R4.64], R3 ;  /* 0x0000000304007986 */ /* 0x000fe8000c10113a */
[----:B------:R-:W-:Y:S01]  /*11b10*/  STG.E.U8 desc[UR58][R6.64], R18 ;  /* 0x0000001206007986 */ /* 0x000fe2000c10113a */
[----:B------:R-:W-:Y:S05]  /*11b20*/  EXIT ;  /* 0x000000000000794d */ /* 0x000fea0003800000 */
.L_x_2298:
        /* <DEDUP_REMOVED lines=19> */
[----:B------:R-:W2:Y:S04]  /*11c60*/  LDG.E.U8 R3, desc[UR58][R4.64] ;  /* 0x0000003a04037981 */ /* 0x000ea8000c1e1100 */
[----:B------:R-:W3:Y:S01]  /*11c70*/  LDG.E.U8 R0, desc[UR58][R4.64+0x1] ;  /* 0x0000013a04007981 */ /* 0x000ee2000c1e1100 */
[----:B--2---:R-:W-:Y:S01]  /*11c80*/  IMAD.IADD R3, R8, 0x1, R3 ;  /* 0x0000000108037824 */ /* 0x004fe200078e0203 */
[----:B---3--:R-:W-:-:S04]  /*11c90*/  IADD3 R0, R19, R0, RZ ;  /* 0x0000000013007210 */ /* 0x008fc80007ffe0ff */
[----:B------:R-:W-:Y:S02]  /*11ca0*/  PRMT R8, R3, 0x7610, R8 ;  /* 0x0000761003087816 */ /* 0x000fe40000000008 */
[----:B------:R-:W-:-:S07]  /*11cb0*/  PRMT R19, R0, 0x7610, R19 ;  /* 0x0000761000137816 */ /* 0x000fce0000000013 */
.L_x_2330:
        /* <DEDUP_REMOVED lines=25> */
.L_x_2332:
        /* <DEDUP_REMOVED lines=22> */
[----:B--2---:R-:W-:-:S07]  /*11fb0*/  IMAD.MOV.U32 R13, RZ, RZ, RZ ;  /* 0x000000ffff0d7224 */ /* 0x004fce00078e00ff */
[----:B------:R-:W-:-:S07]  /*11fc0*/  LEPC R20, `(.L_x_2333) ;  /* 0x000000001014794e */ /* 0x000fce0000000000 */
[----:B01-3--:R-:W-:Y:S05]  /*11fd0*/  CALL.ABS.NOINC R2 ;  /* 0x0000000002007343 */ /* 0x00bfea0003c00000 */
.L_x_2333:
[----:B------:R-:W-:Y:S02]  /*11fe0*/  ULDC.64 UR4, c[0x0][0x5e8] ;  /* 0x00017a0000047ab9 */ /* 0x000fe40000000a00 */
[----:B------:R-:W-:-:S04]  /*11ff0*/  IADD3 R18, P0, R18, UR4, RZ ;  /* 0x0000000412127c10 */ /* 0x000fc8000ff1e0ff */
[----:B------:R-:W-:-:S05]  /*12000*/  IADD3.X R19, RZ, UR5, RZ, P0, !PT ;  /* 0x00000005ff137c10 */ /* 0x000fca00087fe4ff */
[----:B------:R-:W-:Y:S01]  /*12010*/  STG.E.U8 desc[UR58][R18.64], R25 ;  /* 0x0000001912007986 */ /* 0x000fe2000c10113a */
[----:B------:R-:W-:Y:S05]  /*12020*/  EXIT ;  /* 0x000000000000794d */ /* 0x000fea0003800000 */
.L_x_2331:
[----:B------:R-:W-:Y:S04]  /*12030*/  STG.E.U8 desc[UR58][R4.64], R8 ;  /* 0x0000000804007986 */ /* 0x000fe8000c10113a */
[----:B------:R-:W-:Y:S01]  /*12040*/  STG.E.U8 desc[UR58][R4.64+0x1], R19 ;  /* 0x0000011304007986 */ /* 0x000fe2000c10113a */
[----:B------:R-:W-:Y:S05]  /*12050*/  EXIT ;  /* 0x000000000000794d */ /* 0x000fea0003800000 */
.L_x_2329:
[----:B-1----:R-:W-:Y:S01]  /*12060*/  ISETP.NE.AND P2, PT, R0, RZ, PT ;  /* 0x000000ff0000720c */ /* 0x002fe20003f45270 */
[----:B------:R-:W-:Y:S02]  /*12070*/  ULDC.64 UR4, c[0x0][0x5e8] ;  /* 0x00017a0000047ab9 */ /* 0x000fe40000000a00 */
[----:B------:R-:W-:Y:S02]  /*12080*/  IADD3 R2, P0, R22, UR4, RZ ;  /* 0x0000000416027c10 */ /* 0x000fe4000ff1e0ff */
[----:B------:R-:W-:-:S03]  /*12090*/  IADD3 R4, P1, R18, UR4, RZ ;  /* 0x0000000412047c10 */ /* 0x000fc6000ff3e0ff */
[----:B------:R-:W-:Y:S01]  /*120a0*/  IMAD.X R3, RZ, RZ, UR5, P0 ;  /* 0x00000005ff037e24 */ /* 0x000fe200080e06ff */
[----:B------:R-:W-:-:S04]  /*120b0*/  IADD3.X R5, RZ, UR5, RZ, P1, !PT ;  /* 0x00000005ff057c10 */ /* 0x000fc80008ffe4ff */
[----:B------:R-:W2:Y:S04]  /*120c0*/  @P2 LDG.E.U8 R7, desc[UR58][R2.64] ;  /* 0x0000003a02072981 */ /* 0x000ea8000c1e1100 */
        /* <DEDUP_REMOVED lines=32> */
.L_x_2335:
        /* <DEDUP_REMOVED lines=25> */
.L_x_2336:
[----:B------:R-:W-:Y:S02]  /*12460*/  ULDC.64 UR4, c[0x0][0x5e8] ;  /* 0x00017a0000047ab9 */ /* 0x000fe40000000a00 */
[----:B------:R-:W-:-:S04]  /*12470*/  IADD3 R18, P0, R18, UR4, RZ ;  /* 0x0000000412127c10 */ /* 0x000fc8000ff1e0ff */
[----:B------:R-:W-:-:S05]  /*12480*/  IADD3.X R19, RZ, UR5, RZ, P0, !PT ;  /* 0x00000005ff137c10 */ /* 0x000fca00087fe4ff */
[----:B------:R-:W-:Y:S01]  /*12490*/  STG.E.U8 desc[UR58][R18.64], R25 ;  /* 0x0000001912007986 */ /* 0x000fe2000c10113a */
[----:B------:R-:W-:Y:S05]  /*124a0*/  EXIT ;  /* 0x000000000000794d */ /* 0x000fea0003800000 */
.L_x_2334:
[----:B------:R-:W-:Y:S04]  /*124b0*/  STG.E.U8 desc[UR58][R2.64], R8 ;  /* 0x0000000802007986 */ /* 0x000fe8000c10113a */
[----:B------:R-:W-:Y:S01]  /*124c0*/  STG.E.U8 desc[UR58][R4.64], R19 ;  /* 0x0000001304007986 */ /* 0x000fe2000c10113a */
[----:B------:R-:W-:Y:S05]  /*124d0*/  EXIT ;  /* 0x000000000000794d */ /* 0x000fea0003800000 */
.L_x_2337:
        /* <DEDUP_REMOVED lines=10> */
.L_x_8259:


//--------------------- .text._ZN2at6native13reduce_kernelILi128ELi4ENS0_8ReduceOpIaNS0_7MeanOpsIaaaaEEjaLi4ELi4EEEEEvT1_ --------------------------
	.section	.text._ZN2at6native13reduce_kernelILi128ELi4ENS0_8ReduceOpIaNS0_7MeanOpsIaaaaEEjaLi4ELi4EEEEEvT1_,"ax",@progbits
	.align	128
        .global         _ZN2at6native13reduce_kernelILi128ELi4ENS0_8ReduceOpIaNS0_7MeanOpsIaaaaEEjaLi4ELi4EEEEEvT1_
        .type           _ZN2at6native13reduce_kernelILi128ELi4ENS0_8ReduceOpIaNS0_7MeanOpsIaaaaEEjaLi4ELi4EEEEEvT1_,@function
        .size           _ZN2at6native13reduce_kernelILi128ELi4ENS0_8ReduceOpIaNS0_7MeanOpsIaaaaEEjaLi4ELi4EEEEEvT1_,(.L_x_8260 - _ZN2at6native13reduce_kernelILi128ELi4ENS0_8ReduceOpIaNS0_7MeanOpsIaaaaEEjaLi4ELi4EEEEEvT1_)
        .other          _ZN2at6native13reduce_kernelILi128ELi4ENS0_8ReduceOpIaNS0_7MeanOpsIaaaaEEjaLi4ELi4EEEEEvT1_,@"STO_CUDA_ENTRY STV_DEFAULT"
_ZN2at6native13reduce_kernelILi128ELi4ENS0_8ReduceOpIaNS0_7MeanOpsIaaaaEEjaLi4ELi4EEEEEvT1_:
.text._ZN2at6native13reduce_kernelILi128ELi4ENS0_8ReduceOpIaNS0_7MeanOpsIaaaaEEjaLi4ELi4EEEEEvT1_:
[----:B------:R-:W0:Y:S01]  /*0000*/  LDC R1, c[0x0][0x28] ;  /* 0x00000a00ff017b82 */ /* 0x000e220000000800 */
[----:B------:R-:W1:Y:S07]  /*0010*/  S2R R2, SR_TID.X ;  /* 0x0000000000027919 */ /* 0x000e6e0000002100 */
[----:B------:R-:W2:Y:S01]  /*0020*/  LDC R0, c[0x0][0x3e8] ;  /* 0x0000fa00ff007b82 */ /* 0x000ea20000000800 */
[----:B------:R-:W-:Y:S01]  /*0030*/  ULDC.64 UR6, c[0x0][0x238] ;  /* 0x00008e0000067ab9 */ /* 0x000fe20000000a00 */
[----:B------:R-:W-:Y:S01]  /*0040*/  ULDC UR5, c[0x0][0x22c] ;  /* 0x00008b0000057ab9 */ /* 0x000fe20000000800 */
[----:B------:R-:W3:Y:S01]  /*0050*/  S2R R17, SR_TID.Y ;  /* 0x0000000000117919 */ /* 0x000ee20000002200 */
[----:B------:R-:W-:Y:S01]  /*0060*/  IMAD.MOV.U32 R25, RZ, RZ, RZ ;  /* 0x000000ffff197224 */ /* 0x000fe200078e00ff */
[----:B------:R-:W4:Y:S03]  /*0070*/  S2R R18, SR_CTAID.Y ;  /* 0x0000000000127919 */ /* 0x000f260000002600 */
        /* <DEDUP_REMOVED lines=8> */
[----:B-----5:R-:W-:Y:S02]  /*0100*/  IMAD R4, R3, UR4, R4 ;  /* 0x0000000403047c24 */ /* 0x020fe4000f8e0204 */
[----:B----4-:R-:W-:Y:S02]  /*0110*/  IMAD R29, R18, UR7, R29 ;  /* 0x00000007121d7c24 */ /* 0x010fe4000f8e021d */
[----:B------:R-:W-:Y:S01]  /*0120*/  IMAD.SHL.U32 R23, R4, 0x4, RZ ;  /* 0x0000000404177824 */ /* 0x000fe200078e00ff */
[----:B0-----:R-:W-:Y:S06]  /*0130*/  @!P0 BRA `(.L_x_2338) ;  /* 0x0000001000448947 */ /* 0x001fec0003800000 */
        /* <DEDUP_REMOVED lines=273> */
.L_x_2338:
[----:B------:R-:W-:Y:S01]  /*1250*/  ULDC.64 UR4, c[0x0][0x218] ;  /* 0x0000860000047ab9 */ /* 0x000fe20000000a00 */
[----:B------:R-:W-:Y:S01]  /*1260*/  ULDC.64 UR58, c[0x0][0x208] ;  /* 0x00008200003a7ab9 */ /* 0x000fe20000000a00 */
[----:B------:R-:W-:Y:S01]  /*1270*/  IMAD.U32 R40, RZ, RZ, UR4 ;  /* 0x00000004ff287e24 */ /* 0x000fe2000f8e00ff */
[----:B------:R-:W-:Y:S04]  /*1280*/  BSSY B6, `(.L_x_2339) ;  /* 0x0000b24000067945 */ /* 0x000fe80003800000 */
        /* <DEDUP_REMOVED lines=14> */
[----:B------:R-:W-:Y:S01]  /*1370*/  IMAD.U32 R5, RZ, RZ, UR5 ;  /* 0x00000005ff057e24 */ /* 0x000fe2000f8e00ff */
[----:B------:R-:W-:Y:S01]  /*1380*/  ULDC.64 UR4, c[0x4][0x578] ;  /* 0x01015e0000047ab9 */ /* 0x000fe20000000a00 */
[----:B------:R-:W-:Y:S01]  /*1390*/  HFMA2.MMA R13, -RZ, RZ, 0, 0 ;  /* 0x00000000ff0d7435 */ /* 0x000fe200000001ff */
[----:B------:R-:W-:Y:S01]  /*13a0*/  MOV R6, UR4 ;  /* 0x0000000400067c02 */ /* 0x000fe20008000f00 */
[----:B------:R-:W-:Y:S01]  /*13b0*/  IMAD.U32 R7, RZ, RZ, UR5 ;  /* 0x00000005ff077e24 */ /* 0x000fe2000f8e00ff */
[----:B------:R-:W-:Y:S01]  /*13c0*/  MOV R11, UR7 ;  /* 0x00000007000b7c02 */ /* 0x000fe20008000f00 */
[----:B------:R-:W-:-:S02]  /*13d0*/  IMAD.U32 R10, RZ, RZ, UR6 ;  /* 0x00000006ff0a7e24 */ /* 0x000fc4000f8e00ff */
[----:B------:R-:W-:Y:S02]  /*13e0*/  IMAD.MOV.U32 R8, RZ, RZ, 0x1e3 ;  /* 0x000001e3ff087424 */ /* 0x000fe400078e00ff */
[----:B0-----:R-:W-:-:S07]  /*13f0*/  IMAD.MOV.U32 R12, RZ, RZ, 0x1 ;  /* 0x00000001ff0c7424 */ /* 0x001fce00078e00ff */
[----:B------:R-:W-:-:S07]  /*1400*/  LEPC R20, `(.L_x_2342) ;  /* 0x000000001014794e */ /* 0x000fce0000000000 */
[----:B-1----:R-:W-:Y:S05]  /*1410*/  CALL.ABS.NOINC R14 ;  /* 0x000000000e007343 */ /* 0x002fea0003c00000 */
.L_x_2342:
[----:B------:R-:W0:Y:S01]  /*1420*/  LDC R6, c[0x0][0x5e0] ;  /* 0x00017800ff067b82 */ /* 0x000e220000000800 */
[----:B------:R-:W-:Y:S01]  /*1430*/  ULDC UR4, c[0x0][0x218] ;  /* 0x0000860000047ab9 */ /* 0x000fe20000000800 */
[----:B------:R-:W-:Y:S01]  /*1440*/  BSSY B0, `(.L_x_2343) ;  /* 0x000002c000007945 */ /* 0x000fe20003800000 */
[----:B------:R-:W-:-:S05]  /*1450*/  IMAD.U32 R3, RZ, RZ, UR4 ;  /* 0x00000004ff037e24 */ /* 0x000fca000f8e00ff */
[----:B------:R-:W1:Y:S01]  /*1460*/  LDC.U8 R10, c[0x0][0x211] ;  /* 0x00008440ff0a7b82 */ /* 0x000e620000000000 */
[----:B0-----:R-:W-:-:S05]  /*1470*/  IMAD.IADD R7, R25, 0x1, R6 ;  /* 0x0000000119077824 */ /* 0x001fca00078e0206 */
[----:B------:R-:W-:Y:S02]  /*1480*/  LOP3.LUT P0, R7, R7, 0x3, RZ, 0xc0, !PT ;  /* 0x0000000307077812 */ /* 0x000fe4000780c0ff */
[----:B-1----:R-:W-:-:S11]  /*1490*/  PRMT R0, R10, 0x7610, R0 ;  /* 0x000076100a007816 */ /* 0x002fd60000000000 */
[----:B------:R-:W-:Y:S05]  /*14a0*/  @!P0 BRA `(.L_x_2344) ;  /* 0x0000000000948947 */ /* 0x000fea0003800000 */
[C---:B------:R-:W-:Y:S01]  /*14b0*/  ISETP.GE.U32.AND P0, PT, R2.reuse, R7, PT ;  /* 0x000000070200720c */ /* 0x040fe20003f06070 */
[----:B------:R-:W-:Y:S01]  /*14c0*/  BSSY B1, `(.L_x_2345) ;  /* 0x000001c000017945 */ /* 0x000fe20003800000 */
[----:B------:R-:W-:Y:S02]  /*14d0*/  IADD3 R16, -R7, RZ, RZ ;  /* 0x000000ff07107210 */ /* 0x000fe40007ffe1ff */
        /* <DEDUP_REMOVED lines=15> */
.L_x_2348:
[----:B------:R-:W-:Y:S05]  /*15d0*/  BSYNC B2 ;  /* 0x0000000000027941 */ /* 0x000fea0003800000 */
.L_x_2347:
        /* <DEDUP_REMOVED lines=9> */
[----:B--2---:R-:W-:-:S07]  /*1670*/  IMAD.IADD R0, R0, 0x1, R5 ;  /* 0x0000000100007824 */ /* 0x004fce00078e0205 */
.L_x_2346:
[----:B------:R-:W-:Y:S05]  /*1680*/  BSYNC B1 ;  /* 0x0000000000017941 */ /* 0x000fea0003800000 */
.L_x_2345:
[----:B------:R-:W0:Y:S01]  /*1690*/  LDC R4, c[0x0][0x218] ;  /* 0x00008600ff047b82 */ /* 0x000e220000000800 */
[----:B------:R-:W-:Y:S01]  /*16a0*/  IADD3 R16, P0, P1, R25, R6, R16 ;  /* 0x0000000619107210 */ /* 0x000fe2000791e010 */
[----:B------:R-:W-:-:S03]  /*16b0*/  ULDC UR4, c[0x0][0x5e4] ;  /* 0x0001790000047ab9 */ /* 0x000fc60000000800 */
[----:B------:R-:W-:Y:S02]  /*16c0*/  IADD3 R16, P2, R16, 0x4, RZ ;  /* 0x0000000410107810 */ /* 0x000fe40007f5e0ff */
[----:B------:R-:W-:-:S04]  /*16d0*/  IADD3.X R19, RZ, UR4, R19, P0, P1 ;  /* 0x00000004ff137c10 */ /* 0x000fc800087e2413 */
[----:B------:R-:W-:Y:S02]  /*16e0*/  IADD3.X R19, RZ, R19, RZ, P2, !PT ;  /* 0x00000013ff137210 */ /* 0x000fe400017fe4ff */
[----:B0-----:R-:W-:-:S07]  /*16f0*/  IADD3 R3, R7, -0x4, R4 ;  /* 0xfffffffc07037810 */ /* 0x001fce0007ffe004 */
.L_x_2344:
[----:B------:R-:W-:Y:S05]  /*1700*/  BSYNC B0 ;  /* 0x0000000000007941 */ /* 0x000fea0003800000 */
.L_x_2343:
[----:B------:R-:W0:Y:S01]  /*1710*/  LDC.64 R4, c[0x0][0x230] ;  /* 0x00008c00ff047b82 */ /* 0x000e220000000a00 */
[----:B------:R-:W-:Y:S01]  /*1720*/  ULDC UR4, c[0x0][0x22c] ;  /* 0x00008b0000047ab9 */ /* 0x000fe20000000800 */
[----:B------:R-:W-:Y:S01]  /*1730*/  BSSY B0, `(.L_x_2349) ;  /* 0x000001f000007945 */ /* 0x000fe20003800000 */
[----:B------:R-:W-:Y:S01]  /*1740*/  IMAD R6, R2, UR4, RZ ;  /* 0x0000000402067c24 */ /* 0x000fe2000f8e02ff */
[C---:B------:R-:W-:Y:S02]  /*1750*/  ISETP.NE.AND P2, PT, R17.reuse, RZ, PT ;  /* 0x000000ff1100720c */ /* 0x040fe40003f45270 */
[C---:B------:R-:W-:Y:S02]  /*1760*/  PRMT R8, R10.reuse, 0x7610, R8 ;  /* 0x000076100a087816 */ /* 0x040fe40000000008 */
[----:B------:R-:W-:Y:S01]  /*1770*/  PRMT R11, R10, 0x7610, R11 ;  /* 0x000076100a0b7816 */ /* 0x000fe2000000000b */
[----:B0-----:R-:W-:Y:S01]  /*1780*/  IMAD R6, R17, R4, R6 ;  /* 0x0000000411067224 */ /* 0x001fe200078e0206 */
[----:B------:R-:W-:-:S03]  /*1790*/  ISETP.NE.AND P1, PT, R4, RZ, PT ;  /* 0x000000ff0400720c */ /* 0x000fc60003f25270 */
[----:B------:R-:W-:-:S05]  /*17a0*/  IMAD R9, R18, R5, R6 ;  /* 0x0000000512097224 */ /* 0x000fca00078e0206 */
[----:B------:R-:W-:-:S04]  /*17b0*/  LEA R6, R9, 0x3, 0x2 ;  /* 0x0000000309067811 */ /* 0x000fc800078e10ff */
[----:B------:R-:W-:-:S13]  /*17c0*/  ISETP.GE.U32.AND P0, PT, R6, R3, PT ;  /* 0x000000030600720c */ /* 0x000fda0003f06070 */
[----:B------:R-:W-:Y:S05]  /*17d0*/  @P0 BRA `(.L_x_2350) ;  /* 0x0000000000500947 */ /* 0x000fea0003800000 */
[C---:B------:R-:W-:Y:S02]  /*17e0*/  PRMT R11, R8.reuse, 0x7610, R11 ;  /* 0x00007610080b7816 */ /* 0x040fe4000000000b */
[----:B------:R-:W-:-:S07]  /*17f0*/  PRMT R10, R8, 0x7610, R10 ;  /* 0x00007610080a7816 */ /* 0x000fce000000000a */
.L_x_2351:
[----:B------:R-:W-:Y:S01]  /*1800*/  IMAD.MOV.U32 R6, RZ, RZ, R16 ;  /* 0x000000ffff067224 */ /* 0x000fe200078e0010 */
[----:B------:R-:W-:Y:S01]  /*1810*/  ULDC UR4, c[0x0][0x220] ;  /* 0x0000880000047ab9 */ /* 0x000fe20000000800 */
[----:B------:R-:W-:Y:S02]  /*1820*/  IMAD.MOV.U32 R7, RZ, RZ, R19 ;  /* 0x000000ffff077224 */ /* 0x000fe400078e0013 */
[----:B------:R-:W-:-:S06]  /*1830*/  IMAD.WIDE.U32 R6, R9, 0x4, R6 ;  /* 0x0000000409067825 */ /* 0x000fcc00078e0006 */
[----:B------:R-:W2:Y:S01]  /*1840*/  LDG.E R6, desc[UR58][R6.64] ;  /* 0x0000003a06067981 */ /* 0x000ea2000c1e1900 */
[----:B------:R-:W-:-:S04]  /*1850*/  IADD3 R9, R9, UR4, RZ ;  /* 0x0000000409097c10 */ /* 0x000fc8000fffe0ff */
[----:B------:R-:W-:-:S04]  /*1860*/  LEA R4, R9, 0x3, 0x2 ;  /* 0x0000000309047811 */ /* 0x000fc800078e10ff */
[----:B------:R-:W-:Y:S02]  /*1870*/  ISETP.GE.U32.AND P0, PT, R4, R3, PT ;  /* 0x000000030400720c */ /* 0x000fe40003f06070 */
[C---:B--2---:R-:W-:Y:S02]  /*1880*/  PRMT R4, R6.reuse, 0x7772, RZ ;  /* 0x0000777206047816 */ /* 0x044fe400000000ff */
[C---:B------:R-:W-:Y:S02]  /*1890*/  PRMT R13, R6.reuse, 0x7770, RZ ;  /* 0x00007770060d7816 */ /* 0x040fe400000000ff */
[C---:B------:R-:W-:Y:S02]  /*18a0*/  PRMT R15, R6.reuse, 0x7771, RZ ;  /* 0x00007771060f7816 */ /* 0x040fe400000000ff */
[----:B------:R-:W-:Y:S01]  /*18b0*/  PRMT R21, R6, 0x7773, RZ ;  /* 0x0000777306157816 */ /* 0x000fe200000000ff */
[----:B------:R-:W-:Y:S01]  /*18c0*/  IMAD.IADD R0, R13, 0x1, R0 ;  /* 0x000000010d007824 */ /* 0x000fe200078e0200 */
[----:B------:R-:W-:Y:S01]  /*18d0*/  IADD3 R4, R4, R11, RZ ;  /* 0x0000000b04047210 */ /* 0x000fe20007ffe0ff */
[----:B------:R-:W-:-:S02]  /*18e0*/  IMAD.IADD R10, R15, 0x1, R10 ;  /* 0x000000010f0a7824 */ /* 0x000fc400078e020a */
[----:B------:R-:W-:Y:S01]  /*18f0*/  IMAD.IADD R8, R21, 0x1, R8 ;  /* 0x0000000115087824 */ /* 0x000fe200078e0208 */
[----:B------:R-:W-:Y:S01]  /*1900*/  PRMT R11, R4, 0x7610, R11 ;  /* 0x00007610040b7816 */ /* 0x000fe2000000000b */
[----:B------:R-:W-:Y:S06]  /*1910*/  @!P0 BRA `(.L_x_2351) ;  /* 0xfffffffc00b88947 */ /* 0x000fec000383ffff */
.L_x_2350:
[----:B------:R-:W-:Y:S05]  /*1920*/  BSYNC B0 ;  /* 0x0000000000007941 */ /* 0x000fea0003800000 */
.L_x_2349:
        /* <DEDUP_REMOVED lines=8> */
.L_x_2353:
[----:B------:R-:W-:Y:S05]  /*19b0*/  BSYNC B0 ;  /* 0x0000000000007941 */ /* 0x000fea0003800000 */
.L_x_2352:
        /* <DEDUP_REMOVED lines=12> */
.L_x_2355:
[----:B------:R-:W-:Y:S05]  /*1a80*/  BSYNC B0 ;  /* 0x0000000000007941 */ /* 0x000fea0003800000 */
.L_x_2354:
[----:B------:R-:W-:Y:S02]  /*1a90*/  IADD3 R11, R11, R10, R0 ;  /* 0x0000000a0b0b7210 */ /* 0x000fe40007ffe000 */
[----:B------:R-:W-:Y:S02]  /*1aa0*/  PRMT R25, RZ, 0x7610, R25 ;  /* 0x00007610ff197816 */ /* 0x000fe40000000019 */
[----:B------:R-:W-:Y:S01]  /*1ab0*/  PRMT R24, RZ, 0x7610, R24 ;  /* 0x00007610ff187816 */ /* 0x000fe20000000018 */
[----:B------:R-:W-:Y:S01]  /*1ac0*/  IMAD.IADD R11, R11, 0x1, R8 ;  /* 0x000000010b0b7824 */ /* 0x000fe200078e0208 */
[----:B------:R-:W-:-:S04]  /*1ad0*/  PRMT R18, RZ, 0x7610, R18 ;  /* 0x00007610ff127816 */ /* 0x000fc80000000012 */
[----:B------:R-:W-:Y:S01]  /*1ae0*/  PRMT R0, R11, 0x7610, R0 ;  /* 0x000076100b007816 */ /* 0x000fe20000000000 */
[----:B------:R-:W-:Y:S06]  /*1af0*/  BRA `(.L_x_2340) ;  /* 0x000000a800707947 */ /* 0x000fec0003800000 */
.L_x_2341:
[----:B------:R-:W0:Y:S08]  /*1b00*/  LDC R24, c[0x0][0x254] ;  /* 0x00009500ff187b82 */ /* 0x000e300000000800 */
[----:B------:R-:W1:Y:S01]  /*1b10*/  LDC R6, c[0x0][0x384] ;  /* 0x0000e100ff067b82 */ /* 0x000e620000000800 */
[----:B0-----:R-:W-:Y:S02]  /*1b20*/  ISETP.NE.AND P0, PT, R24, 0x1, PT ;  /* 0x000000011800780c */ /* 0x001fe40003f05270 */
[----:B-1----:R-:W-:-:S13]  /*1b30*/  ISETP.EQ.AND P1, PT, R6, 0x1, PT ;  /* 0x000000010600780c */ /* 0x002fda0003f22270 */
[----:B------:R-:W-:Y:S05]  /*1b40*/  @!P0 BRA P1, `(.L_x_2356) ;  /* 0x0000009c00548947 */ /* 0x000fea0000800000 */
[----:B------:R-:W-:Y:S01]  /*1b50*/  ULDC UR5, c[0x0][0x220] ;  /* 0x0000880000057ab9 */ /* 0x000fe20000000800 */
[----:B------:R-:W-:Y:S01]  /*1b60*/  ULDC.U8 UR4, c[0x0][0x211] ;  /* 0x0000844000047ab9 */ /* 0x000fe20000000000 */
[----:B------:R-:W-:Y:S01]  /*1b70*/  MOV R0, UR5 ;  /* 0x0000000500007c02 */ /* 0x000fe20008000f00 */
[----:B------:R-:W-:Y:S02]  /*1b80*/  IMAD.U32 R3, RZ, RZ, UR4 ;  /* 0x00000004ff037e24 */ /* 0x000fe4000f8e00ff */
        /* <DEDUP_REMOVED lines=38> */
[----:B------:R-:W-:-:S07]  /*1df0*/  PRMT R21, R3, 0x7610, R21 ;  /* 0x0000761003157816 */ /* 0x000fce0000000015 */
.L_x_2365:
        /* <DEDUP_REMOVED lines=57> */
[----:B------:R-:W-:-:S05]  /*2190*/  MOV R24, RZ ;  /* 0x000000ff00187202 */ /* 0x000fca0000000f00 */
[----:B------:R-:W-:-:S04]  /*21a0*/  IMAD.HI.U32 R0, R25, UR32, R24 ;  /* 0x0000002019007c27 */ /* 0x000fc8000f8e0018 */
[----:B------:R-:W-:Y:S01]  /*21b0*/  IMAD.MOV R24, RZ, RZ, -R25 ;  /* 0x000000ffff187224 */ /* 0x000fe200078e0a19 */
[----:B------:R-:W-:-:S03]  /*21c0*/  SHF.R.U32.HI R26, RZ, UR33, R0 ;  /* 0x00000021ff1a7c19 */ /* 0x000fc60008011600 */
[----:B------:R-:W-:Y:S02]  /*21d0*/  IMAD R0, R24, UR30, R41 ;  /* 0x0000001e18007c24 */ /* 0x000fe4000f8e0229 */
        /* <DEDUP_REMOVED lines=232> */
.L_x_2361:
[----:B------:R-:W-:Y:S01]  /*3060*/  LOP3.LUT R27, R0, 0xfffffffc, RZ, 0xc0, !PT ;  /* 0xfffffffc001b7812 */ /* 0x000fe200078ec0ff */
[----:B------:R-:W-:-:S03]  /*3070*/  ULDC UR36, c[0x0][0x220] ;  /* 0x0000880000247ab9 */ /* 0x000fc60000000800 */
[----:B------:R-:W-:-:S05]  /*3080*/  IADD3 R26, P1, R27, R16, RZ ;  /* 0x000000101b1a7210 */ /* 0x000fca0007f3e0ff */
[----:B------:R-:W-:-:S05]  /*3090*/  IMAD.X R27, RZ, RZ, R19, P1 ;  /* 0x000000ffff1b7224 */ /* 0x000fca00008e0613 */
[----:B------:R-:W2:Y:S01]  /*30a0*/  LDG.E R26, desc[UR58][R26.64] ;  /* 0x0000003a1a1a7981 */ /* 0x000ea2000c1e1900 */
[----:B------:R-:W-:-:S05]  /*30b0*/  MOV R0, UR36 ;  /* 0x0000002400007c02 */ /* 0x000fca0008000f00 */
[----:B------:R-:W-:Y:S01]  /*30c0*/  IMAD.IADD R41, R41, 0x1, R0 ;  /* 0x0000000129297824 */ /* 0x000fe200078e0200 */
[C---:B--2---:R-:W-:Y:S02]  /*30d0*/  PRMT R24, R26.reuse, 0x7770, RZ ;  /* 0x000077701a187816 */ /* 0x044fe400000000ff */
[C---:B------:R-:W-:Y:S02]  /*30e0*/  PRMT R25, R26.reuse, 0x7771, RZ ;  /* 0x000077711a197816 */ /* 0x040fe400000000ff */
[C---:B------:R-:W-:Y:S02]  /*30f0*/  PRMT R31, R26.reuse, 0x7772, RZ ;  /* 0x000077721a1f7816 */ /* 0x040fe400000000ff */
        /* <DEDUP_REMOVED lines=244> */
.L_x_2362:
[----:B------:R-:W-:-:S04]  /*4040*/  LOP3.LUT R27, R32, 0xfffffffc, RZ, 0xc0, !PT ;  /* 0xfffffffc201b7812 */ /* 0x000fc800078ec0ff */
[----:B------:R-:W-:-:S05]  /*4050*/  IADD3 R26, P1, R27, R16, RZ ;  /* 0x000000101b1a7210 */ /* 0x000fca0007f3e0ff */
[----:B------:R-:W-:-:S05]  /*4060*/  IMAD.X R27, RZ, RZ, R19, P1 ;  /* 0x000000ffff1b7224 */ /* 0x000fca00008e0613 */
[----:B------:R-:W2:Y:S01]  /*4070*/  LDG.E R26, desc[UR58][R26.64] ;  /* 0x0000003a1a1a7981 */ /* 0x000ea2000c1e1900 */
[----:B------:R-:W-:Y:S01]  /*4080*/  IADD3 R41, R41, R0, RZ ;  /* 0x0000000029297210 */ /* 0x000fe20007ffe0ff */
[----:B------:R-:W-:Y:S02]  /*4090*/  IMAD.MOV.U32 R40, RZ, RZ, RZ ;  /* 0x000000ffff287224 */ /* 0x000fe400078e00ff */
[----:B------:R-:W-:Y:S01]  /*40a0*/  IMAD.MOV.U32 R36, RZ, RZ, RZ ;  /* 0x000000ffff247224 */ /* 0x000fe200078e00ff */
[C---:B--2---:R-:W-:Y:S02]  /*40b0*/  PRMT R32, R26.reuse, 0x7770, RZ ;  /* 0x000077701a207816 */ /* 0x044fe400000000ff */
[C---:B------:R-:W-:Y:S02]  /*40c0*/  PRMT R33, R26.reuse, 0x7771, RZ ;  /* 0x000077711a217816 */ /* 0x040fe400000000ff */
[C---:B------:R-:W-:Y:S02]  /*40d0*/  PRMT R34, R26.reuse, 0x7772, RZ ;  /* 0x000077721a227816 */ /* 0x040fe400000000ff */
[----:B------:R-:W-:Y:S01]  /*40e0*/  PRMT R35, R26, 0x7773, RZ ;  /* 0x000077731a237816 */ /* 0x000fe200000000ff */
[----:B------:R-:W-:Y:S06]  /*40f0*/  @!P0 BRA `(.L_x_2363) ;  /* 0x0000000c00cc8947 */ /* 0x000fec0003800000 */
[----:B------:R-:W-:Y:S01]  /*4100*/  MOV R26, RZ ;  /* 0x000000ff001a7202 */ /* 0x000fe20000000f00 */
[----:B------:R-:W-:Y:S01]  /*4110*/  IMAD.MOV.U32 R27, RZ, RZ, R41 ;  /* 0x000000ffff1b7224 */ /* 0x000fe200078e0029 */
        /* <DEDUP_REMOVED lines=230> */
[----:B------:R-:W-:Y:S02]  /*4f80*/  @P1 IMAD.MOV.U32 R28, RZ, RZ, RZ ;  /* 0x000000ffff1c1224 */ /* 0x000fe400078e00ff */
[----:B------:R-:W-:-:S05]  /*4f90*/  IMAD.MOV R37, RZ, RZ, -R29 ;  /* 0x000000ffff257224 */ /* 0x000fca00078e0a1d */
[----:B------:R-:W1:Y:S08]  /*4fa0*/  @P1 LDC R44, c[0x0][0x380] ;  /* 0x0000e000ff2c1b82 */ /* 0x000e700000000800 */
[----:B------:R-:W2:Y:S01]  /*4fb0*/  @P1 LDC R39, c[0x0][0x3e4] ;  /* 0x0000f900ff271b82 */ /* 0x000ea20000000800 */
[----:B0-----:R-:W-:-:S05]  /*4fc0*/  @P1 IMAD.HI.U32 R27, R29, R27, R28 ;  /* 0x0000001b1d1b1227 */ /* 0x001fca00078e001c */
[----:B-1----:R-:W-:Y:S01]  /*4fd0*/  @P1 SHF.R.U32.HI R28, RZ, R44, R27 ;  /* 0x0000002cff1c1219 */ /* 0x002fe2000001161b */
[----:B------:R-:W-:-:S03]  /*4fe0*/  IMAD R27, R37, UR27, R38 ;  /* 0x0000001b251b7c24 */ /* 0x000fc6000f8e0226 */
[----:B------:R-:W-:Y:S01]  /*4ff0*/  @P1 IADD3 R37, -R28, RZ, RZ ;  /* 0x000000ff1c251210 */ /* 0x000fe20007ffe1ff */
[----:B------:R-:W-:-:S04]  /*5000*/  IMAD R36, R27, UR28, R36 ;  /* 0x0000001c1b247c24 */ /* 0x000fc8000f8e0224 */
[----:B------:R-:W-:-:S04]  /*5010*/  @P1 IMAD R29, R26, R37, R29 ;  /* 0x000000251a1d1224 */ /* 0x000fc800078e021d */
[----:B--2---:R-:W-:-:S07]  /*5020*/  @P1 IMAD R36, R29, R39, R36 ;  /* 0x000000271d241224 */ /* 0x004fce00078e0224 */
.L_x_2363:
[----:B------:R-:W-:-:S04]  /*5030*/  LOP3.LUT R27, R36, 0xfffffffc, RZ, 0xc0, !PT ;  /* 0xfffffffc241b7812 */ /* 0x000fc800078ec0ff */
[----:B------:R-:W-:-:S05]  /*5040*/  IADD3 R26, P1, R27, R16, RZ ;  /* 0x000000101b1a7210 */ /* 0x000fca0007f3e0ff */
[----:B------:R-:W-:-:S05]  /*5050*/  IMAD.X R27, RZ, RZ, R19, P1 ;  /* 0x000000ffff1b7224 */ /* 0x000fca00008e0613 */
[----:B------:R-:W2:Y:S01]  /*5060*/  LDG.E R26, desc[UR58][R26.64] ;  /* 0x0000003a1a1a7981 */ /* 0x000ea2000c1e1900 */
[----:B------:R-:W-:Y:S01]  /*5070*/  IMAD.IADD R41, R41, 0x1, R0 ;  /* 0x0000000129297824 */ /* 0x000fe200078e0200 */
[C---:B--2---:R-:W-:Y:S02]  /*5080*/  PRMT R39, R26.reuse, 0x7770, RZ ;  /* 0x000077701a277816 */ /* 0x044fe400000000ff */
[C---:B------:R-:W-:Y:S02]  /*5090*/  PRMT R38, R26.reuse, 0x7771, RZ ;  /* 0x000077711a267816 */ /* 0x040fe400000000ff */
[C---:B------:R-:W-:Y:S02]  /*50a0*/  PRMT R37, R26.reuse, 0x7772, RZ ;  /* 0x000077721a257816 */ /* 0x040fe400000000ff */
        /* <DEDUP_REMOVED lines=17> */
[----:B------:R-:W-:Y:S01]  /*51c0*/  IMAD.MOV.U32 R26, RZ, RZ, RZ ;  /* 0x000000ffff1a7224 */ /* 0x000fe200078e00ff */
[----:B------:R-:W-:Y:S01]  /*51d0*/  ISETP.NE.AND P1, PT, R42, 0x3, PT ;  /* 0x000000032a00780c */ /* 0x000fe20003f25270 */
[----:B------:R-:W-:Y:S02]  /*51e0*/  IMAD.MOV.U32 R27, RZ, RZ, R43 ;  /* 0x000000ffff1b7224 */ /* 0x000fe400078e002b */
        /* <DEDUP_REMOVED lines=208> */
[----:B------:R-:W-:Y:S01]  /*5ef0*/  ULDC.64 UR4, c[0x0][0x370] ;  /* 0x0000dc0000047ab9 */ /* 0x000fe20000000a00 */
[----:B------:R-:W-:Y:S02]  /*5f00*/  IMAD.MOV.U32 R29, RZ, RZ, R43 ;  /* 0x000000ffff1d7224 */ /* 0x000fe400078e002b */
        /* <DEDUP_REMOVED lines=9> */
[----:B------:R-:W-:Y:S02]  /*5fa0*/  IMAD R43, R28, UR27, R43 ;  /* 0x0000001b1c2b7c24 */ /* 0x000fe4000f8e022b */
[----:B------:R-:W-:Y:S02]  /*5fb0*/  @P1 IMAD.MOV R27, RZ, RZ, -R27 ;  /* 0x000000ffff1b1224 */ /* 0x000fe400078e0a1b */
[----:B------:R-:W-:Y:S02]  /*5fc0*/  IMAD R40, R43, UR28, R40 ;  /* 0x0000001c2b287c24 */ /* 0x000fe4000f8e0228 */
[----:B------:R-:W-:-:S04]  /*5fd0*/  @P1 IMAD R29, R26, R27, R29 ;  /* 0x0000001b1a1d1224 */ /* 0x000fc800078e021d */
[----:B--2---:R-:W-:-:S07]  /*5fe0*/  @P1 IMAD R40, R29, R45, R40 ;  /* 0x0000002d1d281224 */ /* 0x004fce00078e0228 */
.L_x_2364:
[----:B------:R-:W-:Y:S01]  /*5ff0*/  LOP3.LUT R27, R40, 0xfffffffc, RZ, 0xc0, !PT ;  /* 0xfffffffc281b7812 */ /* 0x000fe200078ec0ff */
[----:B------:R-:W-:Y:S01]  /*6000*/  IMAD.IADD R41, R41, 0x1, R0 ;  /* 0x0000000129297824 */ /* 0x000fe200078e0200 */
[----:B------:R-:W-:Y:S02]  /*6010*/  ULDC UR4, c[0x0][0x218] ;  /* 0x0000860000047ab9 */ /* 0x000fe40000000800 */
[----:B------:R-:W-:-:S04]  /*6020*/  IADD3 R26, P1, R27, R16, RZ ;  /* 0x000000101b1a7210 */ /* 0x000fc80007f3e0ff */
[----:B------:R-:W-:-:S05]  /*6030*/  IADD3.X R27, RZ, R19, RZ, P1, !PT ;  /* 0x00000013ff1b7210 */ /* 0x000fca0000ffe4ff */
[----:B------:R-:W2:Y:S01]  /*6040*/  LDG.E R26, desc[UR58][R26.64] ;  /* 0x0000003a1a1a7981 */ /* 0x000ea2000c1e1900 */
[----:B------:R-:W-:Y:S01]  /*6050*/  IMAD R29, R0, 0x3, R41 ;  /* 0x00000003001d7824 */ /* 0x000fe200078e0229 */
[----:B------:R-:W-:Y:S01]  /*6060*/  IADD3 R21, R24, R21, RZ ;  /* 0x0000001518157210 */ /* 0x000fe20007ffe0ff */
[----:B------:R-:W-:Y:S01]  /*6070*/  IMAD.U32 R40, RZ, RZ, UR4 ;  /* 0x00000004ff287e24 */ /* 0x000fe2000f8e00ff */
[----:B------:R-:W-:Y:S01]  /*6080*/  IADD3 R15, R30, R15, RZ ;  /* 0x0000000f1e0f7210 */ /* 0x000fe20007ffe0ff */
[----:B------:R-:W-:Y:S01]  /*6090*/  IMAD.IADD R20, R25, 0x1, R20 ;  /* 0x0000000119147824 */ /* 0x000fe200078e0214 */
[----:B------:R-:W-:Y:S01]  /*60a0*/  IADD3 R11, R34, R11, RZ ;  /* 0x0000000b220b7210 */ /* 0x000fe20007ffe0ff */
[----:B------:R-:W-:Y:S01]  /*60b0*/  IMAD.IADD R18, R31, 0x1, R18 ;  /* 0x000000011f127824 */ /* 0x000fe200078e0212 */
[----:B------:R-:W-:Y:S01]  /*60c0*/  ISETP.GE.U32.AND P1, PT, R29, R40, PT ;  /* 0x000000281d00720c */ /* 0x000fe20003f26070 */
[----:B------:R-:W-:Y:S01]  /*60d0*/  IMAD.IADD R13, R32, 0x1, R13 ;  /* 0x00000001200d7824 */ /* 0x000fe200078e020d */
[----:B------:R-:W-:Y:S01]  /*60e0*/  IADD3 R9, R38, R9, RZ ;  /* 0x0000000926097210 */ /* 0x000fe20007ffe0ff */
[----:B------:R-:W-:-:S02]  /*60f0*/  IMAD.IADD R14, R33, 0x1, R14 ;  /* 0x00000001210e7824 */ /* 0x000fc400078e020e */
[----:B------:R-:W-:Y:S02]  /*6100*/  IMAD.IADD R12, R35, 0x1, R12 ;  /* 0x00000001230c7824 */ /* 0x000fe400078e020c */
[----:B------:R-:W-:Y:S02]  /*6110*/  IMAD.IADD R10, R39, 0x1, R10 ;  /* 0x00000001270a7824 */ /* 0x000fe400078e020a */
[----:B------:R-:W-:Y:S02]  /*6120*/  IMAD.IADD R8, R37, 0x1, R8 ;  /* 0x0000000125087824 */ /* 0x000fe400078e0208 */
[----:B------:R-:W-:Y:S01]  /*6130*/  IMAD.IADD R7, R36, 0x1, R7 ;  /* 0x0000000124077824 */ /* 0x000fe200078e0207 */
[C---:B--2---:R-:W-:Y:S02]  /*6140*/  PRMT R43, R26.reuse, 0x7770, RZ ;  /* 0x000077701a2b7816 */ /* 0x044fe400000000ff */
[C---:B------:R-:W-:Y:S02]  /*6150*/  PRMT R44, R26.reuse, 0x7771, RZ ;  /* 0x000077711a2c7816 */ /* 0x040fe400000000ff */
[----:B------:R-:W-:-:S02]  /*6160*/  PRMT R45, R26, 0x7772, RZ ;  /* 0x000077721a2d7816 */ /* 0x000fc400000000ff */
[----:B------:R-:W-:Y:S01]  /*6170*/  PRMT R26, R26, 0x7773, RZ ;  /* 0x000077731a1a7816 */ /* 0x000fe200000000ff */
[----:B------:R-:W-:Y:S01]  /*6180*/  IMAD.IADD R5, R44, 0x1, R5 ;  /* 0x000000012c057824 */ /* 0x000fe200078e0205 */
[----:B------:R-:W-:Y:S01]  /*6190*/  IADD3 R6, R43, R6, RZ ;  /* 0x000000062b067210 */ /* 0x000fe20007ffe0ff */
[----:B------:R-:W-:Y:S01]  /*61a0*/  IMAD.IADD R4, R45, 0x1, R4 ;  /* 0x000000012d047824 */ /* 0x000fe200078e0204 */
[----:B------:R-:W-:Y:S01]  /*61b0*/  IADD3 R3, R26, R3, RZ ;  /* 0x000000031a037210 */ /* 0x000fe20007ffe0ff */
[----:B------:R-:W-:Y:S06]  /*61c0*/  @!P1 BRA `(.L_x_2365) ;  /* 0xffffffbc000c9947 */ /* 0x000fec000383ffff */
[----:B------:R-:W-:Y:S05]  /*61d0*/  BSYNC B1 ;  /* 0x0000000000017941 */ /* 0x000fea0003800000 */
.L_x_2360:
[----:B0-----:R-:W-:-:S07]  /*61e0*/  PRMT R42, R26, 0x7610, R42 ;  /* 0x000076101a2a7816 */ /* 0x001fce000000002a */
.L_x_2359:
[----:B------:R-:W-:Y:S05]  /*61f0*/  BSYNC B0 ;  /* 0x0000000000007941 */ /* 0x000fea0003800000 */
.L_x_2358:
[----:B------:R-:W-:Y:S01]  /*6200*/  ISETP.GE.U32.AND P0, PT, R41, R40, PT ;  /* 0x000000282900720c */ /* 0x000fe20003f06070 */
[----:B------:R-:W-:-:S12]  /*6210*/  BSSY B0, `(.L_x_2366) ;  /* 0x0000476000007945 */ /* 0x000fd80003800000 */
[----:B------:R-:W-:Y:S05]  /*6220*/  @P0 BRA `(.L_x_2367) ;  /* 0x0000004400d00947 */ /* 0x000fea0003800000 */
[----:B------:R-:W0:Y:S01]  /*6230*/  LDC R46, c[0x0][0x254] ;  /* 0x00009500ff2e7b82 */ /* 0x000e220000000800 */
[----:B------:R-:W-:Y:S01]  /*6240*/  IMAD.MOV.U32 R30, RZ, RZ, RZ ;  /* 0x000000ffff1e7224 */ /* 0x000fe200078e00ff */
        /* <DEDUP_REMOVED lines=263> */
[----:B------:R-:W-:Y:S01]  /*72c0*/  @P2 IMAD.MOV.U32 R26, RZ, RZ, RZ ;  /* 0x000000ffff1a2224 */ /* 0x000fe200078e00ff */
[----:B------:R-:W-:-:S05]  /*72d0*/  IADD3 R28, -R27, RZ, RZ ;  /* 0x000000ff1b1c7210 */ /* 0x000fca0007ffe1ff */
[----:B------:R-:W-:Y:S01]  /*72e0*/  IMAD R29, R28, UR4, R29 ;  /* 0x000000041c1d7c24 */ /* 0x000fe2000f8e021d */
[----:B------:R-:W1:Y:S01]  /*72f0*/  @P2 LDC R48, c[0x0][0x380] ;  /* 0x0000e000ff302b82 */ /* 0x000e620000000800 */
[----:B------:R-:W-:Y:S02]  /*7300*/  ULDC UR4, c[0x0][0x3e0] ;  /* 0x0000f80000047ab9 */ /* 0x000fe40000000800 */
[----:B------:R-:W-:-:S05]  /*7310*/  IMAD R30, R29, UR4, R30 ;  /* 0x000000041d1e7c24 */ /* 0x000fca000f8e021e */
[----:B------:R-:W2:Y:S01]  /*7320*/  @P2 LDC R31, c[0x0][0x3e4] ;  /* 0x0000f900ff1f2b82 */ /* 0x000ea20000000800 */
[----:B0-----:R-:W-:-:S05]  /*7330*/  @P2 IMAD.HI.U32 R25, R27, R25, R26 ;  /* 0x000000191b192227 */ /* 0x001fca00078e001a */
[----:B-1----:R-:W-:-:S05]  /*7340*/  @P2 SHF.R.U32.HI R25, RZ, R48, R25 ;  /* 0x00000030ff192219 */ /* 0x002fca0000011619 */
[----:B------:R-:W-:-:S04]  /*7350*/  @P2 IMAD.MOV R25, RZ, RZ, -R25 ;  /* 0x000000ffff192224 */ /* 0x000fc800078e0a19 */
[----:B------:R-:W-:-:S04]  /*7360*/  @P2 IMAD R27, R24, R25, R27 ;  /* 0x00000019181b2224 */ /* 0x000fc800078e021b */
[----:B--2---:R-:W-:-:S07]  /*7370*/  @P2 IMAD R30, R27, R31, R30 ;  /* 0x0000001f1b1e2224 */ /* 0x004fce00078e021e */
.L_x_2368:
[----:B------:R-:W-:-:S04]  /*7380*/  LOP3.LUT R29, R30, 0xfffffffc, RZ, 0xc0, !PT ;  /* 0xfffffffc1e1d7812 */ /* 0x000fc800078ec0ff */
[----:B------:R-:W-:-:S05]  /*7390*/  IADD3 R28, P2, R29, R16, RZ ;  /* 0x000000101d1c7210 */ /* 0x000fca0007f5e0ff */
[----:B------:R-:W-:-:S05]  /*73a0*/  IMAD.X R29, RZ, RZ, R19, P2 ;  /* 0x000000ffff1d7224 */ /* 0x000fca00010e0613 */
[----:B------:R-:W2:Y:S01]  /*73b0*/  LDG.E R28, desc[UR58][R28.64] ;  /* 0x0000003a1c1c7981 */ /* 0x000ea2000c1e1900 */
[----:B------:R-:W-:-:S04]  /*73c0*/  IADD3 R27, R41, R0, RZ ;  /* 0x00000000291b7210 */ /* 0x000fc80007ffe0ff */
[----:B------:R-:W-:Y:S02]  /*73d0*/  ISETP.GE.U32.AND P2, PT, R27, R40, PT ;  /* 0x000000281b00720c */ /* 0x000fe40003f46070 */
[C---:B--2---:R-:W-:Y:S02]  /*73e0*/  PRMT R24, R28.reuse, 0x7770, RZ ;  /* 0x000077701c187816 */ /* 0x044fe400000000ff */
[C---:B------:R-:W-:Y:S02]  /*73f0*/  PRMT R25, R28.reuse, 0x7771, RZ ;  /* 0x000077711c197816 */ /* 0x040fe400000000ff */
[C---:B------:R-:W-:Y:S02]  /*7400*/  PRMT R31, R28.reuse, 0x7772, RZ ;  /* 0x000077721c1f7816 */ /* 0x040fe400000000ff */
[----:B------:R-:W-:-:S05]  /*7410*/  PRMT R30, R28, 0x7773, RZ ;  /* 0x000077731c1e7816 */ /* 0x000fca00000000ff */
[----:B------:R-:W-:Y:S05]  /*7420*/  @P2 BRA `(.L_x_2367) ;  /* 0x0000003400502947 */ /* 0x000fea0003800000 */
[----:B------:R-:W-:Y:S01]  /*7430*/  IMAD.MOV.U32 R47, RZ, RZ, RZ ;  /* 0x000000ffff2f7224 */ /* 0x000fe200078e00ff */
        /* <DEDUP_REMOVED lines=265> */
[----:B0-----:R-:W-:-:S04]  /*84d0*/  @P2 IMAD.HI.U32 R29, R33, R29, R32 ;  /* 0x0000001d211d2227 */ /* 0x001fc800078e0020 */
[----:B------:R-:W-:Y:S01]  /*84e0*/  IMAD R32, R49, UR4, R35 ;  /* 0x0000000431207c24 */ /* 0x000fe2000f8e0223 */
[----:B------:R-:W-:Y:S01]  /*84f0*/  ULDC UR4, c[0x0][0x3e0] ;  /* 0x0000f80000047ab9 */ /* 0x000fe20000000800 */
[----:B-1----:R-:W-:Y:S02]  /*8500*/  @P2 SHF.R.U32.HI R29, RZ, R48, R29 ;  /* 0x00000030ff1d2219 */ /* 0x002fe4000001161d */
[----:B------:R-:W-:Y:S02]  /*8510*/  IMAD R47, R32, UR4, R47 ;  /* 0x00000004202f7c24 */ /* 0x000fe4000f8e022f */
[----:B------:R-:W-:-:S05]  /*8520*/  @P2 IADD3 R29, -R29, RZ, RZ ;  /* 0x000000ff1d1d2210 */ /* 0x000fca0007ffe1ff */
[----:B------:R-:W-:-:S04]  /*8530*/  @P2 IMAD R28, R28, R29, R33 ;  /* 0x0000001d1c1c2224 */ /* 0x000fc800078e0221 */
[----:B--2---:R-:W-:-:S07]  /*8540*/  @P2 IMAD R47, R28, R34, R47 ;  /* 0x000000221c2f2224 */ /* 0x004fce00078e022f */
.L_x_2369:
        /* <DEDUP_REMOVED lines=285> */
.L_x_2370:
[----:B------:R-:W-:-:S04]  /*9720*/  LOP3.LUT R29, R47, 0xfffffffc, RZ, 0xc0, !PT ;  /* 0xfffffffc2f1d7812 */ /* 0x000fc800078ec0ff */
[----:B------:R-:W-:-:S04]  /*9730*/  IADD3 R28, P2, R29, R16, RZ ;  /* 0x000000101d1c7210 */ /* 0x000fc80007f5e0ff */
[----:B------:R-:W-:-:S05]  /*9740*/  IADD3.X R29, RZ, R19, RZ, P2, !PT ;  /* 0x00000013ff1d7210 */ /* 0x000fca00017fe4ff */
[----:B------:R-:W2:Y:S01]  /*9750*/  LDG.E R28, desc[UR58][R28.64] ;  /* 0x0000003a1c1c7981 */ /* 0x000ea2000c1e1900 */
[----:B------:R-:W-:-:S05]  /*9760*/  IMAD.IADD R27, R27, 0x1, R0 ;  /* 0x000000011b1b7824 */ /* 0x000fca00078e0200 */
[----:B------:R-:W-:Y:S02]  /*9770*/  ISETP.GE.U32.AND P2, PT, R27, R40, PT ;  /* 0x000000281b00720c */ /* 0x000fe40003f46070 */
[C---:B--2---:R-:W-:Y:S02]  /*9780*/  PRMT R39, R28.reuse, 0x7770, RZ ;  /* 0x000077701c277816 */ /* 0x044fe400000000ff */
[C---:B------:R-:W-:Y:S02]  /*9790*/  PRMT R38, R28.reuse, 0x7771, RZ ;  /* 0x000077711c267816 */ /* 0x040fe400000000ff */
[C---:B------:R-:W-:Y:S02]  /*97a0*/  PRMT R37, R28.reuse, 0x7772, RZ ;  /* 0x000077721c257816 */ /* 0x040fe400000000ff */
[----:B------:R-:W-:-:S05]  /*97b0*/  PRMT R36, R28, 0x7773, RZ ;  /* 0x000077731c247816 */ /* 0x000fca00000000ff */
        /* <DEDUP_REMOVED lines=275> */
.L_x_2371:
[----:B------:R-:W-:-:S04]  /*a8f0*/  LOP3.LUT R27, R42, 0xfffffffc, RZ, 0xc0, !PT ;  /* 0xfffffffc2a1b7812 */ /* 0x000fc800078ec0ff */
[----:B------:R-:W-:-:S05]  /*a900*/  IADD3 R26, P1, R27, R16, RZ ;  /* 0x000000101b1a7210 */ /* 0x000fca0007f3e0ff */
[----:B------:R-:W-:-:S05]  /*a910*/  IMAD.X R27, RZ, RZ, R19, P1 ;  /* 0x000000ffff1b7224 */ /* 0x000fca00008e0613 */
[----:B------:R-:W2:Y:S02]  /*a920*/  LDG.E R26, desc[UR58][R26.64] ;  /* 0x0000003a1a1a7981 */ /* 0x000ea4000c1e1900 */
[C---:B--2---:R-:W-:Y:S02]  /*a930*/  PRMT R43, R26.reuse, 0x7770, RZ ;  /* 0x000077701a2b7816 */ /* 0x044fe400000000ff */
[C---:B------:R-:W-:Y:S02]  /*a940*/  PRMT R44, R26.reuse, 0x7771, RZ ;  /* 0x000077711a2c7816 */ /* 0x040fe400000000ff */
[C---:B------:R-:W-:Y:S02]  /*a950*/  PRMT R45, R26.reuse, 0x7772, RZ ;  /* 0x000077721a2d7816 */ /* 0x040fe400000000ff */
[----:B------:R-:W-:-:S07]  /*a960*/  PRMT R42, R26, 0x7773, RZ ;  /* 0x000077731a2a7816 */ /* 0x000fce00000000ff */
.L_x_2367:
[----:B------:R-:W-:Y:S05]  /*a970*/  BSYNC B0 ;  /* 0x0000000000007941 */ /* 0x000fea0003800000 */
.L_x_2366:
        /* <DEDUP_REMOVED lines=30> */
.L_x_2373:
[----:B------:R-:W-:Y:S05]  /*ab60*/  BSYNC B0 ;  /* 0x0000000000007941 */ /* 0x000fea0003800000 */
.L_x_2372:
        /* <DEDUP_REMOVED lines=13> */
.L_x_2357:
        /* <DEDUP_REMOVED lines=33> */
[----:B------:R-:W-:-:S07]  /*ae50*/  PRMT R8, R3, 0x7610, R8 ;  /* 0x0000761003087816 */ /* 0x000fce0000000008 */
.L_x_2377:
[----:B------:R-:W-:Y:S02]  /*ae60*/  IMAD R4, R6, R41, RZ ;  /* 0x0000002906047224 */ /* 0x000fe400078e02ff */
[----:B------:R-:W-:-:S03]  /*ae70*/  IMAD.IADD R41, R0, 0x1, R41 ;  /* 0x0000000100297824 */ /* 0x000fc600078e0229 */
[----:B------:R-:W-:Y:S01]  /*ae80*/  LOP3.LUT R5, R4, 0xfffffffc, RZ, 0xc0, !PT ;  /* 0xfffffffc04057812 */ /* 0x000fe200078ec0ff */
[C---:B------:R-:W-:Y:S01]  /*ae90*/  IMAD R7, R41.reuse, R6, RZ ;  /* 0x0000000629077224 */ /* 0x040fe200078e02ff */
[----:B------:R-:W-:Y:S02]  /*aea0*/  IADD3 R41, R41, R0, RZ ;  /* 0x0000000029297210 */ /* 0x000fe40007ffe0ff */
[----:B------:R-:W-:Y:S02]  /*aeb0*/  IADD3 R4, P0, R5, R16, RZ ;  /* 0x0000001005047210 */ /* 0x000fe40007f1e0ff */
[----:B------:R-:W-:-:S03]  /*aec0*/  LOP3.LUT R7, R7, 0xfffffffc, RZ, 0xc0, !PT ;  /* 0xfffffffc07077812 */ /* 0x000fc600078ec0ff */
[----:B------:R-:W-:Y:S01]  /*aed0*/  IMAD.X R5, RZ, RZ, R19, P0 ;  /* 0x000000ffff057224 */ /* 0x000fe200000e0613 */
[----:B------:R-:W-:Y:S01]  /*aee0*/  IADD3 R28, P0, R7, R16, RZ ;  /* 0x00000010071c7210 */ /* 0x000fe20007f1e0ff */
[C---:B------:R-:W-:Y:S02]  /*aef0*/  IMAD R7, R41.reuse, R6, RZ ;  /* 0x0000000629077224 */ /* 0x040fe400078e02ff */
[----:B------:R-:W-:Y:S01]  /*af00*/  IMAD.IADD R41, R41, 0x1, R0 ;  /* 0x0000000129297824 */ /* 0x000fe200078e0200 */
[----:B------:R0:W2:Y:S01]  /*af10*/  LDG.E R4, desc[UR58][R4.64] ;  /* 0x0000003a04047981 */ /* 0x0000a2000c1e1900 */
[----:B------:R-:W-:Y:S02]  /*af20*/  IADD3.X R29, RZ, R19, RZ, P0, !PT ;  /* 0x00000013ff1d7210 */ /* 0x000fe400007fe4ff */
[----:B------:R-:W-:-:S03]  /*af30*/  LOP3.LUT R7, R7, 0xfffffffc, RZ, 0xc0, !PT ;  /* 0xfffffffc07077812 */ /* 0x000fc600078ec0ff */
[----:B------:R2:W3:Y:S01]  /*af40*/  LDG.E R37, desc[UR58][R28.64] ;  /* 0x0000003a1c257981 */ /* 0x0004e2000c1e1900 */
[----:B------:R-:W-:Y:S01]  /*af50*/  IADD3 R32, P0, R7, R16, RZ ;  /* 0x0000001007207210 */ /* 0x000fe20007f1e0ff */
[----:B------:R-:W-:-:S03]  /*af60*/  IMAD R7, R41, R6, RZ ;  /* 0x0000000629077224 */ /* 0x000fc600078e02ff */
[----:B------:R-:W-:Y:S02]  /*af70*/  IADD3.X R33, RZ, R19, RZ, P0, !PT ;  /* 0x00000013ff217210 */ /* 0x000fe400007fe4ff */
[----:B------:R-:W-:-:S03]  /*af80*/  LOP3.LUT R7, R7, 0xfffffffc, RZ, 0xc0, !PT ;  /* 0xfffffffc07077812 */ /* 0x000fc600078ec0ff */
[----:B------:R3:W4:Y:S01]  /*af90*/  LDG.E R32, desc[UR58][R32.64] ;  /* 0x0000003a20207981 */ /* 0x000722000c1e1900 */
[----:B------:R-:W-:-:S05]  /*afa0*/  IADD3 R30, P0, R7, R16, RZ ;  /* 0x00000010071e7210 */ /* 0x000fca0007f1e0ff */
[----:B------:R-:W-:-:S05]  /*afb0*/  IMAD.X R31, RZ, RZ, R19, P0 ;  /* 0x000000ffff1f7224 */ /* 0x000fca00000e0613 */
[----:B------:R-:W5:Y:S01]  /*afc0*/  LDG.E R30, desc[UR58][R30.64] ;  /* 0x0000003a1e1e7981 */ /* 0x000f62000c1e1900 */
[----:B------:R-:W-:-:S05]  /*afd0*/  IADD3 R41, R41, R0, RZ ;  /* 0x0000000029297210 */ /* 0x000fca0007ffe0ff */
[----:B0-----:R-:W-:-:S05]  /*afe0*/  IMAD R5, R0, 0x3, R41 ;  /* 0x0000000300057824 */ /* 0x001fca00078e0229 */
[----:B------:R-:W-:Y:S02]  /*aff0*/  ISETP.GE.U32.AND P0, PT, R5, R40, PT ;  /* 0x000000280500720c */ /* 0x000fe40003f06070 */
[C---:B--2---:R-:W-:Y:S02]  /*b000*/  PRMT R29, R4.reuse, 0x7770, RZ ;  /* 0x00007770041d7816 */ /* 0x044fe400000000ff */
[C---:B------:R-:W-:Y:S02]  /*b010*/  PRMT R28, R4.reuse, 0x7771, RZ ;  /* 0x00007771041c7816 */ /* 0x040fe400000000ff */
[C---:B------:R-:W-:Y:S01]  /*b020*/  PRMT R43, R4.reuse, 0x7772, RZ ;  /* 0x00007772042b7816 */ /* 0x040fe200000000ff */
[----:B------:R-:W-:Y:S01]  /*b030*/  IMAD.IADD R8, R29, 0x1, R8 ;  /* 0x000000011d087824 */ /* 0x000fe200078e0208 */
[----:B------:R-:W-:Y:S02]  /*b040*/  PRMT R44, R4, 0x7773, RZ ;  /* 0x00007773042c7816 */ /* 0x000fe400000000ff */
[----:B---3--:R-:W-:Y:S01]  /*b050*/  PRMT R33, R37, 0x7770, RZ ;  /* 0x0000777025217816 */ /* 0x008fe200000000ff */
[----:B------:R-:W-:Y:S01]  /*b060*/  IMAD.IADD R26, R43, 0x1, R26 ;  /* 0x000000012b1a7824 */ /* 0x000fe200078e021a */
[----:B------:R-:W-:-:S02]  /*b070*/  PRMT R35, R37, 0x7771, RZ ;  /* 0x0000777125237816 */ /* 0x000fc400000000ff */
[----:B------:R-:W-:Y:S01]  /*b080*/  PRMT R34, R37, 0x7772, RZ ;  /* 0x0000777225227816 */ /* 0x000fe200000000ff */
[----:B------:R-:W-:Y:S01]  /*b090*/  IMAD.IADD R24, R33, 0x1, R24 ;  /* 0x0000000121187824 */ /* 0x000fe200078e0218 */
[----:B------:R-:W-:Y:S02]  /*b0a0*/  PRMT R37, R37, 0x7773, RZ ;  /* 0x0000777325257816 */ /* 0x000fe400000000ff */
[----:B----4-:R-:W-:Y:S01]  /*b0b0*/  PRMT R42, R32, 0x7770, RZ ;  /* 0x00007770202a7816 */ /* 0x010fe200000000ff */
[----:B------:R-:W-:Y:S01]  /*b0c0*/  IMAD.IADD R21, R34, 0x1, R21 ;  /* 0x0000000122157824 */ /* 0x000fe200078e0215 */
[C---:B------:R-:W-:Y:S02]  /*b0d0*/  PRMT R38, R32.reuse, 0x7771, RZ ;  /* 0x0000777120267816 */ /* 0x040fe400000000ff */
[----:B------:R-:W-:Y:S01]  /*b0e0*/  PRMT R39, R32, 0x7772, RZ ;  /* 0x0000777220277816 */ /* 0x000fe200000000ff */
[----:B------:R-:W-:Y:S01]  /*b0f0*/  IMAD.IADD R15, R42, 0x1, R15 ;  /* 0x000000012a0f7824 */ /* 0x000fe200078e020f */
[----:B------:R-:W-:-:S02]  /*b100*/  PRMT R36, R32, 0x7773, RZ ;  /* 0x0000777320247816 */ /* 0x000fc400000000ff */
[----:B------:R-:W-:Y:S01]  /*b110*/  IADD3 R27, R28, R27, RZ ;  /* 0x0000001b1c1b7210 */ /* 0x000fe20007ffe0ff */
[----:B------:R-:W-:Y:S01]  /*b120*/  IMAD.IADD R14, R39, 0x1, R14 ;  /* 0x00000001270e7824 */ /* 0x000fe200078e020e */
[----:B------:R-:W-:Y:S02]  /*b130*/  IADD3 R25, R44, R25, RZ ;  /* 0x000000192c197210 */ /* 0x000fe40007ffe0ff */
[C---:B-----5:R-:W-:Y:S02]  /*b140*/  PRMT R7, R30.reuse, 0x7770, RZ ;  /* 0x000077701e077816 */ /* 0x060fe400000000ff */
[C---:B------:R-:W-:Y:S02]  /*b150*/  PRMT R4, R30.reuse, 0x7772, RZ ;  /* 0x000077721e047816 */ /* 0x040fe400000000ff */
[C---:B------:R-:W-:Y:S01]  /*b160*/  PRMT R5, R30.reuse, 0x7771, RZ ;  /* 0x000077711e057816 */ /* 0x040fe200000000ff */
[----:B------:R-:W-:Y:S01]  /*b170*/  IMAD.IADD R12, R7, 0x1, R12 ;  /* 0x00000001070c7824 */ /* 0x000fe200078e020c */
[----:B------:R-:W-:Y:S01]  /*b180*/  PRMT R32, R30, 0x7773, RZ ;  /* 0x000077731e207816 */ /* 0x000fe200000000ff */
[----:B------:R-:W-:Y:S01]  /*b190*/  IMAD.IADD R11, R4, 0x1, R11 ;  /* 0x00000001040b7824 */ /* 0x000fe200078e020b */
[----:B------:R-:W-:-:S02]  /*b1a0*/  IADD3 R18, R35, R18, RZ ;  /* 0x0000001223127210 */ /* 0x000fc40007ffe0ff */
[----:B------:R-:W-:Y:S02]  /*b1b0*/  IADD3 R20, R37, R20, RZ ;  /* 0x0000001425147210 */ /* 0x000fe40007ffe0ff */
[----:B------:R-:W-:Y:S02]  /*b1c0*/  IADD3 R9, R38, R9, RZ ;  /* 0x0000000926097210 */ /* 0x000fe40007ffe0ff */
[----:B------:R-:W-:Y:S02]  /*b1d0*/  IADD3 R13, R36, R13, RZ ;  /* 0x0000000d240d7210 */ /* 0x000fe40007ffe0ff */
[----:B------:R-:W-:Y:S02]  /*b1e0*/  IADD3 R10, R5, R10, RZ ;  /* 0x0000000a050a7210 */ /* 0x000fe40007ffe0ff */
[----:B------:R-:W-:Y:S01]  /*b1f0*/  IADD3 R3, R32, R3, RZ ;  /* 0x0000000320037210 */ /* 0x000fe20007ffe0ff */
[----:B------:R-:W-:Y:S06]  /*b200*/  @!P0 BRA `(.L_x_2377) ;  /* 0xfffffffc00148947 */ /* 0x000fec000383ffff */
[----:B------:R-:W-:Y:S05]  /*b210*/  BSYNC B1 ;  /* 0x0000000000017941 */ /* 0x000fea0003800000 */
.L_x_2376:
[----:B------:R-:W-:Y:S02]  /*b220*/  PRMT R30, R44, 0x7610, R30 ;  /* 0x000076102c1e7816 */ /* 0x000fe4000000001e */
[----:B------:R-:W-:Y:S02]  /*b230*/  PRMT R31, R43, 0x7610, R31 ;  /* 0x000076102b1f7816 */ /* 0x000fe4000000001f */
[----:B------:R-:W-:Y:S02]  /*b240*/  PRMT R45, R39, 0x7610, R45 ;  /* 0x00007610272d7816 */ /* 0x000fe4000000002d */
[----:B------:R-:W-:Y:S02]  /*b250*/  PRMT R44, R36, 0x7610, R44 ;  /* 0x00007610242c7816 */ /* 0x000fe4000000002c */
[----:B------:R-:W-:Y:S02]  /*b260*/  PRMT R39, R7, 0x7610, R39 ;  /* 0x0000761007277816 */ /* 0x000fe40000000027 */
[----:B------:R-:W-:-:S02]  /*b270*/  PRMT R43, R5, 0x7610, R43 ;  /* 0x00007610052b7816 */ /* 0x000fc4000000002b */
[----:B------:R-:W-:-:S07]  /*b280*/  PRMT R36, R4, 0x7610, R36 ;  /* 0x0000761004247816 */ /* 0x000fce0000000024 */
.L_x_2375:
[----:B------:R-:W-:Y:S05]  /*b290*/  BSYNC B0 ;  /* 0x0000000000007941 */ /* 0x000fea0003800000 */
.L_x_2374:
[----:B------:R-:W-:Y:S01]  /*b2a0*/  ISETP.GE.U32.AND P0, PT, R41, R40, PT ;  /* 0x000000282900720c */ /* 0x000fe20003f06070 */
[----:B------:R-:W-:-:S12]  /*b2b0*/  BSSY B0, `(.L_x_2378) ;  /* 0x0000032000007945 */ /* 0x000fd80003800000 */
[----:B------:R-:W-:Y:S05]  /*b2c0*/  @P0 BRA `(.L_x_2379) ;  /* 0x0000000000c00947 */ /* 0x000fea0003800000 */
[----:B------:R-:W-:-:S05]  /*b2d0*/  IMAD R4, R41, R6, RZ ;  /* 0x0000000629047224 */ /* 0x000fca00078e02ff */
        /* <DEDUP_REMOVED lines=23> */
[----:B------:R-:W-:-:S05]  /*b450*/  IMAD.IADD R5, R7, 0x1, R0 ;  /* 0x0000000107057824 */ /* 0x000fca00078e0200 */
[----:B------:R-:W-:-:S13]  /*b460*/  ISETP.GE.U32.AND P1, PT, R5, R40, PT ;  /* 0x000000280500720c */ /* 0x000fda0003f26070 */
[-C--:B------:R-:W-:Y:S02]  /*b470*/  @!P1 IMAD R4, R5, R6.reuse, RZ ;  /* 0x0000000605049224 */ /* 0x080fe400078e02ff */
[----:B------:R-:W-:-:S03]  /*b480*/  IMAD R6, R7, R6, RZ ;  /* 0x0000000607067224 */ /* 0x000fc600078e02ff */
[----:B------:R-:W-:Y:S02]  /*b490*/  @!P1 LOP3.LUT R5, R4, 0xfffffffc, RZ, 0xc0, !PT ;  /* 0xfffffffc04059812 */ /* 0x000fe400078ec0ff */
[----:B------:R-:W-:Y:S02]  /*b4a0*/  LOP3.LUT R7, R6, 0xfffffffc, RZ, 0xc0, !PT ;  /* 0xfffffffc06077812 */ /* 0x000fe400078ec0ff */
[----:B------:R-:W-:-:S04]  /*b4b0*/  @!P1 IADD3 R4, P2, R5, R16, RZ ;  /* 0x0000001005049210 */ /* 0x000fc80007f5e0ff */
[----:B------:R-:W-:Y:S02]  /*b4c0*/  @!P1 IADD3.X R5, RZ, R19, RZ, P2, !PT ;  /* 0x00000013ff059210 */ /* 0x000fe400017fe4ff */
[----:B------:R-:W-:-:S03]  /*b4d0*/  IADD3 R6, P2, R7, R16, RZ ;  /* 0x0000001007067210 */ /* 0x000fc60007f5e0ff */
[----:B------:R-:W2:Y:S02]  /*b4e0*/  @!P1 LDG.E R4, desc[UR58][R4.64] ;  /* 0x0000003a04049981 */ /* 0x000ea4000c1e1900 */
[----:B------:R-:W-:-:S05]  /*b4f0*/  IMAD.X R7, RZ, RZ, R19, P2 ;  /* 0x000000ffff077224 */ /* 0x000fca00010e0613 */
[----:B------:R-:W3:Y:S01]  /*b500*/  LDG.E R6, desc[UR58][R6.64] ;  /* 0x0000003a06067981 */ /* 0x000ee2000c1e1900 */
[C---:B--2---:R-:W-:Y:S02]  /*b510*/  @!P1 PRMT R38, R4.reuse, 0x7772, RZ ;  /* 0x0000777204269816 */ /* 0x044fe400000000ff */
[C---:B------:R-:W-:Y:S02]  /*b520*/  @!P1 PRMT R42, R4.reuse, 0x7773, RZ ;  /* 0x00007773042a9816 */ /* 0x040fe400000000ff */
[C---:B------:R-:W-:Y:S02]  /*b530*/  @!P1 PRMT R16, R4.reuse, 0x7770, RZ ;  /* 0x0000777004109816 */ /* 0x040fe400000000ff */
[----:B------:R-:W-:Y:S02]  /*b540*/  @!P1 PRMT R19, R4, 0x7771, RZ ;  /* 0x0000777104139816 */ /* 0x000fe400000000ff */
[----:B------:R-:W-:Y:S02]  /*b550*/  @!P1 PRMT R36, R38, 0x7610, R36 ;  /* 0x0000761026249816 */ /* 0x000fe40000000024 */
[----:B------:R-:W-:-:S02]  /*b560*/  @!P1 PRMT R32, R42, 0x7610, R32 ;  /* 0x000076102a209816 */ /* 0x000fc40000000020 */
[----:B------:R-:W-:Y:S02]  /*b570*/  @!P1 PRMT R39, R16, 0x7610, R39 ;  /* 0x0000761010279816 */ /* 0x000fe40000000027 */
[----:B------:R-:W-:Y:S02]  /*b580*/  @!P1 PRMT R43, R19, 0x7610, R43 ;  /* 0x00007610132b9816 */ /* 0x000fe4000000002b */
[C---:B---3--:R-:W-:Y:S02]  /*b590*/  PRMT R42, R6.reuse, 0x7770, RZ ;  /* 0x00007770062a7816 */ /* 0x048fe400000000ff */
[C---:B------:R-:W-:Y:S02]  /*b5a0*/  PRMT R38, R6.reuse, 0x7771, RZ ;  /* 0x0000777106267816 */ /* 0x040fe400000000ff */
[C---:B------:R-:W-:Y:S02]  /*b5b0*/  PRMT R45, R6.reuse, 0x7772, RZ ;  /* 0x00007772062d7816 */ /* 0x040fe400000000ff */
[----:B------:R-:W-:-:S07]  /*b5c0*/  PRMT R44, R6, 0x7773, RZ ;  /* 0x00007773062c7816 */ /* 0x000fce00000000ff */
.L_x_2379:
[----:B------:R-:W-:Y:S05]  /*b5d0*/  BSYNC B0 ;  /* 0x0000000000007941 */ /* 0x000fea0003800000 */
.L_x_2378:
        /* <DEDUP_REMOVED lines=30> */
.L_x_2381:
[----:B------:R-:W-:Y:S05]  /*b7c0*/  BSYNC B0 ;  /* 0x0000000000007941 */ /* 0x000fea0003800000 */
.L_x_2380:
        /* <DEDUP_REMOVED lines=13> */
.L_x_2356:
        /* <DEDUP_REMOVED lines=16> */
[----:B------:R-:W-:-:S02]  /*b9a0*/  MOV R13, UR4 ;  /* 0x00000004000d7c02 */ /* 0x000fc40008000f00 */
[----:B------:R-:W-:Y:S01]  /*b9b0*/  MOV R11, UR4 ;  /* 0x00000004000b7c02 */ /* 0x000fe20008000f00 */
[----:B0-----:R-:W-:-:S05]  /*b9c0*/  IMAD R3, R0, 0x3, R29 ;  /* 0x0000000300037824 */ /* 0x001fca00078e021d */
[----:B------:R-:W-:Y:S01]  /*b9d0*/  ISETP.GE.U32.AND P0, PT, R3, R40, PT ;  /* 0x000000280300720c */ /* 0x000fe20003f06070 */
[----:B------:R-:W-:-:S12]  /*b9e0*/  IMAD.U32 R3, RZ, RZ, UR4 ;  /* 0x00000004ff037e24 */ /* 0x000fd8000f8e00ff */
        /* <DEDUP_REMOVED lines=17> */
.L_x_2385:
[C---:B------:R-:W-:Y:S01]  /*bb00*/  LOP3.LUT R5, R29.reuse, 0xfffffffc, RZ, 0xc0, !PT ;  /* 0xfffffffc1d057812 */ /* 0x040fe200078ec0ff */
[----:B------:R-:W-:-:S03]  /*bb10*/  IMAD.IADD R29, R29, 0x1, R0 ;  /* 0x000000011d1d7824 */ /* 0x000fc600078e0200 */
[-C--:B------:R-:W-:Y:S02]  /*bb20*/  IADD3 R4, P0, R5, R16.reuse, RZ ;  /* 0x0000001005047210 */ /* 0x080fe40007f1e0ff */
[C---:B------:R-:W-:Y:S01]  /*bb30*/  LOP3.LUT R7, R29.reuse, 0xfffffffc, RZ, 0xc0, !PT ;  /* 0xfffffffc1d077812 */ /* 0x040fe200078ec0ff */
[--C-:B------:R-:W-:Y:S01]  /*bb40*/  IMAD.IADD R29, R29, 0x1, R0.reuse ;  /* 0x000000011d1d7824 */ /* 0x100fe200078e0200 */
[-C--:B------:R-:W-:Y:S02]  /*bb50*/  IADD3.X R5, RZ, R19.reuse, RZ, P0, !PT ;  /* 0x00000013ff057210 */ /* 0x080fe400007fe4ff */
[-C--:B------:R-:W-:Y:S02]  /*bb60*/  IADD3 R6, P0, R7, R16.reuse, RZ ;  /* 0x0000001007067210 */ /* 0x080fe40007f1e0ff */
[C---:B------:R-:W-:Y:S01]  /*bb70*/  LOP3.LUT R31, R29.reuse, 0xfffffffc, RZ, 0xc0, !PT ;  /* 0xfffffffc1d1f7812 */ /* 0x040fe200078ec0ff */
[----:B------:R-:W-:Y:S01]  /*bb80*/  IMAD.IADD R29, R29, 0x1, R0 ;  /* 0x000000011d1d7824 */ /* 0x000fe200078e0200 */
[----:B------:R-:W-:Y:S01]  /*bb90*/  IADD3.X R7, RZ, R19, RZ, P0, !PT ;  /* 0x00000013ff077210 */ /* 0x000fe200007fe4ff */
[----:B------:R0:W2:Y:S01]  /*bba0*/  LDG.E R4, desc[UR58][R4.64] ;  /* 0x0000003a04047981 */ /* 0x0000a2000c1e1900 */
[----:B------:R-:W-:-:S02]  /*bbb0*/  IADD3 R30, P0, R31, R16, RZ ;  /* 0x000000101f1e7210 */ /* 0x000fc40007f1e0ff */
[----:B------:R-:W-:Y:S01]  /*bbc0*/  LOP3.LUT R45, R29, 0xfffffffc, RZ, 0xc0, !PT ;  /* 0xfffffffc1d2d7812 */ /* 0x000fe200078ec0ff */
[----:B------:R-:W3:Y:S01]  /*bbd0*/  LDG.E R6, desc[UR58][R6.64] ;  /* 0x0000003a06067981 */ /* 0x000ee2000c1e1900 */
[----:B------:R-:W-:Y:S02]  /*bbe0*/  IADD3.X R31, RZ, R19, RZ, P0, !PT ;  /* 0x00000013ff1f7210 */ /* 0x000fe400007fe4ff */
[----:B------:R-:W-:-:S03]  /*bbf0*/  IADD3 R44, P0, R45, R16, RZ ;  /* 0x000000102d2c7210 */ /* 0x000fc60007f1e0ff */
[----:B------:R-:W4:Y:S02]  /*bc00*/  LDG.E R30, desc[UR58][R30.64] ;  /* 0x0000003a1e1e7981 */ /* 0x000f24000c1e1900 */
[----:B------:R-:W-:-:S05]  /*bc10*/  IMAD.X R45, RZ, RZ, R19, P0 ;  /* 0x000000ffff2d7224 */ /* 0x000fca00000e0613 */
[----:B------:R-:W5:Y:S01]  /*bc20*/  LDG.E R44, desc[UR58][R44.64] ;  /* 0x0000003a2c2c7981 */ /* 0x000f62000c1e1900 */
[----:B------:R-:W-:-:S05]  /*bc30*/  IADD3 R29, R29, R0, RZ ;  /* 0x000000001d1d7210 */ /* 0x000fca0007ffe0ff */
[----:B0-----:R-:W-:-:S05]  /*bc40*/  IMAD R5, R0, 0x3, R29 ;  /* 0x0000000300057824 */ /* 0x001fca00078e021d */
[----:B------:R-:W-:Y:S02]  /*bc50*/  ISETP.GE.U32.AND P0, PT, R5, R40, PT ;  /* 0x000000280500720c */ /* 0x000fe40003f06070 */
[C---:B--2---:R-:W-:Y:S02]  /*bc60*/  PRMT R28, R4.reuse, 0x7770, RZ ;  /* 0x00007770041c7816 */ /* 0x044fe400000000ff */
[C---:B------:R-:W-:Y:S02]  /*bc70*/  PRMT R43, R4.reuse, 0x7771, RZ ;  /* 0x00007771042b7816 */ /* 0x040fe400000000ff */
[----:B------:R-:W-:Y:S01]  /*bc80*/  PRMT R42, R4, 0x7772, RZ ;  /* 0x00007772042a7816 */ /* 0x000fe200000000ff */
[----:B------:R-:W-:Y:S01]  /*bc90*/  IMAD.IADD R11, R28, 0x1, R11 ;  /* 0x000000011c0b7824 */ /* 0x000fe200078e020b */
[----:B------:R-:W-:Y:S02]  /*bca0*/  PRMT R33, R4, 0x7773, RZ ;  /* 0x0000777304217816 */ /* 0x000fe400000000ff */
[----:B---3--:R-:W-:Y:S01]  /*bcb0*/  PRMT R35, R6, 0x7770, RZ ;  /* 0x0000777006237816 */ /* 0x008fe200000000ff */
[----:B------:R-:W-:Y:S01]  /*bcc0*/  IMAD.IADD R13, R42, 0x1, R13 ;  /* 0x000000012a0d7824 */ /* 0x000fe200078e020d */
[----:B------:R-:W-:-:S02]  /*bcd0*/  PRMT R32, R6, 0x7771, RZ ;  /* 0x0000777106207816 */ /* 0x000fc400000000ff */
[C---:B------:R-:W-:Y:S01]  /*bce0*/  PRMT R37, R6.reuse, 0x7772, RZ ;  /* 0x0000777206257816 */ /* 0x040fe200000000ff */
[----:B------:R-:W-:Y:S01]  /*bcf0*/  IMAD.IADD R10, R35, 0x1, R10 ;  /* 0x00000001230a7824 */ /* 0x000fe200078e020a */
[----:B------:R-:W-:Y:S02]  /*bd00*/  PRMT R34, R6, 0x7773, RZ ;  /* 0x0000777306227816 */ /* 0x000fe400000000ff */
[C---:B----4-:R-:W-:Y:S01]  /*bd10*/  PRMT R38, R30.reuse, 0x7770, RZ ;  /* 0x000077701e267816 */ /* 0x050fe200000000ff */
[----:B------:R-:W-:Y:S01]  /*bd20*/  IMAD.IADD R8, R37, 0x1, R8 ;  /* 0x0000000125087824 */ /* 0x000fe200078e0208 */
[----:B------:R-:W-:Y:S02]  /*bd30*/  PRMT R39, R30, 0x7772, RZ ;  /* 0x000077721e277816 */ /* 0x000fe400000000ff */
[----:B-----5:R-:W-:Y:S01]  /*bd40*/  PRMT R7, R44, 0x7770, RZ ;  /* 0x000077702c077816 */ /* 0x020fe200000000ff */
[----:B------:R-:W-:Y:S01]  /*bd50*/  IMAD.IADD R15, R38, 0x1, R15 ;  /* 0x00000001260f7824 */ /* 0x000fe200078e020f */
[----:B------:R-:W-:Y:S01]  /*bd60*/  PRMT R5, R44, 0x7772, RZ ;  /* 0x000077722c057816 */ /* 0x000fe200000000ff */
[----:B------:R-:W-:Y:S01]  /*bd70*/  IMAD.IADD R20, R39, 0x1, R20 ;  /* 0x0000000127147824 */ /* 0x000fe200078e0214 */
[C---:B------:R-:W-:Y:S01]  /*bd80*/  PRMT R41, R30.reuse, 0x7771, RZ ;  /* 0x000077711e297816 */ /* 0x040fe200000000ff */
[----:B------:R-:W-:Y:S01]  /*bd90*/  IMAD.IADD R24, R7, 0x1, R24 ;  /* 0x0000000107187824 */ /* 0x000fe200078e0218 */
[----:B------:R-:W-:Y:S01]  /*bda0*/  PRMT R36, R30, 0x7773, RZ ;  /* 0x000077731e247816 */ /* 0x000fe200000000ff */
[----:B------:R-:W-:Y:S01]  /*bdb0*/  IMAD.IADD R26, R5, 0x1, R26 ;  /* 0x00000001051a7824 */ /* 0x000fe200078e021a */
[----:B------:R-:W-:-:S02]  /*bdc0*/  PRMT R4, R44, 0x7771, RZ ;  /* 0x000077712c047816 */ /* 0x000fc400000000ff */
[----:B------:R-:W-:Y:S02]  /*bdd0*/  PRMT R6, R44, 0x7773, RZ ;  /* 0x000077732c067816 */ /* 0x000fe400000000ff */
[----:B------:R-:W-:Y:S02]  /*bde0*/  IADD3 R12, R43, R12, RZ ;  /* 0x0000000c2b0c7210 */ /* 0x000fe40007ffe0ff */
[----:B------:R-:W-:Y:S02]  /*bdf0*/  IADD3 R14, R33, R14, RZ ;  /* 0x0000000e210e7210 */ /* 0x000fe40007ffe0ff */
[----:B------:R-:W-:Y:S02]  /*be00*/  IADD3 R9, R32, R9, RZ ;  /* 0x0000000920097210 */ /* 0x000fe40007ffe0ff */
[----:B------:R-:W-:Y:S02]  /*be10*/  IADD3 R3, R34, R3, RZ ;  /* 0x0000000322037210 */ /* 0x000fe40007ffe0ff */
[----:B------:R-:W-:-:S02]  /*be20*/  IADD3 R18, R41, R18, RZ ;  /* 0x0000001229127210 */ /* 0x000fc40007ffe0ff */
[----:B------:R-:W-:Y:S02]  /*be30*/  IADD3 R21, R36, R21, RZ ;  /* 0x0000001524157210 */ /* 0x000fe40007ffe0ff */
[----:B------:R-:W-:Y:S02]  /*be40*/  IADD3 R25, R4, R25, RZ ;  /* 0x0000001904197210 */ /* 0x000fe40007ffe0ff */
[----:B------:R-:W-:Y:S01]  /*be50*/  IADD3 R27, R6, R27, RZ ;  /* 0x0000001b061b7210 */ /* 0x000fe20007ffe0ff */
[----:B------:R-:W-:Y:S06]  /*be60*/  @!P0 BRA `(.L_x_2385) ;  /* 0xfffffffc00248947 */ /* 0x000fec000383ffff */
[----:B------:R-:W-:Y:S05]  /*be70*/  BSYNC B1 ;  /* 0x0000000000017941 */ /* 0x000fea0003800000 */
.L_x_2384:
[----:B------:R-:W-:Y:S02]  /*be80*/  PRMT R31, R43, 0x7610, R31 ;  /* 0x000076102b1f7816 */ /* 0x000fe4000000001f */
[----:B------:R-:W-:Y:S02]  /*be90*/  PRMT R30, R42, 0x7610, R30 ;  /* 0x000076102a1e7816 */ /* 0x000fe4000000001e */
[----:B------:R-:W-:Y:S02]  /*bea0*/  PRMT R43, R39, 0x7610, R43 ;  /* 0x00007610272b7816 */ /* 0x000fe4000000002b */
[----:B------:R-:W-:Y:S02]  /*beb0*/  PRMT R42, R36, 0x7610, R42 ;  /* 0x00007610242a7816 */ /* 0x000fe4000000002a */
[----:B------:R-:W-:Y:S02]  /*bec0*/  PRMT R39, R7, 0x7610, R39 ;  /* 0x0000761007277816 */ /* 0x000fe40000000027 */
[----:B------:R-:W-:-:S02]  /*bed0*/  PRMT R36, R4, 0x7610, R36 ;  /* 0x0000761004247816 */ /* 0x000fc40000000024 */
[----:B------:R-:W-:Y:S02]  /*bee0*/  PRMT R45, R5, 0x7610, R45 ;  /* 0x00007610052d7816 */ /* 0x000fe4000000002d */
[----:B------:R-:W-:-:S07]  /*bef0*/  PRMT R44, R6, 0x7610, R44 ;  /* 0x00007610062c7816 */ /* 0x000fce000000002c */
.L_x_2383:
[----:B------:R-:W-:Y:S05]  /*bf00*/  BSYNC B0 ;  /* 0x0000000000007941 */ /* 0x000fea0003800000 */
.L_x_2382:
[----:B------:R-:W-:Y:S01]  /*bf10*/  ISETP.GE.U32.AND P0, PT, R29, R40, PT ;  /* 0x000000281d00720c */ /* 0x000fe20003f06070 */
[----:B------:R-:W-:-:S12]  /*bf20*/  BSSY B0, `(.L_x_2386) ;  /* 0x000002e000007945 */ /* 0x000fd80003800000 */
[----:B------:R-:W-:Y:S05]  /*bf30*/  @P0 BRA `(.L_x_2387) ;  /* 0x0000000000b00947 */ /* 0x000fea0003800000 */
        /* <DEDUP_REMOVED lines=22> */
[C---:B------:R-:W-:Y:S01]  /*c0a0*/  IMAD.IADD R5, R7.reuse, 0x1, R0 ;  /* 0x0000000107057824 */ /* 0x040fe200078e0200 */
[----:B------:R-:W-:-:S04]  /*c0b0*/  LOP3.LUT R7, R7, 0xfffffffc, RZ, 0xc0, !PT ;  /* 0xfffffffc07077812 */ /* 0x000fc800078ec0ff */
[----:B------:R-:W-:-:S13]  /*c0c0*/  ISETP.GE.U32.AND P1, PT, R5, R40, PT ;  /* 0x000000280500720c */ /* 0x000fda0003f26070 */
[----:B------:R-:W-:-:S04]  /*c0d0*/  @!P1 LOP3.LUT R5, R5, 0xfffffffc, RZ, 0xc0, !PT ;  /* 0xfffffffc05059812 */ /* 0x000fc800078ec0ff */
        /* <DEDUP_REMOVED lines=18> */
.L_x_2387:
[----:B------:R-:W-:Y:S05]  /*c200*/  BSYNC B0 ;  /* 0x0000000000007941 */ /* 0x000fea0003800000 */
.L_x_2386:
        /* <DEDUP_REMOVED lines=30> */
.L_x_2389:
[----:B------:R-:W-:Y:S05]  /*c3f0*/  BSYNC B0 ;  /* 0x0000000000007941 */ /* 0x000fea0003800000 */
.L_x_2388:
        /* <DEDUP_REMOVED lines=12> */
.L_x_2340:
[----:B------:R-:W-:Y:S05]  /*c4c0*/  BSYNC B6 ;  /* 0x0000000000067941 */ /* 0x000fea0003800000 */
.L_x_2339:
[----:B------:R-:W-:Y:S02]  /*c4d0*/  ULDC UR4, c[0x0][0x230] ;  /* 0x00008c0000047ab9 */ /* 0x000fe40000000800 */
[----:B------:R-:W-:-:S13]  /*c4e0*/  ISETP.NE.AND P0, PT, RZ, UR4, PT ;  /* 0x00000004ff007c0c */ /* 0x000fda000bf05270 */
[----:B------:R-:W-:Y:S05]  /*c4f0*/  @!P0 BRA `(.L_x_2390) ;  /* 0x0000000000b08947 */ /* 0x000fea0003800000 */
[----:B------:R-:W0:Y:S01]  /*c500*/  S2R R5, SR_CgaCtaId ;  /* 0x0000000000057919 */ /* 0x000e220000008800 */
[----:B------:R-:W1:Y:S01]  /*c510*/  LDC R11, c[0x0][RZ] ;  /* 0x00000000ff0b7b82 */ /* 0x000e620000000800 */
[----:B------:R-:W-:Y:S02]  /*c520*/  MOV R3, 0x400 ;  /* 0x0000040000037802 */ /* 0x000fe40000000f00 */
[----:B------:R-:W-:-:S03]  /*c530*/  PRMT R7, R25, 0x7604, R0 ;  /* 0x0000760419077816 */ /* 0x000fc60000000000 */
[----:B------:R-:W-:Y:S01]  /*c540*/  VIADD R4, R3, 0x10 ;  /* 0x0000001003047836 */ /* 0x000fe20000000000 */
[----:B------:R-:W-:Y:S01]  /*c550*/  PRMT R7, R24, 0x7054, R7 ;  /* 0x0000705418077816 */ /* 0x000fe20000000007 */
[----:B------:R-:W2:Y:S03]  /*c560*/  LDC R10, c[0x0][0x4] ;  /* 0x00000100ff0a7b82 */ /* 0x000ea60000000800 */
[----:B------:R-:W-:Y:S01]  /*c570*/  PRMT R6, R18, 0x654, R7 ;  /* 0x0000065412067816 */ /* 0x000fe20000000007 */
[----:B-1----:R-:W-:Y:S01]  /*c580*/  IMAD R3, R17, R11, R2 ;  /* 0x0000000b11037224 */ /* 0x002fe200078e0202 */
[----:B0-----:R-:W-:Y:S02]  /*c590*/  LEA R4, R5, R4, 0x18 ;  /* 0x0000000405047211 */ /* 0x001fe400078ec0ff */
[----:B--2---:R-:W-:Y:S02]  /*c5a0*/  SHF.R.U32.HI R5, RZ, 0x1, R10 ;  /* 0x00000001ff057819 */ /* 0x004fe4000001160a */
[----:B------:R-:W-:-:S02]  /*c5b0*/  LEA R3, R3, R4, 0x2 ;  /* 0x0000000403037211 */ /* 0x000fc400078e10ff */
[----:B------:R-:W-:-:S03]  /*c5c0*/  ISETP.NE.AND P0, PT, R5, RZ, PT ;  /* 0x000000ff0500720c */ /* 0x000fc60003f05270 */
[----:B------:R0:W-:Y:S10]  /*c5d0*/  STS [R3], R6 ;  /* 0x0000000603007388 */ /* 0x0001f40000000800 */
[----:B0-----:R-:W-:Y:S05]  /*c5e0*/  @!P0 BRA `(.L_x_2390) ;  /* 0x0000000000748947 */ /* 0x001fea0003800000 */
.L_x_2393:
        /* <DEDUP_REMOVED lines=10> */
[----:B------:R-:W-:-:S06]  /*c690*/  LEA R5, R5, R4, 0x2 ;  /* 0x0000000405057211 */ /* 0x000fcc00078e10ff */
[----:B------:R-:W0:Y:S02]  /*c6a0*/  LDS R5, [R5] ;  /* 0x0000000005057984 */ /* 0x000e240000000800 */
[C---:B0-----:R-:W-:Y:S02]  /*c6b0*/  PRMT R7, R5.reuse, 0x7770, RZ ;  /* 0x0000777005077816 */ /* 0x041fe400000000ff */
[C---:B------:R-:W-:Y:S02]  /*c6c0*/  PRMT R6, R5.reuse, 0x7771, RZ ;  /* 0x0000777105067816 */ /* 0x040fe400000000ff */
[----:B------:R-:W-:Y:S01]  /*c6d0*/  PRMT R9, R5, 0x7772, RZ ;  /* 0x0000777205097816 */ /* 0x000fe200000000ff */
[----:B------:R-:W-:Y:S01]  /*c6e0*/  IMAD.IADD R0, R0, 0x1, R7 ;  /* 0x0000000100007824 */ /* 0x000fe200078e0207 */
[----:B------:R-:W-:Y:S02]  /*c6f0*/  IADD3 R25, R25, R6, RZ ;  /* 0x0000000619197210 */ /* 0x000fe40007ffe0ff */
[----:B------:R-:W-:Y:S01]  /*c700*/  PRMT R7, R5, 0x7773, RZ ;  /* 0x0000777305077816 */ /* 0x000fe200000000ff */
[----:B------:R-:W-:Y:S01]  /*c710*/  IMAD.IADD R9, R24, 0x1, R9 ;  /* 0x0000000118097824 */ /* 0x000fe200078e0209 */
[----:B------:R-:W-:-:S02]  /*c720*/  PRMT R6, R25, 0x7604, R0 ;  /* 0x0000760419067816 */ /* 0x000fc40000000000 */
[----:B------:R-:W-:Y:S02]  /*c730*/  IADD3 R7, R18, R7, RZ ;  /* 0x0000000712077210 */ /* 0x000fe40007ffe0ff */
[C---:B------:R-:W-:Y:S02]  /*c740*/  PRMT R6, R9.reuse, 0x7054, R6 ;  /* 0x0000705409067816 */ /* 0x040fe40000000006 */
[----:B------:R-:W-:Y:S02]  /*c750*/  PRMT R24, R9, 0x7610, R24 ;  /* 0x0000761009187816 */ /* 0x000fe40000000018 */
[C---:B------:R-:W-:Y:S02]  /*c760*/  PRMT R6, R7.reuse, 0x654, R6 ;  /* 0x0000065407067816 */ /* 0x040fe40000000006 */
[----:B------:R-:W-:-:S03]  /*c770*/  PRMT R18, R7, 0x7610, R18 ;  /* 0x0000761007127816 */ /* 0x000fc60000000012 */
[----:B------:R0:W-:Y:S04]  /*c780*/  STS [R3], R6 ;  /* 0x0000000603007388 */ /* 0x0001e80000000800 */
.L_x_2392:
[----:B------:R-:W-:Y:S05]  /*c790*/  BSYNC B0 ;  /* 0x0000000000007941 */ /* 0x000fea0003800000 */
.L_x_2391:
[----:B------:R-:W-:Y:S01]  /*c7a0*/  IMAD.MOV.U32 R5, RZ, RZ, R8 ;  /* 0x000000ffff057224 */ /* 0x000fe200078e0008 */
[----:B------:R-:W-:Y:S06]  /*c7b0*/  @P1 BRA `(.L_x_2393) ;  /* 0xfffffffc008c1947 */ /* 0x000fec000383ffff */
.L_x_2390:
[----:B------:R-:W-:Y:S02]  /*c7c0*/  ULDC UR4, c[0x0][0x22c] ;  /* 0x00008b0000047ab9 */ /* 0x000fe40000000800 */
[----:B------:R-:W-:-:S13]  /*c7d0*/  ISETP.NE.AND P0, PT, RZ, UR4, PT ;  /* 0x00000004ff007c0c */ /* 0x000fda000bf05270 */
[----:B------:R-:W-:Y:S05]  /*c7e0*/  @!P0 BRA `(.L_x_2394) ;  /* 0x0000000400248947 */ /* 0x000fea0003800000 */
[----:B------:R-:W1:Y:S02]  /*c7f0*/  LDC R8, c[0x0][RZ] ;  /* 0x00000000ff087b82 */ /* 0x000e640000000800 */
[----:B-1----:R-:W-:Y:S02]  /*c800*/  ISETP.GT.AND P0, PT, R8, 0x20, PT ;  /* 0x000000200800780c */ /* 0x002fe40003f04270 */
[----:B0-----:R-:W-:-:S11]  /*c810*/  MOV R3, R8 ;  /* 0x0000000800037202 */ /* 0x001fd60000000f00 */
[----:B------:R-:W-:Y:S05]  /*c820*/  @!P0 BRA `(.L_x_2395) ;  /* 0x0000000000ac8947 */ /* 0x000fea0003800000 */
[----:B------:R-:W0:Y:S01]  /*c830*/  S2UR UR5, SR_CgaCtaId ;  /* 0x00000000000579c3 */ /* 0x000e220000008800 */
[----:B------:R-:W-:Y:S01]  /*c840*/  UMOV UR4, 0x400 ;  /* 0x0000040000047882 */ /* 0x000fe20000000000 */
[----:B------:R-:W-:Y:S01]  /*c850*/  PRMT R5, R25, 0x7604, R0 ;  /* 0x0000760419057816 */ /* 0x000fe20000000000 */
[----:B------:R-:W-:Y:S01]  /*c860*/  UIADD3 UR4, UR4, 0x10, URZ ;  /* 0x0000001004047890 */ /* 0x000fe2000fffe03f */
[----:B------:R-:W-:Y:S02]  /*c870*/  IMAD R3, R17, R8, R2 ;  /* 0x0000000811037224 */ /* 0x000fe400078e0202 */
[----:B------:R-:W-:-:S04]  /*c880*/  PRMT R5, R24, 0x7054, R5 ;  /* 0x0000705418057816 */ /* 0x000fc80000000005 */
[----:B------:R-:W-:Y:S01]  /*c890*/  PRMT R7, R18, 0x654, R5 ;  /* 0x0000065412077816 */ /* 0x000fe20000000005 */
[----:B0-----:R-:W-:-:S06]  /*c8a0*/  ULEA UR4, UR5, UR4, 0x18 ;  /* 0x0000000405047291 */ /* 0x001fcc000f8ec03f */
[----:B------:R-:W-:Y:S02]  /*c8b0*/  LEA R4, R3, UR4, 0x2 ;  /* 0x0000000403047c11 */ /* 0x000fe4000f8e10ff */
[----:B------:R-:W-:-:S03]  /*c8c0*/  LEA.HI R3, R8, R8, RZ, 0x1 ;  /* 0x0000000808037211 */ /* 0x000fc600078f08ff */
[----:B------:R0:W-:Y:S01]  /*c8d0*/  STS [R4], R7 ;  /* 0x0000000704007388 */ /* 0x0001e20000000800 */
[----:B------:R-:W-:Y:S01]  /*c8e0*/  SHF.R.S32.HI R5, RZ, 0x1, R3 ;  /* 0x00000001ff057819 */ /* 0x000fe20000011403 */
[----:B------:R-:W-:-:S03]  /*c8f0*/  IMAD.MOV.U32 R3, RZ, RZ, 0x20 ;  /* 0x00000020ff037424 */ /* 0x000fc600078e00ff */
[----:B------:R-:W-:-:S13]  /*c900*/  ISETP.GE.AND P0, PT, R5, 0x20, PT ;  /* 0x000000200500780c */ /* 0x000fda0003f06270 */
[----:B0-----:R-:W-:Y:S05]  /*c910*/  @!P0 BRA `(.L_x_2395) ;  /* 0x0000000000708947 */ /* 0x001fea0003800000 */
.L_x_2398:
[----:B0-----:R-:W-:Y:S01]  /*c920*/  IADD3 R3, R2, R5, RZ ;  /* 0x0000000502037210 */ /* 0x001fe20007ffe0ff */
[----:B------:R-:W-:Y:S05]  /*c930*/  WARPSYNC.ALL ;  /* 0x0000000000007948 */ /* 0x000fea0003800000 */
[----:B------:R-:W-:Y:S01]  /*c940*/  BAR.SYNC.DEFER_BLOCKING 0x0 ;  /* 0x0000000000007b1d */ /* 0x000fe20000010000 */
[----:B------:R-:W-:-:S04]  /*c950*/  ISETP.GE.U32.AND P0, PT, R3, R8, PT ;  /* 0x000000080300720c */ /* 0x000fc80003f06070 */
[----:B------:R-:W-:Y:S01]  /*c960*/  ISETP.GE.U32.OR P0, PT, R2, R5, P0 ;  /* 0x000000050200720c */ /* 0x000fe20000706470 */
[----:B------:R-:W-:-:S12]  /*c970*/  BSSY B0, `(.L_x_2396) ;  /* 0x0000012000007945 */ /* 0x000fd80003800000 */
[----:B------:R-:W-:Y:S05]  /*c980*/  @P0 BRA `(.L_x_2397) ;  /* 0x0000000000400947 */ /* 0x000fea0003800000 */
[----:B------:R-:W-:-:S06]  /*c990*/  IMAD R3, R5, 0x4, R4 ;  /* 0x0000000405037824 */ /* 0x000fcc00078e0204 */
[----:B------:R-:W0:Y:S02]  /*c9a0*/  LDS R3, [R3] ;  /* 0x0000000003037984 */ /* 0x000e240000000800 */
[C---:B0-----:R-:W-:Y:S02]  /*c9b0*/  PRMT R6, R3.reuse, 0x7771, RZ ;  /* 0x0000777103067816 */ /* 0x041fe400000000ff */
[C---:B------:R-:W-:Y:S02]  /*c9c0*/  PRMT R7, R3.reuse, 0x7770, RZ ;  /* 0x0000777003077816 */ /* 0x040fe400000000ff */
[----:B------:R-:W-:Y:S01]  /*c9d0*/  PRMT R9, R3, 0x7772, RZ ;  /* 0x0000777203097816 */ /* 0x000fe200000000ff */
[----:B------:R-:W-:Y:S01]  /*c9e0*/  IMAD.IADD R25, R25, 0x1, R6 ;  /* 0x0000000119197824 */ /* 0x000fe200078e0206 */
[----:B------:R-:W-:Y:S02]  /*c9f0*/  IADD3 R0, R0, R7, RZ ;  /* 0x0000000700007210 */ /* 0x000fe40007ffe0ff */
[----:B------:R-:W-:-:S02]  /*ca00*/  PRMT R7, R3, 0x7773, RZ ;  /* 0x0000777303077816 */ /* 0x000fc400000000ff */
[----:B------:R-:W-:Y:S02]  /*ca10*/  IADD3 R9, R24, R9, RZ ;  /* 0x0000000918097210 */ /* 0x000fe40007ffe0ff */
[----:B------:R-:W-:Y:S01]  /*ca20*/  PRMT R6, R25, 0x7604, R0 ;  /* 0x0000760419067816 */ /* 0x000fe20000000000 */
[----:B------:R-:W-:Y:S01]  /*ca30*/  IMAD.IADD R7, R18, 0x1, R7 ;  /* 0x0000000112077824 */ /* 0x000fe200078e0207 */
[C---:B------:R-:W-:Y:S02]  /*ca40*/  PRMT R24, R9.reuse, 0x7610, R24 ;  /* 0x0000761009187816 */ /* 0x040fe40000000018 */
[----:B------:R-:W-:Y:S02]  /*ca50*/  PRMT R6, R9, 0x7054, R6 ;  /* 0x0000705409067816 */ /* 0x000fe40000000006 */
[C---:B------:R-:W-:Y:S02]  /*ca60*/  PRMT R18, R7.reuse, 0x7610, R18 ;  /* 0x0000761007127816 */ /* 0x040fe40000000012 */
[----:B------:R-:W-:-:S05]  /*ca70*/  PRMT R3, R7, 0x654, R6 ;  /* 0x0000065407037816 */ /* 0x000fca0000000006 */
[----:B------:R0:W-:Y:S02]  /*ca80*/  STS [R4], R3 ;  /* 0x0000000304007388 */ /* 0x0001e40000000800 */
.L_x_2397:
[----:B------:R-:W-:Y:S05]  /*ca90*/  BSYNC B0 ;  /* 0x0000000000007941 */ /* 0x000fea0003800000 */
.L_x_2396:
[----:B------:R-:W-:-:S04]  /*caa0*/  SHF.R.S32.HI R5, RZ, 0x1, R5 ;  /* 0x00000001ff057819 */ /* 0x000fc80000011405 */
[----:B------:R-:W-:-:S13]  /*cab0*/  ISETP.GE.AND P0, PT, R5, 0x20, PT ;  /* 0x000000200500780c */ /* 0x000fda0003f06270 */
[----:B------:R-:W-:Y:S05]  /*cac0*/  @P0 BRA `(.L_x_2398) ;  /* 0xfffffffc00940947 */ /* 0x000fea000383ffff */
[----:B0-----:R-:W-:-:S11]  /*cad0*/  HFMA2.MMA R3, -RZ, RZ, 0, 1.9073486328125e-06 ;  /* 0x00000020ff037435 */ /* 0x001fd600000001ff */
.L_x_2395:
[----:B------:R-:W-:Y:S01]  /*cae0*/  ISETP.GE.AND P0, PT, R3, 0x2, PT ;  /* 0x000000020300780c */ /* 0x000fe20003f06270 */
[----:B------:R-:W-:Y:S05]  /*caf0*/  WARPSYNC.ALL ;  /* 0x0000000000007948 */ /* 0x000fea0003800000 */
[----:B------:R-:W-:Y:S07]  /*cb00*/  BAR.SYNC.DEFER_BLOCKING 0x0 ;  /* 0x0000000000007b1d */ /* 0x000fee0000010000 */
[----:B------:R-:W-:Y:S05]  /*cb10*/  @!P0 BRA `(.L_x_2394) ;  /* 0x0000000000588947 */ /* 0x000fea0003800000 */
[----:B------:R-:W-:-:S07]  /*cb20*/  IMAD.MOV.U32 R4, RZ, RZ, 0x1 ;  /* 0x00000001ff047424 */ /* 0x000fce00078e00ff */
.L_x_2399:
[----:B------:R-:W-:Y:S02]  /*cb30*/  LOP3.LUT R6, R25, 0xffff, RZ, 0xc0, !PT ;  /* 0x0000ffff19067812 */ /* 0x000fe400078ec0ff */
[----:B------:R-:W-:Y:S02]  /*cb40*/  LOP3.LUT R7, R24, 0xffff, RZ, 0xc0, !PT ;  /* 0x0000ffff18077812 */ /* 0x000fe400078ec0ff */
[----:B------:R-:W-:Y:S02]  /*cb50*/  PRMT R6, R6, 0x8880, RZ ;  /* 0x0000888006067816 */ /* 0x000fe400000000ff */
[----:B------:R-:W-:Y:S02]  /*cb60*/  PRMT R9, R7, 0x8880, RZ ;  /* 0x0000888007097816 */ /* 0x000fe400000000ff */
[----:B------:R-:W-:Y:S02]  /*cb70*/  LOP3.LUT R5, R0, 0xffff, RZ, 0xc0, !PT ;  /* 0x0000ffff00057812 */ /* 0x000fe400078ec0ff */
[----:B------:R-:W-:-:S02]  /*cb80*/  LOP3.LUT R8, R18, 0xffff, RZ, 0xc0, !PT ;  /* 0x0000ffff12087812 */ /* 0x000fc400078ec0ff */
[----:B------:R-:W-:Y:S01]  /*cb90*/  MOV R7, R6 ;  /* 0x0000000600077202 */ /* 0x000fe20000000f00 */
[----:B------:R-:W0:Y:S01]  /*cba0*/  SHFL.DOWN PT, R9, R9, R4, 0x1f ;  /* 0x08001f0409097589 */ /* 0x000e2200000e0000 */
[----:B------:R-:W-:Y:S02]  /*cbb0*/  PRMT R5, R5, 0x8880, RZ ;  /* 0x0000888005057816 */ /* 0x000fe400000000ff */
[----:B------:R-:W-:Y:S01]  /*cbc0*/  PRMT R11, R8, 0x8880, RZ ;  /* 0x00008880080b7816 */ /* 0x000fe200000000ff */
[----:B------:R-:W1:Y:S04]  /*cbd0*/  SHFL.DOWN PT, R6, R7, R4, 0x1f ;  /* 0x08001f0407067589 */ /* 0x000e6800000e0000 */
[----:B------:R-:W2:Y:S04]  /*cbe0*/  SHFL.DOWN PT, R5, R5, R4, 0x1f ;  /* 0x08001f0405057589 */ /* 0x000ea800000e0000 */
[----:B------:R3:W4:Y:S02]  /*cbf0*/  SHFL.DOWN PT, R11, R11, R4, 0x1f ;  /* 0x08001f040b0b7589 */ /* 0x00072400000e0000 */
[----:B---3--:R-:W-:Y:S01]  /*cc00*/  IMAD.SHL.U32 R4, R4, 0x2, RZ ;  /* 0x0000000204047824 */ /* 0x008fe200078e00ff */
[----:B0-----:R-:W-:-:S04]  /*cc10*/  IADD3 R24, R9, R24, RZ ;  /* 0x0000001809187210 */ /* 0x001fc80007ffe0ff */
[----:B------:R-:W-:Y:S01]  /*cc20*/  ISETP.GE.AND P0, PT, R4, R3, PT ;  /* 0x000000030400720c */ /* 0x000fe20003f06270 */
[----:B-1----:R-:W-:Y:S01]  /*cc30*/  IMAD.IADD R6, R6, 0x1, R25 ;  /* 0x0000000106067824 */ /* 0x002fe200078e0219 */
[----:B--2---:R-:W-:-:S04]  /*cc40*/  IADD3 R0, R5, R0, RZ ;  /* 0x0000000005007210 */ /* 0x004fc80007ffe0ff */
[----:B------:R-:W-:Y:S01]  /*cc50*/  PRMT R25, R6, 0x7610, R25 ;  /* 0x0000761006197816 */ /* 0x000fe20000000019 */
[----:B----4-:R-:W-:-:S06]  /*cc60*/  IMAD.IADD R18, R11, 0x1, R18 ;  /* 0x000000010b127824 */ /* 0x010fcc00078e0212 */
[----:B------:R-:W-:Y:S05]  /*cc70*/  @!P0 BRA `(.L_x_2399) ;  /* 0xfffffffc00ac8947 */ /* 0x000fea000383ffff */
.L_x_2394:
[----:B------:R-:W1:Y:S01]  /*cc80*/  LDC R8, c[0x0][0x3e8] ;  /* 0x0000fa00ff087b82 */ /* 0x000e620000000800 */
[----:B------:R-:W-:Y:S02]  /*cc90*/  CS2R R26, SRZ ;  /* 0x00000000001a7805 */ /* 0x000fe4000001ff00 */
[----:B-1----:R-:W-:-:S13]  /*cca0*/  ISETP.NE.AND P1, PT, R8, RZ, PT ;  /* 0x000000ff0800720c */ /* 0x002fda0003f25270 */
        /* <DEDUP_REMOVED lines=8> */
[----:B0-----:R-:W-:-:S05]  /*cd30*/  IADD3 R3, -R5, RZ, RZ ;  /* 0x000000ff05037210 */ /* 0x001fca0007ffe1ff */
        /* <DEDUP_REMOVED lines=266> */
.L_x_2400:
[----:B------:R-:W-:Y:S05]  /*dde0*/  @!P1 BRA `(.L_x_2401) ;  /* 0x0000001000489947 */ /* 0x000fea0003800000 */
        /* <DEDUP_REMOVED lines=274> */
.L_x_2401:
[----:B------:R-:W-:Y:S01]  /*ef10*/  MOV R16, RZ ;  /* 0x000000ff00107202 */ /* 0x000fe20000000f00 */
[----:B------:R-:W-:Y:S01]  /*ef20*/  IMAD.MOV.U32 R19, RZ, RZ, RZ ;  /* 0x000000ffff137224 */ /* 0x000fe200078e00ff */
[----:B------:R-:W-:Y:S06]  /*ef30*/  @!P1 BRA `(.L_x_2402) ;  /* 0x0000001000489947 */ /* 0x000fec0003800000 */
[----:B------:R-:W-:Y:S01]  /*ef40*/  IADD3 R5, R23, 0x2, RZ ;  /* 0x0000000217057810 */ /* 0x000fe20007ffe0ff */
[----:B------:R-:W-:Y:S01]  /*ef50*/  IMAD.MOV.U32 R4, RZ, RZ, RZ ;  /* 0x000000ffff047224 */ /* 0x000fe200078e00ff */
[----:B------:R-:W-:Y:S01]  /*ef60*/  ULDC.64 UR4, c[0x0][0x3f0] ;  /* 0x0000fc0000047ab9 */ /* 0x000fe20000000a00 */
[----:B------:R-:W-:Y:S02]  /*ef70*/  ISETP.NE.AND P0, PT, R8, 0x1, PT ;  /* 0x000000010800780c */ /* 0x000fe40003f05270 */
[----:B0-----:R-:W-:Y:S01]  /*ef80*/  IMAD.HI.U32 R6, R5, UR4, R4 ;  /* 0x0000000405067c27 */ /* 0x001fe2000f8e0004 */
        /* <DEDUP_REMOVED lines=269> */
.L_x_2402:
[----:B------:R-:W-:Y:S05]  /*10060*/  @!P1 BRA `(.L_x_2403) ;  /* 0x0000001000489947 */ /* 0x000fea0003800000 */
[----:B------:R-:W-:Y:S01]  /*10070*/  HFMA2.MMA R4, -RZ, RZ, 0, 0 ;  /* 0x00000000ff047435 */ /* 0x000fe200000001ff */
[----:B------:R-:W-:Y:S01]  /*10080*/  VIADD R5, R23, 0x3 ;  /* 0x0000000317057836 */ /* 0x000fe20000000000 */
[----:B------:R-:W-:Y:S01]  /*10090*/  ULDC.64 UR4, c[0x0][0x3f0] ;  /* 0x0000fc0000047ab9 */ /* 0x000fe20000000a00 */
[----:B------:R-:W-:-:S07]  /*100a0*/  ISETP.NE.AND P0, PT, R8, 0x1, PT ;  /* 0x000000010800780c */ /* 0x000fce0003f05270 */
        /* <DEDUP_REMOVED lines=270> */
.L_x_2403:
        /* <DEDUP_REMOVED lines=11> */
[----:B0-----:R-:W0:Y:S01]  /*11240*/  S2R R3, SR_CTAID.X ;  /* 0x0000000000037919 */ /* 0x001e220000002500 */
[----:B------:R-:W-:Y:S01]  /*11250*/  ULDC.64 UR4, c[0x0][0x238] ;  /* 0x00008e0000047ab9 */ /* 0x000fe20000000a00 */
[----:B------:R-:W-:Y:S01]  /*11260*/  CS2R R22, SRZ ;  /* 0x0000000000167805 */ /* 0x000fe2000001ff00 */
[----:B------:R-:W-:Y:S01]  /*11270*/  IMAD R6, R2, UR4, RZ ;  /* 0x0000000402067c24 */ /* 0x000fe2000f8e02ff */
[----:B------:R-:W-:-:S03]  /*11280*/  ULDC UR4, c[0x0][0x224] ;  /* 0x0000890000047ab9 */ /* 0x000fc60000000800 */
[----:B------:R-:W-:-:S04]  /*11290*/  IMAD R6, R17, UR5, R6 ;  /* 0x0000000511067c24 */ /* 0x000fc8000f8e0206 */
[----:B0-----:R-:W-:-:S04]  /*112a0*/  IMAD R6, R3, UR4, R6 ;  /* 0x0000000403067c24 */ /* 0x001fc8000f8e0206 */
        /* <DEDUP_REMOVED lines=275> */
.L_x_2405:
        /* <DEDUP_REMOVED lines=275> */
.L_x_2406:
[----:B------:R-:W-:Y:S01]  /*13510*/  HFMA2.MMA R19, -RZ, RZ, 0, 0 ;  /* 0x00000000ff137435 */ /* 0x000fe200000001ff */
[----:B------:R-:W-:Y:S01]  /*13520*/  IMAD.MOV.U32 R16, RZ, RZ, RZ ;  /* 0x000000ffff107224 */ /* 0x000fe200078e00ff */
[----:B------:R-:W-:Y:S09]  /*13530*/  @!P1 BRA `(.L_x_2407) ;  /* 0x0000001000489947 */ /* 0x000ff20003800000 */
        /* <DEDUP_REMOVED lines=274> */
.L_x_2407:
        /* <DEDUP_REMOVED lines=275> */
.L_x_2408:
[----:B------:R-:W0:Y:S01]  /*15790*/  LDC R12, c[0x0][0x22c] ;  /* 0x00008b00ff0c7b82 */ /* 0x000e220000000800 */
[----:B------:R-:W-:Y:S01]  /*157a0*/  ULDC UR4, c[0x0][0x21c] ;  /* 0x0000870000047ab9 */ /* 0x000fe20000000800 */
[----:B------:R-:W-:Y:S01]  /*157b0*/  BSSY B0, `(.L_x_2409) ;  /* 0x000000c000007945 */ /* 0x000fe20003800000 */
[----:B------:R-:W-:Y:S02]  /*157c0*/  PRMT R6, RZ, 0x7610, R6 ;  /* 0x00007610ff067816 */ /* 0x000fe40000000006 */
        /* <DEDUP_REMOVED lines=10> */
.L_x_2410:
[----:B------:R-:W-:Y:S05]  /*15870*/  BSYNC B0 ;  /* 0x0000000000007941 */ /* 0x000fea0003800000 */
.L_x_2409:
        /* <DEDUP_REMOVED lines=13> */
[----:B------:R0:W-:Y:S04]  /*15950*/  STG.E.U8 desc[UR58][R6.64], R0 ;  /* 0x0000000006007986 */ /* 0x0001e8000c10113a */
[----:B------:R0:W-:Y:S04]  /*15960*/  STG.E.U8 desc[UR58][R6.64+0x1], R25 ;  /* 0x0000011906007986 */ /* 0x0001e8000c10113a */
[----:B------:R0:W-:Y:S04]  /*15970*/  STG.E.U8 desc[UR58][R6.64+0x2], R24 ;  /* 0x0000021806007986 */ /* 0x0001e8000c10113a */
[----:B------:R0:W-:Y:S02]  /*15980*/  STG.E.U8 desc[UR58][R6.64+0x3], R18 ;  /* 0x0000031206007986 */ /* 0x0001e4000c10113a */
.L_x_2412:
[----:B------:R-:W-:Y:S05]  /*15990*/  BSYNC B0 ;  /* 0x0000000000007941 */ /* 0x000fea0003800000 */
.L_x_2411:
        /* <DEDUP_REMOVED lines=35> */
.L_x_2414:
[----:B------:R-:W-:Y:S05]  /*15bd0*/  BSYNC B0 ;  /* 0x0000000000007941 */ /* 0x000fea0003800000 */
.L_x_2413:
        /* <DEDUP_REMOVED lines=24> */
[C---:B------:R-:W-:Y:S02]  /*15d60*/  PRMT R27, R0.reuse, 0x7610, R27 ;  /* 0x00007610001b7816 */ /* 0x040fe4000000001b */
[----:B------:R-:W-:Y:S02]  /*15d70*/  PRMT R25, R0, 0x7610, R25 ;  /* 0x0000761000197816 */ /* 0x000fe40000000019 */
[----:B------:R-:W-:Y:S02]  /*15d80*/  ISETP.GE.U32.AND P0, PT, R6, UR8, PT ;  /* 0x0000000806007c0c */ /* 0x000fe4000bf06070 */
[----:B------:R-:W-:-:S11]  /*15d90*/  PRMT R18, R0, 0x7610, R18 ;  /* 0x0000761000127816 */ /* 0x000fd60000000012 */
[----:B------:R-:W-:Y:S05]  /*15da0*/  @P0 BRA `(.L_x_2417) ;  /* 0x0000000000f00947 */ /* 0x000fea0003800000 */
[----:B------:R-:W-:Y:S01]  /*15db0*/  ULDC UR7, c[0x0][0x10] ;  /* 0x0000040000077ab9 */ /* 0x000fe20000000800 */
[----:B------:R-:W0:Y:S01]  /*15dc0*/  LDC R9, c[0x0][0x4] ;  /* 0x00000100ff097b82 */ /* 0x000e220000000800 */
[----:B------:R-:W-:Y:S01]  /*15dd0*/  BSSY B1, `(.L_x_2418) ;  /* 0x0000018000017945 */ /* 0x000fe20003800000 */
[----:B------:R-:W-:Y:S01]  /*15de0*/  MOV R8, R6 ;  /* 0x0000000600087202 */ /* 0x000fe20000000f00 */
[----:B------:R-:W-:Y:S01]  /*15df0*/  IMAD R3, R3, UR7, RZ ;  /* 0x0000000703037c24 */ /* 0x000fe2000f8e02ff */
[C---:B------:R-:W-:Y:S02]  /*15e00*/  PRMT R27, R0.reuse, 0x7610, R27 ;  /* 0x00007610001b7816 */ /* 0x040fe4000000001b */
[C---:B------:R-:W-:Y:S02]  /*15e10*/  PRMT R25, R0.reuse, 0x7610, R25 ;  /* 0x0000761000197816 */ /* 0x040fe40000000019 */
[----:B------:R-:W-:Y:S01]  /*15e20*/  PRMT R18, R0, 0x7610, R18 ;  /* 0x0000761000127816 */ /* 0x000fe20000000012 */
[----:B0-----:R-:W-:-:S07]  /*15e30*/  IMAD R9, R9, UR6, RZ ;  /* 0x0000000609097c24 */ /* 0x001fce000f8e02ff */
.L_x_2419:
[----:B------:R-:W0:Y:S01]  /*15e40*/  LDC.64 R6, c[0x0][0x600] ;  /* 0x00018000ff067b82 */ /* 0x000e220000000a00 */
[----:B------:R-:W-:-:S04]  /*15e50*/  IMAD.IADD R11, R3, 0x1, R8 ;  /* 0x00000001030b7824 */ /* 0x000fc800078e0208 */
[----:B0-----:R-:W-:-:S05]  /*15e60*/  IMAD.WIDE.U32 R6, R11, 0x4, R6 ;  /* 0x000000040b067825 */ /* 0x001fca00078e0006 */
[----:B------:R-:W2:Y:S04]  /*15e70*/  LDG.E.U8 R12, desc[UR58][R6.64+0x2] ;  /* 0x0000023a060c7981 */ /* 0x000ea8000c1e1100 */
[----:B------:R-:W3:Y:S04]  /*15e80*/  LDG.E.U8 R10, desc[UR58][R6.64+0x1] ;  /* 0x0000013a060a7981 */ /* 0x000ee8000c1e1100 */
[----:B------:R-:W4:Y:S04]  /*15e90*/  LDG.E.U8 R13, desc[UR58][R6.64+0x3] ;  /* 0x0000033a060d7981 */ /* 0x000f28000c1e1100 */
[----:B------:R-:W5:Y:S01]  /*15ea0*/  LDG.E.U8 R11, desc[UR58][R6.64] ;  /* 0x0000003a060b7981 */ /* 0x000f62000c1e1100 */
[----:B------:R-:W-:-:S04]  /*15eb0*/  IADD3 R8, R9, R8, RZ ;  /* 0x0000000809087210 */ /* 0x000fc80007ffe0ff */
[----:B------:R-:W-:Y:S01]  /*15ec0*/  ISETP.GE.U32.AND P0, PT, R8, UR8, PT ;  /* 0x0000000808007c0c */ /* 0x000fe2000bf06070 */
[----:B--2---:R-:W-:Y:S01]  /*15ed0*/  IMAD.IADD R12, R12, 0x1, R25 ;  /* 0x000000010c0c7824 */ /* 0x004fe200078e0219 */
[----:B---3--:R-:W-:Y:S02]  /*15ee0*/  IADD3 R10, R10, R27, RZ ;  /* 0x0000001b0a0a7210 */ /* 0x008fe40007ffe0ff */
[----:B----4-:R-:W-:Y:S02]  /*15ef0*/  IADD3 R13, R13, R18, RZ ;  /* 0x000000120d0d7210 */ /* 0x010fe40007ffe0ff */
[----:B------:R-:W-:Y:S01]  /*15f00*/  PRMT R27, R10, 0x7610, R27 ;  /* 0x000076100a1b7816 */ /* 0x000fe2000000001b */
[----:B-----5:R-:W-:Y:S01]  /*15f10*/  IMAD.IADD R0, R11, 0x1, R0 ;  /* 0x000000010b007824 */ /* 0x020fe200078e0200 */
[----:B------:R-:W-:Y:S02]  /*15f20*/  PRMT R25, R12, 0x7610, R25 ;  /* 0x000076100c197816 */ /* 0x000fe40000000019 */
[----:B------:R-:W-:-:S03]  /*15f30*/  PRMT R18, R13, 0x7610, R18 ;  /* 0x000076100d127816 */ /* 0x000fc60000000012 */
[----:B------:R-:W-:Y:S05]  /*15f40*/  @!P0 BRA `(.L_x_2419) ;  /* 0xfffffffc00bc8947 */ /* 0x000fea000383ffff */
[----:B------:R-:W-:Y:S05]  /*15f50*/  BSYNC B1 ;  /* 0x0000000000017941 */ /* 0x000fea0003800000 */
.L_x_2418:
[----:B------:R-:W-:Y:S05]  /*15f60*/  BRA `(.L_x_2417) ;  /* 0x0000000000807947 */ /* 0x000fea0003800000 */
.L_x_2416:
[----:B------:R-:W-:Y:S01]  /*15f70*/  ULDC UR7, c[0x0][0x228] ;  /* 0x00008a0000077ab9 */ /* 0x000fe20000000800 */
[C---:B------:R-:W-:Y:S02]  /*15f80*/  PRMT R27, R0.reuse, 0x7610, R27 ;  /* 0x00007610001b7816 */ /* 0x040fe4000000001b */
[----:B------:R-:W-:Y:S02]  /*15f90*/  ISETP.GE.U32.AND P0, PT, R17, UR7, PT ;  /* 0x0000000711007c0c */ /* 0x000fe4000bf06070 */
[C---:B------:R-:W-:Y:S02]  /*15fa0*/  PRMT R25, R0.reuse, 0x7610, R25 ;  /* 0x0000761000197816 */ /* 0x040fe40000000019 */
[----:B------:R-:W-:-:S09]  /*15fb0*/  PRMT R18, R0, 0x7610, R18 ;  /* 0x0000761000127816 */ /* 0x000fd20000000012 */
[----:B------:R-:W-:Y:S05]  /*15fc0*/  @P0 BRA `(.L_x_2417) ;  /* 0x0000000000680947 */ /* 0x000fea0003800000 */
[----:B------:R-:W-:Y:S01]  /*15fd0*/  ULDC UR6, c[0x0][0x10] ;  /* 0x0000040000067ab9 */ /* 0x000fe20000000800 */
[----:B------:R-:W0:Y:S01]  /*15fe0*/  LDC R15, c[0x0][RZ] ;  /* 0x00000000ff0f7b82 */ /* 0x000e220000000800 */
[C---:B------:R-:W-:Y:S01]  /*15ff0*/  PRMT R27, R0.reuse, 0x7610, R27 ;  /* 0x00007610001b7816 */ /* 0x040fe2000000001b */
[----:B------:R-:W-:Y:S01]  /*16000*/  IMAD.MOV.U32 R10, RZ, RZ, R17 ;  /* 0x000000ffff0a7224 */ /* 0x000fe200078e0011 */
[C---:B------:R-:W-:Y:S01]  /*16010*/  PRMT R25, R0.reuse, 0x7610, R25 ;  /* 0x0000761000197816 */ /* 0x040fe20000000019 */
[----:B------:R-:W-:Y:S01]  /*16020*/  IMAD R3, R3, UR6, RZ ;  /* 0x0000000603037c24 */ /* 0x000fe2000f8e02ff */
[----:B------:R-:W-:-:S03]  /*16030*/  PRMT R18, R0, 0x7610, R18 ;  /* 0x0000761000127816 */ /* 0x000fc60000000012 */
[----:B------:R-:W1:Y:S08]  /*16040*/  LDC.64 R6, c[0x0][0x600] ;  /* 0x00018000ff067b82 */ /* 0x000e700000000a00 */
[----:B------:R-:W2:Y:S02]  /*16050*/  LDC R21, c[0x0][0x4] ;  /* 0x00000100ff157b82 */ /* 0x000ea40000000800 */
.L_x_2420:
[----:B------:R-:W-:-:S05]  /*16060*/  IADD3 R9, R3, R10, RZ ;  /* 0x0000000a03097210 */ /* 0x000fca0007ffe0ff */
[----:B0-----:R-:W-:-:S04]  /*16070*/  IMAD R9, R9, R15, R2 ;  /* 0x0000000f09097224 */ /* 0x001fc800078e0202 */
[----:B-1----:R-:W-:-:S05]  /*16080*/  IMAD.WIDE.U32 R8, R9, 0x4, R6 ;  /* 0x0000000409087825 */ /* 0x002fca00078e0006 */
[----:B------:R-:W3:Y:S04]  /*16090*/  LDG.E.U8 R12, desc[UR58][R8.64+0x1] ;  /* 0x0000013a080c7981 */ /* 0x000ee8000c1e1100 */
[----:B------:R-:W4:Y:S04]  /*160a0*/  LDG.E.U8 R13, desc[UR58][R8.64+0x3] ;  /* 0x0000033a080d7981 */ /* 0x000f28000c1e1100 */
[----:B------:R-:W5:Y:S04]  /*160b0*/  LDG.E.U8 R20, desc[UR58][R8.64+0x2] ;  /* 0x0000023a08147981 */ /* 0x000f68000c1e1100 */
[----:B------:R-:W5:Y:S01]  /*160c0*/  LDG.E.U8 R11, desc[UR58][R8.64] ;  /* 0x0000003a080b7981 */ /* 0x000f62000c1e1100 */
[----:B--2---:R-:W-:-:S05]  /*160d0*/  IMAD.IADD R10, R21, 0x1, R10 ;  /* 0x00000001150a7824 */ /* 0x004fca00078e020a */
[----:B------:R-:W-:Y:S01]  /*160e0*/  ISETP.GE.U32.AND P0, PT, R10, UR7, PT ;  /* 0x000000070a007c0c */ /* 0x000fe2000bf06070 */
[--C-:B---3--:R-:W-:Y:S02]  /*160f0*/  IMAD.IADD R12, R12, 0x1, R27.reuse ;  /* 0x000000010c0c7824 */ /* 0x108fe400078e021b */
[----:B----4-:R-:W-:Y:S01]  /*16100*/  IMAD.IADD R13, R13, 0x1, R18 ;  /* 0x000000010d0d7824 */ /* 0x010fe200078e0212 */
[----:B-----5:R-:W-:Y:S02]  /*16110*/  IADD3 R20, R20, R25, RZ ;  /* 0x0000001914147210 */ /* 0x020fe40007ffe0ff */
[----:B------:R-:W-:Y:S02]  /*16120*/  PRMT R27, R12, 0x7610, R27 ;  /* 0x000076100c1b7816 */ /* 0x000fe4000000001b */
[----:B------:R-:W-:Y:S02]  /*16130*/  IADD3 R0, R11, R0, RZ ;  /* 0x000000000b007210 */ /* 0x000fe40007ffe0ff */
[----:B------:R-:W-:-:S02]  /*16140*/  PRMT R25, R20, 0x7610, R25 ;  /* 0x0000761014197816 */ /* 0x000fc40000000019 */
[----:B------:R-:W-:Y:S01]  /*16150*/  PRMT R18, R13, 0x7610, R18 ;  /* 0x000076100d127816 */ /* 0x000fe20000000012 */
[----:B------:R-:W-:Y:S06]  /*16160*/  @!P0 BRA `(.L_x_2420) ;  /* 0xfffffffc00bc8947 */ /* 0x000fec000383ffff */
.L_x_2417:
[----:B------:R-:W-:Y:S05]  /*16170*/  BSYNC B0 ;  /* 0x0000000000007941 */ /* 0x000fea0003800000 */
.L_x_2415:
[----:B------:R-:W0:Y:S01]  /*16180*/  LDC R3, c[0x0][RZ] ;  /* 0x00000000ff037b82 */ /* 0x000e220000000800 */
[----:B------:R-:W-:Y:S01]  /*16190*/  UIADD3 UR4, UR4, 0x10, URZ ;  /* 0x0000001004047890 */ /* 0x000fe2000fffe03f */
[----:B------:R-:W-:Y:S01]  /*161a0*/  PRMT R6, R27, 0x7604, R0 ;  /* 0x000076041b067816 */ /* 0x000fe20000000000 */
[----:B------:R-:W-:Y:S02]  /*161b0*/  ULDC UR6, c[0x0][0x4] ;  /* 0x0000010000067ab9 */ /* 0x000fe40000000800 */
[----:B------:R-:W-:Y:S01]  /*161c0*/  ULEA UR4, UR5, UR4, 0x18 ;  /* 0x0000000405047291 */ /* 0x000fe2000f8ec03f */
[----:B------:R-:W-:Y:S01]  /*161d0*/  PRMT R7, R25, 0x7054, R6 ;  /* 0x0000705419077816 */ /* 0x000fe20000000006 */
[----:B------:R-:W-:-:S03]  /*161e0*/  USHF.R.U32.HI UR5, URZ, 0x1, UR6 ;  /* 0x000000013f057899 */ /* 0x000fc60008011606 */
[----:B------:R-:W-:-:S03]  /*161f0*/  PRMT R7, R18, 0x654, R7 ;  /* 0x0000065412077816 */ /* 0x000fc60000000007 */
[----:B------:R-:W-:Y:S01]  /*16200*/  ISETP.NE.AND P0, PT, RZ, UR5, PT ;  /* 0x00000005ff007c0c */ /* 0x000fe2000bf05270 */
[----:B0-----:R-:W-:-:S05]  /*16210*/  IMAD R6, R17, R3, R2 ;  /* 0x0000000311067224 */ /* 0x001fca00078e0202 */
[----:B------:R-:W-:-:S05]  /*16220*/  LEA R6, R6, UR4, 0x2 ;  /* 0x0000000406067c11 */ /* 0x000fca000f8e10ff */
[----:B------:R0:W-:Y:S02]  /*16230*/  STS [R6], R7 ;  /* 0x0000000706007388 */ /* 0x0001e40000000800 */
[----:B------:R-:W-:Y:S05]  /*16240*/  @!P0 BRA `(.L_x_2421) ;  /* 0x0000000000748947 */ /* 0x000fea0003800000 */
[----:B------:R-:W-:-:S07]  /*16250*/  MOV R8, UR5 ;  /* 0x0000000500087c02 */ /* 0x000fce0008000f00 */
.L_x_2424:
[--C-:B0-----:R-:W-:Y:S01]  /*16260*/  IMAD.IADD R7, R17, 0x1, R8.reuse ;  /* 0x0000000111077824 */ /* 0x101fe200078e0208 */
[----:B------:R-:W-:Y:S01]  /*16270*/  BAR.SYNC.DEFER_BLOCKING 0x0 ;  /* 0x0000000000007b1d */ /* 0x000fe20000010000 */
[----:B------:R-:W-:Y:S02]  /*16280*/  ISETP.GT.AND P2, PT, R8, 0x1, PT ;  /* 0x000000010800780c */ /* 0x000fe40003f44270 */
[----:B------:R-:W-:Y:S02]  /*16290*/  SHF.R.S32.HI R11, RZ, 0x1, R8 ;  /* 0x00000001ff0b7819 */ /* 0x000fe40000011408 */
[----:B------:R-:W-:Y:S01]  /*162a0*/  ISETP.GE.U32.AND P0, PT, R7, UR6, PT ;  /* 0x0000000607007c0c */ /* 0x000fe2000bf06070 */
[----:B------:R-:W-:Y:S03]  /*162b0*/  BSSY B0, `(.L_x_2422) ;  /* 0x0000014000007945 */ /* 0x000fe60003800000 */
[----:B------:R-:W-:-:S13]  /*162c0*/  ISETP.GE.U32.OR P0, PT, R17, R8, P0 ;  /* 0x000000081100720c */ /* 0x000fda0000706470 */
[----:B------:R-:W-:Y:S05]  /*162d0*/  @P0 BRA `(.L_x_2423) ;  /* 0x0000000000440947 */ /* 0x000fea0003800000 */
[----:B------:R-:W-:-:S05]  /*162e0*/  IMAD R7, R7, R3, R2 ;  /* 0x0000000307077224 */ /* 0x000fca00078e0202 */
[----:B------:R-:W-:-:S06]  /*162f0*/  LEA R7, R7, UR4, 0x2 ;  /* 0x0000000407077c11 */ /* 0x000fcc000f8e10ff */
        /* <DEDUP_REMOVED lines=15> */
.L_x_2423:
[----:B------:R-:W-:Y:S05]  /*163f0*/  BSYNC B0 ;  /* 0x0000000000007941 */ /* 0x000fea0003800000 */
.L_x_2422:
[----:B------:R-:W-:Y:S01]  /*16400*/  MOV R8, R11 ;  /* 0x0000000b00087202 */ /* 0x000fe20000000f00 */
[----:B------:R-:W-:Y:S06]  /*16410*/  @P2 BRA `(.L_x_2424) ;  /* 0xfffffffc00902947 */ /* 0x000fec000383ffff */
.L_x_2421:
[----:B------:R-:W-:Y:S02]  /*16420*/  ULDC UR4, c[0x0][0x22c] ;  /* 0x00008b0000047ab9 */ /* 0x000fe40000000800 */
[----:B------:R-:W-:-:S13]  /*16430*/  ISETP.NE.AND P0, PT, RZ, UR4, PT ;  /* 0x00000004ff007c0c */ /* 0x000fda000bf05270 */
[----:B------:R-:W-:Y:S05]  /*16440*/  @!P0 BRA `(.L_x_2425) ;  /* 0x0000000400048947 */ /* 0x000fea0003800000 */
[----:B------:R-:W-:Y:S01]  /*16450*/  ISETP.GT.AND P0, PT, R3, 0x20, PT ;  /* 0x000000200300780c */ /* 0x000fe20003f04270 */
[----:B0-----:R-:W-:-:S12]  /*16460*/  IMAD.MOV.U32 R7, RZ, RZ, R3 ;  /* 0x000000ffff077224 */ /* 0x001fd800078e0003 */
[----:B------:R-:W-:Y:S05]  /*16470*/  @!P0 BRA `(.L_x_2426) ;  /* 0x0000000000908947 */ /* 0x000fea0003800000 */
[----:B------:R-:W-:-:S04]  /*16480*/  PRMT R8, R27, 0x7604, R0 ;  /* 0x000076041b087816 */ /* 0x000fc80000000000 */
[----:B------:R-:W-:-:S04]  /*16490*/  PRMT R7, R25, 0x7054, R8 ;  /* 0x0000705419077816 */ /* 0x000fc80000000008 */
[----:B------:R-:W-:Y:S02]  /*164a0*/  PRMT R9, R18, 0x654, R7 ;  /* 0x0000065412097816 */ /* 0x000fe40000000007 */
[----:B------:R-:W-:-:S03]  /*164b0*/  LEA.HI R7, R3, R3, RZ, 0x1 ;  /* 0x0000000303077211 */ /* 0x000fc600078f08ff */
[----:B------:R0:W-:Y:S01]  /*164c0*/  STS [R6], R9 ;  /* 0x0000000906007388 */ /* 0x0001e20000000800 */
[----:B------:R-:W-:Y:S01]  /*164d0*/  SHF.R.S32.HI R8, RZ, 0x1, R7 ;  /* 0x00000001ff087819 */ /* 0x000fe20000011407 */
[----:B------:R-:W-:-:S03]  /*164e0*/  HFMA2.MMA R7, -RZ, RZ, 0, 1.9073486328125e-06 ;  /* 0x00000020ff077435 */ /* 0x000fc600000001ff */
[----:B------:R-:W-:-:S13]  /*164f0*/  ISETP.GE.AND P0, PT, R8, 0x20, PT ;  /* 0x000000200800780c */ /* 0x000fda0003f06270 */
[----:B0-----:R-:W-:Y:S05]  /*16500*/  @!P0 BRA `(.L_x_2426) ;  /* 0x00000000006c8947 */ /* 0x001fea0003800000 */
.L_x_2429:
[----:B------:R-:W-:Y:S01]  /*16510*/  IMAD.IADD R10, R2, 0x1, R8 ;  /* 0x00000001020a7824 */ /* 0x000fe200078e0208 */
[----:B------:R-:W-:Y:S04]  /*16520*/  BAR.SYNC.DEFER_BLOCKING 0x0 ;  /* 0x0000000000007b1d */ /* 0x000fe80000010000 */
[----:B------:R-:W-:Y:S02]  /*16530*/  ISETP.GE.U32.AND P0, PT, R10, R3, PT ;  /* 0x000000030a00720c */ /* 0x000fe40003f06070 */
[----:B------:R-:W-:Y:S02]  /*16540*/  BSSY B0, `(.L_x_2427) ;  /* 0x0000013000007945 */ /* 0x000fe40003800000 */
[----:B------:R-:W-:-:S13]  /*16550*/  ISETP.GE.U32.OR P0, PT, R2, R8, P0 ;  /* 0x000000080200720c */ /* 0x000fda0000706470 */
[----:B0-----:R-:W-:Y:S05]  /*16560*/  @P0 BRA `(.L_x_2428) ;  /* 0x0000000000400947 */ /* 0x001fea0003800000 */
        /* <DEDUP_REMOVED lines=16> */
.L_x_2428:
[----:B------:R-:W-:Y:S05]  /*16670*/  BSYNC B0 ;  /* 0x0000000000007941 */ /* 0x000fea0003800000 */
.L_x_2427:
[----:B------:R-:W-:-:S04]  /*16680*/  SHF.R.S32.HI R8, RZ, 0x1, R8 ;  /* 0x00000001ff087819 */ /* 0x000fc80000011408 */
[----:B------:R-:W-:-:S13]  /*16690*/  ISETP.GE.AND P0, PT, R8, 0x20, PT ;  /* 0x000000200800780c */ /* 0x000fda0003f06270 */
[----:B------:R-:W-:Y:S05]  /*166a0*/  @P0 BRA `(.L_x_2429) ;  /* 0xfffffffc00980947 */ /* 0x000fea000383ffff */
[----:B0-----:R-:W-:-:S07]  /*166b0*/  IMAD.MOV.U32 R7, RZ, RZ, 0x20 ;  /* 0x00000020ff077424 */ /* 0x001fce00078e00ff */
.L_x_2426:
[----:B------:R-:W-:Y:S01]  /*166c0*/  BAR.SYNC.DEFER_BLOCKING 0x0 ;  /* 0x0000000000007b1d */ /* 0x000fe20000010000 */
[----:B------:R-:W-:-:S13]  /*166d0*/  ISETP.GE.AND P0, PT, R7, 0x2, PT ;  /* 0x000000020700780c */ /* 0x000fda0003f06270 */
[----:B------:R-:W-:Y:S05]  /*166e0*/  @!P0 BRA `(.L_x_2425) ;  /* 0x00000000005c8947 */ /* 0x000fea0003800000 */
[----:B------:R-:W-:-:S07]  /*166f0*/  MOV R2, 0x1 ;  /* 0x0000000100027802 */ /* 0x000fce0000000f00 */
.L_x_2430:
[----:B------:R-:W-:Y:S02]  /*16700*/  LOP3.LUT R6, R27, 0xffff, RZ, 0xc0, !PT ;  /* 0x0000ffff1b067812 */ /* 0x000fe400078ec0ff */
[----:B------:R-:W-:Y:S02]  /*16710*/  LOP3.LUT R8, R25, 0xffff, RZ, 0xc0, !PT ;  /* 0x0000ffff19087812 */ /* 0x000fe400078ec0ff */
[----:B------:R-:W-:Y:S02]  /*16720*/  LOP3.LUT R9, R18, 0xffff, RZ, 0xc0, !PT ;  /* 0x0000ffff12097812 */ /* 0x000fe400078ec0ff */
[----:B------:R-:W-:Y:S02]  /*16730*/  PRMT R6, R6, 0x8880, RZ ;  /* 0x0000888006067816 */ /* 0x000fe400000000ff */
[----:B------:R-:W-:Y:S02]  /*16740*/  LOP3.LUT R3, R0, 0xffff, RZ, 0xc0, !PT ;  /* 0x0000ffff00037812 */ /* 0x000fe400078ec0ff */
[----:B------:R-:W-:-:S02]  /*16750*/  PRMT R11, R8, 0x8880, RZ ;  /* 0x00008880080b7816 */ /* 0x000fc400000000ff */
[----:B------:R-:W-:Y:S01]  /*16760*/  PRMT R13, R9, 0x8880, RZ ;  /* 0x00008880090d7816 */ /* 0x000fe200000000ff */
[----:B------:R-:W-:Y:S01]  /*16770*/  IMAD.MOV.U32 R9, RZ, RZ, R6 ;  /* 0x000000ffff097224 */ /* 0x000fe200078e0006 */
[----:B------:R-:W-:Y:S01]  /*16780*/  PRMT R3, R3, 0x8880, RZ ;  /* 0x0000888003037816 */ /* 0x000fe200000000ff */
[----:B------:R-:W0:Y:S04]  /*16790*/  SHFL.DOWN PT, R8, R11, R2, 0x1f ;  /* 0x08001f020b087589 */ /* 0x000e2800000e0000 */
[----:B------:R-:W1:Y:S04]  /*167a0*/  SHFL.DOWN PT, R6, R9, R2, 0x1f ;  /* 0x08001f0209067589 */ /* 0x000e6800000e0000 */
[----:B------:R-:W2:Y:S04]  /*167b0*/  SHFL.DOWN PT, R3, R3, R2, 0x1f ;  /* 0x08001f0203037589 */ /* 0x000ea800000e0000 */
[----:B------:R3:W4:Y:S02]  /*167c0*/  SHFL.DOWN PT, R13, R13, R2, 0x1f ;  /* 0x08001f020d0d7589 */ /* 0x00072400000e0000 */
[----:B---3--:R-:W-:Y:S01]  /*167d0*/  SHF.L.U32 R2, R2, 0x1, RZ ;  /* 0x0000000102027819 */ /* 0x008fe200000006ff */
[----:B0-----:R-:W-:-:S03]  /*167e0*/  IMAD.IADD R8, R8, 0x1, R25 ;  /* 0x0000000108087824 */ /* 0x001fc600078e0219 */
[----:B------:R-:W-:Y:S02]  /*167f0*/  ISETP.GE.AND P0, PT, R2, R7, PT ;  /* 0x000000070200720c */ /* 0x000fe40003f06270 */
[----:B-1----:R-:W-:Y:S02]  /*16800*/  IADD3 R6, R6, R27, RZ ;  /* 0x0000001b06067210 */ /* 0x002fe40007ffe0ff */
[----:B------:R-:W-:Y:S01]  /*16810*/  PRMT R25, R8, 0x7610, R25 ;  /* 0x0000761008197816 */ /* 0x000fe20000000019 */
[----:B--2---:R-:W-:Y:S01]  /*16820*/  IMAD.IADD R0, R3, 0x1, R0 ;  /* 0x0000000103007824 */ /* 0x004fe200078e0200 */
[----:B------:R-:W-:Y:S02]  /*16830*/  PRMT R27, R6, 0x7610, R27 ;  /* 0x00007610061b7816 */ /* 0x000fe4000000001b */
[----:B----4-:R-:W-:-:S05]  /*16840*/  IADD3 R18, R13, R18, RZ ;  /* 0x000000120d127210 */ /* 0x010fca0007ffe0ff */
[----:B------:R-:W-:Y:S05]  /*16850*/  @!P0 BRA `(.L_x_2430) ;  /* 0xfffffffc00a88947 */ /* 0x000fea000383ffff */
.L_x_2425:
        /* <DEDUP_REMOVED lines=9> */
[----:B0-----:R-:W2:Y:S04]  /*168f0*/  LDG.E.U8 R6, desc[UR58][R4.64+0x2] ;  /* 0x0000023a04067981 */ /* 0x001ea8000c1e1100 */
[----:B------:R-:W3:Y:S04]  /*16900*/  LDG.E.U8 R2, desc[UR58][R4.64+0x1] ;  /* 0x0000013a04027981 */ /* 0x000ee8000c1e1100 */
[----:B------:R-:W4:Y:S04]  /*16910*/  LDG.E.U8 R7, desc[UR58][R4.64+0x3] ;  /* 0x0000033a04077981 */ /* 0x000f28000c1e1100 */
[----:B------:R-:W5:Y:S01]  /*16920*/  LDG.E.U8 R3, desc[UR58][R4.64] ;  /* 0x0000003a04037981 */ /* 0x000f62000c1e1100 */
[----:B--2---:R-:W-:Y:S01]  /*16930*/  IMAD.IADD R6, R25, 0x1, R6 ;  /* 0x0000000119067824 */ /* 0x004fe200078e0206 */
[----:B---3--:R-:W-:-:S02]  /*16940*/  IADD3 R2, R27, R2, RZ ;  /* 0x000000021b027210 */ /* 0x008fc40007ffe0ff */
[----:B----4-:R-:W-:Y:S02]  /*16950*/  IADD3 R7, R18, R7, RZ ;  /* 0x0000000712077210 */ /* 0x010fe40007ffe0ff */
[----:B------:R-:W-:Y:S01]  /*16960*/  PRMT R27, R2, 0x7610, R27 ;  /* 0x00007610021b7816 */ /* 0x000fe2000000001b */
[----:B-----5:R-:W-:Y:S01]  /*16970*/  IMAD.IADD R0, R0, 0x1, R3 ;  /* 0x0000000100007824 */ /* 0x020fe200078e0203 */
[----:B------:R-:W-:Y:S02]  /*16980*/  PRMT R25, R6, 0x7610, R25 ;  /* 0x0000761006197816 */ /* 0x000fe40000000019 */
[----:B------:R-:W-:-:S07]  /*16990*/  PRMT R18, R7, 0x7610, R18 ;  /* 0x0000761007127816 */ /* 0x000fce0000000012 */
.L_x_2432:
        /* <DEDUP_REMOVED lines=17> */
[----:B0-----:R-:W-:Y:S01]  /*16ab0*/  IMAD.U32 R6, RZ, RZ, UR6 ;  /* 0x00000006ff067e24 */ /* 0x001fe2000f8e00ff */
[----:B------:R-:W-:Y:S01]  /*16ac0*/  MOV R7, UR7 ;  /* 0x0000000700077c02 */ /* 0x000fe20008000f00 */
[----:B------:R-:W-:Y:S01]  /*16ad0*/  IMAD.U32 R10, RZ, RZ, UR4 ;  /* 0x00000004ff0a7e24 */ /* 0x000fe2000f8e00ff */
[----:B------:R-:W-:Y:S01]  /*16ae0*/  MOV R11, UR5 ;  /* 0x00000005000b7c02 */ /* 0x000fe20008000f00 */
[----:B------:R-:W-:-:S02]  /*16af0*/  IMAD.MOV.U32 R8, RZ, RZ, 0x2ef ;  /* 0x000002efff087424 */ /* 0x000fc400078e00ff */
[----:B-1----:R-:W-:-:S07]  /*16b00*/  IMAD.MOV.U32 R13, RZ, RZ, RZ ;  /* 0x000000ffff0d7224 */ /* 0x002fce00078e00ff */
[----:B------:R-:W-:-:S07]  /*16b10*/  LEPC R20, `(.L_x_2434) ;  /* 0x000000001014794e */ /* 0x000fce0000000000 */
[----:B--2---:R-:W-:Y:S05]  /*16b20*/  CALL.ABS.NOINC R2 ;  /* 0x0000000002007343 */ /* 0x004fea0003c00000 */
.L_x_2434:
        /* <DEDUP_REMOVED lines=25> */
.L_x_2435:
        /* <DEDUP_REMOVED lines=24> */
[----:B--23--:R-:W-:Y:S05]  /*16e40*/  CALL.ABS.NOINC R2 ;  /* 0x0000000002007343 */ /* 0x00cfea0003c00000 */
.L_x_2436:
[----:B------:R-:W-:Y:S01]  /*16e50*/  ULDC.64 UR4, c[0x0][0x5e8] ;  /* 0x00017a0000047ab9 */ /* 0x000fe20000000a00 */
[----:B------:R-:W-:Y:S02]  /*16e60*/  ISETP.NE.AND P6, PT, R24, 0x1, PT ;  /* 0x000000011800780c */ /* 0x000fe40003fc5270 */
[----:B-1----:R-:W-:Y:S02]  /*16e70*/  IADD3 R2, P0, R19, UR4, RZ ;  /* 0x0000000413027c10 */ /* 0x002fe4000ff1e0ff */
        /* <DEDUP_REMOVED lines=22> */
.L_x_2437:
[----:B------:R-:W-:Y:S02]  /*16fe0*/  ULDC.64 UR4, c[0x0][0x5e8] ;  /* 0x00017a0000047ab9 */ /* 0x000fe40000000a00 */
[----:B------:R-:W-:-:S04]  /*16ff0*/  IADD3 R16, P0, R16, UR4, RZ ;  /* 0x0000000410107c10 */ /* 0x000fc8000ff1e0ff */
[----:B------:R-:W-:-:S05]  /*17000*/  IADD3.X R17, RZ, UR5, RZ, P0, !PT ;  /* 0x00000005ff117c10 */ /* 0x000fca00087fe4ff */
[----:B------:R-:W-:Y:S01]  /*17010*/  STG.E.U8 desc[UR58][R16.64], R19 ;  /* 0x0000001310007986 */ /* 0x000fe2000c10113a */
[----:B------:R-:W-:Y:S05]  /*17020*/  EXIT ;  /* 0x000000000000794d */ /* 0x000fea0003800000 */
.L_x_2433:
[----:B------:R-:W-:Y:S04]  /*17030*/  STG.E.U8 desc[UR58][R4.64], R0 ;  /* 0x0000000004007986 */ /* 0x000fe8000c10113a */
[----:B------:R-:W-:Y:S04]  /*17040*/  STG.E.U8 desc[UR58][R4.64+0x1], R27 ;  /* 0x0000011b04007986 */ /* 0x000fe8000c10113a */
[----:B------:R-:W-:Y:S04]  /*17050*/  STG.E.U8 desc[UR58][R4.64+0x2], R25 ;  /* 0x0000021904007986 */ /* 0x000fe8000c10113a */
[----:B------:R-:W-:Y:S01]  /*17060*/  STG.E.U8 desc[UR58][R4.64+0x3], R18 ;  /* 0x0000031204007986 */ /* 0x000fe2000c10113a */
[----:B------:R-:W-:Y:S05]  /*17070*/  EXIT ;  /* 0x000000000000794d */ /* 0x000fea0003800000 */
.L_x_2431:
[----:B------:R-:W-:Y:S01]  /*17080*/  ISETP.NE.AND P0, PT, RZ, UR36, PT ;  /* 0x00000024ff007c0c */ /* 0x000fe2000bf05270 */
[----:B------:R-:W-:Y:S02]  /*17090*/  ULDC.64 UR4, c[0x0][0x5e8] ;  /* 0x00017a0000047ab9 */ /* 0x000fe40000000a00 */
[----:B------:R-:W-:Y:S02]  /*170a0*/  IADD3 R2, P1, R23, UR4, RZ ;  /* 0x0000000417027c10 */ /* 0x000fe4000ff3e0ff */
[----:B0-----:R-:W-:Y:S02]  /*170b0*/  IADD3 R6, P3, R19, UR4, RZ ;  /* 0x0000000413067c10 */ /* 0x001fe4000ff7e0ff */
[----:B------:R-:W-:Y:S01]  /*170c0*/  IADD3 R4, P2, R22, UR4, RZ ;  /* 0x0000000416047c10 */ /* 0x000fe2000ff5e0ff */
[----:B------:R-:W-:Y:S01]  /*170d0*/  IMAD.X R3, RZ, RZ, UR5, P1 ;  /* 0x00000005ff037e24 */ /* 0x000fe200088e06ff */
[----:B------:R-:W-:Y:S01]  /*170e0*/  IADD3 R8, P4, R16, UR4, RZ ;  /* 0x0000000410087c10 */ /* 0x000fe2000ff9e0ff */
[----:B------:R-:W-:Y:S01]  /*170f0*/  IMAD.X R7, RZ, RZ, UR5, P3 ;  /* 0x00000005ff077e24 */ /* 0x000fe200098e06ff */
[----:B------:R-:W-:-:S02]  /*17100*/  IADD3.X R5, RZ, UR5, RZ, P2, !PT ;  /* 0x00000005ff057c10 */ /* 0x000fc400097fe4ff */
[----:B------:R-:W-:Y:S01]  /*17110*/  IADD3.X R9, RZ, UR5, RZ, P4, !PT ;  /* 0x00000005ff097c10 */ /* 0x000fe2000a7fe4ff */
[----:B------:R-:W2:Y:S04]  /*17120*/  @P0 LDG.E.U8 R11, desc[UR58][R2.64] ;  /* 0x0000003a020b0981 */ /* 0x000ea8000c1e1100 */
[----:B------:R-:W3:Y:S04]  /*17130*/  @P0 LDG.E.U8 R12, desc[UR58][R6.64] ;  /* 0x0000003a060c0981 */ /* 0x000ee8000c1e1100 */
[----:B------:R-:W4:Y:S04]  /*17140*/  @P0 LDG.E.U8 R10, desc[UR58][R4.64] ;  /* 0x0000003a040a0981 */ /* 0x000f28000c1e1100 */
[----:B------:R-:W5:Y:S01]  /*17150*/  @P0 LDG.E.U8 R13, desc[UR58][R8.64] ;  /* 0x0000003a080d0981 */ /* 0x000f62000c1e1100 */
[----:B------:R-:W-:-:S02]  /*17160*/  ULDC.U8 UR4, c[0x0][0x619] ;  /* 0x0001864000047ab9 */ /* 0x000fc40000000000 */
[----:B------:R-:W-:Y:S01]  /*17170*/  ISETP.NE.AND P1, PT, RZ, UR4, PT ;  /* 0x00000004ff007c0c */ /* 0x000fe2000bf25270 */
[----:B--2---:R-:W-:Y:S02]  /*17180*/  @P0 IMAD.IADD R11, R0, 0x1, R11 ;  /* 0x00000001000b0824 */ /* 0x004fe400078e020b */
[----:B---3--:R-:W-:Y:S01]  /*17190*/  @P0 IMAD.IADD R12, R25, 0x1, R12 ;  /* 0x00000001190c0824 */ /* 0x008fe200078e020c */
[----:B----4-:R-:W-:Y:S02]  /*171a0*/  @P0 IADD3 R10, R27, R10, RZ ;  /* 0x0000000a1b0a0210 */ /* 0x010fe40007ffe0ff */
[----:B-----5:R-:W-:Y:S02]  /*171b0*/  @P0 IADD3 R13, R18, R13, RZ ;  /* 0x0000000d120d0210 */ /* 0x020fe40007ffe0ff */
[----:B------:R-:W-:Y:S02]  /*171c0*/  @P0 PRMT R0, R11, 0x7610, R0 ;  /* 0x000076100b000816 */ /* 0x000fe40000000000 */
[----:B------:R-:W-:-:S02]  /*171d0*/  @P0 PRMT R27, R10, 0x7610, R27 ;  /* 0x000076100a1b0816 */ /* 0x000fc4000000001b */
[----:B------:R-:W-:Y:S02]  /*171e0*/  @P0 PRMT R25, R12, 0x7610, R25 ;  /* 0x000076100c190816 */ /* 0x000fe40000000019 */
[----:B------:R-:W-:Y:S01]  /*171f0*/  @P0 PRMT R18, R13, 0x7610, R18 ;  /* 0x000076100d120816 */ /* 0x000fe20000000012 */
[----:B------:R-:W-:Y:S06]  /*17200*/  @!P1 BRA `(.L_x_2438) ;  /* 0x0000000400a09947 */ /* 0x000fec0003800000 */
[----:B------:R-:W0:Y:S01]  /*17210*/  LDC R24, c[0x0][0x61c] ;  /* 0x00018700ff187b82 */ /* 0x000e220000000800 */
[----:B------:R-:W-:-:S07]  /*17220*/  PRMT R0, R0, 0x9910, RZ ;  /* 0x0000991000007816 */ /* 0x000fce00000000ff */
[----:B------:R-:W1:Y:S01]  /*17230*/  LDC.U8 R17, c[0x0][0x210] ;  /* 0x00008400ff117b82 */ /* 0x000e620000000000 */
[----:B0-----:R-:W-:Y:S02]  /*17240*/  ISETP.NE.AND P0, PT, R24, 0x1, PT ;  /* 0x000000011800780c */ /* 0x001fe40003f05270 */
        /* <DEDUP_REMOVED lines=20> */
.L_x_2439:
        /* <DEDUP_REMOVED lines=25> */
.L_x_2440:
        /* <DEDUP_REMOVED lines=13> */
[----:B0-----:R0:W2:Y:S01]  /*175f0*/  LDC.64 R2, c[0x4][R0] ;  /* 0x0100000000027b82 */ /* 0x0010a20000000a00 */
        /* <DEDUP_REMOVED lines=10> */
[----:B-12---:R-:W-:Y:S05]  /*176a0*/  CALL.ABS.NOINC R2 ;  /* 0x0000000002007343 */ /* 0x006fea0003c00000 */
.L_x_2441:
[----:B------:R-:W-:Y:S01]  /*176b0*/  ULDC.64 UR4, c[0x0][0x5e8] ;  /* 0x00017a0000047ab9 */ /* 0x000fe20000000a00 */
[----:B------:R-:W-:Y:S02]  /*176c0*/  ISETP.NE.AND P6, PT, R24, 0x1, PT ;  /* 0x000000011800780c */ /* 0x000fe40003fc5270 */
[----:B0-----:R-:W-:Y:S02]  /*176d0*/  IADD3 R2, P0, R19, UR4, RZ ;  /* 0x0000000413027c10 */ /* 0x001fe4000ff1e0ff */
        /* <DEDUP_REMOVED lines=22> */
.L_x_2442:
[----:B------:R-:W-:Y:S02]  /*17840*/  ULDC.64 UR4, c[0x0][0x5e8] ;  /* 0x00017a0000047ab9 */ /* 0x000fe40000000a00 */
[----:B------:R-:W-:-:S04]  /*17850*/  IADD3 R16, P0, R16, UR4, RZ ;  /* 0x0000000410107c10 */ /* 0x000fc8000ff1e0ff */
[----:B------:R-:W-:-:S05]  /*17860*/  IADD3.X R17, RZ, UR5, RZ, P0, !PT ;  /* 0x00000005ff117c10 */ /* 0x000fca00087fe4ff */
[----:B------:R-:W-:Y:S01]  /*17870*/  STG.E.U8 desc[UR58][R16.64], R19 ;  /* 0x0000001310007986 */ /* 0x000fe2000c10113a */
[----:B------:R-:W-:Y:S05]  /*17880*/  EXIT ;  /* 0x000000000000794d */ /* 0x000fea0003800000 */
.L_x_2438:
[----:B------:R-:W-:Y:S04]  /*17890*/  STG.E.U8 desc[UR58][R2.64], R0 ;  /* 0x0000000002007986 */ /* 0x000fe8000c10113a */
[----:B------:R-:W-:Y:S04]  /*178a0*/  STG.E.U8 desc[UR58][R4.64], R27 ;  /* 0x0000001b04007986 */ /* 0x000fe8000c10113a */
[----:B------:R-:W-:Y:S04]  /*178b0*/  STG.E.U8 desc[UR58][R6.64], R25 ;  /* 0x0000001906007986 */ /* 0x000fe8000c10113a */
[----:B------:R-:W-:Y:S01]  /*178c0*/  STG.E.U8 desc[UR58][R8.64], R18 ;  /* 0x0000001208007986 */ /* 0x000fe2000c10113a */
[----:B------:R-:W-:Y:S05]  /*178d0*/  EXIT ;  /* 0x000000000000794d */ /* 0x000fea0003800000 */
.L_x_2404:
        /* <DEDUP_REMOVED lines=20> */
[----:B------:R-:W3:Y:S04]  /*17a20*/  LDG.E.U8 R2, desc[UR58][R4.64+0x1] ;  /* 0x0000013a04027981 */ /* 0x000ee8000c1e1100 */
[----:B------:R-:W4:Y:S04]  /*17a30*/  LDG.E.U8 R9, desc[UR58][R4.64+0x3] ;  /* 0x0000033a04097981 */ /* 0x000f28000c1e1100 */
[----:B0-----:R-:W5:Y:S01]  /*17a40*/  LDG.E.U8 R3, desc[UR58][R4.64] ;  /* 0x0000003a04037981 */ /* 0x001f62000c1e1100 */
[----:B--2---:R-:W-:Y:S01]  /*17a50*/  IMAD.IADD R7, R24, 0x1, R7 ;  /* 0x0000000118077824 */ /* 0x004fe200078e0207 */
[----:B---3--:R-:W-:-:S02]  /*17a60*/  IADD3 R2, R25, R2, RZ ;  /* 0x0000000219027210 */ /* 0x008fc40007ffe0ff */
[----:B----4-:R-:W-:Y:S02]  /*17a70*/  IADD3 R9, R18, R9, RZ ;  /* 0x0000000912097210 */ /* 0x010fe40007ffe0ff */
[----:B------:R-:W-:Y:S01]  /*17a80*/  PRMT R25, R2, 0x7610, R25 ;  /* 0x0000761002197816 */ /* 0x000fe20000000019 */
[----:B-----5:R-:W-:Y:S01]  /*17a90*/  IMAD.IADD R0, R0, 0x1, R3 ;  /* 0x0000000100007824 */ /* 0x020fe200078e0203 */
[----:B------:R-:W-:Y:S02]  /*17aa0*/  PRMT R24, R7, 0x7610, R24 ;  /* 0x0000761007187816 */ /* 0x000fe40000000018 */
[----:B------:R-:W-:-:S07]  /*17ab0*/  PRMT R18, R9, 0x7610, R18 ;  /* 0x0000761009127816 */ /* 0x000fce0000000012 */
.L_x_2444:
        /* <DEDUP_REMOVED lines=25> */
.L_x_2446:
[----:B------:R-:W-:Y:S01]  /*17c50*/  ULDC.64 UR4, c[0x0][0x5e8] ;  /* 0x00017a0000047ab9 */ /* 0x000fe20000000a00 */
[----:B------:R-:W-:Y:S02]  /*17c60*/  ISETP.NE.AND P6, PT, R22, 0x1, PT ;  /* 0x000000011600780c */ /* 0x000fe40003fc5270 */
[----:B------:R-:W-:Y:S02]  /*17c70*/  IADD3 R2, P0, R27, UR4, RZ ;  /* 0x000000041b027c10 */ /* 0x000fe4000ff1e0ff */
[----:B------:R-:W-:Y:S02]  /*17c80*/  PRMT R0, R25, 0x9910, RZ ;  /* 0x0000991019007816 */ /* 0x000fe400000000ff */
[----:B0-----:R-:W-:Y:S02]  /*17c90*/  IADD3.X R3, RZ, UR5, RZ, P0, !PT ;  /* 0x00000005ff037c10 */ /* 0x001fe400087fe4ff */
        /* <DEDUP_REMOVED lines=20> */
.L_x_2447:
[----:B------:R-:W-:Y:S01]  /*17de0*/  ULDC.64 UR4, c[0x0][0x5e8] ;  /* 0x00017a0000047ab9 */ /* 0x000fe20000000a00 */
[----:B------:R-:W-:Y:S02]  /*17df0*/  ISETP.NE.AND P6, PT, R22, 0x1, PT ;  /* 0x000000011600780c */ /* 0x000fe40003fc5270 */
[----:B------:R-:W-:Y:S02]  /*17e00*/  IADD3 R26, P0, R26, UR4, RZ ;  /* 0x000000041a1a7c10 */ /* 0x000fe4000ff1e0ff */
[----:B------:R-:W-:Y:S02]  /*17e10*/  PRMT R0, R24, 0x9910, RZ ;  /* 0x0000991018007816 */ /* 0x000fe400000000ff */
[----:B------:R-:W-:Y:S02]  /*17e20*/  IADD3.X R27, RZ, UR5, RZ, P0, !PT ;  /* 0x00000005ff1b7c10 */ /* 0x000fe400087fe4ff */
[----:B0-----:R-:W-:-:S03]  /*17e30*/  PRMT R23, R17, 0x9910, RZ ;  /* 0x0000991011177816 */ /* 0x001fc600000000ff */
[----:B------:R0:W-:Y:S02]  /*17e40*/  STG.E.U8 desc[UR58][R26.64], R25 ;  /* 0x000000191a007986 */ /* 0x0001e4000c10113a */
[----:B------:R-:W-:Y:S01]  /*17e50*/  IMAD R23, R0, R23, RZ ;  /* 0x0000001700177224 */ /* 0x000fe200078e02ff */
[----:B------:R-:W-:Y:S06]  /*17e60*/  @!P6 BRA `(.L_x_2448) ;  /* 0x000000000040e947 */ /* 0x000fec0003800000 */
        /* <DEDUP_REMOVED lines=16> */
.L_x_2448:
        /* <DEDUP_REMOVED lines=25> */
.L_x_2449:
[----:B------:R-:W-:Y:S02]  /*18100*/  ULDC.64 UR4, c[0x0][0x5e8] ;  /* 0x00017a0000047ab9 */ /* 0x000fe40000000a00 */
[----:B------:R-:W-:-:S04]  /*18110*/  IADD3 R16, P0, R16, UR4, RZ ;  /* 0x0000000410107c10 */ /* 0x000fc8000ff1e0ff */
[----:B------:R-:W-:-:S05]  /*18120*/  IADD3.X R17, RZ, UR5, RZ, P0, !PT ;  /* 0x00000005ff117c10 */ /* 0x000fca00087fe4ff */
[----:B------:R-:W-:Y:S01]  /*18130*/  STG.E.U8 desc[UR58][R16.64], R19 ;  /* 0x0000001310007986 */ /* 0x000fe2000c10113a */
[----:B------:R-:W-:Y:S05]  /*18140*/  EXIT ;  /* 0x000000000000794d */ /* 0x000fea0003800000 */
.L_x_2445:
[----:B------:R-:W-:Y:S04]  /*18150*/  STG.E.U8 desc[UR58][R4.64], R0 ;  /* 0x0000000004007986 */ /* 0x000fe8000c10113a */
[----:B------:R-:W-:Y:S04]  /*18160*/  STG.E.U8 desc[UR58][R4.64+0x1], R25 ;  /* 0x0000011904007986 */ /* 0x000fe8000c10113a */
[----:B------:R-:W-:Y:S04]  /*18170*/  STG.E.U8 desc[UR58][R4.64+0x2], R24 ;  /* 0x0000021804007986 */ /* 0x000fe8000c10113a */
[----:B------:R-:W-:Y:S01]  /*18180*/  STG.E.U8 desc[UR58][R4.64+0x3], R18 ;  /* 0x0000031204007986 */ /* 0x000fe2000c10113a */
[----:B------:R-:W-:Y:S05]  /*18190*/  EXIT ;  /* 0x000000000000794d */ /* 0x000fea0003800000 */
.L_x_2443:
[----:B-1----:R-:W-:Y:S01]  /*181a0*/  ISETP.NE.AND P0, PT, R2, RZ, PT ;  /* 0x000000ff0200720c */ /* 0x002fe20003f05270 */
        /* <DEDUP_REMOVED lines=48> */
.L_x_2451:
        /* <DEDUP_REMOVED lines=25> */
.L_x_2452:
        /* <DEDUP_REMOVED lines=25> */
.L_x_2453:
        /* <DEDUP_REMOVED lines=25> */
.L_x_2454:
[----:B------:R-:W-:Y:S02]  /*18960*/  ULDC.64 UR4, c[0x0][0x5e8] ;  /* 0x00017a0000047ab9 */ /* 0x000fe40000000a00 */
[----:B------:R-:W-:-:S04]  /*18970*/  IADD3 R16, P0, R16, UR4, RZ ;  /* 0x0000000410107c10 */ /* 0x000fc8000ff1e0ff */
[----:B------:R-:W-:-:S05]  /*18980*/  IADD3.X R17, RZ, UR5, RZ, P0, !PT ;  /* 0x00000005ff117c10 */ /* 0x000fca00087fe4ff */
[----:B------:R-:W-:Y:S01]  /*18990*/  STG.E.U8 desc[UR58][R16.64], R19 ;  /* 0x0000001310007986 */ /* 0x000fe2000c10113a */
[----:B------:R-:W-:Y:S05]  /*189a0*/  EXIT ;  /* 0x000000000000794d */ /* 0x000fea0003800000 */
.L_x_2450:
[----:B------:R-:W-:Y:S04]  /*189b0*/  STG.E.U8 desc[UR58][R2.64], R0 ;  /* 0x0000000002007986 */ /* 0x000fe8000c10113a */
[----:B------:R-:W-:Y:S04]  /*189c0*/  STG.E.U8 desc[UR58][R4.64], R25 ;  /* 0x0000001904007986 */ /* 0x000fe8000c10113a */
[----:B------:R-:W-:Y:S04]  /*189d0*/  STG.E.U8 desc[UR58][R6.64], R24 ;  /* 0x0000001806007986 */ /* 0x000fe8000c10113a */
[----:B------:R-:W-:Y:S01]  /*189e0*/  STG.E.U8 desc[UR58][R8.64], R18 ;  /* 0x0000001208007986 */ /* 0x000fe2000c10113a */
[----:B------:R-:W-:Y:S05]  /*189f0*/  EXIT ;  /* 0x000000000000794d */ /* 0x000fea0003800000 */
.L_x_2455:
        /* <DEDUP_REMOVED lines=16> */
.L_x_8260:


//--------------------- .text._ZN2at6native13reduce_kernelILi512ELi1ENS0_8ReduceOpIhNS0_7MeanOpsIhhhhEEjhLi4ELi4EEEEEvT1_ --------------------------
	.section	.text._ZN2at6native13reduce_kernelILi512ELi1ENS0_8ReduceOpIhNS0_7MeanOpsIhhhhEEjhLi4ELi4EEEEEvT1_,"ax",@progbits
	.align	128
        .global         _ZN2at6native13reduce_kernelILi512ELi1ENS0_8ReduceOpIhNS0_7MeanOpsIhhhhEEjhLi4ELi4EEEEEvT1_
        .type           _ZN2at6native13reduce_kernelILi512ELi1ENS0_8ReduceOpIhNS0_7MeanOpsIhhhhEEjhLi4ELi4EEEEEvT1_,@function
        .size           _ZN2at6native13reduce_kernelILi512ELi1ENS0_8ReduceOpIhNS0_7MeanOpsIhhhhEEjhLi4ELi4EEEEEvT1_,(.L_x_8261 - _ZN2at6native13reduce_kernelILi512ELi1ENS0_8ReduceOpIhNS0_7MeanOpsIhhhhEEjhLi4ELi4EEEEEvT1_)
        .other          _ZN2at6native13reduce_kernelILi512ELi1ENS0_8ReduceOpIhNS0_7MeanOpsIhhhhEEjhLi4ELi4EEEEEvT1_,@"STO_CUDA_ENTRY STV_DEFAULT"
_ZN2at6native13reduce_kernelILi512ELi1ENS0_8ReduceOpIhNS0_7MeanOpsIhhhhEEjhLi4ELi4EEEEEvT1_:
.text._ZN2at6native13reduce_kernelILi512ELi1ENS0_8ReduceOpIhNS0_7MeanOpsIhhhhEEjhLi4ELi4EEEEEvT1_:
        /* <DEDUP_REMOVED lines=286> */
.L_x_2456:
        /* <DEDUP_REMOVED lines=49> */
.L_x_2465:
[----:B------:R-:W-:Y:S05]  /*14f0*/  BSYNC B3 ;  /* 0x0000000000037941 */ /* 0x000fea0003800000 */
.L_x_2464:
        /* <DEDUP_REMOVED lines=10> */
.L_x_2463:
[----:B------:R-:W-:Y:S05]  /*15a0*/  BSYNC B2 ;  /* 0x0000000000027941 */ /* 0x000fea0003800000 */
.L_x_2462:
[----:B------:R-:W-:Y:S02]  /*15b0*/  IADD3 R7, P0, P1, R7, 0x4, R12 ;  /* 0x0000000407077810 */ /* 0x000fe4000791e00c */
[----:B------:R-:W-:Y:S02]  /*15c0*/  IADD3 R5, R13, -0x4, R10 ;  /* 0xfffffffc0d057810 */ /* 0x000fe40007ffe00a */
[----:B------:R-:W-:-:S09]  /*15d0*/  IADD3.X R8, R8, RZ, R17, P0, P1 ;  /* 0x000000ff08087210 */ /* 0x000fd200007e2411 */
.L_x_2461:
[----:B------:R-:W-:Y:S05]  /*15e0*/  BSYNC B1 ;  /* 0x0000000000017941 */ /* 0x000fea0003800000 */
.L_x_2460:
        /* <DEDUP_REMOVED lines=14> */
.L_x_2468:
        /* <DEDUP_REMOVED lines=15> */
.L_x_2467:
[----:B------:R-:W-:Y:S05]  /*17c0*/  BSYNC B1 ;  /* 0x0000000000017941 */ /* 0x000fea0003800000 */
.L_x_2466:
        /* <DEDUP_REMOVED lines=8> */
.L_x_2470:
[----:B------:R-:W-:Y:S05]  /*1850*/  BSYNC B1 ;  /* 0x0000000000017941 */ /* 0x000fea0003800000 */
.L_x_2469:
        /* <DEDUP_REMOVED lines=12> */
.L_x_2472:
[----:B------:R-:W-:Y:S05]  /*1920*/  BSYNC B1 ;  /* 0x0000000000017941 */ /* 0x000fea0003800000 */
.L_x_2471:
[----:B------:R-:W-:-:S04]  /*1930*/  IADD3 R7, R7, R10, R4 ;  /* 0x0000000a07077210 */ /* 0x000fc80007ffe004 */
[----:B------:R-:W-:Y:S01]  /*1940*/  IADD3 R7, R7, R6, RZ ;  /* 0x0000000607077210 */ /* 0x000fe20007ffe0ff */
[----:B------:R-:W-:Y:S06]  /*1950*/  BRA `(.L_x_2458) ;  /* 0x0000009400c07947 */ /* 0x000fec0003800000 */
.L_x_2459:
        /* <DEDUP_REMOVED lines=24> */
.L_x_2482:
        /* <DEDUP_REMOVED lines=295> */
.L_x_2478:
        /* <DEDUP_REMOVED lines=251> */
.L_x_2479:
        /* <DEDUP_REMOVED lines=251> */
.L_x_2480:
        /* <DEDUP_REMOVED lines=249> */
.L_x_2481:
        /* <DEDUP_REMOVED lines=14> */
.L_x_2477:
[----:B------:R-:W-:-:S07]  /*5d20*/  PRMT R18, R19, 0x7610, R18 ;  /* 0x0000761013127816 */ /* 0x000fce0000000012 */
.L_x_2476:
[----:B------:R-:W-:Y:S05]  /*5d30*/  BSYNC B1 ;  /* 0x0000000000017941 */ /* 0x000fea0003800000 */
.L_x_2475:
        /* <DEDUP_REMOVED lines=280> */
.L_x_2485:
        /* <DEDUP_REMOVED lines=281> */
.L_x_2486:
        /* <DEDUP_REMOVED lines=280> */
.L_x_2487:
        /* <DEDUP_REMOVED lines=280> */
.L_x_2488:
[----:B------:R-:W-:-:S04]  /*a350*/  IADD3 R16, P1, P2, R24, R16, R7 ;  /* 0x0000001018107210 */ /* 0x000fc80007a3e007 */
[----:B------:R-:W-:-:S05]  /*a360*/  IADD3.X R17, RZ, R17, R8, P1, P2 ;  /* 0x00000011ff117210 */ /* 0x000fca0000fe4408 */
[----:B------:R1:W5:Y:S04]  /*a370*/  LDG.E.U8 R18, desc[UR36][R16.64] ;  /* 0x0000002410127981 */ /* 0x000368000c1e1100 */
.L_x_2484:
[----:B------:R-:W-:Y:S05]  /*a380*/  BSYNC B1 ;  /* 0x0000000000017941 */ /* 0x000fea0003800000 */
.L_x_2483:
        /* <DEDUP_REMOVED lines=16> */
.L_x_2490:
[----:B------:R-:W-:Y:S05]  /*a490*/  BSYNC B1 ;  /* 0x0000000000017941 */ /* 0x000fea0003800000 */
.L_x_2489:
[----:B------:R-:W-:-:S05]  /*a4a0*/  IADD3 R3, R2, R3, R0 ;  /* 0x0000000302037210 */ /* 0x000fca0007ffe000 */
[----:B------:R-:W-:-:S05]  /*a4b0*/  IMAD.IADD R3, R3, 0x1, R4 ;  /* 0x0000000103037824 */ /* 0x000fca00078e0204 */
[----:B------:R-:W-:Y:S01]  /*a4c0*/  PRMT R7, R3, 0x7610, R7 ;  /* 0x0000761003077816 */ /* 0x000fe20000000007 */
[----:B------:R-:W-:Y:S06]  /*a4d0*/  BRA `(.L_x_2458) ;  /* 0x0000000800e07947 */ /* 0x000fec0003800000 */
.L_x_2474:
        /* <DEDUP_REMOVED lines=10> */
.L_x_2494:
        /* <DEDUP_REMOVED lines=29> */
.L_x_2493:
[----:B------:R-:W-:Y:S02]  /*a750*/  PRMT R19, R17, 0x7610, R19 ;  /* 0x0000761011137816 */ /* 0x000fe40000000013 */
[----:B------:R-:W-:Y:S02]  /*a760*/  PRMT R16, R2, 0x7610, R16 ;  /* 0x0000761002107816 */ /* 0x000fe40000000010 */
[----:B------:R-:W-:Y:S02]  /*a770*/  PRMT R18, R12, 0x7610, R18 ;  /* 0x000076100c127816 */ /* 0x000fe40000000012 */
[----:B------:R-:W-:-:S07]  /*a780*/  PRMT R17, R23, 0x7610, R17 ;  /* 0x0000761017117816 */ /* 0x000fce0000000011 */
.L_x_2492:
[----:B------:R-:W-:Y:S05]  /*a790*/  BSYNC B1 ;  /* 0x0000000000017941 */ /* 0x000fea0003800000 */
.L_x_2491:
        /* <DEDUP_REMOVED lines=28> */
.L_x_2496:
[----:B------:R-:W-:Y:S05]  /*a960*/  BSYNC B1 ;  /* 0x0000000000017941 */ /* 0x000fea0003800000 */
.L_x_2495:
        /* <DEDUP_REMOVED lines=17> */
.L_x_2498:
[----:B------:R-:W-:Y:S05]  /*aa80*/  BSYNC B1 ;  /* 0x0000000000017941 */ /* 0x000fea0003800000 */
.L_x_2497:
[----:B------:R-:W-:-:S04]  /*aa90*/  IADD3 R11, R0, R11, R21 ;  /* 0x0000000b000b7210 */ /* 0x000fc80007ffe015 */
[----:B------:R-:W-:-:S04]  /*aaa0*/  IADD3 R11, R11, R4, RZ ;  /* 0x000000040b0b7210 */ /* 0x000fc80007ffe0ff */
[----:B------:R-:W-:Y:S01]  /*aab0*/  PRMT R7, R11, 0x7610, R7 ;  /* 0x000076100b077816 */ /* 0x000fe20000000007 */
[----:B------:R-:W-:Y:S06]  /*aac0*/  BRA `(.L_x_2458) ;  /* 0x0000000400647947 */ /* 0x000fec0003800000 */
.L_x_2473:
        /* <DEDUP_REMOVED lines=14> */
.L_x_2502:
        /* <DEDUP_REMOVED lines=25> */
.L_x_2501:
[----:B------:R-:W-:Y:S02]  /*ad40*/  PRMT R22, R2, 0x7610, R22 ;  /* 0x0000761002167816 */ /* 0x000fe40000000016 */
[----:B------:R-:W-:Y:S02]  /*ad50*/  PRMT R13, R5, 0x7610, R13 ;  /* 0x00007610050d7816 */ /* 0x000fe4000000000d */
[----:B------:R-:W-:-:S07]  /*ad60*/  PRMT R16, R17, 0x7610, R16 ;  /* 0x0000761011107816 */ /* 0x000fce0000000010 */
.L_x_2500:
[----:B------:R-:W-:Y:S05]  /*ad70*/  BSYNC B1 ;  /* 0x0000000000017941 */ /* 0x000fea0003800000 */
.L_x_2499:
        /* <DEDUP_REMOVED lines=24> */
.L_x_2504:
[----:B------:R-:W-:Y:S05]  /*af00*/  BSYNC B1 ;  /* 0x0000000000017941 */ /* 0x000fea0003800000 */
.L_x_2503:
        /* <DEDUP_REMOVED lines=17> */
.L_x_2506:
[----:B------:R-:W-:Y:S05]  /*b020*/  BSYNC B1 ;  /* 0x0000000000017941 */ /* 0x000fea0003800000 */
.L_x_2505:
[----:B------:R-:W-:-:S05]  /*b030*/  IADD3 R11, R11, R18, R19 ;  /* 0x000000120b0b7210 */ /* 0x000fca0007ffe013 */
[----:B------:R-:W-:-:S05]  /*b040*/  IMAD.IADD R11, R11, 0x1, R6 ;  /* 0x000000010b0b7824 */ /* 0x000fca00078e0206 */
[----:B------:R-:W-:-:S07]  /*b050*/  PRMT R7, R11, 0x7610, R7 ;  /* 0x000076100b077816 */ /* 0x000fce0000000007 */
.L_x_2458:
[----:B------:R-:W-:Y:S05]  /*b060*/  BSYNC B0 ;  /* 0x0000000000007941 */ /* 0x000fea0003800000 */
.L_x_2457:
        /* <DEDUP_REMOVED lines=15> */
.L_x_2508:
        /* <DEDUP_REMOVED lines=12> */
.L_x_2507:
        /* <DEDUP_REMOVED lines=19> */
.L_x_2511:
        /* <DEDUP_REMOVED lines=13> */
.L_x_2510:
[----:B------:R-:W-:Y:S01]  /*b420*/  BAR.SYNC.DEFER_BLOCKING 0x0 ;  /* 0x0000000000007b1d */ /* 0x000fe20000010000 */
[----:B------:R-:W-:-:S13]  /*b430*/  ISETP.GE.AND P0, PT, R0, 0x2, PT ;  /* 0x000000020000780c */ /* 0x000fda0003f06270 */
[----:B------:R-:W-:Y:S05]  /*b440*/  @!P0 BRA `(.L_x_2509) ;  /* 0x00000000001c8947 */ /* 0x000fea0003800000 */
[----:B0-----:R-:W-:-:S07]  /*b450*/  MOV R3, 0x1 ;  /* 0x0000000100037802 */ /* 0x001fce0000000f00 */
.L_x_2512:
[----:B---3--:R-:W-:-:S06]  /*b460*/  LOP3.LUT R2, R7, 0xff, RZ, 0xc0, !PT ;  /* 0x000000ff07027812 */ /* 0x008fcc00078ec0ff */
[----:B------:R0:W3:Y:S02]  /*b470*/  SHFL.DOWN PT, R2, R2, R3, 0x1f ;  /* 0x08001f0302027589 */ /* 0x0000e400000e0000 */
[----:B0-----:R-:W-:-:S05]  /*b480*/  IMAD.SHL.U32 R3, R3, 0x2, RZ ;  /* 0x0000000203037824 */ /* 0x001fca00078e00ff */
[----:B------:R-:W-:Y:S02]  /*b490*/  ISETP.GE.AND P0, PT, R3, R0, PT ;  /* 0x000000000300720c */ /* 0x000fe40003f06270 */
[----:B---3--:R-:W-:-:S11]  /*b4a0*/  IADD3 R7, R2, R7, RZ ;  /* 0x0000000702077210 */ /* 0x008fd60007ffe0ff */
[----:B------:R-:W-:Y:S05]  /*b4b0*/  @!P0 BRA `(.L_x_2512) ;  /* 0xfffffffc00e88947 */ /* 0x000fea000383ffff */
.L_x_2509:
        /* <DEDUP_REMOVED lines=277> */
.L_x_2513:
        /* <DEDUP_REMOVED lines=292> */
.L_x_2515:
        /* <DEDUP_REMOVED lines=15> */
.L_x_2517:
[----:B0-----:R-:W-:Y:S05]  /*d940*/  BSYNC B0 ;  /* 0x0000000000007941 */ /* 0x001fea0003800000 */
.L_x_2516:
        /* <DEDUP_REMOVED lines=15> */
.L_x_2519:
[----:B------:R-:W-:Y:S05]  /*da40*/  BSYNC B0 ;  /* 0x0000000000007941 */ /* 0x000fea0003800000 */
.L_x_2518:
        /* <DEDUP_REMOVED lines=35> */
.L_x_2521:
[----:B------:R-:W-:Y:S05]  /*dc80*/  BSYNC B0 ;  /* 0x0000000000007941 */ /* 0x000fea0003800000 */
.L_x_2520:
        /* <DEDUP_REMOVED lines=30> */
.L_x_2526:
        /* <DEDUP_REMOVED lines=9> */
.L_x_2525:
[----:B------:R-:W-:Y:S05]  /*df00*/  BRA `(.L_x_2524) ;  /* 0x0000000000487947 */ /* 0x000fea0003800000 */
.L_x_2523:
        /* <DEDUP_REMOVED lines=9> */
.L_x_2527:
        /* <DEDUP_REMOVED lines=9> */
.L_x_2524:
[----:B------:R-:W-:Y:S05]  /*e030*/  BSYNC B0 ;  /* 0x0000000000007941 */ /* 0x000fea0003800000 */
.L_x_2522:
        /* <DEDUP_REMOVED lines=12> */
.L_x_2529:
        /* <DEDUP_REMOVED lines=12> */
.L_x_2528:
        /* <DEDUP_REMOVED lines=11> */
.L_x_2532:
        /* <DEDUP_REMOVED lines=13> */
.L_x_2531:
[----:B------:R-:W-:Y:S01]  /*e340*/  BAR.SYNC.DEFER_BLOCKING 0x0 ;  /* 0x0000000000007b1d */ /* 0x000fe20000010000 */
[----:B------:R-:W-:-:S13]  /*e350*/  ISETP.GE.AND P0, PT, R7, 0x2, PT ;  /* 0x000000020700780c */ /* 0x000fda0003f06270 */
[----:B------:R-:W-:Y:S05]  /*e360*/  @!P0 BRA `(.L_x_2530) ;  /* 0x0000000000208947 */ /* 0x000fea0003800000 */
[----:B01-3--:R-:W-:-:S07]  /*e370*/  MOV R0, 0x1 ;  /* 0x0000000100007802 */ /* 0x00bfce0000000f00 */
.L_x_2533:
[----:B------:R-:W-:-:S05]  /*e380*/  LOP3.LUT R9, R5, 0xff, RZ, 0xc0, !PT ;  /* 0x000000ff05097812 */ /* 0x000fca00078ec0ff */
[----:B------:R0:W1:Y:S02]  /*e390*/  SHFL.DOWN PT, R4, R9, R0, 0x1f ;  /* 0x08001f0009047589 */ /* 0x00006400000e0000 */
[----:B0-----:R-:W-:-:S05]  /*e3a0*/  IMAD.SHL.U32 R0, R0, 0x2, RZ ;  /* 0x0000000200007824 */ /* 0x001fca00078e00ff */
[----:B------:R-:W-:Y:S02]  /*e3b0*/  ISETP.GE.AND P0, PT, R0, R7, PT ;  /* 0x000000070000720c */ /* 0x000fe40003f06270 */
[----:B-1----:R-:W-:-:S04]  /*e3c0*/  IADD3 R4, R4, R5, RZ ;  /* 0x0000000504047210 */ /* 0x002fc80007ffe0ff */
[----:B------:R-:W-:-:S07]  /*e3d0*/  PRMT R5, R4, 0x7610, R5 ;  /* 0x0000761004057816 */ /* 0x000fce0000000005 */
[----:B------:R-:W-:Y:S05]  /*e3e0*/  @!P0 BRA `(.L_x_2533) ;  /* 0xfffffffc00e48947 */ /* 0x000fea000383ffff */
.L_x_2530:
        /* <DEDUP_REMOVED lines=12> */
.L_x_2535:
        /* <DEDUP_REMOVED lines=24> */
.L_x_2537:
[----:B------:R-:W-:Y:S02]  /*e630*/  ULDC.64 UR4, c[0x0][0x5e8] ;  /* 0x00017a0000047ab9 */ /* 0x000fe40000000a00 */
[----:B------:R-:W-:-:S05]  /*e640*/  IADD3 R16, P0, R16, UR4, RZ ;  /* 0x0000000410107c10 */ /* 0x000fca000ff1e0ff */
[----:B------:R-:W-:-:S05]  /*e650*/  IMAD.X R17, RZ, RZ, UR5, P0 ;  /* 0x00000005ff117e24 */ /* 0x000fca00080e06ff */
[----:B------:R-:W-:Y:S01]  /*e660*/  STG.E.U8 desc[UR36][R16.64], R19 ;  /* 0x0000001310007986 */ /* 0x000fe2000c101124 */
[----:B------:R-:W-:Y:S05]  /*e670*/  EXIT ;  /* 0x000000000000794d */ /* 0x000fea0003800000 */
.L_x_2536:
[----:B------:R-:W-:Y:S01]  /*e680*/  STG.E.U8 desc[UR36][R2.64], R5 ;  /* 0x0000000502007986 */ /* 0x000fe2000c101124 */
[----:B------:R-:W-:Y:S05]  /*e690*/  EXIT ;  /* 0x000000000000794d */ /* 0x000fea0003800000 */
.L_x_2534:
        /* <DEDUP_REMOVED lines=10> */
.L_x_2538:
        /* <DEDUP_REMOVED lines=24> */
.L_x_2540:
[----:B------:R-:W-:Y:S02]  /*e8c0*/  ULDC.64 UR4, c[0x0][0x5e8] ;  /* 0x00017a0000047ab9 */ /* 0x000fe40000000a00 */
[----:B------:R-:W-:-:S05]  /*e8d0*/  IADD3 R16, P0, R16, UR4, RZ ;  /* 0x0000000410107c10 */ /* 0x000fca000ff1e0ff */
[----:B------:R-:W-:-:S05]  /*e8e0*/  IMAD.X R17, RZ, RZ, UR5, P0 ;  /* 0x00000005ff117e24 */ /* 0x000fca00080e06ff */
[----:B------:R-:W-:Y:S01]  /*e8f0*/  STG.E.U8 desc[UR36][R16.64], R19 ;  /* 0x0000001310007986 */ /* 0x000fe2000c101124 */
[----:B------:R-:W-:Y:S05]  /*e900*/  EXIT ;  /* 0x000000000000794d */ /* 0x000fea0003800000 */
.L_x_2539:
[----:B------:R-:W-:Y:S01]  /*e910*/  STG.E.U8 desc[UR36][R2.64], R5 ;  /* 0x0000000502007986 */ /* 0x000fe2000c101124 */
[----:B------:R-:W-:Y:S05]  /*e920*/  EXIT ;  /* 0x000000000000794d */ /* 0x000fea0003800000 */
.L_x_2514:
        /* <DEDUP_REMOVED lines=22> */
.L_x_2542:
        /* <DEDUP_REMOVED lines=24> */
.L_x_2544:
[----:B------:R-:W-:Y:S02]  /*ec10*/  ULDC.64 UR4, c[0x0][0x5e8] ;  /* 0x00017a0000047ab9 */ /* 0x000fe40000000a00 */
[----:B------:R-:W-:-:S04]  /*ec20*/  IADD3 R16, P0, R16, UR4, RZ ;  /* 0x0000000410107c10 */ /* 0x000fc8000ff1e0ff */
[----:B------:R-:W-:-:S05]  /*ec30*/  IADD3.X R17, RZ, UR5, RZ, P0, !PT ;  /* 0x00000005ff117c10 */ /* 0x000fca00087fe4ff */
[----:B------:R-:W-:Y:S01]  /*ec40*/  STG.E.U8 desc[UR36][R16.64], R19 ;  /* 0x0000001310007986 */ /* 0x000fe2000c101124 */
[----:B------:R-:W-:Y:S05]  /*ec50*/  EXIT ;  /* 0x000000000000794d */ /* 0x000fea0003800000 */
.L_x_2543:
[----:B------:R-:W-:Y:S01]  /*ec60*/  STG.E.U8 desc[UR36][R2.64], R7 ;  /* 0x0000000702007986 */ /* 0x000fe2000c101124 */
[----:B------:R-:W-:Y:S05]  /*ec70*/  EXIT ;  /* 0x000000000000794d */ /* 0x000fea0003800000 */
.L_x_2541:
        /* <DEDUP_REMOVED lines=10> */
.L_x_2545:
        /* <DEDUP_REMOVED lines=24> */
.L_x_2547:
[----:B------:R-:W-:Y:S02]  /*eea0*/  ULDC.64 UR4, c[0x0][0x5e8] ;  /* 0x00017a0000047ab9 */ /* 0x000fe40000000a00 */
[----:B------:R-:W-:-:S04]  /*eeb0*/  IADD3 R16, P0, R16, UR4, RZ ;  /* 0x0000000410107c10 */ /* 0x000fc8000ff1e0ff */
[----:B------:R-:W-:-:S05]  /*eec0*/  IADD3.X R17, RZ, UR5, RZ, P0, !PT ;  /* 0x00000005ff117c10 */ /* 0x000fca00087fe4ff */
[----:B------:R-:W-:Y:S01]  /*eed0*/  STG.E.U8 desc[UR36][R16.64], R19 ;  /* 0x0000001310007986 */ /* 0x000fe2000c101124 */
[----:B------:R-:W-:Y:S05]  /*eee0*/  EXIT ;  /* 0x000000000000794d */ /* 0x000fea0003800000 */
.L_x_2546:
[----:B------:R-:W-:Y:S01]  /*eef0*/  STG.E.U8 desc[UR36][R2.64], R7 ;  /* 0x0000000702007986 */ /* 0x000fe2000c101124 */
[----:B------:R-:W-:Y:S05]  /*ef00*/  EXIT ;  /* 0x000000000000794d */ /* 0x000fea0003800000 */
.L_x_2548:
        /* <DEDUP_REMOVED lines=15> */
.L_x_8261:


//--------------------- .text._ZN2at6native13reduce_kernelILi256ELi2ENS0_8ReduceOpIhNS0_7MeanOpsIhhhhEEjhLi4ELi4EEEEEvT1_ --------------------------
	.section	.text._ZN2at6native13reduce_kernelILi256ELi2ENS0_8ReduceOpIhNS0_7MeanOpsIhhhhEEjhLi4ELi4EEEEEvT1_,"ax",@progbits
	.align	128
        .global         _ZN2at6native13reduce_kernelILi256ELi2ENS0_8ReduceOpIhNS0_7MeanOpsIhhhhEEjhLi4ELi4EEEEEvT1_
        .type           _ZN2at6native13reduce_kernelILi256ELi2ENS0_8ReduceOpIhNS0_7MeanOpsIhhhhEEjhLi4ELi4EEEEEvT1_,@function
        .size           _ZN2at6native13reduce_kernelILi256ELi2ENS0_8ReduceOpIhNS0_7MeanOpsIhhhhEEjhLi4ELi4EEEEEvT1_,(.L_x_8262 - _ZN2at6native13reduce_kernelILi256ELi2ENS0_8ReduceOpIhNS0_7MeanOpsIhhhhEEjhLi4ELi4EEEEEvT1_)
        .other          _ZN2at6native13reduce_kernelILi256ELi2ENS0_8ReduceOpIhNS0_7MeanOpsIhhhhEEjhLi4ELi4EEEEEvT1_,@"STO_CUDA_ENTRY STV_DEFAULT"
_ZN2at6native13reduce_kernelILi256ELi2ENS0_8ReduceOpIhNS0_7MeanOpsIhhhhEEjhLi4ELi4EEEEEvT1_:
.text._ZN2at6native13reduce_kernelILi256ELi2ENS0_8ReduceOpIhNS0_7MeanOpsIhhhhEEjhLi4ELi4EEEEEvT1_:
        /* <DEDUP_REMOVED lines=287> */
.L_x_2549:
        /* <DEDUP_REMOVED lines=43> */
.L_x_2553:
        /* <DEDUP_REMOVED lines=27> */
.L_x_2559:
[----:B------:R-:W-:Y:S05]  /*1650*/  BSYNC B2 ;  /* 0x0000000000027941 */ /* 0x000fea0003800000 */
.L_x_2558:
        /* <DEDUP_REMOVED lines=10> */
.L_x_2557:
[----:B------:R-:W-:Y:S05]  /*1700*/  BSYNC B1 ;  /* 0x0000000000017941 */ /* 0x000fea0003800000 */
.L_x_2556:
[----:B------:R-:W0:Y:S01]  /*1710*/  LDC R4, c[0x0][0x218] ;  /* 0x00008600ff047b82 */ /* 0x000e220000000800 */
[----:B------:R-:W-:Y:S01]  /*1720*/  IADD3 R18, P0, P1, R25, R8, R18 ;  /* 0x0000000819127210 */ /* 0x000fe2000791e012 */
[----:B------:R-:W-:-:S03]  /*1730*/  ULDC UR4, c[0x0][0x5e4] ;  /* 0x0001790000047ab9 */ /* 0x000fc60000000800 */
[----:B------:R-:W-:Y:S02]  /*1740*/  IADD3 R18, P2, R18, 0x4, RZ ;  /* 0x0000000412127810 */ /* 0x000fe40007f5e0ff */
[----:B------:R-:W-:-:S05]  /*1750*/  IADD3.X R19, RZ, UR4, R19, P0, P1 ;  /* 0x00000004ff137c10 */ /* 0x000fca00087e2413 */
[----:B------:R-:W-:Y:S01]  /*1760*/  IMAD.X R19, RZ, RZ, R19, P2 ;  /* 0x000000ffff137224 */ /* 0x000fe200010e0613 */
[----:B0-----:R-:W-:-:S07]  /*1770*/  IADD3 R3, R7, -0x4, R4 ;  /* 0xfffffffc07037810 */ /* 0x001fce0007ffe004 */
.L_x_2555:
[----:B------:R-:W-:Y:S05]  /*1780*/  BSYNC B0 ;  /* 0x0000000000007941 */ /* 0x000fea0003800000 */
.L_x_2554:
        /* <DEDUP_REMOVED lines=15> */
.L_x_2562:
        /* <DEDUP_REMOVED lines=15> */
.L_x_2561:
[----:B------:R-:W-:Y:S05]  /*1970*/  BSYNC B0 ;  /* 0x0000000000007941 */ /* 0x000fea0003800000 */
.L_x_2560:
        /* <DEDUP_REMOVED lines=8> */
.L_x_2564:
[----:B------:R-:W-:Y:S05]  /*1a00*/  BSYNC B0 ;  /* 0x0000000000007941 */ /* 0x000fea0003800000 */
.L_x_2563:
        /* <DEDUP_REMOVED lines=12> */
.L_x_2566:
[----:B------:R-:W-:Y:S05]  /*1ad0*/  BSYNC B0 ;  /* 0x0000000000007941 */ /* 0x000fea0003800000 */
.L_x_2565:
[----:B------:R-:W-:Y:S02]  /*1ae0*/  IADD3 R7, R7, R6, R0 ;  /* 0x0000000607077210 */ /* 0x000fe40007ffe000 */
[----:B------:R-:W-:-:S03]  /*1af0*/  PRMT R19, RZ, 0x7610, R19 ;  /* 0x00007610ff137816 */ /* 0x000fc60000000013 */
[----:B------:R-:W-:-:S05]  /*1b00*/  IMAD.IADD R7, R7, 0x1, R4 ;  /* 0x0000000107077824 */ /* 0x000fca00078e0204 */
[----:B------:R-:W-:Y:S01]  /*1b10*/  PRMT R8, R7, 0x7610, R8 ;  /* 0x0000761007087816 */ /* 0x000fe20000000008 */
[----:B------:R-:W-:Y:S06]  /*1b20*/  BRA `(.L_x_2551) ;  /* 0x0000009c005c7947 */ /* 0x000fec0003800000 */
.L_x_2552:
        /* <DEDUP_REMOVED lines=32> */
.L_x_2575:
        /* <DEDUP_REMOVED lines=284> */
.L_x_2571:
        /* <DEDUP_REMOVED lines=242> */
.L_x_2572:
        /* <DEDUP_REMOVED lines=253> */
.L_x_2573:
        /* <DEDUP_REMOVED lines=250> */
.L_x_2574:
        /* <DEDUP_REMOVED lines=21> */
.L_x_2570:
[----:B------:R-:W-:Y:S05]  /*5ed0*/  BSYNC B0 ;  /* 0x0000000000007941 */ /* 0x000fea0003800000 */
.L_x_2569:
        /* <DEDUP_REMOVED lines=280> */
.L_x_2578:
        /* <DEDUP_REMOVED lines=283> */
.L_x_2579:
        /* <DEDUP_REMOVED lines=283> */
.L_x_2580:
        /* <DEDUP_REMOVED lines=283> */
.L_x_2581:
[----:B------:R-:W-:-:S04]  /*a570*/  LOP3.LUT R29, R29, 0xfffffffe, RZ, 0xc0, !PT ;  /* 0xfffffffe1d1d7812 */ /* 0x000fc800078ec0ff */
[----:B------:R-:W-:-:S05]  /*a580*/  IADD3 R18, P1, R29, R18, RZ ;  /* 0x000000121d127210 */ /* 0x000fca0007f3e0ff */
[----:B------:R-:W-:-:S05]  /*a590*/  IMAD.X R19, RZ, RZ, R19, P1 ;  /* 0x000000ffff137224 */ /* 0x000fca00008e0613 */
[----:B------:R-:W2:Y:S02]  /*a5a0*/  LDG.E.U16 R18, desc[UR58][R18.64] ;  /* 0x0000003a12127981 */ /* 0x000ea4000c1e1500 */
[C---:B--2---:R-:W-:Y:S02]  /*a5b0*/  PRMT R29, R18.reuse, 0x7770, RZ ;  /* 0x00007770121d7816 */ /* 0x044fe400000000ff */
[----:B------:R-:W-:-:S07]  /*a5c0*/  PRMT R30, R18, 0x7771, RZ ;  /* 0x00007771121e7816 */ /* 0x000fce00000000ff */
.L_x_2577:
[----:B------:R-:W-:Y:S05]  /*a5d0*/  BSYNC B0 ;  /* 0x0000000000007941 */ /* 0x000fea0003800000 */
.L_x_2576:
        /* <DEDUP_REMOVED lines=20> */
.L_x_2583:
[----:B------:R-:W-:Y:S05]  /*a720*/  BSYNC B0 ;  /* 0x0000000000007941 */ /* 0x000fea0003800000 */
.L_x_2582:
[----:B------:R-:W-:Y:S02]  /*a730*/  IADD3 R8, R5, R8, R9 ;  /* 0x0000000805087210 */ /* 0x000fe40007ffe009 */
[----:B------:R-:W-:-:S03]  /*a740*/  IADD3 R7, R6, R7, R10 ;  /* 0x0000000706077210 */ /* 0x000fc60007ffe00a */
[----:B------:R-:W-:Y:S01]  /*a750*/  IMAD.IADD R8, R8, 0x1, R3 ;  /* 0x0000000108087824 */ /* 0x000fe200078e0203 */
[----:B------:R-:W-:-:S04]  /*a760*/  IADD3 R7, R7, R4, RZ ;  /* 0x0000000407077210 */ /* 0x000fc80007ffe0ff */
[----:B------:R-:W-:Y:S02]  /*a770*/  PRMT R19, R8, 0x7610, R19 ;  /* 0x0000761008137816 */ /* 0x000fe40000000013 */
[----:B------:R-:W-:Y:S01]  /*a780*/  PRMT R8, R7, 0x7610, R8 ;  /* 0x0000761007087816 */ /* 0x000fe20000000008 */
[----:B------:R-:W-:Y:S06]  /*a790*/  BRA `(.L_x_2551) ;  /* 0x0000001000407947 */ /* 0x000fec0003800000 */
.L_x_2568:
        /* <DEDUP_REMOVED lines=18> */
.L_x_2587:
        /* <DEDUP_REMOVED lines=44> */
.L_x_2586:
[----:B------:R-:W-:Y:S02]  /*ab80*/  PRMT R6, R24, 0x7610, R6 ;  /* 0x0000761018067816 */ /* 0x000fe40000000006 */
[----:B------:R-:W-:Y:S02]  /*ab90*/  PRMT R7, R21, 0x7610, R7 ;  /* 0x0000761015077816 */ /* 0x000fe40000000007 */
[----:B------:R-:W-:Y:S02]  /*aba0*/  PRMT R21, R5, 0x7610, R21 ;  /* 0x0000761005157816 */ /* 0x000fe40000000015 */
[----:B------:R-:W-:-:S07]  /*abb0*/  PRMT R24, R4, 0x7610, R24 ;  /* 0x0000761004187816 */ /* 0x000fce0000000018 */
.L_x_2585:
[----:B------:R-:W-:Y:S05]  /*abc0*/  BSYNC B0 ;  /* 0x0000000000007941 */ /* 0x000fea0003800000 */
.L_x_2584:
        /* <DEDUP_REMOVED lines=41> */
.L_x_2589:
[----:B------:R-:W-:Y:S05]  /*ae60*/  BSYNC B0 ;  /* 0x0000000000007941 */ /* 0x000fea0003800000 */
.L_x_2588:
        /* <DEDUP_REMOVED lines=22> */
.L_x_2591:
[----:B------:R-:W-:Y:S05]  /*afd0*/  BSYNC B0 ;  /* 0x0000000000007941 */ /* 0x000fea0003800000 */
.L_x_2590:
[----:B------:R-:W-:Y:S02]  /*afe0*/  IADD3 R8, R11, R13, R8 ;  /* 0x0000000d0b087210 */ /* 0x000fe40007ffe008 */
[----:B------:R-:W-:-:S03]  /*aff0*/  IADD3 R9, R12, R14, R9 ;  /* 0x0000000e0c097210 */ /* 0x000fc60007ffe009 */
[----:B------:R-:W-:Y:S01]  /*b000*/  IMAD.IADD R8, R8, 0x1, R3 ;  /* 0x0000000108087824 */ /* 0x000fe200078e0203 */
[----:B------:R-:W-:-:S04]  /*b010*/  IADD3 R9, R9, R10, RZ ;  /* 0x0000000a09097210 */ /* 0x000fc80007ffe0ff */
[----:B------:R-:W-:Y:S02]  /*b020*/  PRMT R19, R8, 0x7610, R19 ;  /* 0x0000761008137816 */ /* 0x000fe40000000013 */
[----:B------:R-:W-:Y:S01]  /*b030*/  PRMT R8, R9, 0x7610, R8 ;  /* 0x0000761009087816 */ /* 0x000fe20000000008 */
[----:B------:R-:W-:Y:S06]  /*b040*/  BRA `(.L_x_2551) ;  /* 0x0000000800147947 */ /* 0x000fec0003800000 */
.L_x_2567:
        /* <DEDUP_REMOVED lines=22> */
.L_x_2595:
        /* <DEDUP_REMOVED lines=40> */
.L_x_2594:
[----:B------:R-:W-:Y:S02]  /*b430*/  PRMT R15, R27, 0x7610, R15 ;  /* 0x000076101b0f7816 */ /* 0x000fe4000000000f */
[----:B------:R-:W-:Y:S02]  /*b440*/  PRMT R27, R25, 0x7610, R27 ;  /* 0x00007610191b7816 */ /* 0x000fe4000000001b */
[----:B------:R-:W-:Y:S02]  /*b450*/  PRMT R20, R4, 0x7610, R20 ;  /* 0x0000761004147816 */ /* 0x000fe40000000014 */
[----:B------:R-:W-:Y:S02]  /*b460*/  PRMT R21, R5, 0x7610, R21 ;  /* 0x0000761005157816 */ /* 0x000fe40000000015 */
[----:B------:R-:W-:-:S07]  /*b470*/  PRMT R25, R29, 0x7610, R25 ;  /* 0x000076101d197816 */ /* 0x000fce0000000019 */
.L_x_2593:
[----:B------:R-:W-:Y:S05]  /*b480*/  BSYNC B0 ;  /* 0x0000000000007941 */ /* 0x000fea0003800000 */
.L_x_2592:
        /* <DEDUP_REMOVED lines=37> */
.L_x_2597:
[----:B------:R-:W-:Y:S05]  /*b6e0*/  BSYNC B0 ;  /* 0x0000000000007941 */ /* 0x000fea0003800000 */
.L_x_2596:
        /* <DEDUP_REMOVED lines=20> */
.L_x_2599:
[----:B------:R-:W-:Y:S05]  /*b830*/  BSYNC B0 ;  /* 0x0000000000007941 */ /* 0x000fea0003800000 */
.L_x_2598:
[----:B------:R-:W-:Y:S02]  /*b840*/  IADD3 R0, R11, R0, R7 ;  /* 0x000000000b007210 */ /* 0x000fe40007ffe007 */
[----:B------:R-:W-:-:S03]  /*b850*/  IADD3 R3, R12, R3, R6 ;  /* 0x000000030c037210 */ /* 0x000fc60007ffe006 */
[----:B------:R-:W-:Y:S01]  /*b860*/  IMAD.IADD R0, R0, 0x1, R9 ;  /* 0x0000000100007824 */ /* 0x000fe200078e0209 */
[----:B------:R-:W-:-:S04]  /*b870*/  IADD3 R3, R3, R10, RZ ;  /* 0x0000000a03037210 */ /* 0x000fc80007ffe0ff */
[----:B------:R-:W-:Y:S02]  /*b880*/  PRMT R19, R0, 0x7610, R19 ;  /* 0x0000761000137816 */ /* 0x000fe40000000013 */
[----:B------:R-:W-:-:S07]  /*b890*/  PRMT R8, R3, 0x7610, R8 ;  /* 0x0000761003087816 */ /* 0x000fce0000000008 */
.L_x_2551:
[----:B------:R-:W-:Y:S05]  /*b8a0*/  BSYNC B6 ;  /* 0x0000000000067941 */ /* 0x000fea0003800000 */
.L_x_2550:
        /* <DEDUP_REMOVED lines=16> */
.L_x_2603:
        /* <DEDUP_REMOVED lines=20> */
.L_x_2602:
[----:B------:R-:W-:Y:S05]  /*baf0*/  BSYNC B0 ;  /* 0x0000000000007941 */ /* 0x000fea0003800000 */
.L_x_2601:
[----:B------:R-:W-:Y:S01]  /*bb00*/  IMAD.MOV.U32 R4, RZ, RZ, R7 ;  /* 0x000000ffff047224 */ /* 0x000fe200078e0007 */
[----:B------:R-:W-:Y:S06]  /*bb10*/  @P1 BRA `(.L_x_2603) ;  /* 0xfffffffc00a41947 */ /* 0x000fec000383ffff */
.L_x_2600:
        /* <DEDUP_REMOVED lines=20> */
.L_x_2606:
        /* <DEDUP_REMOVED lines=19> */
.L_x_2605:
[----:B------:R-:W-:Y:S01]  /*bd90*/  ISETP.GE.AND P0, PT, R0, 0x2, PT ;  /* 0x000000020000780c */ /* 0x000fe20003f06270 */
[----:B------:R-:W-:Y:S05]  /*bda0*/  WARPSYNC.ALL ;  /* 0x0000000000007948 */ /* 0x000fea0003800000 */
[----:B------:R-:W-:Y:S07]  /*bdb0*/  BAR.SYNC.DEFER_BLOCKING 0x0 ;  /* 0x0000000000007b1d */ /* 0x000fee0000010000 */
[----:B------:R-:W-:Y:S05]  /*bdc0*/  @!P0 BRA `(.L_x_2604) ;  /* 0x00000000002c8947 */ /* 0x000fea0003800000 */
[----:B-1----:R-:W-:-:S07]  /*bdd0*/  IMAD.MOV.U32 R3, RZ, RZ, 0x1 ;  /* 0x00000001ff037424 */ /* 0x002fce00078e00ff */
.L_x_2607:
[----:B------:R-:W-:Y:S02]  /*bde0*/  LOP3.LUT R4, R8, 0xff, RZ, 0xc0, !PT ;  /* 0x000000ff08047812 */ /* 0x000fe400078ec0ff */
[----:B------:R-:W-:-:S03]  /*bdf0*/  LOP3.LUT R6, R19, 0xff, RZ, 0xc0, !PT ;  /* 0x000000ff13067812 */ /* 0x000fc600078ec0ff */
        /* <DEDUP_REMOVED lines=8> */
.L_x_2604:
        /* <DEDUP_REMOVED lines=278> */
.L_x_2608:
        /* <DEDUP_REMOVED lines=275> */
.L_x_2609:
        /* <DEDUP_REMOVED lines=293> */
.L_x_2611:
        /* <DEDUP_REMOVED lines=275> */
.L_x_2612:
        /* <DEDUP_REMOVED lines=14> */
.L_x_2614:
[----:B------:R-:W-:Y:S05]  /*10570*/  BSYNC B0 ;  /* 0x0000000000007941 */ /* 0x000fea0003800000 */
.L_x_2613:
        /* <DEDUP_REMOVED lines=15> */
.L_x_2616:
[----:B------:R-:W-:Y:S05]  /*10670*/  BSYNC B0 ;  /* 0x0000000000007941 */ /* 0x000fea0003800000 */
.L_x_2615:
        /* <DEDUP_REMOVED lines=35> */
.L_x_2618:
[----:B------:R-:W-:Y:S05]  /*108b0*/  BSYNC B0 ;  /* 0x0000000000007941 */ /* 0x000fea0003800000 */
.L_x_2617:
        /* <DEDUP_REMOVED lines=34> */
.L_x_2623:
        /* <DEDUP_REMOVED lines=11> */
.L_x_2622:
[----:B------:R-:W-:Y:S05]  /*10b90*/  BRA `(.L_x_2621) ;  /* 0x0000000000587947 */ /* 0x000fea0003800000 */
.L_x_2620:
        /* <DEDUP_REMOVED lines=11> */
.L_x_2624:
        /* <DEDUP_REMOVED lines=11> */
.L_x_2621:
[----:B------:R-:W-:Y:S05]  /*10d00*/  BSYNC B0 ;  /* 0x0000000000007941 */ /* 0x000fea0003800000 */
.L_x_2619:
        /* <DEDUP_REMOVED lines=12> */
.L_x_2628:
        /* <DEDUP_REMOVED lines=17> */
.L_x_2627:
[----:B------:R-:W-:Y:S05]  /*10ee0*/  BSYNC B0 ;  /* 0x0000000000007941 */ /* 0x000fea0003800000 */
.L_x_2626:
[----:B------:R-:W-:Y:S01]  /*10ef0*/  IMAD.MOV.U32 R6, RZ, RZ, R10 ;  /* 0x000000ffff067224 */ /* 0x000fe200078e000a */
[----:B------:R-:W-:Y:S06]  /*10f00*/  @P2 BRA `(.L_x_2628) ;  /* 0xfffffffc00b02947 */ /* 0x000fec000383ffff */
.L_x_2625:
        /* <DEDUP_REMOVED lines=13> */
.L_x_2631:
        /* <DEDUP_REMOVED lines=18> */
.L_x_2630:
[----:B------:R-:W-:Y:S01]  /*11100*/  BAR.SYNC.DEFER_BLOCKING 0x0 ;  /* 0x0000000000007b1d */ /* 0x000fe20000010000 */
[----:B------:R-:W-:-:S13]  /*11110*/  ISETP.GE.AND P0, PT, R6, 0x2, PT ;  /* 0x000000020600780c */ /* 0x000fda0003f06270 */
[----:B------:R-:W-:Y:S05]  /*11120*/  @!P0 BRA `(.L_x_2629) ;  /* 0x00000000002c8947 */ /* 0x000fea0003800000 */
[----:B------:R-:W-:-:S07]  /*11130*/  IMAD.MOV.U32 R7, RZ, RZ, 0x1 ;  /* 0x00000001ff077424 */ /* 0x000fce00078e00ff */
.L_x_2632:
[----:B------:R-:W-:Y:S02]  /*11140*/  LOP3.LUT R2, R18, 0xff, RZ, 0xc0, !PT ;  /* 0x000000ff12027812 */ /* 0x000fe400078ec0ff */
[----:B-12---:R-:W-:-:S03]  /*11150*/  LOP3.LUT R0, R3, 0xff, RZ, 0xc0, !PT ;  /* 0x000000ff03007812 */ /* 0x006fc600078ec0ff */
        /* <DEDUP_REMOVED lines=8> */
.L_x_2629:
        /* <DEDUP_REMOVED lines=15> */
.L_x_2634:
        /* <DEDUP_REMOVED lines=25> */
.L_x_2636:
        /* <DEDUP_REMOVED lines=25> */
.L_x_2637:
[----:B------:R-:W-:Y:S02]  /*115f0*/  ULDC.64 UR4, c[0x0][0x5e8] ;  /* 0x00017a0000047ab9 */ /* 0x000fe40000000a00 */
[----:B------:R-:W-:-:S04]  /*11600*/  IADD3 R16, P0, R16, UR4, RZ ;  /* 0x0000000410107c10 */ /* 0x000fc8000ff1e0ff */
[----:B------:R-:W-:-:S05]  /*11610*/  IADD3.X R17, RZ, UR5, RZ, P0, !PT ;  /* 0x00000005ff117c10 */ /* 0x000fca00087fe4ff */
[----:B------:R-:W-:Y:S01]  /*11620*/  STG.E.U8 desc[UR58][R16.64], R19 ;  /* 0x0000001310007986 */ /* 0x000fe2000c10113a */
[----:B------:R-:W-:Y:S05]  /*11630*/  EXIT ;  /* 0x000000000000794d */ /* 0x000fea0003800000 */
.L_x_2635:
[----:B------:R-:W-:Y:S04]  /*11640*/  STG.E.U8 desc[UR58][R4.64], R3 ;  /* 0x0000000304007986 */ /* 0x000fe8000c10113a */
[----:B------:R-:W-:Y:S01]  /*11650*/  STG.E.U8 desc[UR58][R4.64+0x1], R18 ;  /* 0x0000011204007986 */ /* 0x000fe2000c10113a */
[----:B------:R-:W-:Y:S05]  /*11660*/  EXIT ;  /* 0x000000000000794d */ /* 0x000fea0003800000 */
.L_x_2633:
        /* <DEDUP_REMOVED lines=39> */
.L_x_2639:
        /* <DEDUP_REMOVED lines=25> */
.L_x_2640:
[----:B------:R-:W-:Y:S02]  /*11a70*/  ULDC.64 UR4, c[0x0][0x5e8] ;  /* 0x00017a0000047ab9 */ /* 0x000fe40000000a00 */
[----:B------:R-:W-:-:S04]  /*11a80*/  IADD3 R16, P0, R16, UR4, RZ ;  /* 0x0000000410107c10 */ /* 0x000fc8000ff1e0ff */
[----:B------:R-:W-:-:S05]  /*11a90*/  IADD3.X R17, RZ, UR5, RZ, P0, !PT ;  /* 0x00000005ff117c10 */ /* 0x000fca00087fe4ff */
[----:B------:R-:W-:Y:S01]  /*11aa0*/  STG.E.U8 desc[UR58][R16.64], R23 ;  /* 0x0000001710007986 */ /* 0x000fe2000c10113a */
[----:B------:R-:W-:Y:S05]  /*11ab0*/  EXIT ;  /* 0x000000000000794d */ /* 0x000fea0003800000 */
.L_x_2638:
[----:B------:R-:W-:Y:S04]  /*11ac0*/  STG.E.U8 desc[UR58][R4.64], R3 ;  /* 0x0000000304007986 */ /* 0x000fe8000c10113a */
[----:B------:R-:W-:Y:S01]  /*11ad0*/  STG.E.U8 desc[UR58][R6.64], R18 ;  /* 0x0000001206007986 */ /* 0x000fe2000c10113a */
[----:B------:R-:W-:Y:S05]  /*11ae0*/  EXIT ;  /* 0x000000000000794d */ /* 0x000fea0003800000 */
.L_x_2610:
        /* <DEDUP_REMOVED lines=25> */
.L_x_2642:
        /* <DEDUP_REMOVED lines=25> */
.L_x_2644:
        /* <DEDUP_REMOVED lines=25> */
.L_x_2645:
[----:B------:R-:W-:Y:S02]  /*11fa0*/  ULDC.64 UR4, c[0x0][0x5e8] ;  /* 0x00017a0000047ab9 */ /* 0x000fe40000000a00 */
[----:B------:R-:W-:-:S04]  /*11fb0*/  IADD3 R18, P0, R18, UR4, RZ ;  /* 0x0000000412127c10 */ /* 0x000fc8000ff1e0ff */
[----:B------:R-:W-:-:S05]  /*11fc0*/  IADD3.X R19, RZ, UR5, RZ, P0, !PT ;  /* 0x00000005ff137c10 */ /* 0x000fca00087fe4ff */
[----:B------:R-:W-:Y:S01]  /*11fd0*/  STG.E.U8 desc[UR58][R18.64], R25 ;  /* 0x0000001912007986 */ /* 0x000fe2000c10113a */
[----:B------:R-:W-:Y:S05]  /*11fe0*/  EXIT ;  /* 0x000000000000794d */ /* 0x000fea0003800000 */
.L_x_2643:
[----:B------:R-:W-:Y:S04]  /*11ff0*/  STG.E.U8 desc[UR58][R4.64], R8 ;  /* 0x0000000804007986 */ /* 0x000fe8000c10113a */
[----:B------:R-:W-:Y:S01]  /*12000*/  STG.E.U8 desc[UR58][R4.64+0x1], R19 ;  /* 0x0000011304007986 */ /* 0x000fe2000c10113a */
[----:B------:R-:W-:Y:S05]  /*12010*/  EXIT ;  /* 0x000000000000794d */ /* 0x000fea0003800000 */
.L_x_2641:
        /* <DEDUP_REMOVED lines=39> */
.L_x_2647:
        /* <DEDUP_REMOVED lines=25> */
.L_x_2648:
[----:B------:R-:W-:Y:S02]  /*12420*/  ULDC.64 UR4, c[0x0][0x5e8] ;  /* 0x00017a0000047ab9 */ /* 0x000fe40000000a00 */
[----:B------:R-:W-:-:S04]  /*12430*/  IADD3 R18, P0, R18, UR4, RZ ;  /* 0x0000000412127c10 */ /* 0x000fc8000ff1e0ff */
[----:B------:R-:W-:-:S05]  /*12440*/  IADD3.X R19, RZ, UR5, RZ, P0, !PT ;  /* 0x00000005ff137c10 */ /* 0x000fca00087fe4ff */
[----:B------:R-:W-:Y:S01]  /*12450*/  STG.E.U8 desc[UR58][R18.64], R25 ;  /* 0x0000001912007986 */ /* 0x000fe2000c10113a */
[----:B------:R-:W-:Y:S05]  /*12460*/  EXIT ;  /* 0x000000000000794d */ /* 0x000fea0003800000 */
.L_x_2646:
[----:B------:R-:W-:Y:S04]  /*12470*/  STG.E.U8 desc[UR58][R2.64], R8 ;  /* 0x0000000802007986 */ /* 0x000fe8000c10113a */
[----:B------:R-:W-:Y:S01]  /*12480*/  STG.E.U8 desc[UR58][R4.64], R19 ;  /* 0x0000001304007986 */ /* 0x000fe2000c10113a */
[----:B------:R-:W-:Y:S05]  /*12490*/  EXIT ;  /* 0x000000000000794d */ /* 0x000fea0003800000 */
.L_x_2649:
        /* <DEDUP_REMOVED lines=14> */
.L_x_8262:


//--------------------- .text._ZN2at6native13reduce_kernelILi128ELi4ENS0_8ReduceOpIhNS0_7MeanOpsIhhhhEEjhLi4ELi4EEEEEvT1_ --------------------------
	.section	.text._ZN2at6native13reduce_kernelILi128ELi4ENS0_8ReduceOpIhNS0_7MeanOpsIhhhhEEjhLi4ELi4EEEEEvT1_,"ax",@progbits
	.align	128
        .global         _ZN2at6native13reduce_kernelILi128ELi4ENS0_8ReduceOpIhNS0_7MeanOpsIhhhhEEjhLi4ELi4EEEEEvT1_
        .type           _ZN2at6native13reduce_kernelILi128ELi4ENS0_8ReduceOpIhNS0_7MeanOpsIhhhhEEjhLi4ELi4EEEEEvT1_,@function
        .size           _ZN2at6native13reduce_kernelILi128ELi4ENS0_8ReduceOpIhNS0_7MeanOpsIhhhhEEjhLi4ELi4EEEEEvT1_,(.L_x_8263 - _ZN2at6native13reduce_kernelILi128ELi4ENS0_8ReduceOpIhNS0_7MeanOpsIhhhhEEjhLi4ELi4EEEEEvT1_)
        .other          _ZN2at6native13reduce_kernelILi128ELi4ENS0_8ReduceOpIhNS0_7MeanOpsIhhhhEEjhLi4ELi4EEEEEvT1_,@"STO_CUDA_ENTRY STV_DEFAULT"
_ZN2at6native13reduce_kernelILi128ELi4ENS0_8ReduceOpIhNS0_7MeanOpsIhhhhEEjhLi4ELi4EEEEEvT1_:
.text._ZN2at6native13reduce_kernelILi128ELi4ENS0_8ReduceOpIhNS0_7MeanOpsIhhhhEEjhLi4ELi4EEEEEvT1_:
        /* <DEDUP_REMOVED lines=293> */
.L_x_2650:
        /* <DEDUP_REMOVED lines=29> */
.L_x_2654:
        /* <DEDUP_REMOVED lines=27> */
.L_x_2660:
[----:B------:R-:W-:Y:S05]  /*15d0*/  BSYNC B2 ;  /* 0x0000000000027941 */ /* 0x000fea0003800000 */
.L_x_2659:
        /* <DEDUP_REMOVED lines=10> */
.L_x_2658:
[----:B------:R-:W-:Y:S05]  /*1680*/  BSYNC B1 ;  /* 0x0000000000017941 */ /* 0x000fea0003800000 */
.L_x_2657:
[----:B------:R-:W0:Y:S01]  /*1690*/  LDC R4, c[0x0][0x218] ;  /* 0x00008600ff047b82 */ /* 0x000e220000000800 */
[----:B------:R-:W-:Y:S01]  /*16a0*/  IADD3 R16, P0, P1, R25, R6, R16 ;  /* 0x0000000619107210 */ /* 0x000fe2000791e010 */
[----:B------:R-:W-:-:S03]  /*16b0*/  ULDC UR4, c[0x0][0x5e4] ;  /* 0x0001790000047ab9 */ /* 0x000fc60000000800 */
[----:B------:R-:W-:Y:S02]  /*16c0*/  IADD3 R16, P2, R16, 0x4, RZ ;  /* 0x0000000410107810 */ /* 0x000fe40007f5e0ff */
[----:B------:R-:W-:-:S04]  /*16d0*/  IADD3.X R19, RZ, UR4, R19, P0, P1 ;  /* 0x00000004ff137c10 */ /* 0x000fc800087e2413 */
[----:B------:R-:W-:Y:S02]  /*16e0*/  IADD3.X R19, RZ, R19, RZ, P2, !PT ;  /* 0x00000013ff137210 */ /* 0x000fe400017fe4ff */
[----:B0-----:R-:W-:-:S07]  /*16f0*/  IADD3 R3, R7, -0x4, R4 ;  /* 0xfffffffc07037810 */ /* 0x001fce0007ffe004 */
.L_x_2656:
[----:B------:R-:W-:Y:S05]  /*1700*/  BSYNC B0 ;  /* 0x0000000000007941 */ /* 0x000fea0003800000 */
.L_x_2655:
        /* <DEDUP_REMOVED lines=15> */
.L_x_2663:
        /* <DEDUP_REMOVED lines=18> */
.L_x_2662:
[----:B------:R-:W-:Y:S05]  /*1920*/  BSYNC B0 ;  /* 0x0000000000007941 */ /* 0x000fea0003800000 */
.L_x_2661:
        /* <DEDUP_REMOVED lines=8> */
.L_x_2665:
[----:B------:R-:W-:Y:S05]  /*19b0*/  BSYNC B0 ;  /* 0x0000000000007941 */ /* 0x000fea0003800000 */
.L_x_2664:
        /* <DEDUP_REMOVED lines=12> */
.L_x_2667:
[----:B------:R-:W-:Y:S05]  /*1a80*/  BSYNC B0 ;  /* 0x0000000000007941 */ /* 0x000fea0003800000 */
.L_x_2666:
[----:B------:R-:W-:Y:S02]  /*1a90*/  IADD3 R11, R11, R10, R0 ;  /* 0x0000000a0b0b7210 */ /* 0x000fe40007ffe000 */
[----:B------:R-:W-:Y:S02]  /*1aa0*/  PRMT R25, RZ, 0x7610, R25 ;  /* 0x00007610ff197816 */ /* 0x000fe40000000019 */
[----:B------:R-:W-:Y:S01]  /*1ab0*/  PRMT R24, RZ, 0x7610, R24 ;  /* 0x00007610ff187816 */ /* 0x000fe20000000018 */
[----:B------:R-:W-:Y:S01]  /*1ac0*/  IMAD.IADD R11, R11, 0x1, R8 ;  /* 0x000000010b0b7824 */ /* 0x000fe200078e0208 */
[----:B------:R-:W-:-:S04]  /*1ad0*/  PRMT R18, RZ, 0x7610, R18 ;  /* 0x00007610ff127816 */ /* 0x000fc80000000012 */
[----:B------:R-:W-:Y:S01]  /*1ae0*/  PRMT R0, R11, 0x7610, R0 ;  /* 0x000076100b007816 */ /* 0x000fe20000000000 */
[----:B------:R-:W-:Y:S06]  /*1af0*/  BRA `(.L_x_2652) ;  /* 0x000000a800707947 */ /* 0x000fec0003800000 */
.L_x_2653:
        /* <DEDUP_REMOVED lines=48> */
.L_x_2677:
        /* <DEDUP_REMOVED lines=294> */
.L_x_2673:
        /* <DEDUP_REMOVED lines=254> */
.L_x_2674:
        /* <DEDUP_REMOVED lines=255> */
.L_x_2675:
        /* <DEDUP_REMOVED lines=252> */
.L_x_2676:
        /* <DEDUP_REMOVED lines=31> */
.L_x_2672:
[----:B0-----:R-:W-:-:S07]  /*61e0*/  PRMT R42, R26, 0x7610, R42 ;  /* 0x000076101a2a7816 */ /* 0x001fce000000002a */
.L_x_2671:
[----:B------:R-:W-:Y:S05]  /*61f0*/  BSYNC B0 ;  /* 0x0000000000007941 */ /* 0x000fea0003800000 */
.L_x_2670:
        /* <DEDUP_REMOVED lines=280> */
.L_x_2680:
        /* <DEDUP_REMOVED lines=285> */
.L_x_2681:
        /* <DEDUP_REMOVED lines=285> */
.L_x_2682:
        /* <DEDUP_REMOVED lines=285> */
.L_x_2683:
        /* <DEDUP_REMOVED lines=8> */
.L_x_2679:
[----:B------:R-:W-:Y:S05]  /*a970*/  BSYNC B0 ;  /* 0x0000000000007941 */ /* 0x000fea0003800000 */
.L_x_2678:
        /* <DEDUP_REMOVED lines=30> */
.L_x_2685:
[----:B------:R-:W-:Y:S05]  /*ab60*/  BSYNC B0 ;  /* 0x0000000000007941 */ /* 0x000fea0003800000 */
.L_x_2684:
        /* <DEDUP_REMOVED lines=13> */
.L_x_2669:
        /* <DEDUP_REMOVED lines=34> */
.L_x_2689:
        /* <DEDUP_REMOVED lines=60> */
.L_x_2688:
[----:B------:R-:W-:Y:S02]  /*b220*/  PRMT R30, R44, 0x7610, R30 ;  /* 0x000076102c1e7816 */ /* 0x000fe4000000001e */
[----:B------:R-:W-:Y:S02]  /*b230*/  PRMT R31, R43, 0x7610, R31 ;  /* 0x000076102b1f7816 */ /* 0x000fe4000000001f */
[----:B------:R-:W-:Y:S02]  /*b240*/  PRMT R45, R39, 0x7610, R45 ;  /* 0x00007610272d7816 */ /* 0x000fe4000000002d */
[----:B------:R-:W-:Y:S02]  /*b250*/  PRMT R44, R36, 0x7610, R44 ;  /* 0x00007610242c7816 */ /* 0x000fe4000000002c */
[----:B------:R-:W-:Y:S02]  /*b260*/  PRMT R39, R7, 0x7610, R39 ;  /* 0x0000761007277816 */ /* 0x000fe40000000027 */
[----:B------:R-:W-:-:S02]  /*b270*/  PRMT R43, R5, 0x7610, R43 ;  /* 0x00007610052b7816 */ /* 0x000fc4000000002b */
[----:B------:R-:W-:-:S07]  /*b280*/  PRMT R36, R4, 0x7610, R36 ;  /* 0x0000761004247816 */ /* 0x000fce0000000024 */
.L_x_2687:
[----:B------:R-:W-:Y:S05]  /*b290*/  BSYNC B0 ;  /* 0x0000000000007941 */ /* 0x000fea0003800000 */
.L_x_2686:
        /* <DEDUP_REMOVED lines=51> */
.L_x_2691:
[----:B------:R-:W-:Y:S05]  /*b5d0*/  BSYNC B0 ;  /* 0x0000000000007941 */ /* 0x000fea0003800000 */
.L_x_2690:
        /* <DEDUP_REMOVED lines=30> */
.L_x_2693:
[----:B------:R-:W-:Y:S05]  /*b7c0*/  BSYNC B0 ;  /* 0x0000000000007941 */ /* 0x000fea0003800000 */
.L_x_2692:
        /* <DEDUP_REMOVED lines=13> */
.L_x_2668:
        /* <DEDUP_REMOVED lines=38> */
.L_x_2697:
        /* <DEDUP_REMOVED lines=56> */
.L_x_2696:
        /* <DEDUP_REMOVED lines=8> */
.L_x_2695:
[----:B------:R-:W-:Y:S05]  /*bf00*/  BSYNC B0 ;  /* 0x0000000000007941 */ /* 0x000fea0003800000 */
.L_x_2694:
        /* <DEDUP_REMOVED lines=47> */
.L_x_2699:
[----:B------:R-:W-:Y:S05]  /*c200*/  BSYNC B0 ;  /* 0x0000000000007941 */ /* 0x000fea0003800000 */
.L_x_2698:
        /* <DEDUP_REMOVED lines=30> */
.L_x_2701:
[----:B------:R-:W-:Y:S05]  /*c3f0*/  BSYNC B0 ;  /* 0x0000000000007941 */ /* 0x000fea0003800000 */
.L_x_2700:
        /* <DEDUP_REMOVED lines=12> */
.L_x_2652:
[----:B------:R-:W-:Y:S05]  /*c4c0*/  BSYNC B6 ;  /* 0x0000000000067941 */ /* 0x000fea0003800000 */
.L_x_2651:
        /* <DEDUP_REMOVED lines=18> */
.L_x_2705:
        /* <DEDUP_REMOVED lines=26> */
.L_x_2704:
[----:B------:R-:W-:Y:S05]  /*c790*/  BSYNC B0 ;  /* 0x0000000000007941 */ /* 0x000fea0003800000 */
.L_x_2703:
[----:B------:R-:W-:Y:S01]  /*c7a0*/  IMAD.MOV.U32 R5, RZ, RZ, R8 ;  /* 0x000000ffff057224 */ /* 0x000fe200078e0008 */
[----:B------:R-:W-:Y:S06]  /*c7b0*/  @P1 BRA `(.L_x_2705) ;  /* 0xfffffffc008c1947 */ /* 0x000fec000383ffff */
.L_x_2702:
        /* <DEDUP_REMOVED lines=22> */
.L_x_2710:
        /* <DEDUP_REMOVED lines=23> */
.L_x_2709:
[----:B------:R-:W-:Y:S05]  /*ca90*/  BSYNC B0 ;  /* 0x0000000000007941 */ /* 0x000fea0003800000 */
.L_x_2708:
[----:B------:R-:W-:-:S04]  /*caa0*/  SHF.R.S32.HI R5, RZ, 0x1, R5 ;  /* 0x00000001ff057819 */ /* 0x000fc80000011405 */
[----:B------:R-:W-:-:S13]  /*cab0*/  ISETP.GE.AND P0, PT, R5, 0x20, PT ;  /* 0x000000200500780c */ /* 0x000fda0003f06270 */
[----:B------:R-:W-:Y:S05]  /*cac0*/  @P0 BRA `(.L_x_2710) ;  /* 0xfffffffc00940947 */ /* 0x000fea000383ffff */
[----:B0-----:R-:W-:-:S11]  /*cad0*/  HFMA2.MMA R3, -RZ, RZ, 0, 1.9073486328125e-06 ;  /* 0x00000020ff037435 */ /* 0x001fd600000001ff */
.L_x_2707:
[----:B------:R-:W-:Y:S01]  /*cae0*/  ISETP.GE.AND P0, PT, R3, 0x2, PT ;  /* 0x000000020300780c */ /* 0x000fe20003f06270 */
[----:B------:R-:W-:Y:S05]  /*caf0*/  WARPSYNC.ALL ;  /* 0x0000000000007948 */ /* 0x000fea0003800000 */
[----:B------:R-:W-:Y:S07]  /*cb00*/  BAR.SYNC.DEFER_BLOCKING 0x0 ;  /* 0x0000000000007b1d */ /* 0x000fee0000010000 */
[----:B------:R-:W-:Y:S05]  /*cb10*/  @!P0 BRA `(.L_x_2706) ;  /* 0x0000000000448947 */ /* 0x000fea0003800000 */
[----:B------:R-:W-:-:S07]  /*cb20*/  IMAD.MOV.U32 R4, RZ, RZ, 0x1 ;  /* 0x00000001ff047424 */ /* 0x000fce00078e00ff */
.L_x_2711:
[----:B------:R-:W-:Y:S02]  /*cb30*/  LOP3.LUT R7, R25, 0xff, RZ, 0xc0, !PT ;  /* 0x000000ff19077812 */ /* 0x000fe400078ec0ff */
[----:B------:R-:W-:Y:S02]  /*cb40*/  LOP3.LUT R5, R0, 0xff, RZ, 0xc0, !PT ;  /* 0x000000ff00057812 */ /* 0x000fe400078ec0ff */
[----:B------:R-:W-:Y:S01]  /*cb50*/  LOP3.LUT R9, R24, 0xff, RZ, 0xc0, !PT ;  /* 0x000000ff18097812 */ /* 0x000fe200078ec0ff */
[----:B------:R-:W0:Y:S01]  /*cb60*/  SHFL.DOWN PT, R6, R7, R4, 0x1f ;  /* 0x08001f0407067589 */ /* 0x000e2200000e0000 */
[----:B------:R-:W-:-:S03]  /*cb70*/  LOP3.LUT R11, R18, 0xff, RZ, 0xc0, !PT ;  /* 0x000000ff120b7812 */ /* 0x000fc600078ec0ff */
[----:B------:R-:W1:Y:S04]  /*cb80*/  SHFL.DOWN PT, R5, R5, R4, 0x1f ;  /* 0x08001f0405057589 */ /* 0x000e6800000e0000 */
[----:B------:R-:W2:Y:S04]  /*cb90*/  SHFL.DOWN PT, R9, R9, R4, 0x1f ;  /* 0x08001f0409097589 */ /* 0x000ea800000e0000 */
[----:B------:R3:W4:Y:S02]  /*cba0*/  SHFL.DOWN PT, R11, R11, R4, 0x1f ;  /* 0x08001f040b0b7589 */ /* 0x00072400000e0000 */
[----:B---3--:R-:W-:-:S02]  /*cbb0*/  SHF.L.U32 R4, R4, 0x1, RZ ;  /* 0x0000000104047819 */ /* 0x008fc400000006ff */
[----:B0-----:R-:W-:Y:S02]  /*cbc0*/  IADD3 R6, R6, R25, RZ ;  /* 0x0000001906067210 */ /* 0x001fe40007ffe0ff */
[----:B------:R-:W-:Y:S01]  /*cbd0*/  ISETP.GE.AND P0, PT, R4, R3, PT ;  /* 0x000000030400720c */ /* 0x000fe20003f06270 */
[----:B-1----:R-:W-:Y:S01]  /*cbe0*/  IMAD.IADD R0, R5, 0x1, R0 ;  /* 0x0000000105007824 */ /* 0x002fe200078e0200 */
[----:B------:R-:W-:Y:S01]  /*cbf0*/  PRMT R25, R6, 0x7610, R25 ;  /* 0x0000761006197816 */ /* 0x000fe20000000019 */
[----:B--2---:R-:W-:Y:S01]  /*cc00*/  IMAD.IADD R24, R9, 0x1, R24 ;  /* 0x0000000109187824 */ /* 0x004fe200078e0218 */
[----:B----4-:R-:W-:-:S09]  /*cc10*/  IADD3 R18, R11, R18, RZ ;  /* 0x000000120b127210 */ /* 0x010fd20007ffe0ff */
[----:B------:R-:W-:Y:S05]  /*cc20*/  @!P0 BRA `(.L_x_2711) ;  /* 0xfffffffc00c08947 */ /* 0x000fea000383ffff */
.L_x_2706:
[----:B------:R-:W1:Y:S01]  /*cc30*/  LDC R8, c[0x0][0x3e8] ;  /* 0x0000fa00ff087b82 */ /* 0x000e620000000800 */
[----:B------:R-:W-:Y:S02]  /*cc40*/  CS2R R26, SRZ ;  /* 0x00000000001a7805 */ /* 0x000fe4000001ff00 */
        /* <DEDUP_REMOVED lines=9> */
[----:B0-----:R-:W-:-:S04]  /*cce0*/  IMAD.MOV R3, RZ, RZ, -R5 ;  /* 0x000000ffff037224 */ /* 0x001fc800078e0a05 */
        /* <DEDUP_REMOVED lines=266> */
.L_x_2712:
[----:B------:R-:W-:Y:S05]  /*dd90*/  @!P1 BRA `(.L_x_2713) ;  /* 0x0000001000489947 */ /* 0x000fea0003800000 */
        /* <DEDUP_REMOVED lines=274> */
.L_x_2713:
[----:B------:R-:W-:Y:S01]  /*eec0*/  HFMA2.MMA R19, -RZ, RZ, 0, 0 ;  /* 0x00000000ff137435 */ /* 0x000fe200000001ff */
[----:B------:R-:W-:Y:S01]  /*eed0*/  IMAD.MOV.U32 R16, RZ, RZ, RZ ;  /* 0x000000ffff107224 */ /* 0x000fe200078e00ff */
[----:B------:R-:W-:Y:S09]  /*eee0*/  @!P1 BRA `(.L_x_2714) ;  /* 0x0000001000489947 */ /* 0x000ff20003800000 */
        /* <DEDUP_REMOVED lines=274> */
.L_x_2714:
        /* <DEDUP_REMOVED lines=275> */
.L_x_2715:
[----:B------:R-:W-:Y:S01]  /*11140*/  ULDC.64 UR4, c[0x0][0x5f8] ;  /* 0x00017e0000047ab9 */ /* 0x000fe20000000a00 */
[----:B------:R-:W-:Y:S01]  /*11150*/  ULDC UR6, c[0x0][0x234] ;  /* 0x00008d0000067ab9 */ /* 0x000fe20000000800 */
[----:B------:R-:W-:Y:S02]  /*11160*/  ISETP.NE.U32.AND P0, PT, RZ, UR4, PT ;  /* 0x00000004ff007c0c */ /* 0x000fe4000bf05070 */
[----:B------:R-:W-:Y:S02]  /*11170*/  CS2R R4, SRZ ;  /* 0x0000000000047805 */ /* 0x000fe4000001ff00 */
[----:B------:R-:W-:Y:S01]  /*11180*/  ISETP.NE.AND P3, PT, RZ, UR6, PT ;  /* 0x00000006ff007c0c */ /* 0x000fe2000bf65270 */
[----:B------:R-:W-:Y:S01]  /*11190*/  IMAD.MOV.U32 R14, RZ, RZ, RZ ;  /* 0x000000ffff0e7224 */ /* 0x000fe200078e00ff */
[----:B------:R-:W-:-:S13]  /*111a0*/  ISETP.NE.AND.EX P0, PT, RZ, UR5, PT, P0 ;  /* 0x00000005ff007c0c */ /* 0x000fda000bf05300 */
[----:B------:R-:W-:-:S04]  /*111b0*/  @P0 IADD3 R4, P2, R27, UR4, RZ ;  /* 0x000000041b040c10 */ /* 0x000fc8000ff5e0ff */
[----:B------:R-:W-:-:S05]  /*111c0*/  @P0 IADD3.X R5, RZ, UR5, RZ, P2, !PT ;  /* 0x00000005ff050c10 */ /* 0x000fca00097fe4ff */
[----:B------:R-:W-:Y:S01]  /*111d0*/  @P0 IMAD.MOV.U32 R14, RZ, RZ, R5 ;  /* 0x000000ffff0e0224 */ /* 0x000fe200078e0005 */
[----:B------:R-:W-:Y:S06]  /*111e0*/  @!P3 BRA `(.L_x_2716) ;  /* 0x000000640094b947 */ /* 0x000fec0003800000 */
[----:B0-----:R-:W0:Y:S01]  /*111f0*/  S2R R3, SR_CTAID.X ;  /* 0x0000000000037919 */ /* 0x001e220000002500 */
[----:B------:R-:W-:Y:S01]  /*11200*/  ULDC.64 UR4, c[0x0][0x238] ;  /* 0x00008e0000047ab9 */ /* 0x000fe20000000a00 */
[----:B------:R-:W-:Y:S01]  /*11210*/  CS2R R22, SRZ ;  /* 0x0000000000167805 */ /* 0x000fe2000001ff00 */
[----:B------:R-:W-:Y:S01]  /*11220*/  IMAD R6, R2, UR4, RZ ;  /* 0x0000000402067c24 */ /* 0x000fe2000f8e02ff */
[----:B------:R-:W-:-:S03]  /*11230*/  ULDC UR4, c[0x0][0x224] ;  /* 0x0000890000047ab9 */ /* 0x000fc60000000800 */
[----:B------:R-:W-:-:S04]  /*11240*/  IMAD R6, R17, UR5, R6 ;  /* 0x0000000511067c24 */ /* 0x000fc8000f8e0206 */
[----:B0-----:R-:W-:-:S05]  /*11250*/  IMAD R6, R3, UR4, R6 ;  /* 0x0000000403067c24 */ /* 0x001fca000f8e0206 */
[----:B------:R-:W-:Y:S01]  /*11260*/  SHF.L.U32 R7, R6, 0x2, RZ ;  /* 0x0000000206077819 */ /* 0x000fe200000006ff */
        /* <DEDUP_REMOVED lines=274> */
.L_x_2717:
[----:B------:R-:W-:Y:S05]  /*12390*/  @!P1 BRA `(.L_x_2718) ;  /* 0x0000001000489947 */ /* 0x000fea0003800000 */
        /* <DEDUP_REMOVED lines=274> */
.L_x_2718:
[----:B------:R-:W-:Y:S01]  /*134c0*/  MOV R16, RZ ;  /* 0x000000ff00107202 */ /* 0x000fe20000000f00 */
[----:B------:R-:W-:Y:S01]  /*134d0*/  IMAD.MOV.U32 R19, RZ, RZ, RZ ;  /* 0x000000ffff137224 */ /* 0x000fe200078e00ff */
[----:B------:R-:W-:Y:S06]  /*134e0*/  @!P1 BRA `(.L_x_2719) ;  /* 0x0000001000489947 */ /* 0x000fec0003800000 */
        /* <DEDUP_REMOVED lines=274> */
.L_x_2719:
        /* <DEDUP_REMOVED lines=275> */
.L_x_2720:
        /* <DEDUP_REMOVED lines=14> */
.L_x_2722:
[----:B------:R-:W-:Y:S05]  /*15820*/  BSYNC B0 ;  /* 0x0000000000007941 */ /* 0x000fea0003800000 */
.L_x_2721:
        /* <DEDUP_REMOVED lines=17> */
.L_x_2724:
[----:B------:R-:W-:Y:S05]  /*15940*/  BSYNC B0 ;  /* 0x0000000000007941 */ /* 0x000fea0003800000 */
.L_x_2723:
        /* <DEDUP_REMOVED lines=35> */
.L_x_2726:
[----:B------:R-:W-:Y:S05]  /*15b80*/  BSYNC B0 ;  /* 0x0000000000007941 */ /* 0x000fea0003800000 */
.L_x_2725:
        /* <DEDUP_REMOVED lines=19> */
[----:B------:R-:W-:-:S03]  /*15cc0*/  MOV R0, UR6 ;  /* 0x0000000600007c02 */ /* 0x000fc60008000f00 */
        /* <DEDUP_REMOVED lines=12> */
[----:B------:R-:W-:Y:S01]  /*15d90*/  IMAD.MOV.U32 R8, RZ, RZ, R6 ;  /* 0x000000ffff087224 */ /* 0x000fe200078e0006 */
[C---:B------:R-:W-:Y:S01]  /*15da0*/  PRMT R27, R0.reuse, 0x7610, R27 ;  /* 0x00007610001b7816 */ /* 0x040fe2000000001b */
[----:B------:R-:W-:Y:S01]  /*15db0*/  IMAD R3, R3, UR7, RZ ;  /* 0x0000000703037c24 */ /* 0x000fe2000f8e02ff */
[C---:B------:R-:W-:Y:S02]  /*15dc0*/  PRMT R25, R0.reuse, 0x7610, R25 ;  /* 0x0000761000197816 */ /* 0x040fe40000000019 */
[----:B------:R-:W-:Y:S01]  /*15dd0*/  PRMT R18, R0, 0x7610, R18 ;  /* 0x0000761000127816 */ /* 0x000fe20000000012 */
[----:B0-----:R-:W-:-:S07]  /*15de0*/  IMAD R9, R9, UR6, RZ ;  /* 0x0000000609097c24 */ /* 0x001fce000f8e02ff */
.L_x_2731:
[----:B------:R-:W0:Y:S01]  /*15df0*/  LDC.64 R6, c[0x0][0x600] ;  /* 0x00018000ff067b82 */ /* 0x000e220000000a00 */
[----:B------:R-:W-:-:S05]  /*15e00*/  IADD3 R11, R3, R8, RZ ;  /* 0x00000008030b7210 */ /* 0x000fca0007ffe0ff */
[----:B0-----:R-:W-:-:S05]  /*15e10*/  IMAD.WIDE.U32 R6, R11, 0x4, R6 ;  /* 0x000000040b067825 */ /* 0x001fca00078e0006 */
[----:B------:R-:W2:Y:S04]  /*15e20*/  LDG.E.U8 R10, desc[UR58][R6.64+0x1] ;  /* 0x0000013a060a7981 */ /* 0x000ea8000c1e1100 */
[----:B------:R-:W3:Y:S04]  /*15e30*/  LDG.E.U8 R13, desc[UR58][R6.64+0x3] ;  /* 0x0000033a060d7981 */ /* 0x000ee8000c1e1100 */
[----:B------:R-:W4:Y:S04]  /*15e40*/  LDG.E.U8 R12, desc[UR58][R6.64+0x2] ;  /* 0x0000023a060c7981 */ /* 0x000f28000c1e1100 */
[----:B------:R-:W5:Y:S01]  /*15e50*/  LDG.E.U8 R11, desc[UR58][R6.64] ;  /* 0x0000003a060b7981 */ /* 0x000f62000c1e1100 */
[----:B------:R-:W-:-:S05]  /*15e60*/  IMAD.IADD R8, R9, 0x1, R8 ;  /* 0x0000000109087824 */ /* 0x000fca00078e0208 */
[----:B------:R-:W-:Y:S01]  /*15e70*/  ISETP.GE.U32.AND P0, PT, R8, UR8, PT ;  /* 0x0000000808007c0c */ /* 0x000fe2000bf06070 */
[--C-:B--2---:R-:W-:Y:S02]  /*15e80*/  IMAD.IADD R10, R10, 0x1, R27.reuse ;  /* 0x000000010a0a7824 */ /* 0x104fe400078e021b */
[----:B---3--:R-:W-:Y:S01]  /*15e90*/  IMAD.IADD R13, R13, 0x1, R18 ;  /* 0x000000010d0d7824 */ /* 0x008fe200078e0212 */
[----:B----4-:R-:W-:Y:S02]  /*15ea0*/  IADD3 R12, R12, R25, RZ ;  /* 0x000000190c0c7210 */ /* 0x010fe40007ffe0ff */
[----:B------:R-:W-:Y:S02]  /*15eb0*/  PRMT R27, R10, 0x7610, R27 ;  /* 0x000076100a1b7816 */ /* 0x000fe4000000001b */
[----:B-----5:R-:W-:Y:S02]  /*15ec0*/  IADD3 R0, R11, R0, RZ ;  /* 0x000000000b007210 */ /* 0x020fe40007ffe0ff */
[----:B------:R-:W-:-:S02]  /*15ed0*/  PRMT R25, R12, 0x7610, R25 ;  /* 0x000076100c197816 */ /* 0x000fc40000000019 */
[----:B------:R-:W-:Y:S01]  /*15ee0*/  PRMT R18, R13, 0x7610, R18 ;  /* 0x000076100d127816 */ /* 0x000fe20000000012 */
[----:B------:R-:W-:Y:S06]  /*15ef0*/  @!P0 BRA `(.L_x_2731) ;  /* 0xfffffffc00bc8947 */ /* 0x000fec000383ffff */
[----:B------:R-:W-:Y:S05]  /*15f00*/  BSYNC B1 ;  /* 0x0000000000017941 */ /* 0x000fea0003800000 */
.L_x_2730:
[----:B------:R-:W-:Y:S05]  /*15f10*/  BRA `(.L_x_2729) ;  /* 0x0000000000807947 */ /* 0x000fea0003800000 */
.L_x_2728:
        /* <DEDUP_REMOVED lines=9> */
[----:B------:R-:W-:Y:S01]  /*15fb0*/  IMAD R3, R3, UR6, RZ ;  /* 0x0000000603037c24 */ /* 0x000fe2000f8e02ff */
[C---:B------:R-:W-:Y:S02]  /*15fc0*/  PRMT R25, R0.reuse, 0x7610, R25 ;  /* 0x0000761000197816 */ /* 0x040fe40000000019 */
[----:B------:R-:W-:Y:S02]  /*15fd0*/  PRMT R18, R0, 0x7610, R18 ;  /* 0x0000761000127816 */ /* 0x000fe40000000012 */
[----:B------:R-:W-:Y:S01]  /*15fe0*/  MOV R10, R17 ;  /* 0x00000011000a7202 */ /* 0x000fe20000000f00 */
[----:B------:R-:W1:Y:S08]  /*15ff0*/  LDC.64 R6, c[0x0][0x600] ;  /* 0x00018000ff067b82 */ /* 0x000e700000000a00 */
[----:B------:R-:W2:Y:S02]  /*16000*/  LDC R21, c[0x0][0x4] ;  /* 0x00000100ff157b82 */ /* 0x000ea40000000800 */
.L_x_2732:
[----:B------:R-:W-:-:S04]  /*16010*/  IMAD.IADD R9, R3, 0x1, R10 ;  /* 0x0000000103097824 */ /* 0x000fc800078e020a */
[----:B0-----:R-:W-:-:S04]  /*16020*/  IMAD R9, R9, R15, R2 ;  /* 0x0000000f09097224 */ /* 0x001fc800078e0202 */
[----:B-1----:R-:W-:-:S05]  /*16030*/  IMAD.WIDE.U32 R8, R9, 0x4, R6 ;  /* 0x0000000409087825 */ /* 0x002fca00078e0006 */
[----:B------:R-:W3:Y:S04]  /*16040*/  LDG.E.U8 R20, desc[UR58][R8.64+0x2] ;  /* 0x0000023a08147981 */ /* 0x000ee8000c1e1100 */
[----:B------:R-:W4:Y:S04]  /*16050*/  LDG.E.U8 R12, desc[UR58][R8.64+0x1] ;  /* 0x0000013a080c7981 */ /* 0x000f28000c1e1100 */
[----:B------:R-:W5:Y:S04]  /*16060*/  LDG.E.U8 R13, desc[UR58][R8.64+0x3] ;  /* 0x0000033a080d7981 */ /* 0x000f68000c1e1100 */
[----:B------:R-:W5:Y:S01]  /*16070*/  LDG.E.U8 R11, desc[UR58][R8.64] ;  /* 0x0000003a080b7981 */ /* 0x000f62000c1e1100 */
[----:B--2---:R-:W-:-:S04]  /*16080*/  IADD3 R10, R21, R10, RZ ;  /* 0x0000000a150a7210 */ /* 0x004fc80007ffe0ff */
[----:B------:R-:W-:Y:S01]  /*16090*/  ISETP.GE.U32.AND P0, PT, R10, UR7, PT ;  /* 0x000000070a007c0c */ /* 0x000fe2000bf06070 */
[----:B---3--:R-:W-:Y:S01]  /*160a0*/  IMAD.IADD R20, R20, 0x1, R25 ;  /* 0x0000000114147824 */ /* 0x008fe200078e0219 */
[----:B----4-:R-:W-:Y:S02]  /*160b0*/  IADD3 R12, R12, R27, RZ ;  /* 0x0000001b0c0c7210 */ /* 0x010fe40007ffe0ff */
[----:B-----5:R-:W-:Y:S02]  /*160c0*/  IADD3 R13, R13, R18, RZ ;  /* 0x000000120d0d7210 */ /* 0x020fe40007ffe0ff */
[----:B------:R-:W-:Y:S01]  /*160d0*/  PRMT R27, R12, 0x7610, R27 ;  /* 0x000076100c1b7816 */ /* 0x000fe2000000001b */
[----:B------:R-:W-:Y:S01]  /*160e0*/  IMAD.IADD R0, R11, 0x1, R0 ;  /* 0x000000010b007824 */ /* 0x000fe200078e0200 */
[----:B------:R-:W-:Y:S02]  /*160f0*/  PRMT R25, R20, 0x7610, R25 ;  /* 0x0000761014197816 */ /* 0x000fe40000000019 */
[----:B------:R-:W-:-:S03]  /*16100*/  PRMT R18, R13, 0x7610, R18 ;  /* 0x000076100d127816 */ /* 0x000fc60000000012 */
[----:B------:R-:W-:Y:S05]  /*16110*/  @!P0 BRA `(.L_x_2732) ;  /* 0xfffffffc00bc8947 */ /* 0x000fea000383ffff */
.L_x_2729:
[----:B------:R-:W-:Y:S05]  /*16120*/  BSYNC B0 ;  /* 0x0000000000007941 */ /* 0x000fea0003800000 */
.L_x_2727:
        /* <DEDUP_REMOVED lines=13> */
[----:B------:R-:W-:-:S07]  /*16200*/  IMAD.U32 R8, RZ, RZ, UR5 ;  /* 0x00000005ff087e24 */ /* 0x000fce000f8e00ff */
.L_x_2736:
[-C--:B0-----:R-:W-:Y:S01]  /*16210*/  IADD3 R7, R17, R8.reuse, RZ ;  /* 0x0000000811077210 */ /* 0x081fe20007ffe0ff */
        /* <DEDUP_REMOVED lines=24> */
.L_x_2735:
[----:B------:R-:W-:Y:S05]  /*163a0*/  BSYNC B0 ;  /* 0x0000000000007941 */ /* 0x000fea0003800000 */
.L_x_2734:
[----:B------:R-:W-:Y:S01]  /*163b0*/  IMAD.MOV.U32 R8, RZ, RZ, R11 ;  /* 0x000000ffff087224 */ /* 0x000fe200078e000b */
[----:B------:R-:W-:Y:S06]  /*163c0*/  @P2 BRA `(.L_x_2736) ;  /* 0xfffffffc00902947 */ /* 0x000fec000383ffff */
.L_x_2733:
[----:B------:R-:W-:Y:S02]  /*163d0*/  ULDC UR4, c[0x0][0x22c] ;  /* 0x00008b0000047ab9 */ /* 0x000fe40000000800 */
[----:B------:R-:W-:-:S13]  /*163e0*/  ISETP.NE.AND P0, PT, RZ, UR4, PT ;  /* 0x00000004ff007c0c */ /* 0x000fda000bf05270 */
[----:B------:R-:W-:Y:S05]  /*163f0*/  @!P0 BRA `(.L_x_2737) ;  /* 0x0000000000f08947 */ /* 0x000fea0003800000 */
[----:B------:R-:W-:Y:S02]  /*16400*/  ISETP.GT.AND P0, PT, R3, 0x20, PT ;  /* 0x000000200300780c */ /* 0x000fe40003f04270 */
[----:B0-----:R-:W-:-:S11]  /*16410*/  MOV R7, R3 ;  /* 0x0000000300077202 */ /* 0x001fd60000000f00 */
[----:B------:R-:W-:Y:S05]  /*16420*/  @!P0 BRA `(.L_x_2738) ;  /* 0x0000000000908947 */ /* 0x000fea0003800000 */
[----:B------:R-:W-:-:S04]  /*16430*/  PRMT R8, R27, 0x7604, R0 ;  /* 0x000076041b087816 */ /* 0x000fc80000000000 */
[----:B------:R-:W-:-:S04]  /*16440*/  PRMT R7, R25, 0x7054, R8 ;  /* 0x0000705419077816 */ /* 0x000fc80000000008 */
[----:B------:R-:W-:Y:S02]  /*16450*/  PRMT R9, R18, 0x654, R7 ;  /* 0x0000065412097816 */ /* 0x000fe40000000007 */
[----:B------:R-:W-:-:S03]  /*16460*/  LEA.HI R7, R3, R3, RZ, 0x1 ;  /* 0x0000000303077211 */ /* 0x000fc600078f08ff */
[----:B------:R0:W-:Y:S01]  /*16470*/  STS [R6], R9 ;  /* 0x0000000906007388 */ /* 0x0001e20000000800 */
[----:B------:R-:W-:Y:S01]  /*16480*/  SHF.R.S32.HI R8, RZ, 0x1, R7 ;  /* 0x00000001ff087819 */ /* 0x000fe20000011407 */
[----:B------:R-:W-:-:S03]  /*16490*/  IMAD.MOV.U32 R7, RZ, RZ, 0x20 ;  /* 0x00000020ff077424 */ /* 0x000fc600078e00ff */
[----:B------:R-:W-:-:S13]  /*164a0*/  ISETP.GE.AND P0, PT, R8, 0x20, PT ;  /* 0x000000200800780c */ /* 0x000fda0003f06270 */
[----:B0-----:R-:W-:Y:S05]  /*164b0*/  @!P0 BRA `(.L_x_2738) ;  /* 0x00000000006c8947 */ /* 0x001fea0003800000 */
.L_x_2741:
[----:B------:R-:W-:Y:S01]  /*164c0*/  IADD3 R10, R2, R8, RZ ;  /* 0x00000008020a7210 */ /* 0x000fe20007ffe0ff */
[----:B------:R-:W-:Y:S03]  /*164d0*/  BAR.SYNC.DEFER_BLOCKING 0x0 ;  /* 0x0000000000007b1d */ /* 0x000fe60000010000 */
[----:B------:R-:W-:-:S03]  /*164e0*/  ISETP.GE.U32.AND P0, PT, R10, R3, PT ;  /* 0x000000030a00720c */ /* 0x000fc60003f06070 */
[----:B------:R-:W-:Y:S01]  /*164f0*/  BSSY B0, `(.L_x_2739) ;  /* 0x0000013000007945 */ /* 0x000fe20003800000 */
[----:B------:R-:W-:-:S13]  /*16500*/  ISETP.GE.U32.OR P0, PT, R2, R8, P0 ;  /* 0x000000080200720c */ /* 0x000fda0000706470 */
[----:B0-----:R-:W-:Y:S05]  /*16510*/  @P0 BRA `(.L_x_2740) ;  /* 0x0000000000400947 */ /* 0x001fea0003800000 */
        /* <DEDUP_REMOVED lines=16> */
.L_x_2740:
[----:B------:R-:W-:Y:S05]  /*16620*/  BSYNC B0 ;  /* 0x0000000000007941 */ /* 0x000fea0003800000 */
.L_x_2739:
[----:B------:R-:W-:-:S04]  /*16630*/  SHF.R.S32.HI R8, RZ, 0x1, R8 ;  /* 0x00000001ff087819 */ /* 0x000fc80000011408 */
[----:B------:R-:W-:-:S13]  /*16640*/  ISETP.GE.AND P0, PT, R8, 0x20, PT ;  /* 0x000000200800780c */ /* 0x000fda0003f06270 */
[----:B------:R-:W-:Y:S05]  /*16650*/  @P0 BRA `(.L_x_2741) ;  /* 0xfffffffc00980947 */ /* 0x000fea000383ffff */
[----:B0-----:R-:W-:-:S11]  /*16660*/  HFMA2.MMA R7, -RZ, RZ, 0, 1.9073486328125e-06 ;  /* 0x00000020ff077435 */ /* 0x001fd600000001ff */
.L_x_2738:
[----:B------:R-:W-:Y:S01]  /*16670*/  BAR.SYNC.DEFER_BLOCKING 0x0 ;  /* 0x0000000000007b1d */ /* 0x000fe20000010000 */
[----:B------:R-:W-:-:S13]  /*16680*/  ISETP.GE.AND P0, PT, R7, 0x2, PT ;  /* 0x000000020700780c */ /* 0x000fda0003f06270 */
[----:B------:R-:W-:Y:S05]  /*16690*/  @!P0 BRA `(.L_x_2737) ;  /* 0x0000000000488947 */ /* 0x000fea0003800000 */
[----:B------:R-:W-:-:S07]  /*166a0*/  IMAD.MOV.U32 R2, RZ, RZ, 0x1 ;  /* 0x00000001ff027424 */ /* 0x000fce00078e00ff */
.L_x_2742:
        /* <DEDUP_REMOVED lines=17> */
.L_x_2737:
        /* <DEDUP_REMOVED lines=20> */
.L_x_2744:
        /* <DEDUP_REMOVED lines=25> */
.L_x_2746:
        /* <DEDUP_REMOVED lines=25> */
.L_x_2747:
        /* <DEDUP_REMOVED lines=25> */
.L_x_2748:
        /* <DEDUP_REMOVED lines=25> */
.L_x_2749:
[----:B------:R-:W-:Y:S02]  /*16f40*/  ULDC.64 UR4, c[0x0][0x5e8] ;  /* 0x00017a0000047ab9 */ /* 0x000fe40000000a00 */
[----:B------:R-:W-:-:S04]  /*16f50*/  IADD3 R16, P0, R16, UR4, RZ ;  /* 0x0000000410107c10 */ /* 0x000fc8000ff1e0ff */
[----:B------:R-:W-:-:S05]  /*16f60*/  IADD3.X R17, RZ, UR5, RZ, P0, !PT ;  /* 0x00000005ff117c10 */ /* 0x000fca00087fe4ff */
[----:B------:R-:W-:Y:S01]  /*16f70*/  STG.E.U8 desc[UR58][R16.64], R19 ;  /* 0x0000001310007986 */ /* 0x000fe2000c10113a */
[----:B------:R-:W-:Y:S05]  /*16f80*/  EXIT ;  /* 0x000000000000794d */ /* 0x000fea0003800000 */
.L_x_2745:
[----:B------:R-:W-:Y:S04]  /*16f90*/  STG.E.U8 desc[UR58][R4.64], R0 ;  /* 0x0000000004007986 */ /* 0x000fe8000c10113a */
[----:B------:R-:W-:Y:S04]  /*16fa0*/  STG.E.U8 desc[UR58][R4.64+0x1], R27 ;  /* 0x0000011b04007986 */ /* 0x000fe8000c10113a */
[----:B------:R-:W-:Y:S04]  /*16fb0*/  STG.E.U8 desc[UR58][R4.64+0x2], R25 ;  /* 0x0000021904007986 */ /* 0x000fe8000c10113a */
[----:B------:R-:W-:Y:S01]  /*16fc0*/  STG.E.U8 desc[UR58][R4.64+0x3], R18 ;  /* 0x0000031204007986 */ /* 0x000fe2000c10113a */
[----:B------:R-:W-:Y:S05]  /*16fd0*/  EXIT ;  /* 0x000000000000794d */ /* 0x000fea0003800000 */
.L_x_2743:
        /* <DEDUP_REMOVED lines=49> */
.L_x_2751:
        /* <DEDUP_REMOVED lines=25> */
.L_x_2752:
        /* <DEDUP_REMOVED lines=25> */
.L_x_2753:
        /* <DEDUP_REMOVED lines=25> */
.L_x_2754:
[----:B------:R-:W-:Y:S02]  /*177a0*/  ULDC.64 UR4, c[0x0][0x5e8] ;  /* 0x00017a0000047ab9 */ /* 0x000fe40000000a00 */
[----:B------:R-:W-:-:S04]  /*177b0*/  IADD3 R16, P0, R16, UR4, RZ ;  /* 0x0000000410107c10 */ /* 0x000fc8000ff1e0ff */
[----:B------:R-:W-:-:S05]  /*177c0*/  IADD3.X R17, RZ, UR5, RZ, P0, !PT ;  /* 0x00000005ff117c10 */ /* 0x000fca00087fe4ff */
[----:B------:R-:W-:Y:S01]  /*177d0*/  STG.E.U8 desc[UR58][R16.64], R19 ;  /* 0x0000001310007986 */ /* 0x000fe2000c10113a */
[----:B------:R-:W-:Y:S05]  /*177e0*/  EXIT ;  /* 0x000000000000794d */ /* 0x000fea0003800000 */
.L_x_2750:
[----:B------:R-:W-:Y:S04]  /*177f0*/  STG.E.U8 desc[UR58][R2.64], R0 ;  /* 0x0000000002007986 */ /* 0x000fe8000c10113a */
[----:B------:R-:W-:Y:S04]  /*17800*/  STG.E.U8 desc[UR58][R4.64], R27 ;  /* 0x0000001b04007986 */ /* 0x000fe8000c10113a */
[----:B------:R-:W-:Y:S04]  /*17810*/  STG.E.U8 desc[UR58][R6.64], R25 ;  /* 0x0000001906007986 */ /* 0x000fe8000c10113a */
[----:B------:R-:W-:Y:S01]  /*17820*/  STG.E.U8 desc[UR58][R8.64], R18 ;  /* 0x0000001208007986 */ /* 0x000fe2000c10113a */
[----:B------:R-:W-:Y:S05]  /*17830*/  EXIT ;  /* 0x000000000000794d */ /* 0x000fea0003800000 */
.L_x_2716:
        /* <DEDUP_REMOVED lines=30> */
.L_x_2756:
        /* <DEDUP_REMOVED lines=25> */
.L_x_2758:
        /* <DEDUP_REMOVED lines=25> */
.L_x_2759:
        /* <DEDUP_REMOVED lines=25> */
.L_x_2760:
        /* <DEDUP_REMOVED lines=25> */
.L_x_2761:
[----:B------:R-:W-:Y:S02]  /*18060*/  ULDC.64 UR4, c[0x0][0x5e8] ;  /* 0x00017a0000047ab9 */ /* 0x000fe40000000a00 */
[----:B------:R-:W-:-:S04]  /*18070*/  IADD3 R16, P0, R16, UR4, RZ ;  /* 0x0000000410107c10 */ /* 0x000fc8000ff1e0ff */
[----:B------:R-:W-:-:S05]  /*18080*/  IADD3.X R17, RZ, UR5, RZ, P0, !PT ;  /* 0x00000005ff117c10 */ /* 0x000fca00087fe4ff */
[----:B------:R-:W-:Y:S01]  /*18090*/  STG.E.U8 desc[UR58][R16.64], R19 ;  /* 0x0000001310007986 */ /* 0x000fe2000c10113a */
[----:B------:R-:W-:Y:S05]  /*180a0*/  EXIT ;  /* 0x000000000000794d */ /* 0x000fea0003800000 */
.L_x_2757:
[----:B------:R-:W-:Y:S04]  /*180b0*/  STG.E.U8 desc[UR58][R4.64], R0 ;  /* 0x0000000004007986 */ /* 0x000fe8000c10113a */
[----:B------:R-:W-:Y:S04]  /*180c0*/  STG.E.U8 desc[UR58][R4.64+0x1], R25 ;  /* 0x0000011904007986 */ /* 0x000fe8000c10113a */
[----:B------:R-:W-:Y:S04]  /*180d0*/  STG.E.U8 desc[UR58][R4.64+0x2], R24 ;  /* 0x0000021804007986 */ /* 0x000fe8000c10113a */
[----:B------:R-:W-:Y:S01]  /*180e0*/  STG.E.U8 desc[UR58][R4.64+0x3], R18 ;  /* 0x0000031204007986 */ /* 0x000fe2000c10113a */
[----:B------:R-:W-:Y:S05]  /*180f0*/  EXIT ;  /* 0x000000000000794d */ /* 0x000fea0003800000 */
.L_x_2755:
        /* <DEDUP_REMOVED lines=49> */
.L_x_2763:
        /* <DEDUP_REMOVED lines=25> */
.L_x_2764:
        /* <DEDUP_REMOVED lines=25> */
.L_x_2765:
        /* <DEDUP_REMOVED lines=25> */
.L_x_2766:
[----:B------:R-:W-:Y:S02]  /*188c0*/  ULDC.64 UR4, c[0x0][0x5e8] ;  /* 0x00017a0000047ab9 */ /* 0x000fe40000000a00 */
[----:B------:R-:W-:-:S04]  /*188d0*/  IADD3 R16, P0, R16, UR4, RZ ;  /* 0x0000000410107c10 */ /* 0x000fc8000ff1e0ff */
[----:B------:R-:W-:-:S05]  /*188e0*/  IADD3.X R17, RZ, UR5, RZ, P0, !PT ;  /* 0x00000005ff117c10 */ /* 0x000fca00087fe4ff */
[----:B------:R-:W-:Y:S01]  /*188f0*/  STG.E.U8 desc[UR58][R16.64], R19 ;  /* 0x0000001310007986 */ /* 0x000fe2000c10113a */
[----:B------:R-:W-:Y:S05]  /*18900*/  EXIT ;  /* 0x000000000000794d */ /* 0x000fea0003800000 */
.L_x_2762:
[----:B------:R-:W-:Y:S04]  /*18910*/  STG.E.U8 desc[UR58][R2.64], R0 ;  /* 0x0000000002007986 */ /* 0x000fe8000c10113a */
[----:B------:R-:W-:Y:S04]  /*18920*/  STG.E.U8 desc[UR58][R4.64], R25 ;  /* 0x0000001904007986 */ /* 0x000fe8000c10113a */
[----:B------:R-:W-:Y:S04]  /*18930*/  STG.E.U8 desc[UR58][R6.64], R24 ;  /* 0x0000001806007986 */ /* 0x000fe8000c10113a */
[----:B------:R-:W-:Y:S01]  /*18940*/  STG.E.U8 desc[UR58][R8.64], R18 ;  /* 0x0000001208007986 */ /* 0x000fe2000c10113a */
[----:B------:R-:W-:Y:S05]  /*18950*/  EXIT ;  /* 0x000000000000794d */ /* 0x000fea0003800000 */
.L_x_2767:
        /* <DEDUP_REMOVED lines=10> */
.L_x_8263:


//--------------------- .text._ZN2at6native13reduce_kernelILi512ELi1ENS0_8ReduceOpIN3c108BFloat16ENS0_7MeanOpsIS4_fffEEjfLi4ELi8EEEEEvT1_ --------------------------
	.section	.text._ZN2at6native13reduce_kernelILi512ELi1ENS0_8ReduceOpIN3c108BFloat16ENS0_7MeanOpsIS4_fffEEjfLi4ELi8EEEEEvT1_,"ax",@progbits
	.align	128
        .global         _ZN2at6native13reduce_kernelILi512ELi1ENS0_8ReduceOpIN3c108BFloat16ENS0_7MeanOpsIS4_fffEEjfLi4ELi8EEEEEvT1_
        .type           _ZN2at6native13reduce_kernelILi512ELi1ENS0_8ReduceOpIN3c108BFloat16ENS0_7MeanOpsIS4_fffEEjfLi4ELi8EEEEEvT1_,@function
        .size           _ZN2at6native13reduce_kernelILi512ELi1ENS0_8ReduceOpIN3c108BFloat16ENS0_7MeanOpsIS4_fffEEjfLi4ELi8EEEEEvT1_,(.L_x_8264 - _ZN2at6native13reduce_kernelILi512ELi1ENS0_8ReduceOpIN3c108BFloat16ENS0_7MeanOpsIS4_fffEEjfLi4ELi8EEEEEvT1_)
        .other          _ZN2at6native13reduce_kernelILi512ELi1ENS0_8ReduceOpIN3c108BFloat16ENS0_7MeanOpsIS4_fffEEjfLi4ELi8EEEEEvT1_,@"STO_CUDA_ENTRY STV_DEFAULT"
_ZN2at6native13reduce_kernelILi512ELi1ENS0_8ReduceOpIN3c108BFloat16ENS0_7MeanOpsIS4_fffEEjfLi4ELi8EEEEEvT1_:
.text._ZN2at6native13reduce_kernelILi512ELi1ENS0_8ReduceOpIN3c108BFloat16ENS0_7MeanOpsIS4_fffEEjfLi4ELi8EEEEEvT1_:
        /* <DEDUP_REMOVED lines=287> */
.L_x_2768:
        /* <DEDUP_REMOVED lines=50> */
.L_x_2777:
[----:B------:R-:W-:Y:S05]  /*1510*/  BSYNC B3 ;  /* 0x0000000000037941 */ /* 0x000fea0003800000 */
.L_x_2776:
        /* <DEDUP_REMOVED lines=8> */
[----:B------:R-:W2:Y:S02]  /*15a0*/  LDG.E.U16 R6, desc[UR36][R6.64] ;  /* 0x0000002406067981 */ /* 0x000ea4000c1e1500 */
[----:B--2---:R-:W-:-:S04]  /*15b0*/  IMAD.U32 R9, R6, 0x10000, RZ ;  /* 0x0001000006097824 */ /* 0x004fc800078e00ff */
[----:B------:R-:W-:-:S07]  /*15c0*/  FADD.FTZ R9, R9, UR4 ;  /* 0x0000000409097e21 */ /* 0x000fce0008010000 */
.L_x_2775:
[----:B------:R-:W-:Y:S05]  /*15d0*/  BSYNC B2 ;  /* 0x0000000000027941 */ /* 0x000fea0003800000 */
.L_x_2774:
[C---:B------:R-:W-:Y:S02]  /*15e0*/  IADD3 R7, P0, -R17.reuse, 0x8, RZ ;  /* 0x0000000811077810 */ /* 0x040fe40007f1e1ff */
[----:B------:R-:W-:Y:S02]  /*15f0*/  IADD3 R10, R17, -0x8, R2 ;  /* 0xfffffff8110a7810 */ /* 0x000fe40007ffe002 */
[----:B------:R-:W-:Y:S02]  /*1600*/  LEA R12, P1, R7, R12, 0x1 ;  /* 0x0000000c070c7211 */ /* 0x000fe400078208ff */
[----:B------:R-:W-:-:S04]  /*1610*/  IADD3.X R4, RZ, -0x1, RZ, P0, !PT ;  /* 0xffffffffff047810 */ /* 0x000fc800007fe4ff */
[----:B------:R-:W-:-:S07]  /*1620*/  LEA.HI.X R13, R7, R13, R4, 0x1, P1 ;  /* 0x0000000d070d7211 */ /* 0x000fce00008f0c04 */
.L_x_2773:
[----:B------:R-:W-:Y:S05]  /*1630*/  BSYNC B1 ;  /* 0x0000000000017941 */ /* 0x000fea0003800000 */
.L_x_2772:
        /* <DEDUP_REMOVED lines=18> */
.L_x_2780:
[----:B------:R-:W-:Y:S01]  /*1760*/  IMAD.WIDE.U32 R4, R21, 0x10, R12 ;  /* 0x0000001015047825 */ /* 0x000fe200078e000c */
[----:B------:R-:W-:-:S05]  /*1770*/  ULDC UR4, c[0x0][0x224] ;  /* 0x0000890000047ab9 */ /* 0x000fca0000000800 */
[----:B------:R-:W2:Y:S01]  /*1780*/  LDG.E.128 R4, desc[UR36][R4.64] ;  /* 0x0000002404047981 */ /* 0x000ea2000c1e1d00 */
[----:B------:R-:W-:-:S05]  /*1790*/  VIADD R21, R21, UR4 ;  /* 0x0000000415157c36 */ /* 0x000fca0008000000 */
[----:B------:R-:W-:-:S04]  /*17a0*/  LEA R23, R21, 0x7, 0x3 ;  /* 0x0000000715177811 */ /* 0x000fc800078e18ff */
[----:B------:R-:W-:Y:S02]  /*17b0*/  ISETP.GE.U32.AND P0, PT, R23, R10, PT ;  /* 0x0000000a1700720c */ /* 0x000fe40003f06070 */
[C---:B--2---:R-:W-:Y:S01]  /*17c0*/  PRMT R24, R6.reuse, 0x7632, R24 ;  /* 0x0000763206187816 */ /* 0x044fe20000000018 */
[----:B------:R-:W-:Y:S01]  /*17d0*/  IMAD.U32 R28, R5, 0x10000, RZ ;  /* 0x00010000051c7824 */ /* 0x000fe200078e00ff */
[----:B------:R-:W-:Y:S01]  /*17e0*/  SHF.L.U32 R25, R6, 0x10, RZ ;  /* 0x0000001006197819 */ /* 0x000fe200000006ff */
[----:B------:R-:W-:Y:S01]  /*17f0*/  IMAD.U32 R27, R7, 0x10000, RZ ;  /* 0x00010000071b7824 */ /* 0x000fe200078e00ff */
[----:B------:R-:W-:Y:S01]  /*1800*/  PRMT R22, R4, 0x7632, R22 ;  /* 0x0000763204167816 */ /* 0x000fe20000000016 */
[----:B------:R-:W-:Y:S01]  /*1810*/  FADD.FTZ R11, R28, R11 ;  /* 0x0000000b1c0b7221 */ /* 0x000fe20000010000 */
[----:B------:R-:W-:Y:S01]  /*1820*/  PRMT R23, R5, 0x7632, R23 ;  /* 0x0000763205177816 */ /* 0x000fe20000000017 */
[----:B------:R-:W-:Y:S01]  /*1830*/  FADD.FTZ R2, R25, R2 ;  /* 0x0000000219027221 */ /* 0x000fe20000010000 */
[----:B------:R-:W-:Y:S01]  /*1840*/  PRMT R6, R7, 0x7632, R6 ;  /* 0x0000763207067816 */ /* 0x000fe20000000006 */
[----:B------:R-:W-:Y:S01]  /*1850*/  FADD.FTZ R20, R27, R20 ;  /* 0x000000141b147221 */ /* 0x000fe20000010000 */
[----:B------:R-:W-:Y:S01]  /*1860*/  SHF.L.U32 R26, R4, 0x10, RZ ;  /* 0x00000010041a7819 */ /* 0x000fe200000006ff */
[----:B------:R-:W-:Y:S01]  /*1870*/  IMAD.U32 R4, R23, 0x10000, RZ ;  /* 0x0001000017047824 */ /* 0x000fe200078e00ff */
[----:B------:R-:W-:Y:S01]  /*1880*/  SHF.L.U32 R5, R22, 0x10, RZ ;  /* 0x0000001016057819 */ /* 0x000fe200000006ff */
[----:B------:R-:W-:Y:S01]  /*1890*/  IMAD.U32 R6, R6, 0x10000, RZ ;  /* 0x0001000006067824 */ /* 0x000fe200078e00ff */
[----:B------:R-:W-:Y:S01]  /*18a0*/  SHF.L.U32 R7, R24, 0x10, RZ ;  /* 0x0000001018077819 */ /* 0x000fe200000006ff */
[----:B------:R-:W-:Y:S01]  /*18b0*/  FADD.FTZ R9, R26, R9 ;  /* 0x000000091a097221 */ /* 0x000fe20000010000 */
[----:B------:R-:W-:Y:S01]  /*18c0*/  FADD.FTZ R19, R4, R19 ;  /* 0x0000001304137221 */ /* 0x000fe20000010000 */
[----:B------:R-:W-:Y:S01]  /*18d0*/  FADD.FTZ R16, R5, R16 ;  /* 0x0000001005107221 */ /* 0x000fe20000010000 */
[----:B------:R-:W-:Y:S01]  /*18e0*/  FADD.FTZ R17, R6, R17 ;  /* 0x0000001106117221 */ /* 0x000fe20000010000 */
[----:B------:R-:W-:Y:S01]  /*18f0*/  FADD.FTZ R18, R7, R18 ;  /* 0x0000001207127221 */ /* 0x000fe20000010000 */
[----:B------:R-:W-:Y:S06]  /*1900*/  @!P0 BRA `(.L_x_2780) ;  /* 0xfffffffc00948947 */ /* 0x000fec000383ffff */
.L_x_2779:
[----:B------:R-:W-:Y:S05]  /*1910*/  BSYNC B1 ;  /* 0x0000000000017941 */ /* 0x000fea0003800000 */
.L_x_2778:
        /* <DEDUP_REMOVED lines=8> */
.L_x_2782:
[----:B------:R-:W-:Y:S05]  /*19a0*/  BSYNC B1 ;  /* 0x0000000000017941 */ /* 0x000fea0003800000 */
.L_x_2781:
        /* <DEDUP_REMOVED lines=10> */
[----:B--2---:R-:W-:-:S05]  /*1a50*/  SHF.L.U32 R4, R12, 0x10, RZ ;  /* 0x000000100c047819 */ /* 0x004fca00000006ff */
[----:B------:R-:W-:-:S07]  /*1a60*/  FADD.FTZ R9, R9, R4 ;  /* 0x0000000409097221 */ /* 0x000fce0000010000 */
.L_x_2784:
[----:B------:R-:W-:Y:S05]  /*1a70*/  BSYNC B1 ;  /* 0x0000000000017941 */ /* 0x000fea0003800000 */
.L_x_2783:
[----:B------:R-:W-:-:S04]  /*1a80*/  FADD.FTZ R16, R16, R9 ;  /* 0x0000000910107221 */ /* 0x000fc80000010000 */
[----:B------:R-:W-:-:S04]  /*1a90*/  FADD.FTZ R16, R16, R11 ;  /* 0x0000000b10107221 */ /* 0x000fc80000010000 */
[----:B------:R-:W-:-:S04]  /*1aa0*/  FADD.FTZ R19, R16, R19 ;  /* 0x0000001310137221 */ /* 0x000fc80000010000 */
[----:B------:R-:W-:-:S04]  /*1ab0*/  FADD.FTZ R19, R19, R2 ;  /* 0x0000000213137221 */ /* 0x000fc80000010000 */
[----:B------:R-:W-:-:S04]  /*1ac0*/  FADD.FTZ R19, R19, R18 ;  /* 0x0000001213137221 */ /* 0x000fc80000010000 */
[----:B------:R-:W-:-:S04]  /*1ad0*/  FADD.FTZ R20, R19, R20 ;  /* 0x0000001413147221 */ /* 0x000fc80000010000 */
[----:B------:R-:W-:Y:S01]  /*1ae0*/  FADD.FTZ R9, R20, R17 ;  /* 0x0000001114097221 */ /* 0x000fe20000010000 */
[----:B------:R-:W-:Y:S06]  /*1af0*/  BRA `(.L_x_2770) ;  /* 0x0000009400b47947 */ /* 0x000fec0003800000 */
.L_x_2771:
        /* <DEDUP_REMOVED lines=23> */
.L_x_2794:
        /* <DEDUP_REMOVED lines=286> */
.L_x_2790:
[----:B------:R-:W-:Y:S01]  /*2e50*/  LOP3.LUT R11, R10, 0xfffffffe, RZ, 0xc0, !PT ;  /* 0xfffffffe0a0b7812 */ /* 0x000fe200078ec0ff */
[----:B------:R-:W-:Y:S02]  /*2e60*/  ULDC UR38, c[0x0][0x224] ;  /* 0x0000890000267ab9 */ /* 0x000fe40000000800 */
[----:B------:R-:W-:Y:S01]  /*2e70*/  IMAD.U32 R4, RZ, RZ, UR38 ;  /* 0x00000026ff047e24 */ /* 0x000fe2000f8e00ff */
[----:B------:R-:W-:-:S04]  /*2e80*/  IADD3 R10, P1, R12, R11, RZ ;  /* 0x0000000b0c0a7210 */ /* 0x000fc80007f3e0ff */
[----:B------:R-:W-:-:S06]  /*2e90*/  IADD3.X R11, RZ, R13, RZ, P1, !PT ;  /* 0x0000000dff0b7210 */ /* 0x000fcc0000ffe4ff */
[----:B------:R1:W5:Y:S01]  /*2ea0*/  LDG.E.U16 R11, desc[UR36][R10.64] ;  /* 0x000000240a0b7981 */ /* 0x000362000c1e1500 */
        /* <DEDUP_REMOVED lines=14> */
[----:B-1----:R-:W-:-:S05]  /*2f90*/  IMAD.HI.U32 R10, R20, UR33, R18 ;  /* 0x00000021140a7c27 */ /* 0x002fca000f8e0012 */
        /* <DEDUP_REMOVED lines=233> */
.L_x_2791:
[----:B------:R-:W-:-:S04]  /*3e30*/  LOP3.LUT R21, R2, 0xfffffffe, RZ, 0xc0, !PT ;  /* 0xfffffffe02157812 */ /* 0x000fc800078ec0ff */
[----:B------:R-:W-:-:S04]  /*3e40*/  IADD3 R20, P1, R12, R21, RZ ;  /* 0x000000150c147210 */ /* 0x000fc80007f3e0ff */
[----:B------:R-:W-:-:S05]  /*3e50*/  IADD3.X R21, RZ, R13, RZ, P1, !PT ;  /* 0x0000000dff157210 */ /* 0x000fca0000ffe4ff */
[----:B------:R2:W5:Y:S01]  /*3e60*/  LDG.E.U16 R20, desc[UR36][R20.64] ;  /* 0x0000002414147981 */ /* 0x000562000c1e1500 */
[----:B------:R-:W-:Y:S01]  /*3e70*/  IMAD.IADD R5, R5, 0x1, R4 ;  /* 0x0000000105057824 */ /* 0x000fe200078e0204 */
[----:B------:R-:W-:Y:S02]  /*3e80*/  MOV R2, RZ ;  /* 0x000000ff00027202 */ /* 0x000fe40000000f00 */
[----:B-1----:R-:W-:Y:S01]  /*3e90*/  MOV R10, RZ ;  /* 0x000000ff000a7202 */ /* 0x002fe20000000f00 */
[----:B------:R-:W-:Y:S06]  /*3ea0*/  @!P0 BRA `(.L_x_2792) ;  /* 0x0000000c00d88947 */ /* 0x000fec0003800000 */
[----:B------:R-:W-:Y:S01]  /*3eb0*/  MOV R19, R5 ;  /* 0x0000000500137202 */ /* 0x000fe20000000f00 */
[----:B------:R-:W-:Y:S01]  /*3ec0*/  IMAD.MOV.U32 R18, RZ, RZ, RZ ;  /* 0x000000ffff127224 */ /* 0x000fe200078e00ff */
[----:B0-----:R-:W-:-:S03]  /*3ed0*/  ISETP.NE.AND P1, PT, R16, 0x1, PT ;  /* 0x000000011000780c */ /* 0x001fc60003f25270 */
[----:B------:R-:W-:-:S05]  /*3ee0*/  IMAD.HI.U32 R10, R5, UR30, R18 ;  /* 0x0000001e050a7c27 */ /* 0x000fca000f8e0012 */
[----:B--2---:R-:W-:-:S04]  /*3ef0*/  SHF.R.U32.HI R21, RZ, UR31, R10 ;  /* 0x0000001fff157c19 */ /* 0x004fc8000801160a */
        /* <DEDUP_REMOVED lines=241> */
.L_x_2792:
[----:B------:R-:W-:-:S04]  /*4e10*/  LOP3.LUT R19, R10, 0xfffffffe, RZ, 0xc0, !PT ;  /* 0xfffffffe0a137812 */ /* 0x000fc800078ec0ff */
[----:B------:R-:W-:-:S04]  /*4e20*/  IADD3 R18, P1, R12, R19, RZ ;  /* 0x000000130c127210 */ /* 0x000fc80007f3e0ff */
[----:B------:R-:W-:-:S05]  /*4e30*/  IADD3.X R19, RZ, R13, RZ, P1, !PT ;  /* 0x0000000dff137210 */ /* 0x000fca0000ffe4ff */
[----:B------:R1:W5:Y:S01]  /*4e40*/  LDG.E.U16 R10, desc[UR36][R18.64] ;  /* 0x00000024120a7981 */ /* 0x000362000c1e1500 */
[----:B------:R-:W-:Y:S01]  /*4e50*/  IMAD.IADD R5, R5, 0x1, R4 ;  /* 0x0000000105057824 */ /* 0x000fe200078e0204 */
[----:B------:R-:W-:Y:S06]  /*4e60*/  @!P0 BRA `(.L_x_2793) ;  /* 0x0000000c00d88947 */ /* 0x000fec0003800000 */
[----:B-1----:R-:W-:Y:S01]  /*4e70*/  HFMA2.MMA R18, -RZ, RZ, 0, 0 ;  /* 0x00000000ff127435 */ /* 0x002fe200000001ff */
[----:B------:R-:W-:Y:S02]  /*4e80*/  MOV R19, R5 ;  /* 0x0000000500137202 */ /* 0x000fe40000000f00 */
[----:B0-----:R-:W-:-:S07]  /*4e90*/  ISETP.NE.AND P1, PT, R16, 0x1, PT ;  /* 0x000000011000780c */ /* 0x001fce0003f25270 */
[----:B------:R-:W-:-:S05]  /*4ea0*/  IMAD.HI.U32 R2, R5, UR30, R18 ;  /* 0x0000001e05027c27 */ /* 0x000fca000f8e0012 */
[----:B--2---:R-:W-:-:S05]  /*4eb0*/  SHF.R.U32.HI R21, RZ, UR31, R2 ;  /* 0x0000001fff157c19 */ /* 0x004fca0008011602 */
        /* <DEDUP_REMOVED lines=104> */
[----:B------:R-:W-:Y:S01]  /*5540*/  MOV R19, R21 ;  /* 0x0000001500137202 */ /* 0x000fe20000000f00 */
        /* <DEDUP_REMOVED lines=136> */
.L_x_2793:
[----:B-1----:R-:W-:Y:S01]  /*5dd0*/  LOP3.LUT R19, R2, 0xfffffffe, RZ, 0xc0, !PT ;  /* 0xfffffffe02137812 */ /* 0x002fe200078ec0ff */
[----:B------:R-:W-:-:S03]  /*5de0*/  ULDC UR4, c[0x0][0x21c] ;  /* 0x0000870000047ab9 */ /* 0x000fc60000000800 */
[----:B------:R-:W-:-:S05]  /*5df0*/  IADD3 R18, P1, R12, R19, RZ ;  /* 0x000000130c127210 */ /* 0x000fca0007f3e0ff */
[----:B------:R-:W-:-:S05]  /*5e00*/  IMAD.X R19, RZ, RZ, R13, P1 ;  /* 0x000000ffff137224 */ /* 0x000fca00008e060d */
[----:B------:R-:W3:Y:S01]  /*5e10*/  LDG.E.U16 R18, desc[UR36][R18.64] ;  /* 0x0000002412127981 */ /* 0x000ee2000c1e1500 */
[----:B------:R-:W-:Y:S01]  /*5e20*/  IADD3 R5, R5, R4, RZ ;  /* 0x0000000405057210 */ /* 0x000fe20007ffe0ff */
[----:B--2--5:R-:W-:Y:S01]  /*5e30*/  IMAD.U32 R21, R11, 0x10000, RZ ;  /* 0x000100000b157824 */ /* 0x024fe200078e00ff */
[----:B------:R-:W-:Y:S02]  /*5e40*/  MOV R2, UR4 ;  /* 0x0000000400027c02 */ /* 0x000fe40008000f00 */
[----:B------:R-:W-:Y:S01]  /*5e50*/  SHF.L.U32 R22, R20, 0x10, RZ ;  /* 0x0000001014167819 */ /* 0x000fe200000006ff */
[----:B------:R-:W-:Y:S02]  /*5e60*/  IMAD R23, R4, 0x3, R5 ;  /* 0x0000000304177824 */ /* 0x000fe400078e0205 */
[----:B------:R-:W-:Y:S02]  /*5e70*/  FADD.FTZ R6, R21, R6 ;  /* 0x0000000615067221 */ /* 0x000fe40000010000 */
[----:B------:R-:W-:Y:S01]  /*5e80*/  FADD.FTZ R7, R22, R7 ;  /* 0x0000000716077221 */ /* 0x000fe20000010000 */
[----:B------:R-:W-:-:S02]  /*5e90*/  ISETP.GE.U32.AND P1, PT, R23, R2, PT ;  /* 0x000000021700720c */ /* 0x000fc40003f26070 */
[----:B------:R-:W-:-:S05]  /*5ea0*/  SHF.L.U32 R23, R10, 0x10, RZ ;  /* 0x000000100a177819 */ /* 0x000fca00000006ff */
[----:B------:R-:W-:Y:S01]  /*5eb0*/  FADD.FTZ R8, R23, R8 ;  /* 0x0000000817087221 */ /* 0x000fe20000010000 */
[----:B---3--:R-:W-:-:S04]  /*5ec0*/  IMAD.U32 R24, R18, 0x10000, RZ ;  /* 0x0001000012187824 */ /* 0x008fc800078e00ff */
[----:B------:R-:W-:Y:S01]  /*5ed0*/  FADD.FTZ R9, R24, R9 ;  /* 0x0000000918097221 */ /* 0x000fe20000010000 */
[----:B------:R-:W-:Y:S06]  /*5ee0*/  @!P1 BRA `(.L_x_2794) ;  /* 0xffffffbc00609947 */ /* 0x000fec000383ffff */
[----:B------:R-:W-:Y:S05]  /*5ef0*/  BSYNC B2 ;  /* 0x0000000000027941 */ /* 0x000fea0003800000 */
.L_x_2789:
[----:B------:R-:W-:-:S07]  /*5f00*/  PRMT R22, R18, 0x7610, R22 ;  /* 0x0000761012167816 */ /* 0x000fce0000000016 */
.L_x_2788:
[----:B------:R-:W-:Y:S05]  /*5f10*/  BSYNC B1 ;  /* 0x0000000000017941 */ /* 0x000fea0003800000 */
.L_x_2787:
        /* <DEDUP_REMOVED lines=280> */
.L_x_2797:
[----:B------:R-:W-:-:S04]  /*70a0*/  LOP3.LUT R11, R11, 0xfffffffe, RZ, 0xc0, !PT ;  /* 0xfffffffe0b0b7812 */ /* 0x000fc800078ec0ff */
[----:B0-----:R-:W-:-:S04]  /*70b0*/  IADD3 R16, P2, R12, R11, RZ ;  /* 0x0000000b0c107210 */ /* 0x001fc80007f5e0ff */
[----:B------:R-:W-:-:S05]  /*70c0*/  IADD3.X R17, RZ, R13, RZ, P2, !PT ;  /* 0x0000000dff117210 */ /* 0x000fca00017fe4ff */
[----:B------:R1:W5:Y:S01]  /*70d0*/  LDG.E.U16 R11, desc[UR36][R16.64] ;  /* 0x00000024100b7981 */ /* 0x000362000c1e1500 */
        /* <DEDUP_REMOVED lines=277> */
.L_x_2798:
[----:B------:R-:W-:-:S04]  /*8230*/  LOP3.LUT R17, R20, 0xfffffffe, RZ, 0xc0, !PT ;  /* 0xfffffffe14117812 */ /* 0x000fc800078ec0ff */
[----:B------:R-:W-:-:S04]  /*8240*/  IADD3 R16, P2, R12, R17, RZ ;  /* 0x000000110c107210 */ /* 0x000fc80007f5e0ff */
[----:B------:R-:W-:-:S05]  /*8250*/  IADD3.X R17, RZ, R13, RZ, P2, !PT ;  /* 0x0000000dff117210 */ /* 0x000fca00017fe4ff */
[----:B------:R1:W5:Y:S01]  /*8260*/  LDG.E.U16 R20, desc[UR36][R16.64] ;  /* 0x0000002410147981 */ /* 0x000362000c1e1500 */
        /* <DEDUP_REMOVED lines=277> */
.L_x_2799:
        /* <DEDUP_REMOVED lines=281> */
.L_x_2800:
[----:B------:R-:W-:-:S04]  /*a550*/  LOP3.LUT R23, R22, 0xfffffffe, RZ, 0xc0, !PT ;  /* 0xfffffffe16177812 */ /* 0x000fc800078ec0ff */
[----:B------:R-:W-:-:S04]  /*a560*/  IADD3 R22, P1, R12, R23, RZ ;  /* 0x000000170c167210 */ /* 0x000fc80007f3e0ff */
[----:B------:R-:W-:-:S05]  /*a570*/  IADD3.X R23, RZ, R13, RZ, P1, !PT ;  /* 0x0000000dff177210 */ /* 0x000fca0000ffe4ff */
[----:B------:R1:W5:Y:S04]  /*a580*/  LDG.E.U16 R22, desc[UR36][R22.64] ;  /* 0x0000002416167981 */ /* 0x000368000c1e1500 */
.L_x_2796:
[----:B------:R-:W-:Y:S05]  /*a590*/  BSYNC B1 ;  /* 0x0000000000017941 */ /* 0x000fea0003800000 */
.L_x_2795:
[----:B------:R-:W-:Y:S04]  /*a5a0*/  BSSY B1, `(.L_x_2801) ;  /* 0x0000012000017945 */ /* 0x000fe80003800000 */
[----:B------:R-:W-:Y:S05]  /*a5b0*/  @P0 BRA `(.L_x_2802) ;  /* 0x0000000000400947 */ /* 0x000fea0003800000 */
[----:B------:R-:W-:Y:S01]  /*a5c0*/  IMAD.IADD R5, R5, 0x1, R4 ;  /* 0x0000000105057824 */ /* 0x000fe200078e0204 */
[----:B-----5:R-:W-:-:S04]  /*a5d0*/  SHF.L.U32 R11, R11, 0x10, RZ ;  /* 0x000000100b0b7819 */ /* 0x020fc800000006ff */
[----:B------:R-:W-:Y:S01]  /*a5e0*/  ISETP.GE.U32.AND P0, PT, R5, R2, PT ;  /* 0x000000020500720c */ /* 0x000fe20003f06070 */
[----:B------:R-:W-:-:S12]  /*a5f0*/  FADD.FTZ R6, R6, R11 ;  /* 0x0000000b06067221 */ /* 0x000fd80000010000 */
[----:B------:R-:W-:Y:S05]  /*a600*/  @P0 BRA `(.L_x_2802) ;  /* 0x00000000002c0947 */ /* 0x000fea0003800000 */
[----:B------:R-:W-:Y:S01]  /*a610*/  IADD3 R5, R5, R4, RZ ;  /* 0x0000000405057210 */ /* 0x000fe20007ffe0ff */
[----:B------:R-:W-:-:S03]  /*a620*/  IMAD.U32 R20, R20, 0x10000, RZ ;  /* 0x0001000014147824 */ /* 0x000fc600078e00ff */
[----:B------:R-:W-:Y:S01]  /*a630*/  ISETP.GE.U32.AND P0, PT, R5, R2, PT ;  /* 0x000000020500720c */ /* 0x000fe20003f06070 */
[----:B------:R-:W-:-:S12]  /*a640*/  FADD.FTZ R7, R7, R20 ;  /* 0x0000001407077221 */ /* 0x000fd80000010000 */
[----:B------:R-:W-:Y:S05]  /*a650*/  @P0 BRA `(.L_x_2802) ;  /* 0x0000000000180947 */ /* 0x000fea0003800000 */
[----:B------:R-:W-:-:S04]  /*a660*/  IADD3 R5, R5, R4, RZ ;  /* 0x0000000405057210 */ /* 0x000fc80007ffe0ff */
[----:B------:R-:W-:Y:S02]  /*a670*/  ISETP.GE.U32.AND P0, PT, R5, R2, PT ;  /* 0x000000020500720c */ /* 0x000fe40003f06070 */
[----:B------:R-:W-:-:S05]  /*a680*/  SHF.L.U32 R5, R10, 0x10, RZ ;  /* 0x000000100a057819 */ /* 0x000fca00000006ff */
[----:B------:R-:W-:-:S06]  /*a690*/  FADD.FTZ R8, R8, R5 ;  /* 0x0000000508087221 */ /* 0x000fcc0000010000 */
[----:B------:R-:W-:-:S04]  /*a6a0*/  @!P0 IMAD.U32 R22, R22, 0x10000, RZ ;  /* 0x0001000016168824 */ /* 0x000fc800078e00ff */
[----:B------:R-:W-:-:S07]  /*a6b0*/  @!P0 FADD.FTZ R9, R9, R22 ;  /* 0x0000001609098221 */ /* 0x000fce0000010000 */
.L_x_2802:
[----:B------:R-:W-:Y:S05]  /*a6c0*/  BSYNC B1 ;  /* 0x0000000000017941 */ /* 0x000fea0003800000 */
.L_x_2801:
[----:B------:R-:W-:-:S04]  /*a6d0*/  FADD.FTZ R7, R6, R7 ;  /* 0x0000000706077221 */ /* 0x000fc80000010000 */
[----:B------:R-:W-:-:S04]  /*a6e0*/  FADD.FTZ R8, R7, R8 ;  /* 0x0000000807087221 */ /* 0x000fc80000010000 */
[----:B------:R-:W-:Y:S01]  /*a6f0*/  FADD.FTZ R9, R8, R9 ;  /* 0x0000000908097221 */ /* 0x000fe20000010000 */
[----:B------:R-:W-:Y:S06]  /*a700*/  BRA `(.L_x_2770) ;  /* 0x0000000800b07947 */ /* 0x000fec0003800000 */
.L_x_2786:
        /* <DEDUP_REMOVED lines=10> */
.L_x_2806:
[-C--:B------:R-:W-:Y:S01]  /*a7b0*/  IADD3 R11, R4, R5.reuse, RZ ;  /* 0x00000005040b7210 */ /* 0x080fe20007ffe0ff */
[----:B------:R-:W-:-:S03]  /*a7c0*/  IMAD R9, R22, R5, RZ ;  /* 0x0000000516097224 */ /* 0x000fc600078e02ff */
[----:B------:R-:W-:Y:S01]  /*a7d0*/  IADD3 R17, R11, R4, RZ ;  /* 0x000000040b117210 */ /* 0x000fe20007ffe0ff */
[----:B------:R-:W-:Y:S02]  /*a7e0*/  IMAD R11, R22, R11, RZ ;  /* 0x0000000b160b7224 */ /* 0x000fe400078e02ff */
[----:B------:R-:W-:-:S04]  /*a7f0*/  IMAD.WIDE.U32 R8, R9, 0x2, R12 ;  /* 0x0000000209087825 */ /* 0x000fc800078e000c */
[----:B------:R-:W-:Y:S02]  /*a800*/  IMAD.IADD R23, R17, 0x1, R4 ;  /* 0x0000000111177824 */ /* 0x000fe400078e0204 */
[C---:B------:R-:W-:Y:S01]  /*a810*/  IMAD R17, R22.reuse, R17, RZ ;  /* 0x0000001116117224 */ /* 0x040fe200078e02ff */
[----:B------:R-:W2:Y:S01]  /*a820*/  LDG.E.U16 R8, desc[UR36][R8.64] ;  /* 0x0000002408087981 */ /* 0x000ea2000c1e1500 */
[----:B------:R-:W-:Y:S02]  /*a830*/  IMAD R19, R22, R23, RZ ;  /* 0x0000001716137224 */ /* 0x000fe400078e02ff */
        /* <DEDUP_REMOVED lines=8> */
[----:B------:R-:W-:Y:S02]  /*a8c0*/  ISETP.GE.U32.AND P0, PT, R23, R2, PT ;  /* 0x000000021700720c */ /* 0x000fe40003f06070 */
[----:B--2---:R-:W-:Y:S02]  /*a8d0*/  SHF.L.U32 R23, R8, 0x10, RZ ;  /* 0x0000001008177819 */ /* 0x004fe400000006ff */
[----:B---3--:R-:W-:Y:S02]  /*a8e0*/  SHF.L.U32 R25, R17, 0x10, RZ ;  /* 0x0000001011197819 */ /* 0x008fe400000006ff */
[----:B----4-:R-:W-:Y:S01]  /*a8f0*/  SHF.L.U32 R26, R18, 0x10, RZ ;  /* 0x00000010121a7819 */ /* 0x010fe200000006ff */
[----:B-----5:R-:W-:Y:S02]  /*a900*/  IMAD.U32 R24, R11, 0x10000, RZ ;  /* 0x000100000b187824 */ /* 0x020fe400078e00ff */
[----:B------:R-:W-:Y:S01]  /*a910*/  FADD.FTZ R6, R23, R6 ;  /* 0x0000000617067221 */ /* 0x000fe20000010000 */
[----:B------:R-:W-:Y:S01]  /*a920*/  FADD.FTZ R20, R25, R20 ;  /* 0x0000001419147221 */ /* 0x000fe20000010000 */
[----:B------:R-:W-:Y:S01]  /*a930*/  FADD.FTZ R21, R26, R21 ;  /* 0x000000151a157221 */ /* 0x000fe20000010000 */
[----:B------:R-:W-:Y:S01]  /*a940*/  FADD.FTZ R7, R24, R7 ;  /* 0x0000000718077221 */ /* 0x000fe20000010000 */
[----:B------:R-:W-:Y:S06]  /*a950*/  @!P0 BRA `(.L_x_2806) ;  /* 0xfffffffc00948947 */ /* 0x000fec000383ffff */
[----:B------:R-:W-:Y:S05]  /*a960*/  BSYNC B2 ;  /* 0x0000000000027941 */ /* 0x000fea0003800000 */
.L_x_2805:
[----:B------:R-:W-:Y:S02]  /*a970*/  PRMT R16, R11, 0x7610, R16 ;  /* 0x000076100b107816 */ /* 0x000fe40000000010 */
[----:B------:R-:W-:Y:S02]  /*a980*/  PRMT R10, R8, 0x7610, R10 ;  /* 0x00007610080a7816 */ /* 0x000fe4000000000a */
[----:B------:R-:W-:-:S07]  /*a990*/  PRMT R11, R18, 0x7610, R11 ;  /* 0x00007610120b7816 */ /* 0x000fce000000000b */
.L_x_2804:
[----:B------:R-:W-:Y:S05]  /*a9a0*/  BSYNC B1 ;  /* 0x0000000000017941 */ /* 0x000fea0003800000 */
.L_x_2803:
[----:B------:R-:W-:Y:S01]  /*a9b0*/  ISETP.GE.U32.AND P1, PT, R5, R2, PT ;  /* 0x000000020500720c */ /* 0x000fe20003f26070 */
[----:B------:R-:W-:-:S12]  /*a9c0*/  BSSY B1, `(.L_x_2807) ;  /* 0x0000016000017945 */ /* 0x000fd80003800000 */
[----:B------:R-:W-:Y:S05]  /*a9d0*/  @P1 BRA `(.L_x_2808) ;  /* 0x0000000000501947 */ /* 0x000fea0003800000 */
[----:B------:R-:W-:-:S04]  /*a9e0*/  IMAD R9, R22, R5, RZ ;  /* 0x0000000516097224 */ /* 0x000fc800078e02ff */
[----:B------:R-:W-:-:S05]  /*a9f0*/  IMAD.WIDE.U32 R8, R9, 0x2, R12 ;  /* 0x0000000209087825 */ /* 0x000fca00078e000c */
[----:B------:R0:W5:Y:S01]  /*aa00*/  LDG.E.U16 R10, desc[UR36][R8.64] ;  /* 0x00000024080a7981 */ /* 0x000162000c1e1500 */
[----:B------:R-:W-:-:S05]  /*aa10*/  IMAD.IADD R19, R5, 0x1, R4 ;  /* 0x0000000105137824 */ /* 0x000fca00078e0204 */
        /* <DEDUP_REMOVED lines=8> */
[----:B------:R-:W-:Y:S01]  /*aaa0*/  IADD3 R17, R19, R4, RZ ;  /* 0x0000000413117210 */ /* 0x000fe20007ffe0ff */
[----:B------:R-:W-:-:S03]  /*aab0*/  IMAD R9, R22, R19, RZ ;  /* 0x0000001316097224 */ /* 0x000fc600078e02ff */
[----:B------:R-:W-:Y:S01]  /*aac0*/  ISETP.GE.U32.AND P0, PT, R17, R2, PT ;  /* 0x000000021100720c */ /* 0x000fe20003f06070 */
[----:B------:R-:W-:-:S12]  /*aad0*/  IMAD.WIDE.U32 R8, R9, 0x2, R12 ;  /* 0x0000000209087825 */ /* 0x000fd800078e000c */
[----:B------:R-:W-:-:S04]  /*aae0*/  @!P0 IMAD R17, R22, R17, RZ ;  /* 0x0000001116118224 */ /* 0x000fc800078e02ff */
[----:B------:R-:W-:Y:S02]  /*aaf0*/  @!P0 IMAD.WIDE.U32 R12, R17, 0x2, R12 ;  /* 0x00000002110c8825 */ /* 0x000fe400078e000c */
[----:B------:R0:W5:Y:S04]  /*ab00*/  LDG.E.U16 R17, desc[UR36][R8.64] ;  /* 0x0000002408117981 */ /* 0x000168000c1e1500 */
[----:B------:R0:W5:Y:S02]  /*ab10*/  @!P0 LDG.E.U16 R11, desc[UR36][R12.64] ;  /* 0x000000240c0b8981 */ /* 0x000164000c1e1500 */
.L_x_2808:
[----:B------:R-:W-:Y:S05]  /*ab20*/  BSYNC B1 ;  /* 0x0000000000017941 */ /* 0x000fea0003800000 */
.L_x_2807:
[----:B------:R-:W-:Y:S04]  /*ab30*/  BSSY B1, `(.L_x_2809) ;  /* 0x0000012000017945 */ /* 0x000fe80003800000 */
[----:B------:R-:W-:Y:S05]  /*ab40*/  @P1 BRA `(.L_x_2810) ;  /* 0x0000000000401947 */ /* 0x000fea0003800000 */
[----:B0-----:R-:W-:Y:S01]  /*ab50*/  IMAD.IADD R9, R5, 0x1, R4 ;  /* 0x0000000105097824 */ /* 0x001fe200078e0204 */
        /* <DEDUP_REMOVED lines=9> */
[----:B------:R-:W-:Y:S02]  /*abf0*/  IADD3 R5, R5, R4, RZ ;  /* 0x0000000405057210 */ /* 0x000fe40007ffe0ff */
[----:B------:R-:W-:Y:S02]  /*ac00*/  SHF.L.U32 R17, R17, 0x10, RZ ;  /* 0x0000001011117819 */ /* 0x000fe400000006ff */
[----:B------:R-:W-:-:S03]  /*ac10*/  ISETP.GE.U32.AND P0, PT, R5, R2, PT ;  /* 0x000000020500720c */ /* 0x000fc60003f06070 */
[----:B------:R-:W-:-:S10]  /*ac20*/  FADD.FTZ R20, R20, R17 ;  /* 0x0000001114147221 */ /* 0x000fd40000010000 */
[----:B------:R-:W-:-:S04]  /*ac30*/  @!P0 IMAD.U32 R2, R11, 0x10000, RZ ;  /* 0x000100000b028824 */ /* 0x000fc800078e00ff */
[----:B------:R-:W-:-:S07]  /*ac40*/  @!P0 FADD.FTZ R21, R21, R2 ;  /* 0x0000000215158221 */ /* 0x000fce0000010000 */
.L_x_2810:
[----:B------:R-:W-:Y:S05]  /*ac50*/  BSYNC B1 ;  /* 0x0000000000017941 */ /* 0x000fea0003800000 */
.L_x_2809:
[----:B------:R-:W-:-:S04]  /*ac60*/  FADD.FTZ R7, R7, R6 ;  /* 0x0000000607077221 */ /* 0x000fc80000010000 */
[----:B------:R-:W-:-:S04]  /*ac70*/  FADD.FTZ R20, R7, R20 ;  /* 0x0000001407147221 */ /* 0x000fc80000010000 */
[----:B0-----:R-:W-:Y:S01]  /*ac80*/  FADD.FTZ R9, R20, R21 ;  /* 0x0000001514097221 */ /* 0x001fe20000010000 */
[----:B------:R-:W-:Y:S06]  /*ac90*/  BRA `(.L_x_2770) ;  /* 0x00000004004c7947 */ /* 0x000fec0003800000 */
.L_x_2785:
        /* <DEDUP_REMOVED lines=13> */
.L_x_2814:
[C---:B------:R-:W-:Y:S01]  /*ad70*/  IADD3 R11, R9.reuse, R4, RZ ;  /* 0x00000004090b7210 */ /* 0x040fe20007ffe0ff */
[----:B------:R-:W-:-:S03]  /*ad80*/  IMAD.WIDE.U32 R20, R9, 0x2, R12 ;  /* 0x0000000209147825 */ /* 0x000fc600078e000c */
[C---:B------:R-:W-:Y:S01]  /*ad90*/  IADD3 R17, R11.reuse, R4, RZ ;  /* 0x000000040b117210 */ /* 0x040fe20007ffe0ff */
[----:B------:R-:W-:Y:S02]  /*ada0*/  IMAD.WIDE.U32 R10, R11, 0x2, R12 ;  /* 0x000000020b0a7825 */ /* 0x000fe400078e000c */
[----:B------:R-:W2:Y:S02]  /*adb0*/  LDG.E.U16 R20, desc[UR36][R20.64] ;  /* 0x0000002414147981 */ /* 0x000ea4000c1e1500 */
[C---:B------:R-:W-:Y:S02]  /*adc0*/  IMAD.IADD R23, R17.reuse, 0x1, R4 ;  /* 0x0000000111177824 */ /* 0x040fe400078e0204 */
[--C-:B------:R-:W-:Y:S01]  /*add0*/  IMAD.WIDE.U32 R16, R17, 0x2, R12.reuse ;  /* 0x0000000211107825 */ /* 0x100fe200078e000c */
[----:B------:R-:W3:Y:S03]  /*ade0*/  LDG.E.U16 R10, desc[UR36][R10.64] ;  /* 0x000000240a0a7981 */ /* 0x000ee6000c1e1500 */
[----:B------:R-:W-:-:S02]  /*adf0*/  IMAD.WIDE.U32 R18, R23, 0x2, R12 ;  /* 0x0000000217127825 */ /* 0x000fc400078e000c */
[----:B------:R-:W4:Y:S04]  /*ae00*/  LDG.E.U16 R17, desc[UR36][R16.64] ;  /* 0x0000002410117981 */ /* 0x000f28000c1e1500 */
[----:B------:R-:W5:Y:S01]  /*ae10*/  LDG.E.U16 R22, desc[UR36][R18.64] ;  /* 0x0000002412167981 */ /* 0x000f62000c1e1500 */
[----:B------:R-:W-:-:S05]  /*ae20*/  IADD3 R9, R23, R4, RZ ;  /* 0x0000000417097210 */ /* 0x000fca0007ffe0ff */
[----:B------:R-:W-:-:S05]  /*ae30*/  IMAD R23, R4, 0x3, R9 ;  /* 0x0000000304177824 */ /* 0x000fca00078e0209 */
[----:B------:R-:W-:Y:S02]  /*ae40*/  ISETP.GE.U32.AND P0, PT, R23, R2, PT ;  /* 0x000000021700720c */ /* 0x000fe40003f06070 */
[----:B--2---:R-:W-:Y:S01]  /*ae50*/  SHF.L.U32 R23, R20, 0x10, RZ ;  /* 0x0000001014177819 */ /* 0x004fe200000006ff */
[----:B---3--:R-:W-:Y:S01]  /*ae60*/  IMAD.U32 R24, R10, 0x10000, RZ ;  /* 0x000100000a187824 */ /* 0x008fe200078e00ff */
[----:B----4-:R-:W-:Y:S02]  /*ae70*/  SHF.L.U32 R25, R17, 0x10, RZ ;  /* 0x0000001011197819 */ /* 0x010fe400000006ff */
[----:B-----5:R-:W-:Y:S01]  /*ae80*/  SHF.L.U32 R26, R22, 0x10, RZ ;  /* 0x00000010161a7819 */ /* 0x020fe200000006ff */
[----:B------:R-:W-:Y:S01]  /*ae90*/  FADD.FTZ R8, R23, R8 ;  /* 0x0000000817087221 */ /* 0x000fe20000010000 */
[----:B------:R-:W-:Y:S01]  /*aea0*/  FADD.FTZ R7, R24, R7 ;  /* 0x0000000718077221 */ /* 0x000fe20000010000 */
[----:B------:R-:W-:Y:S02]  /*aeb0*/  FADD.FTZ R6, R25, R6 ;  /* 0x0000000619067221 */ /* 0x000fe40000010000 */
[----:B------:R-:W-:-:S02]  /*aec0*/  FADD.FTZ R5, R26, R5 ;  /* 0x000000051a057221 */ /* 0x000fc40000010000 */
[----:B------:R-:W-:Y:S05]  /*aed0*/  @!P0 BRA `(.L_x_2814) ;  /* 0xfffffffc00a48947 */ /* 0x000fea000383ffff */
[----:B------:R-:W-:Y:S05]  /*aee0*/  BSYNC B2 ;  /* 0x0000000000027941 */ /* 0x000fea0003800000 */
.L_x_2813:
[----:B------:R-:W-:Y:S02]  /*aef0*/  PRMT R19, R20, 0x7610, R19 ;  /* 0x0000761014137816 */ /* 0x000fe40000000013 */
[----:B------:R-:W-:Y:S02]  /*af00*/  PRMT R18, R10, 0x7610, R18 ;  /* 0x000076100a127816 */ /* 0x000fe40000000012 */
[----:B------:R-:W-:-:S07]  /*af10*/  PRMT R16, R22, 0x7610, R16 ;  /* 0x0000761016107816 */ /* 0x000fce0000000010 */
.L_x_2812:
[----:B------:R-:W-:Y:S05]  /*af20*/  BSYNC B1 ;  /* 0x0000000000017941 */ /* 0x000fea0003800000 */
.L_x_2811:
[----:B------:R-:W-:Y:S01]  /*af30*/  ISETP.GE.U32.AND P1, PT, R9, R2, PT ;  /* 0x000000020900720c */ /* 0x000fe20003f26070 */
[----:B------:R-:W-:-:S12]  /*af40*/  BSSY B1, `(.L_x_2815) ;  /* 0x0000012000017945 */ /* 0x000fd80003800000 */
[----:B------:R-:W-:Y:S05]  /*af50*/  @P1 BRA `(.L_x_2816) ;  /* 0x0000000000401947 */ /* 0x000fea0003800000 */
[----:B------:R-:W-:-:S05]  /*af60*/  IMAD.WIDE.U32 R10, R9, 0x2, R12 ;  /* 0x00000002090a7825 */ /* 0x000fca00078e000c */
[----:B------:R0:W5:Y:S01]  /*af70*/  LDG.E.U16 R19, desc[UR36][R10.64] ;  /* 0x000000240a137981 */ /* 0x000162000c1e1500 */
[----:B------:R-:W-:-:S05]  /*af80*/  IMAD.IADD R21, R9, 0x1, R4 ;  /* 0x0000000109157824 */ /* 0x000fca00078e0204 */
[----:B------:R-:W-:-:S13]  /*af90*/  ISETP.GE.U32.AND P0, PT, R21, R2, PT ;  /* 0x000000021500720c */ /* 0x000fda0003f06070 */
[----:B0-----:R-:W-:Y:S05]  /*afa0*/  @P0 BRA `(.L_x_2816) ;  /* 0x00000000002c0947 */ /* 0x001fea0003800000 */
[----:B------:R-:W-:-:S05]  /*afb0*/  IMAD.WIDE.U32 R10, R21, 0x2, R12 ;  /* 0x00000002150a7825 */ /* 0x000fca00078e000c */
[----:B------:R0:W5:Y:S01]  /*afc0*/  LDG.E.U16 R18, desc[UR36][R10.64] ;  /* 0x000000240a127981 */ /* 0x000162000c1e1500 */
[----:B------:R-:W-:-:S04]  /*afd0*/  IADD3 R21, R21, R4, RZ ;  /* 0x0000000415157210 */ /* 0x000fc80007ffe0ff */
        /* <DEDUP_REMOVED lines=8> */
.L_x_2816:
[----:B------:R-:W-:Y:S05]  /*b060*/  BSYNC B1 ;  /* 0x0000000000017941 */ /* 0x000fea0003800000 */
.L_x_2815:
        /* <DEDUP_REMOVED lines=18> */
.L_x_2818:
[----:B------:R-:W-:Y:S05]  /*b190*/  BSYNC B1 ;  /* 0x0000000000017941 */ /* 0x000fea0003800000 */
.L_x_2817:
[----:B------:R-:W-:-:S04]  /*b1a0*/  FADD.FTZ R7, R7, R8 ;  /* 0x0000000807077221 */ /* 0x000fc80000010000 */
[----:B------:R-:W-:-:S04]  /*b1b0*/  FADD.FTZ R6, R7, R6 ;  /* 0x0000000607067221 */ /* 0x000fc80000010000 */
[----:B------:R-:W-:-:S07]  /*b1c0*/  FADD.FTZ R9, R6, R5 ;  /* 0x0000000506097221 */ /* 0x000fce0000010000 */
.L_x_2770:
[----:B------:R-:W-:Y:S05]  /*b1d0*/  BSYNC B0 ;  /* 0x0000000000007941 */ /* 0x000fea0003800000 */
.L_x_2769:
        /* <DEDUP_REMOVED lines=16> */
.L_x_2820:
        /* <DEDUP_REMOVED lines=12> */
.L_x_2819:
        /* <DEDUP_REMOVED lines=19> */
.L_x_2823:
        /* <DEDUP_REMOVED lines=12> */
.L_x_2822:
[----:B------:R-:W-:Y:S01]  /*b590*/  BAR.SYNC.DEFER_BLOCKING 0x0 ;  /* 0x0000000000007b1d */ /* 0x000fe20000010000 */
[----:B------:R-:W-:-:S13]  /*b5a0*/  ISETP.GE.AND P0, PT, R2, 0x2, PT ;  /* 0x000000020200780c */ /* 0x000fda0003f06270 */
[----:B------:R-:W-:Y:S05]  /*b5b0*/  @!P0 BRA `(.L_x_2821) ;  /* 0x0000000000188947 */ /* 0x000fea0003800000 */
[----:B------:R-:W-:-:S11]  /*b5c0*/  HFMA2.MMA R4, -RZ, RZ, 0, 5.9604644775390625e-08 ;  /* 0x00000001ff047435 */ /* 0x000fd600000001ff */
.L_x_2824:
[----:B------:R2:W3:Y:S02]  /*b5d0*/  SHFL.DOWN PT, R6, R9, R4, 0x1f ;  /* 0x08001f0409067589 */ /* 0x0004e400000e0000 */
[----:B--2---:R-:W-:-:S05]  /*b5e0*/  IMAD.SHL.U32 R4, R4, 0x2, RZ ;  /* 0x0000000204047824 */ /* 0x004fca00078e00ff */
[----:B------:R-:W-:Y:S01]  /*b5f0*/  ISETP.GE.AND P0, PT, R4, R2, PT ;  /* 0x000000020400720c */ /* 0x000fe20003f06270 */
[----:B---3--:R-:W-:-:S12]  /*b600*/  FADD.FTZ R9, R6, R9 ;  /* 0x0000000906097221 */ /* 0x008fd80000010000 */
[----:B------:R-:W-:Y:S05]  /*b610*/  @!P0 BRA `(.L_x_2824) ;  /* 0xfffffffc00ec8947 */ /* 0x000fea000383ffff */
.L_x_2821:
        /* <DEDUP_REMOVED lines=277> */
.L_x_2825:
        /* <DEDUP_REMOVED lines=296> */
.L_x_2827:
        /* <DEDUP_REMOVED lines=17> */
.L_x_2829:
[----:B0-----:R-:W-:Y:S05]  /*db00*/  BSYNC B0 ;  /* 0x0000000000007941 */ /* 0x001fea0003800000 */
.L_x_2828:
        /* <DEDUP_REMOVED lines=14> */
.L_x_2831:
[----:B------:R-:W-:Y:S05]  /*dbf0*/  BSYNC B0 ;  /* 0x0000000000007941 */ /* 0x000fea0003800000 */
.L_x_2830:
        /* <DEDUP_REMOVED lines=35> */
.L_x_2833:
[----:B------:R-:W-:Y:S05]  /*de30*/  BSYNC B0 ;  /* 0x0000000000007941 */ /* 0x000fea0003800000 */
.L_x_2832:
        /* <DEDUP_REMOVED lines=30> */
.L_x_2838:
[----:B------:R-:W-:-:S04]  /*e020*/  IMAD.IADD R13, R15, 0x1, R10 ;  /* 0x000000010f0d7824 */ /* 0x000fc800078e020a */
[----:B--2---:R-:W-:-:S06]  /*e030*/  IMAD.WIDE.U32 R12, R13, 0x4, R8 ;  /* 0x000000040d0c7825 */ /* 0x004fcc00078e0008 */
[----:B------:R-:W2:Y:S01]  /*e040*/  LDG.E R12, desc[UR36][R12.64] ;  /* 0x000000240c0c7981 */ /* 0x000ea2000c1e1900 */
[----:B------:R-:W-:-:S04]  /*e050*/  IADD3 R10, R19, R10, RZ ;  /* 0x0000000a130a7210 */ /* 0x000fc80007ffe0ff */
[----:B------:R-:W-:Y:S01]  /*e060*/  ISETP.GE.U32.AND P0, PT, R10, UR6, PT ;  /* 0x000000060a007c0c */ /* 0x000fe2000bf06070 */
[----:B--2---:R-:W-:-:S12]  /*e070*/  FADD.FTZ R11, R12, R11 ;  /* 0x0000000b0c0b7221 */ /* 0x004fd80000010000 */
[----:B------:R-:W-:Y:S05]  /*e080*/  @!P0 BRA `(.L_x_2838) ;  /* 0xfffffffc00e48947 */ /* 0x000fea000383ffff */
[----:B------:R-:W-:Y:S05]  /*e090*/  BSYNC B1 ;  /* 0x0000000000017941 */ /* 0x000fea0003800000 */
.L_x_2837:
[----:B------:R-:W-:Y:S05]  /*e0a0*/  BRA `(.L_x_2836) ;  /* 0x0000000000447947 */ /* 0x000fea0003800000 */
.L_x_2835:
        /* <DEDUP_REMOVED lines=9> */
.L_x_2839:
[----:B------:R-:W-:-:S04]  /*e140*/  IMAD.IADD R13, R2, 0x1, R15 ;  /* 0x00000001020d7824 */ /* 0x000fc800078e020f */
[----:B0-----:R-:W-:-:S04]  /*e150*/  IMAD R13, R13, R10, R0 ;  /* 0x0000000a0d0d7224 */ /* 0x001fc800078e0200 */
[----:B--2---:R-:W-:-:S06]  /*e160*/  IMAD.WIDE.U32 R12, R13, 0x4, R8 ;  /* 0x000000040d0c7825 */ /* 0x004fcc00078e0008 */
[----:B------:R-:W2:Y:S01]  /*e170*/  LDG.E R12, desc[UR36][R12.64] ;  /* 0x000000240c0c7981 */ /* 0x000ea2000c1e1900 */
[----:B---3--:R-:W-:-:S04]  /*e180*/  IADD3 R15, R14, R15, RZ ;  /* 0x0000000f0e0f7210 */ /* 0x008fc80007ffe0ff */
[----:B------:R-:W-:Y:S01]  /*e190*/  ISETP.GE.U32.AND P0, PT, R15, UR5, PT ;  /* 0x000000050f007c0c */ /* 0x000fe2000bf06070 */
[----:B--2---:R-:W-:-:S12]  /*e1a0*/  FADD.FTZ R11, R12, R11 ;  /* 0x0000000b0c0b7221 */ /* 0x004fd80000010000 */
[----:B------:R-:W-:Y:S05]  /*e1b0*/  @!P0 BRA `(.L_x_2839) ;  /* 0xfffffffc00e08947 */ /* 0x000fea000383ffff */
.L_x_2836:
[----:B------:R-:W-:Y:S05]  /*e1c0*/  BSYNC B0 ;  /* 0x0000000000007941 */ /* 0x000fea0003800000 */
.L_x_2834:
        /* <DEDUP_REMOVED lines=13> */
.L_x_2841:
        /* <DEDUP_REMOVED lines=11> */
[----:B--2---:R-:W-:Y:S05]  /*e350*/  @P0 BRA `(.L_x_2841) ;  /* 0xfffffffc00d00947 */ /* 0x004fea000383ffff */
.L_x_2840:
        /* <DEDUP_REMOVED lines=10> */
.L_x_2844:
        /* <DEDUP_REMOVED lines=10> */
[----:B--2---:R-:W-:Y:S05]  /*e4a0*/  @P0 BRA `(.L_x_2844) ;  /* 0xfffffffc00d40947 */ /* 0x004fea000383ffff */
[----:B------:R-:W-:-:S07]  /*e4b0*/  MOV R3, 0x20 ;  /* 0x0000002000037802 */ /* 0x000fce0000000f00 */
.L_x_2843:
[----:B------:R-:W-:Y:S01]  /*e4c0*/  BAR.SYNC.DEFER_BLOCKING 0x0 ;  /* 0x0000000000007b1d */ /* 0x000fe20000010000 */
[----:B------:R-:W-:-:S13]  /*e4d0*/  ISETP.GE.AND P0, PT, R3, 0x2, PT ;  /* 0x000000020300780c */ /* 0x000fda0003f06270 */
[----:B------:R-:W-:Y:S05]  /*e4e0*/  @!P0 BRA `(.L_x_2842) ;  /* 0x0000000000188947 */ /* 0x000fea0003800000 */
[----:B------:R-:W-:-:S07]  /*e4f0*/  IMAD.MOV.U32 R0, RZ, RZ, 0x1 ;  /* 0x00000001ff007424 */ /* 0x000fce00078e00ff */
.L_x_2845:
[----:B0-----:R0:W2:Y:S02]  /*e500*/  SHFL.DOWN PT, R2, R11, R0, 0x1f ;  /* 0x08001f000b027589 */ /* 0x0010a400000e0000 */
[----:B0-----:R-:W-:-:S04]  /*e510*/  SHF.L.U32 R0, R0, 0x1, RZ ;  /* 0x0000000100007819 */ /* 0x001fc800000006ff */
[----:B------:R-:W-:Y:S01]  /*e520*/  ISETP.GE.AND P0, PT, R0, R3, PT ;  /* 0x000000030000720c */ /* 0x000fe20003f06270 */
[----:B--2---:R-:W-:-:S12]  /*e530*/  FADD.FTZ R11, R2, R11 ;  /* 0x0000000b020b7221 */ /* 0x004fd80000010000 */
[----:B------:R-:W-:Y:S05]  /*e540*/  @!P0 BRA `(.L_x_2845) ;  /* 0xfffffffc00ec8947 */ /* 0x000fea000383ffff */
.L_x_2842:
        /* <DEDUP_REMOVED lines=11> */
.L_x_2847:
[----:B------:R-:W-:Y:S05]  /*e600*/  @!P1 BRA `(.L_x_2848) ;  /* 0x0000000000689947 */ /* 0x000fea0003800000 */
[----:B------:R-:W2:Y:S01]  /*e610*/  LDC R0, c[0x0][0x624] ;  /* 0x00018900ff007b82 */ /* 0x000ea20000000800 */
[----:B------:R-:W-:Y:S02]  /*e620*/  ULDC UR4, c[0x0][0x210] ;  /* 0x0000840000047ab9 */ /* 0x000fe40000000800 */
[----:B------:R-:W-:Y:S01]  /*e630*/  FMUL.FTZ R19, R11, UR4 ;  /* 0x000000040b137c20 */ /* 0x000fe20008410000 */
        /* <DEDUP_REMOVED lines=18> */
.L_x_2849:
[----:B------:R-:W-:Y:S02]  /*e760*/  ULDC.64 UR4, c[0x0][0x5f0] ;  /* 0x00017c0000047ab9 */ /* 0x000fe40000000a00 */
[----:B------:R-:W-:-:S04]  /*e770*/  IADD3 R16, P0, R16, UR4, RZ ;  /* 0x0000000410107c10 */ /* 0x000fc8000ff1e0ff */
[----:B------:R-:W-:-:S05]  /*e780*/  IADD3.X R17, RZ, UR5, RZ, P0, !PT ;  /* 0x00000005ff117c10 */ /* 0x000fca00087fe4ff */
[----:B------:R-:W-:Y:S01]  /*e790*/  STG.E desc[UR36][R16.64], R19 ;  /* 0x0000001310007986 */ /* 0x000fe2000c101924 */
[----:B------:R-:W-:Y:S05]  /*e7a0*/  EXIT ;  /* 0x000000000000794d */ /* 0x000fea0003800000 */
.L_x_2848:
[----:B------:R-:W-:Y:S01]  /*e7b0*/  STG.E desc[UR36][R4.64], R11 ;  /* 0x0000000b04007986 */ /* 0x000fe2000c101924 */
[----:B------:R-:W-:Y:S05]  /*e7c0*/  EXIT ;  /* 0x000000000000794d */ /* 0x000fea0003800000 */
.L_x_2846:
[----:B------:R-:W-:Y:S01]  /*e7d0*/  ISETP.NE.AND P0, PT, RZ, UR38, PT ;  /* 0x00000026ff007c0c */ /* 0x000fe2000bf05270 */
[----:B------:R-:W-:Y:S02]  /*e7e0*/  ULDC.U8 UR4, c[0x0][0x621] ;  /* 0x0001884000047ab9 */ /* 0x000fe40000000000 */
[----:B------:R-:W-:-:S10]  /*e7f0*/  ISETP.NE.AND P1, PT, RZ, UR4, PT ;  /* 0x00000004ff007c0c */ /* 0x000fd4000bf25270 */
[----:B------:R-:W-:Y:S05]  /*e800*/  @!P0 BRA `(.L_x_2850) ;  /* 0x0000000000088947 */ /* 0x000fea0003800000 */
[----:B------:R-:W0:Y:S02]  /*e810*/  LDG.E R0, desc[UR36][R6.64] ;  /* 0x0000002406007981 */ /* 0x000e24000c1e1900 */
[----:B0-----:R-:W-:-:S07]  /*e820*/  FADD.FTZ R11, R11, R0 ;  /* 0x000000000b0b7221 */ /* 0x001fce0000010000 */
.L_x_2850:
        /* <DEDUP_REMOVED lines=22> */
.L_x_2852:
[----:B------:R-:W-:Y:S02]  /*e990*/  ULDC.64 UR4, c[0x0][0x5f0] ;  /* 0x00017c0000047ab9 */ /* 0x000fe40000000a00 */
[----:B------:R-:W-:-:S05]  /*e9a0*/  IADD3 R16, P0, R16, UR4, RZ ;  /* 0x0000000410107c10 */ /* 0x000fca000ff1e0ff */
[----:B------:R-:W-:-:S05]  /*e9b0*/  IMAD.X R17, RZ, RZ, UR5, P0 ;  /* 0x00000005ff117e24 */ /* 0x000fca00080e06ff */
[----:B------:R-:W-:Y:S01]  /*e9c0*/  STG.E desc[UR36][R16.64], R19 ;  /* 0x0000001310007986 */ /* 0x000fe2000c101924 */
[----:B------:R-:W-:Y:S05]  /*e9d0*/  EXIT ;  /* 0x000000000000794d */ /* 0x000fea0003800000 */
.L_x_2851:
[----:B------:R-:W-:Y:S01]  /*e9e0*/  STG.E desc[UR36][R6.64], R11 ;  /* 0x0000000b06007986 */ /* 0x000fe2000c101924 */
[----:B------:R-:W-:Y:S05]  /*e9f0*/  EXIT ;  /* 0x000000000000794d */ /* 0x000fea0003800000 */
.L_x_2826:
        /* <DEDUP_REMOVED lines=21> */
.L_x_2854:
        /* <DEDUP_REMOVED lines=22> */
.L_x_2856:
[----:B------:R-:W-:Y:S02]  /*ecb0*/  ULDC.64 UR4, c[0x0][0x5f0] ;  /* 0x00017c0000047ab9 */ /* 0x000fe40000000a00 */
[----:B------:R-:W-:-:S04]  /*ecc0*/  IADD3 R16, P0, R16, UR4, RZ ;  /* 0x0000000410107c10 */ /* 0x000fc8000ff1e0ff */
[----:B------:R-:W-:-:S05]  /*ecd0*/  IADD3.X R17, RZ, UR5, RZ, P0, !PT ;  /* 0x00000005ff117c10 */ /* 0x000fca00087fe4ff */
[----:B------:R-:W-:Y:S01]  /*ece0*/  STG.E desc[UR36][R16.64], R19 ;  /* 0x0000001310007986 */ /* 0x000fe2000c101924 */
[----:B------:R-:W-:Y:S05]  /*ecf0*/  EXIT ;  /* 0x000000000000794d */ /* 0x000fea0003800000 */
.L_x_2855:
[----:B------:R-:W-:Y:S01]  /*ed00*/  STG.E desc[UR36][R4.64], R9 ;  /* 0x0000000904007986 */ /* 0x000fe2000c101924 */
[----:B------:R-:W-:Y:S05]  /*ed10*/  EXIT ;  /* 0x000000000000794d */ /* 0x000fea0003800000 */
.L_x_2853:
[----:B------:R-:W-:Y:S01]  /*ed20*/  ISETP.NE.AND P0, PT, RZ, UR38, PT ;  /* 0x00000026ff007c0c */ /* 0x000fe2000bf05270 */
[----:B------:R-:W-:Y:S02]  /*ed30*/  ULDC.U8 UR4, c[0x0][0x621] ;  /* 0x0001884000047ab9 */ /* 0x000fe40000000000 */
[----:B------:R-:W-:-:S10]  /*ed40*/  ISETP.NE.AND P1, PT, RZ, UR4, PT ;  /* 0x00000004ff007c0c */ /* 0x000fd4000bf25270 */
[----:B------:R-:W-:Y:S05]  /*ed50*/  @!P0 BRA `(.L_x_2857) ;  /* 0x0000000000088947 */ /* 0x000fea0003800000 */
[----:B------:R-:W2:Y:S02]  /*ed60*/  LDG.E R0, desc[UR36][R6.64] ;  /* 0x0000002406007981 */ /* 0x000ea4000c1e1900 */
[----:B--2---:R-:W-:-:S07]  /*ed70*/  FADD.FTZ R9, R9, R0 ;  /* 0x0000000009097221 */ /* 0x004fce0000010000 */
.L_x_2857:
        /* <DEDUP_REMOVED lines=22> */
.L_x_2859:
[----:B------:R-:W-:Y:S02]  /*eee0*/  ULDC.64 UR4, c[0x0][0x5f0] ;  /* 0x00017c0000047ab9 */ /* 0x000fe40000000a00 */
[----:B------:R-:W-:-:S04]  /*eef0*/  IADD3 R16, P0, R16, UR4, RZ ;  /* 0x0000000410107c10 */ /* 0x000fc8000ff1e0ff */
[----:B------:R-:W-:-:S05]  /*ef00*/  IADD3.X R17, RZ, UR5, RZ, P0, !PT ;  /* 0x00000005ff117c10 */ /* 0x000fca00087fe4ff */
[----:B------:R-:W-:Y:S01]  /*ef10*/  STG.E desc[UR36][R16.64], R19 ;  /* 0x0000001310007986 */ /* 0x000fe2000c101924 */
[----:B------:R-:W-:Y:S05]  /*ef20*/  EXIT ;  /* 0x000000000000794d */ /* 0x000fea0003800000 */
.L_x_2858:
[----:B------:R-:W-:Y:S01]  /*ef30*/  STG.E desc[UR36][R6.64], R9 ;  /* 0x0000000906007986 */ /* 0x000fe2000c101924 */
[----:B------:R-:W-:Y:S05]  /*ef40*/  EXIT ;  /* 0x000000000000794d */ /* 0x000fea0003800000 */
.L_x_2860:
        /* <DEDUP_REMOVED lines=11> */
.L_x_8264:


//--------------------- .text._ZN2at6native13reduce_kernelILi256ELi2ENS0_8ReduceOpIN3c108BFloat16ENS0_7MeanOpsIS4_fffEEjfLi4ELi8EEEEEvT1_ --------------------------
	.section	.text._ZN2at6native13reduce_kernelILi256ELi2ENS0_8ReduceOpIN3c108BFloat16ENS0_7MeanOpsIS4_fffEEjfLi4ELi8EEEEEvT1_,"ax",@progbits
	.align	128
        .global         _ZN2at6native13reduce_kernelILi256ELi2ENS0_8ReduceOpIN3c108BFloat16ENS0_7MeanOpsIS4_fffEEjfLi4ELi8EEEEEvT1_
        .type           _ZN2at6native13reduce_kernelILi256ELi2ENS0_8ReduceOpIN3c108BFloat16ENS0_7MeanOpsIS4_fffEEjfLi4ELi8EEEEEvT1_,@function
        .size           _ZN2at6native13reduce_kernelILi256ELi2ENS0_8ReduceOpIN3c108BFloat16ENS0_7MeanOpsIS4_fffEEjfLi4ELi8EEEEEvT1_,(.L_x_8265 - _ZN2at6native13reduce_kernelILi256ELi2ENS0_8ReduceOpIN3c108BFloat16ENS0_7MeanOpsIS4_fffEEjfLi4ELi8EEEEEvT1_)
        .other          _ZN2at6native13reduce_kernelILi256ELi2ENS0_8ReduceOpIN3c108BFloat16ENS0_7MeanOpsIS4_fffEEjfLi4ELi8EEEEEvT1_,@"STO_CUDA_ENTRY STV_DEFAULT"
_ZN2at6native13reduce_kernelILi256ELi2ENS0_8ReduceOpIN3c108BFloat16ENS0_7MeanOpsIS4_fffEEjfLi4ELi8EEEEEvT1_:
.text._ZN2at6native13reduce_kernelILi256ELi2ENS0_8ReduceOpIN3c108BFloat16ENS0_7MeanOpsIS4_fffEEjfLi4ELi8EEEEEvT1_:
        /* <DEDUP_REMOVED lines=288> */
.L_x_2861:
        /* <DEDUP_REMOVED lines=44> */
.L_x_2865:
[----:B------:R-:W0:Y:S01]  /*14c0*/  LDC R8, c[0x0][0x214] ;  /* 0x00008500ff087b82 */ /* 0x000e220000000800 */
[----:B------:R-:W-:Y:S01]  /*14d0*/  SHF.R.U64 R0, R18, 0x1, R19 ;  /* 0x0000000112007819 */ /* 0x000fe20000001213 */
[----:B------:R-:W-:Y:S01]  /*14e0*/  ULDC UR4, c[0x0][0x21c] ;  /* 0x0000870000047ab9 */ /* 0x000fe20000000800 */
[----:B------:R-:W-:Y:S01]  /*14f0*/  BSSY B0, `(.L_x_2866) ;  /* 0x0000029000007945 */ /* 0x000fe20003800000 */
[----:B------:R-:W-:Y:S02]  /*1500*/  MOV R12, UR4 ;  /* 0x00000004000c7c02 */ /* 0x000fe40008000f00 */
[----:B------:R-:W-:-:S04]  /*1510*/  LOP3.LUT R6, R0, 0x7, RZ, 0xc0, !PT ;  /* 0x0000000700067812 */ /* 0x000fc800078ec0ff */
        /* <DEDUP_REMOVED lines=19> */
.L_x_2871:
[----:B------:R-:W-:Y:S05]  /*1650*/  BSYNC B2 ;  /* 0x0000000000027941 */ /* 0x000fea0003800000 */
.L_x_2870:
        /* <DEDUP_REMOVED lines=8> */
[----:B------:R-:W2:Y:S02]  /*16e0*/  LDG.E.U16 R4, desc[UR60][R4.64] ;  /* 0x0000003c04047981 */ /* 0x000ea4000c1e1500 */
[----:B--2---:R-:W-:-:S05]  /*16f0*/  SHF.L.U32 R0, R4, 0x10, RZ ;  /* 0x0000001004007819 */ /* 0x004fca00000006ff */
[----:B------:R-:W-:-:S07]  /*1700*/  FADD.FTZ R0, R0, UR4 ;  /* 0x0000000400007e21 */ /* 0x000fce0008010000 */
.L_x_2869:
[----:B------:R-:W-:Y:S05]  /*1710*/  BSYNC B1 ;  /* 0x0000000000017941 */ /* 0x000fea0003800000 */
.L_x_2868:
[----:B------:R-:W0:Y:S01]  /*1720*/  LDC R5, c[0x0][0x21c] ;  /* 0x00008700ff057b82 */ /* 0x000e220000000800 */
[----:B------:R-:W-:-:S04]  /*1730*/  IADD3 R3, P0, -R6, 0x8, RZ ;  /* 0x0000000806037810 */ /* 0x000fc80007f1e1ff */
[----:B------:R-:W-:Y:S01]  /*1740*/  LEA R18, P1, R3, R18, 0x1 ;  /* 0x0000001203127211 */ /* 0x000fe200078208ff */
[----:B------:R-:W-:-:S05]  /*1750*/  IMAD.X R4, RZ, RZ, -0x1, P0 ;  /* 0xffffffffff047424 */ /* 0x000fca00000e06ff */
[----:B------:R-:W-:Y:S02]  /*1760*/  LEA.HI.X R19, R3, R19, R4, 0x1, P1 ;  /* 0x0000001303137211 */ /* 0x000fe400008f0c04 */
[----:B0-----:R-:W-:-:S07]  /*1770*/  IADD3 R12, R6, -0x8, R5 ;  /* 0xfffffff8060c7810 */ /* 0x001fce0007ffe005 */
.L_x_2867:
[----:B------:R-:W-:Y:S05]  /*1780*/  BSYNC B0 ;  /* 0x0000000000007941 */ /* 0x000fea0003800000 */
.L_x_2866:
[----:B------:R-:W0:Y:S01]  /*1790*/  LDC.64 R4, c[0x0][0x230] ;  /* 0x00008c00ff047b82 */ /* 0x000e220000000a00 */
[----:B------:R-:W-:Y:S01]  /*17a0*/  BSSY B0, `(.L_x_2872) ;  /* 0x0000030000007945 */ /* 0x000fe20003800000 */
[----:B------:R-:W-:Y:S01]  /*17b0*/  ISETP.NE.AND P2, PT, R2, RZ, PT ;  /* 0x000000ff0200720c */ /* 0x000fe20003f45270 */
[--C-:B------:R-:W-:Y:S01]  /*17c0*/  IMAD.MOV.U32 R10, RZ, RZ, R8.reuse ;  /* 0x000000ffff0a7224 */ /* 0x100fe200078e0008 */
[-C--:B------:R-:W-:Y:S01]  /*17d0*/  MOV R14, R8.reuse ;  /* 0x00000008000e7202 */ /* 0x080fe20000000f00 */
[--C-:B------:R-:W-:Y:S01]  /*17e0*/  IMAD.MOV.U32 R9, RZ, RZ, R8.reuse ;  /* 0x000000ffff097224 */ /* 0x100fe200078e0008 */
[----:B------:R-:W-:Y:S01]  /*17f0*/  MOV R15, R8 ;  /* 0x00000008000f7202 */ /* 0x000fe20000000f00 */
[----:B------:R-:W-:Y:S01]  /*1800*/  IMAD.MOV.U32 R11, RZ, RZ, R8 ;  /* 0x000000ffff0b7224 */ /* 0x000fe200078e0008 */
[----:B------:R-:W1:Y:S01]  /*1810*/  LDC R13, c[0x0][0x238] ;  /* 0x00008e00ff0d7b82 */ /* 0x000e620000000800 */
[----:B0-----:R-:W-:Y:S01]  /*1820*/  IMAD R4, R23, R4, RZ ;  /* 0x0000000417047224 */ /* 0x001fe200078e02ff */
[----:B------:R-:W-:-:S03]  /*1830*/  ISETP.NE.AND P1, PT, R5, RZ, PT ;  /* 0x000000ff0500720c */ /* 0x000fc60003f25270 */
[----:B------:R-:W-:-:S04]  /*1840*/  IMAD R4, R2, R5, R4 ;  /* 0x0000000502047224 */ /* 0x000fc800078e0204 */
[----:B-1----:R-:W-:-:S05]  /*1850*/  IMAD R21, R16, R13, R4 ;  /* 0x0000000d10157224 */ /* 0x002fca00078e0204 */
[----:B------:R-:W-:-:S04]  /*1860*/  LEA R3, R21, 0x7, 0x3 ;  /* 0x0000000715037811 */ /* 0x000fc800078e18ff */
[----:B------:R-:W-:Y:S02]  /*1870*/  ISETP.GE.U32.AND P0, PT, R3, R12, PT ;  /* 0x0000000c0300720c */ /* 0x000fe40003f06070 */
[----:B------:R-:W-:-:S11]  /*1880*/  MOV R3, R8 ;  /* 0x0000000800037202 */ /* 0x000fd60000000f00 */
[----:B------:R-:W-:Y:S05]  /*1890*/  @P0 BRA `(.L_x_2873) ;  /* 0x0000000000800947 */ /* 0x000fea0003800000 */
[-C--:B------:R-:W-:Y:S01]  /*18a0*/  MOV R10, R8.reuse ;  /* 0x00000008000a7202 */ /* 0x080fe20000000f00 */
[--C-:B------:R-:W-:Y:S01]  /*18b0*/  IMAD.MOV.U32 R14, RZ, RZ, R8.reuse ;  /* 0x000000ffff0e7224 */ /* 0x100fe200078e0008 */
[-C--:B------:R-:W-:Y:S01]  /*18c0*/  MOV R9, R8.reuse ;  /* 0x0000000800097202 */ /* 0x080fe20000000f00 */
[----:B------:R-:W-:Y:S01]  /*18d0*/  IMAD.MOV.U32 R15, RZ, RZ, R8 ;  /* 0x000000ffff0f7224 */ /* 0x000fe200078e0008 */
[----:B------:R-:W-:-:S07]  /*18e0*/  MOV R11, R8 ;  /* 0x00000008000b7202 */ /* 0x000fce0000000f00 */
.L_x_2874:
[----:B------:R-:W-:Y:S01]  /*18f0*/  IMAD.WIDE.U32 R4, R21, 0x10, R18 ;  /* 0x0000001015047825 */ /* 0x000fe200078e0012 */
[----:B------:R-:W-:-:S05]  /*1900*/  ULDC UR4, c[0x0][0x224] ;  /* 0x0000890000047ab9 */ /* 0x000fca0000000800 */
[----:B------:R-:W2:Y:S01]  /*1910*/  LDG.E.128 R4, desc[UR60][R4.64] ;  /* 0x0000003c04047981 */ /* 0x000ea2000c1e1d00 */
[----:B------:R-:W-:-:S05]  /*1920*/  VIADD R21, R21, UR4 ;  /* 0x0000000415157c36 */ /* 0x000fca0008000000 */
[----:B------:R-:W-:-:S04]  /*1930*/  LEA R27, R21, 0x7, 0x3 ;  /* 0x00000007151b7811 */ /* 0x000fc800078e18ff */
[----:B------:R-:W-:Y:S02]  /*1940*/  ISETP.GE.U32.AND P0, PT, R27, R12, PT ;  /* 0x0000000c1b00720c */ /* 0x000fe40003f06070 */
[C---:B--2---:R-:W-:Y:S01]  /*1950*/  PRMT R20, R4.reuse, 0x7632, R20 ;  /* 0x0000763204147816 */ /* 0x044fe20000000014 */
[C---:B------:R-:W-:Y:S01]  /*1960*/  IMAD.U32 R26, R5.reuse, 0x10000, RZ ;  /* 0x00010000051a7824 */ /* 0x040fe200078e00ff */
[----:B------:R-:W-:Y:S02]  /*1970*/  SHF.L.U32 R25, R4, 0x10, RZ ;  /* 0x0000001004197819 */ /* 0x000fe400000006ff */
[----:B------:R-:W-:Y:S01]  /*1980*/  PRMT R22, R5, 0x7632, R22 ;  /* 0x0000763205167816 */ /* 0x000fe20000000016 */
[----:B------:R-:W-:Y:S01]  /*1990*/  FADD.FTZ R15, R26, R15 ;  /* 0x0000000f1a0f7221 */ /* 0x000fe20000010000 */
[C---:B------:R-:W-:Y:S01]  /*19a0*/  PRMT R24, R6.reuse, 0x7632, R24 ;  /* 0x0000763206187816 */ /* 0x040fe20000000018 */
[----:B------:R-:W-:Y:S01]  /*19b0*/  FADD.FTZ R0, R25, R0 ;  /* 0x0000000019007221 */ /* 0x000fe20000010000 */
[C---:B------:R-:W-:Y:S01]  /*19c0*/  PRMT R4, R7.reuse, 0x7632, R4 ;  /* 0x0000763207047816 */ /* 0x040fe20000000004 */
[----:B------:R-:W-:Y:S01]  /*19d0*/  IMAD.U32 R7, R7, 0x10000, RZ ;  /* 0x0001000007077824 */ /* 0x000fe200078e00ff */
        /* <DEDUP_REMOVED lines=10> */
[----:B------:R-:W-:Y:S01]  /*1a80*/  FADD.FTZ R3, R4, R3 ;  /* 0x0000000304037221 */ /* 0x000fe20000010000 */
[----:B------:R-:W-:Y:S06]  /*1a90*/  @!P0 BRA `(.L_x_2874) ;  /* 0xfffffffc00948947 */ /* 0x000fec000383ffff */
.L_x_2873:
[----:B------:R-:W-:Y:S05]  /*1aa0*/  BSYNC B0 ;  /* 0x0000000000007941 */ /* 0x000fea0003800000 */
.L_x_2872:
        /* <DEDUP_REMOVED lines=8> */
.L_x_2876:
[----:B------:R-:W-:Y:S05]  /*1b30*/  BSYNC B0 ;  /* 0x0000000000007941 */ /* 0x000fea0003800000 */
.L_x_2875:
        /* <DEDUP_REMOVED lines=12> */
.L_x_2878:
[----:B------:R-:W-:Y:S05]  /*1c00*/  BSYNC B0 ;  /* 0x0000000000007941 */ /* 0x000fea0003800000 */
.L_x_2877:
[----:B------:R-:W-:Y:S01]  /*1c10*/  FADD.FTZ R0, R11, R0 ;  /* 0x000000000b007221 */ /* 0x000fe20000010000 */
[----:B------:R-:W-:-:S03]  /*1c20*/  IMAD.MOV.U32 R19, RZ, RZ, RZ ;  /* 0x000000ffff137224 */ /* 0x000fc600078e00ff */
[----:B------:R-:W-:-:S04]  /*1c30*/  FADD.FTZ R0, R0, R15 ;  /* 0x0000000f00007221 */ /* 0x000fc80000010000 */
[----:B------:R-:W-:-:S04]  /*1c40*/  FADD.FTZ R9, R0, R9 ;  /* 0x0000000900097221 */ /* 0x000fc80000010000 */
[----:B------:R-:W-:-:S04]  /*1c50*/  FADD.FTZ R9, R9, R14 ;  /* 0x0000000e09097221 */ /* 0x000fc80000010000 */
[----:B------:R-:W-:-:S04]  /*1c60*/  FADD.FTZ R9, R9, R8 ;  /* 0x0000000809097221 */ /* 0x000fc80000010000 */
[----:B------:R-:W-:-:S04]  /*1c70*/  FADD.FTZ R10, R9, R10 ;  /* 0x0000000a090a7221 */ /* 0x000fc80000010000 */
[----:B------:R-:W-:Y:S01]  /*1c80*/  FADD.FTZ R18, R10, R3 ;  /* 0x000000030a127221 */ /* 0x000fe20000010000 */
[----:B------:R-:W-:Y:S06]  /*1c90*/  BRA `(.L_x_2863) ;  /* 0x0000009c00b47947 */ /* 0x000fec0003800000 */
.L_x_2864:
        /* <DEDUP_REMOVED lines=31> */
.L_x_2888:
        /* <DEDUP_REMOVED lines=286> */
.L_x_2884:
[----:B------:R-:W-:Y:S01]  /*3070*/  LOP3.LUT R21, R0, 0xfffffffc, RZ, 0xc0, !PT ;  /* 0xfffffffc00157812 */ /* 0x000fe200078ec0ff */
[----:B------:R-:W-:-:S03]  /*3080*/  ULDC UR36, c[0x0][0x224] ;  /* 0x0000890000247ab9 */ /* 0x000fc60000000800 */
[----:B------:R-:W-:-:S04]  /*3090*/  IADD3 R20, P1, R18, R21, RZ ;  /* 0x0000001512147210 */ /* 0x000fc80007f3e0ff */
[----:B------:R-:W-:-:S05]  /*30a0*/  IADD3.X R21, RZ, R19, RZ, P1, !PT ;  /* 0x00000013ff157210 */ /* 0x000fca0000ffe4ff */
[----:B------:R-:W2:Y:S01]  /*30b0*/  LDG.E R20, desc[UR60][R20.64] ;  /* 0x0000003c14147981 */ /* 0x000ea2000c1e1900 */
[----:B------:R-:W-:-:S05]  /*30c0*/  IMAD.U32 R0, RZ, RZ, UR36 ;  /* 0x00000024ff007e24 */ /* 0x000fca000f8e00ff */
[----:B------:R-:W-:Y:S02]  /*30d0*/  IADD3 R27, R27, R0, RZ ;  /* 0x000000001b1b7210 */ /* 0x000fe40007ffe0ff */
[C---:B--2---:R-:W-:Y:S02]  /*30e0*/  PRMT R11, R20.reuse, 0x7610, R11 ;  /* 0x00007610140b7816 */ /* 0x044fe4000000000b */
[----:B------:R-:W-:Y:S01]  /*30f0*/  PRMT R12, R20, 0x7632, R12 ;  /* 0x00007632140c7816 */ /* 0x000fe2000000000c */
        /* <DEDUP_REMOVED lines=234> */
.L_x_2885:
[----:B------:R-:W-:-:S04]  /*3fa0*/  LOP3.LUT R13, R13, 0xfffffffc, RZ, 0xc0, !PT ;  /* 0xfffffffc0d0d7812 */ /* 0x000fc800078ec0ff */
[----:B------:R-:W-:-:S05]  /*3fb0*/  IADD3 R20, P1, R18, R13, RZ ;  /* 0x0000000d12147210 */ /* 0x000fca0007f3e0ff */
[----:B------:R-:W-:-:S05]  /*3fc0*/  IMAD.X R21, RZ, RZ, R19, P1 ;  /* 0x000000ffff157224 */ /* 0x000fca00008e0613 */
[----:B------:R-:W2:Y:S01]  /*3fd0*/  LDG.E R20, desc[UR60][R20.64] ;  /* 0x0000003c14147981 */ /* 0x000ea2000c1e1900 */
[----:B------:R-:W-:Y:S01]  /*3fe0*/  IADD3 R29, R27, R0, RZ ;  /* 0x000000001b1d7210 */ /* 0x000fe20007ffe0ff */
[----:B------:R-:W-:Y:S01]  /*3ff0*/  IMAD.MOV.U32 R28, RZ, RZ, RZ ;  /* 0x000000ffff1c7224 */ /* 0x000fe200078e00ff */
[----:B------:R-:W-:Y:S02]  /*4000*/  MOV R26, RZ ;  /* 0x000000ff001a7202 */ /* 0x000fe40000000f00 */
[C---:B--2---:R-:W-:Y:S02]  /*4010*/  PRMT R13, R20.reuse, 0x7610, R13 ;  /* 0x00007610140d7816 */ /* 0x044fe4000000000d */
[----:B------:R-:W-:Y:S01]  /*4020*/  PRMT R22, R20, 0x7632, R22 ;  /* 0x0000763214167816 */ /* 0x000fe20000000016 */
        /* <DEDUP_REMOVED lines=246> */
.L_x_2886:
        /* <DEDUP_REMOVED lines=252> */
.L_x_2887:
[----:B------:R-:W-:Y:S01]  /*5f50*/  LOP3.LUT R21, R28, 0xfffffffc, RZ, 0xc0, !PT ;  /* 0xfffffffc1c157812 */ /* 0x000fe200078ec0ff */
[----:B------:R-:W-:Y:S01]  /*5f60*/  IMAD.IADD R27, R29, 0x1, R0 ;  /* 0x000000011d1b7824 */ /* 0x000fe200078e0200 */
[----:B------:R-:W-:Y:S02]  /*5f70*/  ULDC UR4, c[0x0][0x21c] ;  /* 0x0000870000047ab9 */ /* 0x000fe40000000800 */
[----:B------:R-:W-:-:S04]  /*5f80*/  IADD3 R20, P1, R18, R21, RZ ;  /* 0x0000001512147210 */ /* 0x000fc80007f3e0ff */
[----:B------:R-:W-:-:S05]  /*5f90*/  IADD3.X R21, RZ, R19, RZ, P1, !PT ;  /* 0x00000013ff157210 */ /* 0x000fca0000ffe4ff */
[----:B------:R1:W2:Y:S01]  /*5fa0*/  LDG.E R34, desc[UR60][R20.64] ;  /* 0x0000003c14227981 */ /* 0x0002a2000c1e1900 */
[----:B------:R-:W-:Y:S01]  /*5fb0*/  IMAD R33, R0, 0x3, R27 ;  /* 0x0000000300217824 */ /* 0x000fe200078e021b */
[----:B------:R-:W-:Y:S01]  /*5fc0*/  MOV R26, UR4 ;  /* 0x00000004001a7c02 */ /* 0x000fe20008000f00 */
[----:B------:R-:W-:Y:S01]  /*5fd0*/  IMAD.U32 R31, R13, 0x10000, RZ ;  /* 0x000100000d1f7824 */ /* 0x000fe200078e00ff */
[----:B------:R-:W-:Y:S02]  /*5fe0*/  SHF.L.U32 R28, R11, 0x10, RZ ;  /* 0x000000100b1c7819 */ /* 0x000fe400000006ff */
[----:B------:R-:W-:Y:S01]  /*5ff0*/  ISETP.GE.U32.AND P1, PT, R33, R26, PT ;  /* 0x0000001a2100720c */ /* 0x000fe20003f26070 */
[----:B------:R-:W-:Y:S01]  /*6000*/  FADD.FTZ R6, R31, R6 ;  /* 0x000000061f067221 */ /* 0x000fe20000010000 */
[----:B------:R-:W-:Y:S01]  /*6010*/  SHF.L.U32 R29, R12, 0x10, RZ ;  /* 0x000000100c1d7819 */ /* 0x000fe200000006ff */
[----:B------:R-:W-:Y:S01]  /*6020*/  FADD.FTZ R7, R28, R7 ;  /* 0x000000071c077221 */ /* 0x000fe20000010000 */
[----:B------:R-:W-:Y:S01]  /*6030*/  SHF.L.U32 R28, R22, 0x10, RZ ;  /* 0x00000010161c7819 */ /* 0x000fe200000006ff */
[----:B-1----:R-:W-:Y:S01]  /*6040*/  IMAD.U32 R21, R25, 0x10000, RZ ;  /* 0x0001000019157824 */ /* 0x002fe200078e00ff */
[----:B------:R-:W-:Y:S01]  /*6050*/  SHF.L.U32 R30, R24, 0x10, RZ ;  /* 0x00000010181e7819 */ /* 0x000fe200000006ff */
[----:B------:R-:W-:-:S02]  /*6060*/  FADD.FTZ R8, R29, R8 ;  /* 0x000000081d087221 */ /* 0x000fc40000010000 */
[----:B------:R-:W-:Y:S01]  /*6070*/  FADD.FTZ R5, R28, R5 ;  /* 0x000000051c057221 */ /* 0x000fe20000010000 */
[----:B------:R-:W-:Y:S01]  /*6080*/  FADD.FTZ R4, R21, R4 ;  /* 0x0000000415047221 */ /* 0x000fe20000010000 */
[----:B------:R-:W-:Y:S01]  /*6090*/  FADD.FTZ R3, R30, R3 ;  /* 0x000000031e037221 */ /* 0x000fe20000010000 */
[C---:B--2---:R-:W-:Y:S02]  /*60a0*/  PRMT R20, R34.reuse, 0x7632, R20 ;  /* 0x0000763222147816 */ /* 0x044fe40000000014 */
[----:B------:R-:W-:-:S03]  /*60b0*/  SHF.L.U32 R32, R34, 0x10, RZ ;  /* 0x0000001022207819 */ /* 0x000fc600000006ff */
[----:B------:R-:W-:Y:S02]  /*60c0*/  IMAD.U32 R29, R20, 0x10000, RZ ;  /* 0x00010000141d7824 */ /* 0x000fe400078e00ff */
[----:B------:R-:W-:Y:S02]  /*60d0*/  FADD.FTZ R9, R32, R9 ;  /* 0x0000000920097221 */ /* 0x000fe40000010000 */
[----:B------:R-:W-:Y:S01]  /*60e0*/  FADD.FTZ R10, R29, R10 ;  /* 0x0000000a1d0a7221 */ /* 0x000fe20000010000 */
[----:B------:R-:W-:Y:S06]  /*60f0*/  @!P1 BRA `(.L_x_2888) ;  /* 0xffffffbc00649947 */ /* 0x000fec000383ffff */
[----:B------:R-:W-:Y:S05]  /*6100*/  BSYNC B1 ;  /* 0x0000000000017941 */ /* 0x000fea0003800000 */
.L_x_2883:
[C---:B------:R-:W-:Y:S02]  /*6110*/  PRMT R29, R34.reuse, 0x7610, R29 ;  /* 0x00007610221d7816 */ /* 0x040fe4000000001d */
[----:B------:R-:W-:-:S07]  /*6120*/  PRMT R30, R34, 0x7632, R30 ;  /* 0x00007632221e7816 */ /* 0x000fce000000001e */
.L_x_2882:
[----:B------:R-:W-:Y:S05]  /*6130*/  BSYNC B0 ;  /* 0x0000000000007941 */ /* 0x000fea0003800000 */
.L_x_2881:
        /* <DEDUP_REMOVED lines=280> */
.L_x_2891:
[----:B------:R-:W-:-:S04]  /*72c0*/  LOP3.LUT R11, R11, 0xfffffffc, RZ, 0xc0, !PT ;  /* 0xfffffffc0b0b7812 */ /* 0x000fc800078ec0ff */
[----:B0-----:R-:W-:-:S04]  /*72d0*/  IADD3 R14, P2, R18, R11, RZ ;  /* 0x0000000b120e7210 */ /* 0x001fc80007f5e0ff */
        /* <DEDUP_REMOVED lines=281> */
.L_x_2892:
[----:B------:R-:W-:-:S04]  /*8470*/  LOP3.LUT R13, R13, 0xfffffffc, RZ, 0xc0, !PT ;  /* 0xfffffffc0d0d7812 */ /* 0x000fc800078ec0ff */
[----:B------:R-:W-:-:S04]  /*8480*/  IADD3 R14, P2, R18, R13, RZ ;  /* 0x0000000d120e7210 */ /* 0x000fc80007f5e0ff */
[----:B------:R-:W-:-:S05]  /*8490*/  IADD3.X R15, RZ, R19, RZ, P2, !PT ;  /* 0x00000013ff0f7210 */ /* 0x000fca00017fe4ff */
        /* <DEDUP_REMOVED lines=280> */
.L_x_2893:
        /* <DEDUP_REMOVED lines=283> */
.L_x_2894:
[----:B------:R-:W-:-:S04]  /*a7d0*/  LOP3.LUT R15, R29, 0xfffffffc, RZ, 0xc0, !PT ;  /* 0xfffffffc1d0f7812 */ /* 0x000fc800078ec0ff */
[----:B------:R-:W-:-:S04]  /*a7e0*/  IADD3 R14, P1, R18, R15, RZ ;  /* 0x0000000f120e7210 */ /* 0x000fc80007f3e0ff */
[----:B------:R-:W-:-:S05]  /*a7f0*/  IADD3.X R15, RZ, R19, RZ, P1, !PT ;  /* 0x00000013ff0f7210 */ /* 0x000fca0000ffe4ff */
[----:B------:R-:W2:Y:S02]  /*a800*/  LDG.E R14, desc[UR60][R14.64] ;  /* 0x0000003c0e0e7981 */ /* 0x000ea4000c1e1900 */
[C---:B--2---:R-:W-:Y:S02]  /*a810*/  PRMT R29, R14.reuse, 0x7610, R29 ;  /* 0x000076100e1d7816 */ /* 0x044fe4000000001d */
[----:B------:R-:W-:-:S07]  /*a820*/  PRMT R30, R14, 0x7632, R30 ;  /* 0x000076320e1e7816 */ /* 0x000fce000000001e */
.L_x_2890:
[----:B------:R-:W-:Y:S05]  /*a830*/  BSYNC B0 ;  /* 0x0000000000007941 */ /* 0x000fea0003800000 */
.L_x_2889:
[----:B------:R-:W-:Y:S04]  /*a840*/  BSSY B0, `(.L_x_2895) ;  /* 0x000001a000007945 */ /* 0x000fe80003800000 */
[----:B------:R-:W-:Y:S05]  /*a850*/  @P0 BRA `(.L_x_2896) ;  /* 0x0000000000600947 */ /* 0x000fea0003800000 */
[----:B------:R-:W-:Y:S01]  /*a860*/  IMAD.IADD R27, R27, 0x1, R0 ;  /* 0x000000011b1b7824 */ /* 0x000fe200078e0200 */
[----:B0-----:R-:W-:Y:S02]  /*a870*/  SHF.L.U32 R14, R11, 0x10, RZ ;  /* 0x000000100b0e7819 */ /* 0x001fe400000006ff */
[----:B------:R-:W-:Y:S02]  /*a880*/  SHF.L.U32 R11, R12, 0x10, RZ ;  /* 0x000000100c0b7819 */ /* 0x000fe400000006ff */
[----:B------:R-:W-:Y:S01]  /*a890*/  ISETP.GE.U32.AND P0, PT, R27, R26, PT ;  /* 0x0000001a1b00720c */ /* 0x000fe20003f06070 */
[----:B------:R-:W-:Y:S02]  /*a8a0*/  FADD.FTZ R7, R7, R14 ;  /* 0x0000000e07077221 */ /* 0x000fe40000010000 */
[----:B------:R-:W-:-:S10]  /*a8b0*/  FADD.FTZ R8, R8, R11 ;  /* 0x0000000b08087221 */ /* 0x000fd40000010000 */
[----:B------:R-:W-:Y:S05]  /*a8c0*/  @P0 BRA `(.L_x_2896) ;  /* 0x0000000000440947 */ /* 0x000fea0003800000 */
[----:B------:R-:W-:Y:S01]  /*a8d0*/  IMAD.IADD R11, R27, 0x1, R0 ;  /* 0x000000011b0b7824 */ /* 0x000fe200078e0200 */
[----:B------:R-:W-:Y:S02]  /*a8e0*/  SHF.L.U32 R13, R13, 0x10, RZ ;  /* 0x000000100d0d7819 */ /* 0x000fe400000006ff */
        /* <DEDUP_REMOVED lines=11> */
[----:B------:R-:W-:Y:S01]  /*a9a0*/  @!P0 SHF.L.U32 R11, R30, 0x10, RZ ;  /* 0x000000101e0b8819 */ /* 0x000fe200000006ff */
[----:B------:R-:W-:-:S04]  /*a9b0*/  @!P0 IMAD.U32 R0, R29, 0x10000, RZ ;  /* 0x000100001d008824 */ /* 0x000fc800078e00ff */
[----:B------:R-:W-:Y:S01]  /*a9c0*/  @!P0 FADD.FTZ R9, R9, R0 ;  /* 0x0000000009098221 */ /* 0x000fe20000010000 */
[----:B------:R-:W-:-:S07]  /*a9d0*/  @!P0 FADD.FTZ R10, R10, R11 ;  /* 0x0000000b0a0a8221 */ /* 0x000fce0000010000 */
.L_x_2896:
[----:B------:R-:W-:Y:S05]  /*a9e0*/  BSYNC B0 ;  /* 0x0000000000007941 */ /* 0x000fea0003800000 */
.L_x_2895:
[----:B------:R-:W-:Y:S01]  /*a9f0*/  FADD.FTZ R8, R5, R8 ;  /* 0x0000000805087221 */ /* 0x000fe20000010000 */
[----:B------:R-:W-:-:S03]  /*aa00*/  FADD.FTZ R7, R6, R7 ;  /* 0x0000000706077221 */ /* 0x000fc60000010000 */
[----:B------:R-:W-:Y:S01]  /*aa10*/  FADD.FTZ R3, R8, R3 ;  /* 0x0000000308037221 */ /* 0x000fe20000010000 */
[----:B------:R-:W-:-:S03]  /*aa20*/  FADD.FTZ R4, R7, R4 ;  /* 0x0000000407047221 */ /* 0x000fc60000010000 */
[----:B------:R-:W-:Y:S01]  /*aa30*/  FADD.FTZ R19, R3, R10 ;  /* 0x0000000a03137221 */ /* 0x000fe20000010000 */
[----:B------:R-:W-:Y:S01]  /*aa40*/  FADD.FTZ R18, R4, R9 ;  /* 0x0000000904127221 */ /* 0x000fe20000010000 */
[----:B------:R-:W-:Y:S06]  /*aa50*/  BRA `(.L_x_2863) ;  /* 0x0000001000447947 */ /* 0x000fec0003800000 */
.L_x_2880:
        /* <DEDUP_REMOVED lines=16> */
.L_x_2900:
[-C--:B------:R-:W-:Y:S01]  /*ab60*/  IMAD R4, R20, R27.reuse, RZ ;  /* 0x0000001b14047224 */ /* 0x080fe200078e02ff */
[----:B------:R-:W-:-:S04]  /*ab70*/  IADD3 R27, R0, R27, RZ ;  /* 0x0000001b001b7210 */ /* 0x000fc80007ffe0ff */
[----:B------:R-:W-:Y:S01]  /*ab80*/  SHF.R.U32.HI R25, RZ, 0x1, R4 ;  /* 0x00000001ff197819 */ /* 0x000fe20000011604 */
[----:B------:R-:W-:Y:S02]  /*ab90*/  IMAD.IADD R5, R27, 0x1, R0 ;  /* 0x000000011b057824 */ /* 0x000fe400078e0200 */
[C---:B------:R-:W-:Y:S02]  /*aba0*/  IMAD R4, R20.reuse, R27, RZ ;  /* 0x0000001b14047224 */ /* 0x040fe400078e02ff */
[----:B------:R-:W-:Y:S01]  /*abb0*/  IMAD.WIDE.U32 R24, R25, 0x4, R18 ;  /* 0x0000000419187825 */ /* 0x000fe200078e0012 */
[----:B------:R-:W-:Y:S02]  /*abc0*/  IADD3 R27, R5, R0, RZ ;  /* 0x00000000051b7210 */ /* 0x000fe40007ffe0ff */
[----:B------:R-:W-:Y:S01]  /*abd0*/  SHF.R.U32.HI R29, RZ, 0x1, R4 ;  /* 0x00000001ff1d7819 */ /* 0x000fe20000011604 */
[C---:B------:R-:W-:Y:S02]  /*abe0*/  IMAD R5, R20.reuse, R5, RZ ;  /* 0x0000000514057224 */ /* 0x040fe400078e02ff */
[----:B------:R-:W-:Y:S01]  /*abf0*/  IMAD R4, R20, R27, RZ ;  /* 0x0000001b14047224 */ /* 0x000fe200078e02ff */
[----:B------:R0:W2:Y:S01]  /*ac00*/  LDG.E R24, desc[UR60][R24.64] ;  /* 0x0000003c18187981 */ /* 0x0000a2000c1e1900 */
[----:B------:R-:W-:Y:S01]  /*ac10*/  IMAD.WIDE.U32 R28, R29, 0x4, R18 ;  /* 0x000000041d1c7825 */ /* 0x000fe200078e0012 */
[----:B------:R-:W-:-:S02]  /*ac20*/  SHF.R.U32.HI R5, RZ, 0x1, R5 ;  /* 0x00000001ff057819 */ /* 0x000fc40000011605 */
[----:B------:R-:W-:-:S03]  /*ac30*/  SHF.R.U32.HI R7, RZ, 0x1, R4 ;  /* 0x00000001ff077819 */ /* 0x000fc60000011604 */
[--C-:B------:R-:W-:Y:S01]  /*ac40*/  IMAD.WIDE.U32 R4, R5, 0x4, R18.reuse ;  /* 0x0000000405047825 */ /* 0x100fe200078e0012 */
[----:B------:R-:W3:Y:S03]  /*ac50*/  LDG.E R28, desc[UR60][R28.64] ;  /* 0x0000003c1c1c7981 */ /* 0x000ee6000c1e1900 */
[----:B------:R-:W-:Y:S02]  /*ac60*/  IMAD.WIDE.U32 R6, R7, 0x4, R18 ;  /* 0x0000000407067825 */ /* 0x000fe400078e0012 */
[----:B------:R-:W4:Y:S04]  /*ac70*/  LDG.E R4, desc[UR60][R4.64] ;  /* 0x0000003c04047981 */ /* 0x000f28000c1e1900 */
[----:B------:R-:W5:Y:S01]  /*ac80*/  LDG.E R6, desc[UR60][R6.64] ;  /* 0x0000003c06067981 */ /* 0x000f62000c1e1900 */
[----:B------:R-:W-:-:S05]  /*ac90*/  IADD3 R27, R27, R0, RZ ;  /* 0x000000001b1b7210 */ /* 0x000fca0007ffe0ff */
[----:B0-----:R-:W-:-:S05]  /*aca0*/  IMAD R25, R0, 0x3, R27 ;  /* 0x0000000300197824 */ /* 0x001fca00078e021b */
[----:B------:R-:W-:Y:S02]  /*acb0*/  ISETP.GE.U32.AND P0, PT, R25, R26, PT ;  /* 0x0000001a1900720c */ /* 0x000fe40003f06070 */
[C---:B--2---:R-:W-:Y:S01]  /*acc0*/  PRMT R15, R24.reuse, 0x7632, R15 ;  /* 0x00007632180f7816 */ /* 0x044fe2000000000f */
[----:B------:R-:W-:-:S03]  /*acd0*/  IMAD.U32 R21, R24, 0x10000, RZ ;  /* 0x0001000018157824 */ /* 0x000fc600078e00ff */
[----:B------:R-:W-:Y:S01]  /*ace0*/  SHF.L.U32 R22, R15, 0x10, RZ ;  /* 0x000000100f167819 */ /* 0x000fe200000006ff */
[----:B------:R-:W-:Y:S01]  /*acf0*/  FADD.FTZ R10, R21, R10 ;  /* 0x0000000a150a7221 */ /* 0x000fe20000010000 */
[----:B---3--:R-:W-:-:S03]  /*ad00*/  SHF.L.U32 R30, R28, 0x10, RZ ;  /* 0x000000101c1e7819 */ /* 0x008fc600000006ff */
[----:B------:R-:W-:Y:S01]  /*ad10*/  FADD.FTZ R11, R22, R11 ;  /* 0x0000000b160b7221 */ /* 0x000fe20000010000 */
[----:B------:R-:W-:Y:S02]  /*ad20*/  PRMT R15, R28, 0x7632, R15 ;  /* 0x000076321c0f7816 */ /* 0x000fe4000000000f */
[----:B----4-:R-:W-:Y:S01]  /*ad30*/  PRMT R5, R4, 0x7632, R5 ;  /* 0x0000763204057816 */ /* 0x010fe20000000005 */
[----:B------:R-:W-:Y:S01]  /*ad40*/  FADD.FTZ R13, R30, R13 ;  /* 0x0000000d1e0d7221 */ /* 0x000fe20000010000 */
[----:B------:R-:W-:Y:S01]  /*ad50*/  SHF.L.U32 R21, R4, 0x10, RZ ;  /* 0x0000001004157819 */ /* 0x000fe200000006ff */
[----:B------:R-:W-:Y:S01]  /*ad60*/  IMAD.U32 R15, R15, 0x10000, RZ ;  /* 0x000100000f0f7824 */ /* 0x000fe200078e00ff */
[C---:B-----5:R-:W-:Y:S02]  /*ad70*/  PRMT R7, R6.reuse, 0x7632, R7 ;  /* 0x0000763206077816 */ /* 0x060fe40000000007 */
        /* <DEDUP_REMOVED lines=9> */
[----:B------:R-:W-:Y:S05]  /*ae10*/  BSYNC B1 ;  /* 0x0000000000017941 */ /* 0x000fea0003800000 */
.L_x_2899:
        /* <DEDUP_REMOVED lines=8> */
.L_x_2898:
[----:B------:R-:W-:Y:S05]  /*aea0*/  BSYNC B0 ;  /* 0x0000000000007941 */ /* 0x000fea0003800000 */
.L_x_2897:
[----:B------:R-:W-:Y:S01]  /*aeb0*/  ISETP.GE.U32.AND P1, PT, R27, R26, PT ;  /* 0x0000001a1b00720c */ /* 0x000fe20003f26070 */
[----:B------:R-:W-:-:S12]  /*aec0*/  BSSY B0, `(.L_x_2901) ;  /* 0x0000022000007945 */ /* 0x000fd80003800000 */
        /* <DEDUP_REMOVED lines=33> */
.L_x_2902:
[----:B------:R-:W-:Y:S05]  /*b0e0*/  BSYNC B0 ;  /* 0x0000000000007941 */ /* 0x000fea0003800000 */
.L_x_2901:
[----:B------:R-:W-:Y:S04]  /*b0f0*/  BSSY B0, `(.L_x_2903) ;  /* 0x000001a000007945 */ /* 0x000fe80003800000 */
[----:B------:R-:W-:Y:S05]  /*b100*/  @P1 BRA `(.L_x_2904) ;  /* 0x0000000000601947 */ /* 0x000fea0003800000 */
[----:B------:R-:W-:Y:S01]  /*b110*/  IADD3 R27, R27, R0, RZ ;  /* 0x000000001b1b7210 */ /* 0x000fe20007ffe0ff */
[----:B------:R-:W-:Y:S01]  /*b120*/  IMAD.U32 R15, R15, 0x10000, RZ ;  /* 0x000100000f0f7824 */ /* 0x000fe200078e00ff */
[----:B------:R-:W-:Y:S02]  /*b130*/  SHF.L.U32 R24, R24, 0x10, RZ ;  /* 0x0000001018187819 */ /* 0x000fe400000006ff */
[----:B------:R-:W-:Y:S01]  /*b140*/  ISETP.GE.U32.AND P0, PT, R27, R26, PT ;  /* 0x0000001a1b00720c */ /* 0x000fe20003f06070 */
[----:B------:R-:W-:Y:S02]  /*b150*/  FADD.FTZ R10, R10, R15 ;  /* 0x0000000f0a0a7221 */ /* 0x000fe40000010000 */
[----:B------:R-:W-:-:S10]  /*b160*/  FADD.FTZ R11, R11, R24 ;  /* 0x000000180b0b7221 */ /* 0x000fd40000010000 */
        /* <DEDUP_REMOVED lines=8> */
[----:B------:R-:W-:Y:S02]  /*b1f0*/  IADD3 R5, R15, R0, RZ ;  /* 0x000000000f057210 */ /* 0x000fe40007ffe0ff */
[----:B------:R-:W-:Y:S02]  /*b200*/  SHF.L.U32 R0, R25, 0x10, RZ ;  /* 0x0000001019007819 */ /* 0x000fe400000006ff */
[----:B------:R-:W-:Y:S01]  /*b210*/  ISETP.GE.U32.AND P0, PT, R5, R26, PT ;  /* 0x0000001a0500720c */ /* 0x000fe20003f06070 */
[----:B------:R-:W-:Y:S02]  /*b220*/  IMAD.U32 R5, R22, 0x10000, RZ ;  /* 0x0001000016057824 */ /* 0x000fe400078e00ff */
[----:B------:R-:W-:Y:S02]  /*b230*/  FADD.FTZ R3, R3, R0 ;  /* 0x0000000003037221 */ /* 0x000fe40000010000 */
[----:B------:R-:W-:-:S08]  /*b240*/  FADD.FTZ R14, R14, R5 ;  /* 0x000000050e0e7221 */ /* 0x000fd00000010000 */
[----:B------:R-:W-:Y:S01]  /*b250*/  @!P0 SHF.L.U32 R7, R7, 0x10, RZ ;  /* 0x0000001007078819 */ /* 0x000fe200000006ff */
[----:B------:R-:W-:-:S04]  /*b260*/  @!P0 IMAD.U32 R6, R6, 0x10000, RZ ;  /* 0x0001000006068824 */ /* 0x000fc800078e00ff */
[----:B------:R-:W-:Y:S01]  /*b270*/  @!P0 FADD.FTZ R8, R8, R7 ;  /* 0x0000000708088221 */ /* 0x000fe20000010000 */
[----:B------:R-:W-:-:S07]  /*b280*/  @!P0 FADD.FTZ R9, R9, R6 ;  /* 0x0000000609098221 */ /* 0x000fce0000010000 */
.L_x_2904:
[----:B------:R-:W-:Y:S05]  /*b290*/  BSYNC B0 ;  /* 0x0000000000007941 */ /* 0x000fea0003800000 */
.L_x_2903:
[----:B------:R-:W-:Y:S01]  /*b2a0*/  FADD.FTZ R12, R11, R12 ;  /* 0x0000000c0b0c7221 */ /* 0x000fe20000010000 */
[----:B------:R-:W-:-:S03]  /*b2b0*/  FADD.FTZ R13, R10, R13 ;  /* 0x0000000d0a0d7221 */ /* 0x000fc60000010000 */
[----:B------:R-:W-:Y:S01]  /*b2c0*/  FADD.FTZ R12, R12, R3 ;  /* 0x000000030c0c7221 */ /* 0x000fe20000010000 */
[----:B------:R-:W-:-:S03]  /*b2d0*/  FADD.FTZ R13, R13, R14 ;  /* 0x0000000e0d0d7221 */ /* 0x000fc60000010000 */
[----:B------:R-:W-:Y:S01]  /*b2e0*/  FADD.FTZ R19, R12, R9 ;  /* 0x000000090c137221 */ /* 0x000fe20000010000 */
[----:B------:R-:W-:Y:S01]  /*b2f0*/  FADD.FTZ R18, R13, R8 ;  /* 0x000000080d127221 */ /* 0x000fe20000010000 */
[----:B------:R-:W-:Y:S06]  /*b300*/  BRA `(.L_x_2863) ;  /* 0x0000000800187947 */ /* 0x000fec0003800000 */
.L_x_2879:
[----:B------:R-:W0:Y:S01]  /*b310*/  LDC R3, c[0x0][0x224] ;  /* 0x00008900ff037b82 */ /* 0x000e220000000800 */
[----:B------:R-:W-:Y:S01]  /*b320*/  BSSY B0, `(.L_x_2905) ;  /* 0x0000043000007945 */ /* 0x000fe20003800000 */
[----:B------:R-:W-:-:S06]  /*b330*/  MOV R14, R27 ;  /* 0x0000001b000e7202 */ /* 0x000fcc0000000f00 */
[----:B------:R-:W1:Y:S01]  /*b340*/  LDC R0, c[0x0][0x214] ;  /* 0x00008500ff007b82 */ /* 0x000e620000000800 */
[----:B0-----:R-:W-:-:S05]  /*b350*/  IMAD R5, R3, 0x3, R27 ;  /* 0x0000000303057824 */ /* 0x001fca00078e021b */
[----:B------:R-:W-:Y:S02]  /*b360*/  ISETP.GE.U32.AND P0, PT, R5, R26, PT ;  /* 0x0000001a0500720c */ /* 0x000fe40003f06070 */
[-C--:B-1----:R-:W-:Y:S01]  /*b370*/  MOV R6, R0.reuse ;  /* 0x0000000000067202 */ /* 0x082fe20000000f00 */
[--C-:B------:R-:W-:Y:S01]  /*b380*/  IMAD.MOV.U32 R7, RZ, RZ, R0.reuse ;  /* 0x000000ffff077224 */ /* 0x100fe200078e0000 */
[-C--:B------:R-:W-:Y:S01]  /*b390*/  MOV R8, R0.reuse ;  /* 0x0000000000087202 */ /* 0x080fe20000000f00 */
[----:B------:R-:W-:Y:S01]  /*b3a0*/  IMAD.MOV.U32 R11, RZ, RZ, R0 ;  /* 0x000000ffff0b7224 */ /* 0x000fe200078e0000 */
[-C--:B------:R-:W-:Y:S02]  /*b3b0*/  MOV R9, R0.reuse ;  /* 0x0000000000097202 */ /* 0x080fe40000000f00 */
[-C--:B------:R-:W-:Y:S02]  /*b3c0*/  MOV R10, R0.reuse ;  /* 0x00000000000a7202 */ /* 0x080fe40000000f00 */
[----:B------:R-:W-:-:S03]  /*b3d0*/  MOV R12, R0 ;  /* 0x00000000000c7202 */ /* 0x000fc60000000f00 */
[----:B------:R-:W-:Y:S05]  /*b3e0*/  @P0 BRA `(.L_x_2906) ;  /* 0x0000000000d80947 */ /* 0x000fea0003800000 */
[----:B------:R-:W-:Y:S01]  /*b3f0*/  BSSY B1, `(.L_x_2907) ;  /* 0x000002e000017945 */ /* 0x000fe20003800000 */
[--C-:B------:R-:W-:Y:S01]  /*b400*/  IMAD.MOV.U32 R7, RZ, RZ, R0.reuse ;  /* 0x000000ffff077224 */ /* 0x100fe200078e0000 */
[-C--:B------:R-:W-:Y:S01]  /*b410*/  MOV R8, R0.reuse ;  /* 0x0000000000087202 */ /* 0x080fe20000000f00 */
[----:B------:R-:W-:Y:S01]  /*b420*/  IMAD.MOV.U32 R11, RZ, RZ, R0 ;  /* 0x000000ffff0b7224 */ /* 0x000fe200078e0000 */
[-C--:B------:R-:W-:Y:S02]  /*b430*/  MOV R9, R0.reuse ;  /* 0x0000000000097202 */ /* 0x080fe40000000f00 */
[-C--:B------:R-:W-:Y:S02]  /*b440*/  MOV R10, R0.reuse ;  /* 0x00000000000a7202 */ /* 0x080fe40000000f00 */
[----:B------:R-:W-:-:S07]  /*b450*/  MOV R12, R0 ;  /* 0x00000000000c7202 */ /* 0x000fce0000000f00 */
.L_x_2908:
[----:B------:R-:W-:Y:S01]  /*b460*/  SHF.R.U32.HI R29, RZ, 0x1, R14 ;  /* 0x00000001ff1d7819 */ /* 0x000fe2000001160e */
[----:B------:R-:W-:-:S04]  /*b470*/  IMAD.IADD R14, R14, 0x1, R3 ;  /* 0x000000010e0e7824 */ /* 0x000fc800078e0203 */
[----:B------:R-:W-:Y:S01]  /*b480*/  IMAD.WIDE.U32 R28, R29, 0x4, R18 ;  /* 0x000000041d1c7825 */ /* 0x000fe200078e0012 */
[----:B------:R-:W-:Y:S02]  /*b490*/  SHF.R.U32.HI R21, RZ, 0x1, R14 ;  /* 0x00000001ff157819 */ /* 0x000fe4000001160e */
[-C--:B------:R-:W-:Y:S02]  /*b4a0*/  IADD3 R14, R14, R3.reuse, RZ ;  /* 0x000000030e0e7210 */ /* 0x080fe40007ffe0ff */
[----:B------:R0:W2:Y:S01]  /*b4b0*/  LDG.E R13, desc[UR60][R28.64] ;  /* 0x0000003c1c0d7981 */ /* 0x0000a2000c1e1900 */
[----:B------:R-:W-:Y:S01]  /*b4c0*/  IMAD.WIDE.U32 R20, R21, 0x4, R18 ;  /* 0x0000000415147825 */ /* 0x000fe200078e0012 */
[----:B------:R-:W-:Y:S02]  /*b4d0*/  IADD3 R22, R14, R3, RZ ;  /* 0x000000030e167210 */ /* 0x000fe40007ffe0ff */
[----:B------:R-:W-:Y:S02]  /*b4e0*/  SHF.R.U32.HI R25, RZ, 0x1, R14 ;  /* 0x00000001ff197819 */ /* 0x000fe4000001160e */
[----:B------:R-:W-:Y:S01]  /*b4f0*/  SHF.R.U32.HI R5, RZ, 0x1, R22 ;  /* 0x00000001ff057819 */ /* 0x000fe20000011616 */
[----:B------:R-:W3:Y:S02]  /*b500*/  LDG.E R20, desc[UR60][R20.64] ;  /* 0x0000003c14147981 */ /* 0x000ee4000c1e1900 */
[----:B------:R-:W-:-:S04]  /*b510*/  IMAD.WIDE.U32 R24, R25, 0x4, R18 ;  /* 0x0000000419187825 */ /* 0x000fc800078e0012 */
[----:B------:R-:W-:Y:S02]  /*b520*/  IMAD.WIDE.U32 R4, R5, 0x4, R18 ;  /* 0x0000000405047825 */ /* 0x000fe400078e0012 */
[----:B------:R-:W4:Y:S04]  /*b530*/  LDG.E R24, desc[UR60][R24.64] ;  /* 0x0000003c18187981 */ /* 0x000f28000c1e1900 */
[----:B------:R4:W5:Y:S01]  /*b540*/  LDG.E R4, desc[UR60][R4.64] ;  /* 0x0000003c04047981 */ /* 0x000962000c1e1900 */
[----:B------:R-:W-:-:S04]  /*b550*/  IMAD.IADD R14, R22, 0x1, R3 ;  /* 0x00000001160e7824 */ /* 0x000fc800078e0203 */
[----:B0-----:R-:W-:-:S05]  /*b560*/  IMAD R29, R3, 0x3, R14 ;  /* 0x00000003031d7824 */ /* 0x001fca00078e020e */
[----:B------:R-:W-:Y:S02]  /*b570*/  ISETP.GE.U32.AND P0, PT, R29, R26, PT ;  /* 0x0000001a1d00720c */ /* 0x000fe40003f06070 */
[C---:B--2---:R-:W-:Y:S02]  /*b580*/  PRMT R15, R13.reuse, 0x7632, R15 ;  /* 0x000076320d0f7816 */ /* 0x044fe4000000000f */
[----:B------:R-:W-:Y:S02]  /*b590*/  SHF.L.U32 R27, R13, 0x10, RZ ;  /* 0x000000100d1b7819 */ /* 0x000fe400000006ff */
[----:B------:R-:W-:Y:S02]  /*b5a0*/  SHF.L.U32 R22, R15, 0x10, RZ ;  /* 0x000000100f167819 */ /* 0x000fe400000006ff */
[C---:B---3--:R-:W-:Y:S01]  /*b5b0*/  PRMT R15, R20.reuse, 0x7632, R15 ;  /* 0x00007632140f7816 */ /* 0x048fe2000000000f */
[----:B------:R-:W-:Y:S02]  /*b5c0*/  IMAD.U32 R28, R20, 0x10000, RZ ;  /* 0x00010000141c7824 */ /* 0x000fe400078e00ff */
[----:B------:R-:W-:Y:S01]  /*b5d0*/  FADD.FTZ R11, R22, R11 ;  /* 0x0000000b160b7221 */ /* 0x000fe20000010000 */
[----:B------:R-:W-:Y:S01]  /*b5e0*/  FADD.FTZ R10, R27, R10 ;  /* 0x0000000a1b0a7221 */ /* 0x000fe20000010000 */
[----:B------:R-:W-:Y:S01]  /*b5f0*/  SHF.L.U32 R21, R15, 0x10, RZ ;  /* 0x000000100f157819 */ /* 0x000fe200000006ff */
[----:B------:R-:W-:Y:S01]  /*b600*/  FADD.FTZ R9, R28, R9 ;  /* 0x000000091c097221 */ /* 0x000fe20000010000 */
[----:B----4-:R-:W-:-:S03]  /*b610*/  PRMT R5, R24, 0x7632, R5 ;  /* 0x0000763218057816 */ /* 0x010fc60000000005 */
[----:B------:R-:W-:Y:S01]  /*b620*/  FADD.FTZ R8, R21, R8 ;  /* 0x0000000815087221 */ /* 0x000fe20000010000 */
[----:B------:R-:W-:Y:S02]  /*b630*/  SHF.L.U32 R22, R24, 0x10, RZ ;  /* 0x0000001018167819 */ /* 0x000fe400000006ff */
[C---:B-----5:R-:W-:Y:S01]  /*b640*/  PRMT R15, R4.reuse, 0x7632, R15 ;  /* 0x00007632040f7816 */ /* 0x060fe2000000000f */
[----:B------:R-:W-:Y:S01]  /*b650*/  IMAD.U32 R5, R5, 0x10000, RZ ;  /* 0x0001000005057824 */ /* 0x000fe200078e00ff */
[----:B------:R-:W-:Y:S01]  /*b660*/  SHF.L.U32 R25, R4, 0x10, RZ ;  /* 0x0000001004197819 */ /* 0x000fe200000006ff */
[----:B------:R-:W-:Y:S01]  /*b670*/  FADD.FTZ R7, R22, R7 ;  /* 0x0000000716077221 */ /* 0x000fe20000010000 */
[----:B------:R-:W-:Y:S01]  /*b680*/  SHF.L.U32 R15, R15, 0x10, RZ ;  /* 0x000000100f0f7819 */ /* 0x000fe200000006ff */
[----:B------:R-:W-:Y:S02]  /*b690*/  FADD.FTZ R6, R5, R6 ;  /* 0x0000000605067221 */ /* 0x000fe40000010000 */
[----:B------:R-:W-:-:S02]  /*b6a0*/  FADD.FTZ R0, R25, R0 ;  /* 0x0000000019007221 */ /* 0x000fc40000010000 */
[----:B------:R-:W-:Y:S01]  /*b6b0*/  FADD.FTZ R12, R15, R12 ;  /* 0x0000000c0f0c7221 */ /* 0x000fe20000010000 */
[----:B------:R-:W-:Y:S06]  /*b6c0*/  @!P0 BRA `(.L_x_2908) ;  /* 0xfffffffc00648947 */ /* 0x000fec000383ffff */
[----:B------:R-:W-:Y:S05]  /*b6d0*/  BSYNC B1 ;  /* 0x0000000000017941 */ /* 0x000fea0003800000 */
.L_x_2907:
[C---:B------:R-:W-:Y:S02]  /*b6e0*/  PRMT R27, R13.reuse, 0x7610, R27 ;  /* 0x000076100d1b7816 */ /* 0x040fe4000000001b */
[----:B------:R-:W-:Y:S02]  /*b6f0*/  PRMT R21, R13, 0x7632, R21 ;  /* 0x000076320d157816 */ /* 0x000fe40000000015 */
[----:B------:R-:W-:Y:S02]  /*b700*/  PRMT R25, R24, 0x7610, R25 ;  /* 0x0000761018197816 */ /* 0x000fe40000000019 */
[----:B------:R-:W-:Y:S02]  /*b710*/  PRMT R22, R20, 0x7632, R22 ;  /* 0x0000763214167816 */ /* 0x000fe40000000016 */
[----:B------:R-:W-:Y:S02]  /*b720*/  PRMT R24, R24, 0x7632, R24 ;  /* 0x0000763218187816 */ /* 0x000fe40000000018 */
[----:B------:R-:W-:-:S02]  /*b730*/  PRMT R13, R4, 0x7610, R13 ;  /* 0x00007610040d7816 */ /* 0x000fc4000000000d */
[----:B------:R-:W-:-:S07]  /*b740*/  PRMT R15, R4, 0x7632, R15 ;  /* 0x00007632040f7816 */ /* 0x000fce000000000f */
.L_x_2906:
[----:B------:R-:W-:Y:S05]  /*b750*/  BSYNC B0 ;  /* 0x0000000000007941 */ /* 0x000fea0003800000 */
.L_x_2905:
[----:B------:R-:W-:Y:S01]  /*b760*/  ISETP.GE.U32.AND P1, PT, R14, R26, PT ;  /* 0x0000001a0e00720c */ /* 0x000fe20003f26070 */
[----:B------:R-:W-:-:S12]  /*b770*/  BSSY B0, `(.L_x_2909) ;  /* 0x000001e000007945 */ /* 0x000fd80003800000 */
        /* <DEDUP_REMOVED lines=29> */
.L_x_2910:
[----:B------:R-:W-:Y:S05]  /*b950*/  BSYNC B0 ;  /* 0x0000000000007941 */ /* 0x000fea0003800000 */
.L_x_2909:
[----:B------:R-:W-:Y:S04]  /*b960*/  BSSY B0, `(.L_x_2911) ;  /* 0x000001a000007945 */ /* 0x000fe80003800000 */
        /* <DEDUP_REMOVED lines=16> */
[----:B------:R-:W-:-:S04]  /*ba70*/  SHF.L.U32 R4, R25, 0x10, RZ ;  /* 0x0000001019047819 */ /* 0x000fc800000006ff */
[----:B------:R-:W-:Y:S01]  /*ba80*/  ISETP.GE.U32.AND P0, PT, R3, R26, PT ;  /* 0x0000001a0300720c */ /* 0x000fe20003f06070 */
[----:B------:R-:W-:Y:S01]  /*ba90*/  FADD.FTZ R7, R7, R4 ;  /* 0x0000000407077221 */ /* 0x000fe20000010000 */
[----:B------:R-:W-:-:S05]  /*baa0*/  SHF.L.U32 R3, R24, 0x10, RZ ;  /* 0x0000001018037819 */ /* 0x000fca00000006ff */
[----:B------:R-:W-:-:S06]  /*bab0*/  FADD.FTZ R6, R6, R3 ;  /* 0x0000000306067221 */ /* 0x000fcc0000010000 */
[----:B------:R-:W-:Y:S01]  /*bac0*/  @!P0 SHF.L.U32 R15, R15, 0x10, RZ ;  /* 0x000000100f0f8819 */ /* 0x000fe200000006ff */
[----:B------:R-:W-:-:S04]  /*bad0*/  @!P0 IMAD.U32 R13, R13, 0x10000, RZ ;  /* 0x000100000d0d8824 */ /* 0x000fc800078e00ff */
[----:B------:R-:W-:Y:S01]  /*bae0*/  @!P0 FADD.FTZ R0, R0, R13 ;  /* 0x0000000d00008221 */ /* 0x000fe20000010000 */
[----:B------:R-:W-:-:S07]  /*baf0*/  @!P0 FADD.FTZ R12, R12, R15 ;  /* 0x0000000f0c0c8221 */ /* 0x000fce0000010000 */
.L_x_2912:
[----:B------:R-:W-:Y:S05]  /*bb00*/  BSYNC B0 ;  /* 0x0000000000007941 */ /* 0x000fea0003800000 */
.L_x_2911:
[----:B------:R-:W-:Y:S01]  /*bb10*/  FADD.FTZ R11, R11, R8 ;  /* 0x000000080b0b7221 */ /* 0x000fe20000010000 */
[----:B------:R-:W-:-:S03]  /*bb20*/  FADD.FTZ R10, R10, R9 ;  /* 0x000000090a0a7221 */ /* 0x000fc60000010000 */
[----:B------:R-:W-:Y:S01]  /*bb30*/  FADD.FTZ R11, R11, R6 ;  /* 0x000000060b0b7221 */ /* 0x000fe20000010000 */
[----:B------:R-:W-:-:S03]  /*bb40*/  FADD.FTZ R7, R10, R7 ;  /* 0x000000070a077221 */ /* 0x000fc60000010000 */
[----:B------:R-:W-:Y:S01]  /*bb50*/  FADD.FTZ R19, R11, R12 ;  /* 0x0000000c0b137221 */ /* 0x000fe20000010000 */
[----:B------:R-:W-:-:S07]  /*bb60*/  FADD.FTZ R18, R7, R0 ;  /* 0x0000000007127221 */ /* 0x000fce0000010000 */
.L_x_2863:
[----:B------:R-:W-:Y:S05]  /*bb70*/  BSYNC B6 ;  /* 0x0000000000067941 */ /* 0x000fea0003800000 */
.L_x_2862:
        /* <DEDUP_REMOVED lines=15> */
.L_x_2914:
        /* <DEDUP_REMOVED lines=14> */
.L_x_2913:
        /* <DEDUP_REMOVED lines=19> */
.L_x_2917:
        /* <DEDUP_REMOVED lines=14> */
.L_x_2916:
[----:B------:R-:W-:Y:S01]  /*bf60*/  ISETP.GE.AND P0, PT, R0, 0x2, PT ;  /* 0x000000020000780c */ /* 0x000fe20003f06270 */
[----:B------:R-:W-:Y:S05]  /*bf70*/  WARPSYNC.ALL ;  /* 0x0000000000007948 */ /* 0x000fea0003800000 */
[----:B------:R-:W-:Y:S07]  /*bf80*/  BAR.SYNC.DEFER_BLOCKING 0x0 ;  /* 0x0000000000007b1d */ /* 0x000fee0000010000 */
[----:B------:R-:W-:Y:S05]  /*bf90*/  @!P0 BRA `(.L_x_2915) ;  /* 0x0000000000208947 */ /* 0x000fea0003800000 */
[----:B------:R-:W-:-:S11]  /*bfa0*/  HFMA2.MMA R3, -RZ, RZ, 0, 5.9604644775390625e-08 ;  /* 0x00000001ff037435 */ /* 0x000fd600000001ff */
.L_x_2918:
[----:B------:R-:W1:Y:S04]  /*bfb0*/  SHFL.DOWN PT, R5, R18, R3, 0x1f ;  /* 0x08001f0312057589 */ /* 0x000e6800000e0000 */
[----:B------:R2:W3:Y:S02]  /*bfc0*/  SHFL.DOWN PT, R4, R19, R3, 0x1f ;  /* 0x08001f0313047589 */ /* 0x0004e400000e0000 */
[----:B--2---:R-:W-:-:S05]  /*bfd0*/  IMAD.SHL.U32 R3, R3, 0x2, RZ ;  /* 0x0000000203037824 */ /* 0x004fca00078e00ff */
[----:B------:R-:W-:Y:S01]  /*bfe0*/  ISETP.GE.AND P0, PT, R3, R0, PT ;  /* 0x000000000300720c */ /* 0x000fe20003f06270 */
[----:B-1----:R-:W-:Y:S01]  /*bff0*/  FADD.FTZ R18, R5, R18 ;  /* 0x0000001205127221 */ /* 0x002fe20000010000 */
[----:B---3--:R-:W-:-:S11]  /*c000*/  FADD.FTZ R19, R4, R19 ;  /* 0x0000001304137221 */ /* 0x008fd60000010000 */
[----:B------:R-:W-:Y:S05]  /*c010*/  @!P0 BRA `(.L_x_2918) ;  /* 0xfffffffc00e48947 */ /* 0x000fea000383ffff */
.L_x_2915:
[----:B0-----:R-:W0:Y:S01]  /*c020*/  LDC R14, c[0x0][0x3ec] ;  /* 0x0000fb00ff0e7b82 */ /* 0x001e220000000800 */
[----:B------:R-:W-:Y:S01]  /*c030*/  HFMA2.MMA R24, -RZ, RZ, 0, 0 ;  /* 0x00000000ff187435 */ /* 0x000fe200000001ff */
        /* <DEDUP_REMOVED lines=276> */
.L_x_2919:
        /* <DEDUP_REMOVED lines=278> */
.L_x_2920:
        /* <DEDUP_REMOVED lines=13> */
[----:B-1----:R-:W0:Y:S01]  /*e3b0*/  S2R R0, SR_CTAID.X ;  /* 0x0000000000007919 */ /* 0x002e220000002500 */
[----:B------:R-:W-:Y:S01]  /*e3c0*/  ULDC UR6, c[0x0][0x23c] ;  /* 0x00008f0000067ab9 */ /* 0x000fe20000000800 */
[----:B------:R-:W-:Y:S01]  /*e3d0*/  CS2R R16, SRZ ;  /* 0x0000000000107805 */ /* 0x000fe2000001ff00 */
[----:B------:R-:W-:Y:S01]  /*e3e0*/  IMAD R7, R23, UR6, RZ ;  /* 0x0000000617077c24 */ /* 0x000fe2000f8e02ff */
[----:B------:R-:W-:-:S03]  /*e3f0*/  ULDC UR6, c[0x0][0x240] ;  /* 0x0000900000067ab9 */ /* 0x000fc60000000800 */
[----:B------:R-:W-:Y:S01]  /*e400*/  IMAD R7, R2, UR6, R7 ;  /* 0x0000000602077c24 */ /* 0x000fe2000f8e0207 */
[----:B------:R-:W-:-:S03]  /*e410*/  ULDC UR6, c[0x0][0x228] ;  /* 0x00008a0000067ab9 */ /* 0x000fc60000000800 */
[----:B0-----:R-:W-:-:S05]  /*e420*/  IMAD R7, R0, UR6, R7 ;  /* 0x0000000600077c24 */ /* 0x001fca000f8e0207 */
        /* <DEDUP_REMOVED lines=275> */
.L_x_2922:
        /* <DEDUP_REMOVED lines=277> */
.L_x_2923:
        /* <DEDUP_REMOVED lines=16> */
.L_x_2925:
[----:B------:R-:W-:Y:S05]  /*107b0*/  BSYNC B0 ;  /* 0x0000000000007941 */ /* 0x000fea0003800000 */
.L_x_2924:
        /* <DEDUP_REMOVED lines=13> */
[----:B------:R0:W-:Y:S04]  /*10890*/  STG.E desc[UR60][R10.64], R18 ;  /* 0x000000120a007986 */ /* 0x0001e8000c10193c */
[----:B------:R0:W-:Y:S02]  /*108a0*/  STG.E desc[UR60][R10.64+0x4], R19 ;  /* 0x000004130a007986 */ /* 0x0001e4000c10193c */
.L_x_2927:
[----:B------:R-:W-:Y:S05]  /*108b0*/  BSYNC B0 ;  /* 0x0000000000007941 */ /* 0x000fea0003800000 */
.L_x_2926:
        /* <DEDUP_REMOVED lines=35> */
.L_x_2929:
[----:B------:R-:W-:Y:S05]  /*10af0*/  BSYNC B0 ;  /* 0x0000000000007941 */ /* 0x000fea0003800000 */
.L_x_2928:
        /* <DEDUP_REMOVED lines=23> */
[----:B------:R-:W-:Y:S02]  /*10c70*/  IMAD R12, R2, UR6, R23 ;  /* 0x00000006020c7c24 */ /* 0x000fe4000f8e0217 */
        /* <DEDUP_REMOVED lines=11> */
.L_x_2934:
        /* <DEDUP_REMOVED lines=10> */
.L_x_2933:
[----:B------:R-:W-:Y:S05]  /*10dd0*/  BRA `(.L_x_2932) ;  /* 0x0000000000547947 */ /* 0x000fea0003800000 */
.L_x_2931:
[----:B------:R-:W-:Y:S01]  /*10de0*/  ULDC UR7, c[0x0][0x22c] ;  /* 0x00008b0000077ab9 */ /* 0x000fe20000000800 */
[----:B------:R-:W-:Y:S02]  /*10df0*/  MOV R19, UR9 ;  /* 0x0000000900137c02 */ /* 0x000fe40008000f00 */
[----:B------:R-:W-:-:S13]  /*10e00*/  ISETP.GE.U32.AND P0, PT, R2, UR7, PT ;  /* 0x0000000702007c0c */ /* 0x000fda000bf06070 */
[----:B------:R-:W-:Y:S05]  /*10e10*/  @P0 BRA `(.L_x_2932) ;  /* 0x0000000000440947 */ /* 0x000fea0003800000 */
[----:B------:R-:W-:Y:S01]  /*10e20*/  ULDC UR6, c[0x0][0x10] ;  /* 0x0000040000067ab9 */ /* 0x000fe20000000800 */
[----:B------:R-:W0:Y:S01]  /*10e30*/  LDC R20, c[0x0][RZ] ;  /* 0x00000000ff147b82 */ /* 0x000e220000000800 */
[----:B------:R-:W-:Y:S01]  /*10e40*/  IMAD.MOV.U32 R15, RZ, RZ, R2 ;  /* 0x000000ffff0f7224 */ /* 0x000fe200078e0002 */
[----:B------:R-:W-:Y:S01]  /*10e50*/  MOV R19, UR9 ;  /* 0x0000000900137c02 */ /* 0x000fe20008000f00 */
[----:B------:R-:W-:-:S05]  /*10e60*/  IMAD R0, R0, UR6, RZ ;  /* 0x0000000600007c24 */ /* 0x000fca000f8e02ff */
[----:B------:R-:W1:Y:S08]  /*10e70*/  LDC.64 R10, c[0x0][0x608] ;  /* 0x00018200ff0a7b82 */ /* 0x000e700000000a00 */
[----:B------:R-:W2:Y:S02]  /*10e80*/  LDC R22, c[0x0][0x4] ;  /* 0x00000100ff167b82 */ /* 0x000ea40000000800 */
.L_x_2935:
[----:B------:R-:W-:-:S05]  /*10e90*/  IADD3 R12, R0, R15, RZ ;  /* 0x0000000f000c7210 */ /* 0x000fca0007ffe0ff */
[----:B0-----:R-:W-:-:S04]  /*10ea0*/  IMAD R13, R12, R20, R23 ;  /* 0x000000140c0d7224 */ /* 0x001fc800078e0217 */
[----:B-1----:R-:W-:-:S05]  /*10eb0*/  IMAD.WIDE.U32 R12, R13, 0x8, R10 ;  /* 0x000000080d0c7825 */ /* 0x002fca00078e000a */
[----:B------:R-:W3:Y:S04]  /*10ec0*/  LDG.E R21, desc[UR60][R12.64] ;  /* 0x0000003c0c157981 */ /* 0x000ee8000c1e1900 */
[----:B------:R-:W4:Y:S01]  /*10ed0*/  LDG.E R14, desc[UR60][R12.64+0x4] ;  /* 0x0000043c0c0e7981 */ /* 0x000f22000c1e1900 */
[----:B--2---:R-:W-:-:S05]  /*10ee0*/  IMAD.IADD R15, R22, 0x1, R15 ;  /* 0x00000001160f7824 */ /* 0x004fca00078e020f */
[----:B------:R-:W-:Y:S01]  /*10ef0*/  ISETP.GE.U32.AND P0, PT, R15, UR7, PT ;  /* 0x000000070f007c0c */ /* 0x000fe2000bf06070 */
[----:B---3--:R-:W-:Y:S01]  /*10f00*/  FADD.FTZ R18, R21, R18 ;  /* 0x0000001215127221 */ /* 0x008fe20000010000 */
[----:B----4-:R-:W-:-:S11]  /*10f10*/  FADD.FTZ R19, R14, R19 ;  /* 0x000000130e137221 */ /* 0x010fd60000010000 */
[----:B------:R-:W-:Y:S05]  /*10f20*/  @!P0 BRA `(.L_x_2935) ;  /* 0xfffffffc00d88947 */ /* 0x000fea000383ffff */
.L_x_2932:
[----:B------:R-:W-:Y:S05]  /*10f30*/  BSYNC B0 ;  /* 0x0000000000007941 */ /* 0x000fea0003800000 */
.L_x_2930:
        /* <DEDUP_REMOVED lines=10> */
[----:B------:R0:W-:Y:S02]  /*10fe0*/  STS.64 [R0], R18 ;  /* 0x0000001200007388 */ /* 0x0001e40000000a00 */
[----:B------:R-:W-:Y:S05]  /*10ff0*/  @!P0 BRA `(.L_x_2936) ;  /* 0x0000000000388947 */ /* 0x000fea0003800000 */
[----:B------:R-:W-:-:S07]  /*11000*/  MOV R11, UR5 ;  /* 0x00000005000b7c02 */ /* 0x000fce0008000f00 */
.L_x_2937:
[----:B------:R-:W-:Y:S01]  /*11010*/  IADD3 R10, R2, R11, RZ ;  /* 0x0000000b020a7210 */ /* 0x000fe20007ffe0ff */
[----:B------:R-:W-:Y:S03]  /*11020*/  BAR.SYNC.DEFER_BLOCKING 0x0 ;  /* 0x0000000000007b1d */ /* 0x000fe60000010000 */
[----:B------:R-:W-:-:S04]  /*11030*/  ISETP.GE.U32.AND P0, PT, R10, UR6, PT ;  /* 0x000000060a007c0c */ /* 0x000fc8000bf06070 */
[----:B------:R-:W-:-:S13]  /*11040*/  ISETP.GE.U32.OR P0, PT, R2, R11, P0 ;  /* 0x0000000b0200720c */ /* 0x000fda0000706470 */
[----:B------:R-:W-:-:S05]  /*11050*/  @!P0 IMAD R10, R10, R14, R23 ;  /* 0x0000000e0a0a8224 */ /* 0x000fca00078e0217 */
        /* <DEDUP_REMOVED lines=8> */
.L_x_2936:
        /* <DEDUP_REMOVED lines=9> */
[----:B-1----:R-:W-:Y:S05]  /*11170*/  @!P0 BRA `(.L_x_2939) ;  /* 0x0000000000348947 */ /* 0x002fea0003800000 */
.L_x_2940:
[----:B------:R-:W-:Y:S01]  /*11180*/  IADD3 R2, R23, R10, RZ ;  /* 0x0000000a17027210 */ /* 0x000fe20007ffe0ff */
[----:B------:R-:W-:Y:S03]  /*11190*/  BAR.SYNC.DEFER_BLOCKING 0x0 ;  /* 0x0000000000007b1d */ /* 0x000fe60000010000 */
[----:B------:R-:W-:-:S04]  /*111a0*/  ISETP.GE.U32.AND P0, PT, R2, R14, PT ;  /* 0x0000000e0200720c */ /* 0x000fc80003f06070 */
[----:B------:R-:W-:-:S13]  /*111b0*/  ISETP.GE.U32.OR P0, PT, R23, R10, P0 ;  /* 0x0000000a1700720c */ /* 0x000fda0000706470 */
[----:B------:R-:W-:Y:S01]  /*111c0*/  @!P0 IMAD R2, R10, 0x8, R0 ;  /* 0x000000080a028824 */ /* 0x000fe200078e0200 */
[----:B------:R-:W-:-:S04]  /*111d0*/  SHF.R.S32.HI R10, RZ, 0x1, R10 ;  /* 0x00000001ff0a7819 */ /* 0x000fc8000001140a */
[----:B------:R-:W0:Y:S02]  /*111e0*/  @!P0 LDS.64 R12, [R2] ;  /* 0x00000000020c8984 */ /* 0x000e240000000a00 */
[----:B0-----:R-:W-:Y:S01]  /*111f0*/  @!P0 FADD.FTZ R18, R18, R12 ;  /* 0x0000000c12128221 */ /* 0x001fe20000010000 */
[----:B------:R-:W-:-:S05]  /*11200*/  @!P0 FADD.FTZ R19, R19, R13 ;  /* 0x0000000d13138221 */ /* 0x000fca0000010000 */
[----:B------:R1:W-:Y:S01]  /*11210*/  @!P0 STS.64 [R0], R18 ;  /* 0x0000001200008388 */ /* 0x0003e20000000a00 */
[----:B------:R-:W-:-:S13]  /*11220*/  ISETP.GE.AND P0, PT, R10, 0x20, PT ;  /* 0x000000200a00780c */ /* 0x000fda0003f06270 */
[----:B-1----:R-:W-:Y:S05]  /*11230*/  @P0 BRA `(.L_x_2940) ;  /* 0xfffffffc00d00947 */ /* 0x002fea000383ffff */
[----:B------:R-:W-:-:S07]  /*11240*/  MOV R2, 0x20 ;  /* 0x0000002000027802 */ /* 0x000fce0000000f00 */
.L_x_2939:
[----:B------:R-:W-:Y:S01]  /*11250*/  BAR.SYNC.DEFER_BLOCKING 0x0 ;  /* 0x0000000000007b1d */ /* 0x000fe20000010000 */
[----:B------:R-:W-:-:S13]  /*11260*/  ISETP.GE.AND P0, PT, R2, 0x2, PT ;  /* 0x000000020200780c */ /* 0x000fda0003f06270 */
[----:B------:R-:W-:Y:S05]  /*11270*/  @!P0 BRA `(.L_x_2938) ;  /* 0x0000000000208947 */ /* 0x000fea0003800000 */
[----:B------:R-:W-:-:S11]  /*11280*/  HFMA2.MMA R11, -RZ, RZ, 0, 5.9604644775390625e-08 ;  /* 0x00000001ff0b7435 */ /* 0x000fd600000001ff */
.L_x_2941:
[----:B------:R-:W1:Y:S04]  /*11290*/  SHFL.DOWN PT, R13, R18, R11, 0x1f ;  /* 0x08001f0b120d7589 */ /* 0x000e6800000e0000 */
[----:B0-----:R0:W2:Y:S02]  /*112a0*/  SHFL.DOWN PT, R0, R19, R11, 0x1f ;  /* 0x08001f0b13007589 */ /* 0x0010a400000e0000 */
[----:B0-----:R-:W-:-:S05]  /*112b0*/  IMAD.SHL.U32 R11, R11, 0x2, RZ ;  /* 0x000000020b0b7824 */ /* 0x001fca00078e00ff */
[----:B------:R-:W-:Y:S01]  /*112c0*/  ISETP.GE.AND P0, PT, R11, R2, PT ;  /* 0x000000020b00720c */ /* 0x000fe20003f06270 */
[----:B-1----:R-:W-:Y:S01]  /*112d0*/  FADD.FTZ R18, R13, R18 ;  /* 0x000000120d127221 */ /* 0x002fe20000010000 */
[----:B--2---:R-:W-:-:S11]  /*112e0*/  FADD.FTZ R19, R0, R19 ;  /* 0x0000001300137221 */ /* 0x004fd60000010000 */
[----:B------:R-:W-:Y:S05]  /*112f0*/  @!P0 BRA `(.L_x_2941) ;  /* 0xfffffffc00e48947 */ /* 0x000fea000383ffff */
.L_x_2938:
        /* <DEDUP_REMOVED lines=10> */
[----:B0-----:R-:W3:Y:S01]  /*113a0*/  LDG.E R0, desc[UR60][R4.64+0x4] ;  /* 0x0000043c04007981 */ /* 0x001ee2000c1e1900 */
[----:B--2---:R-:W-:Y:S01]  /*113b0*/  FADD.FTZ R18, R18, R3 ;  /* 0x0000000312127221 */ /* 0x004fe20000010000 */
[----:B---3--:R-:W-:-:S07]  /*113c0*/  FADD.FTZ R19, R19, R0 ;  /* 0x0000000013137221 */ /* 0x008fce0000010000 */
.L_x_2943:
[----:B------:R-:W-:Y:S05]  /*113d0*/  @!P1 BRA `(.L_x_2944) ;  /* 0x0000000000cc9947 */ /* 0x000fea0003800000 */
[----:B------:R-:W1:Y:S01]  /*113e0*/  LDC R22, c[0x0][0x624] ;  /* 0x00018900ff167b82 */ /* 0x000e620000000800 */
[----:B------:R-:W-:Y:S02]  /*113f0*/  ULDC UR4, c[0x0][0x210] ;  /* 0x0000840000047ab9 */ /* 0x000fe40000000800 */
[----:B------:R-:W-:Y:S01]  /*11400*/  FMUL.FTZ R23, R18, UR4 ;  /* 0x0000000412177c20 */ /* 0x000fe20008410000 */
[----:B-1----:R-:W-:-:S04]  /*11410*/  ISETP.NE.AND P0, PT, R22, 0x1, PT ;  /* 0x000000011600780c */ /* 0x002fc80003f05270 */
[----:B0-----:R-:W-:-:S09]  /*11420*/  P2R R0, PR, RZ, 0x1 ;  /* 0x00000001ff007803 */ /* 0x001fd20000000000 */
        /* <DEDUP_REMOVED lines=17> */
.L_x_2945:
        /* <DEDUP_REMOVED lines=24> */
.L_x_2946:
[----:B------:R-:W-:Y:S02]  /*116c0*/  ULDC.64 UR4, c[0x0][0x5f0] ;  /* 0x00017c0000047ab9 */ /* 0x000fe40000000a00 */
[----:B------:R-:W-:-:S04]  /*116d0*/  IADD3 R16, P0, R16, UR4, RZ ;  /* 0x0000000410107c10 */ /* 0x000fc8000ff1e0ff */
[----:B------:R-:W-:-:S05]  /*116e0*/  IADD3.X R17, RZ, UR5, RZ, P0, !PT ;  /* 0x00000005ff117c10 */ /* 0x000fca00087fe4ff */
[----:B------:R-:W-:Y:S01]  /*116f0*/  STG.E desc[UR60][R16.64], R19 ;  /* 0x0000001310007986 */ /* 0x000fe2000c10193c */
[----:B------:R-:W-:Y:S05]  /*11700*/  EXIT ;  /* 0x000000000000794d */ /* 0x000fea0003800000 */
.L_x_2944:
[----:B------:R-:W-:Y:S04]  /*11710*/  STG.E desc[UR60][R4.64], R18 ;  /* 0x0000001204007986 */ /* 0x000fe8000c10193c */
[----:B------:R-:W-:Y:S01]  /*11720*/  STG.E desc[UR60][R4.64+0x4], R19 ;  /* 0x0000041304007986 */ /* 0x000fe2000c10193c */
[----:B------:R-:W-:Y:S05]  /*11730*/  EXIT ;  /* 0x000000000000794d */ /* 0x000fea0003800000 */
.L_x_2942:
        /* <DEDUP_REMOVED lines=8> */
.L_x_2947:
        /* <DEDUP_REMOVED lines=23> */
.L_x_2949:
        /* <DEDUP_REMOVED lines=24> */
.L_x_2950:
[----:B------:R-:W-:Y:S02]  /*11ab0*/  ULDC.64 UR4, c[0x0][0x5f0] ;  /* 0x00017c0000047ab9 */ /* 0x000fe40000000a00 */
[----:B------:R-:W-:-:S04]  /*11ac0*/  IADD3 R16, P0, R16, UR4, RZ ;  /* 0x0000000410107c10 */ /* 0x000fc8000ff1e0ff */
[----:B------:R-:W-:-:S05]  /*11ad0*/  IADD3.X R17, RZ, UR5, RZ, P0, !PT ;  /* 0x00000005ff117c10 */ /* 0x000fca00087fe4ff */
[----:B------:R-:W-:Y:S01]  /*11ae0*/  STG.E desc[UR60][R16.64], R19 ;  /* 0x0000001310007986 */ /* 0x000fe2000c10193c */
[----:B------:R-:W-:Y:S05]  /*11af0*/  EXIT ;  /* 0x000000000000794d */ /* 0x000fea0003800000 */
.L_x_2948:
[----:B------:R-:W-:Y:S04]  /*11b00*/  STG.E desc[UR60][R6.64], R18 ;  /* 0x0000001206007986 */ /* 0x000fe8000c10193c */
[----:B------:R-:W-:Y:S01]  /*11b10*/  STG.E desc[UR60][R8.64], R19 ;  /* 0x0000001308007986 */ /* 0x000fe2000c10193c */
[----:B------:R-:W-:Y:S05]  /*11b20*/  EXIT ;  /* 0x000000000000794d */ /* 0x000fea0003800000 */
.L_x_2921:
        /* <DEDUP_REMOVED lines=11> */
[----:B-1----:R-:W0:Y:S01]  /*11be0*/  LDC.U8 R0, c[0x0][0x620] ;  /* 0x00018800ff007b82 */ /* 0x002e220000000000 */
[----:B------:R-:W-:-:S04]  /*11bf0*/  ISETP.NE.U32.AND P0, PT, R4, RZ, PT ;  /* 0x000000ff0400720c */ /* 0x000fc80003f05070 */
[----:B------:R-:W-:-:S13]  /*11c00*/  ISETP.NE.AND.EX P0, PT, R3, RZ, PT, P0 ;  /* 0x000000ff0300720c */ /* 0x000fda0003f05300 */
[----:B------:R-:W-:Y:S05]  /*11c10*/  @!P0 BRA `(.L_x_2951) ;  /* 0x0000000000fc8947 */ /* 0x000fea0003800000 */
[----:B0-----:R-:W-:Y:S01]  /*11c20*/  ISETP.NE.AND P0, PT, R0, RZ, PT ;  /* 0x000000ff0000720c */ /* 0x001fe20003f05270 */
[----:B------:R-:W-:Y:S02]  /*11c30*/  ULDC.U8 UR4, c[0x0][0x621] ;  /* 0x0001884000047ab9 */ /* 0x000fe40000000000 */
[----:B------:R-:W-:-:S10]  /*11c40*/  ISETP.NE.AND P1, PT, RZ, UR4, PT ;  /* 0x00000004ff007c0c */ /* 0x000fd4000bf25270 */
[----:B------:R-:W-:Y:S05]  /*11c50*/  @!P0 BRA `(.L_x_2952) ;  /* 0x0000000000108947 */ /* 0x000fea0003800000 */
[----:B------:R-:W2:Y:S04]  /*11c60*/  LDG.E R3, desc[UR60][R4.64] ;  /* 0x0000003c04037981 */ /* 0x000ea8000c1e1900 */
[----:B------:R-:W3:Y:S01]  /*11c70*/  LDG.E R0, desc[UR60][R4.64+0x4] ;  /* 0x0000043c04007981 */ /* 0x000ee2000c1e1900 */
[----:B--2---:R-:W-:Y:S01]  /*11c80*/  FADD.FTZ R18, R18, R3 ;  /* 0x0000000312127221 */ /* 0x004fe20000010000 */
[----:B---3--:R-:W-:-:S07]  /*11c90*/  FADD.FTZ R19, R19, R0 ;  /* 0x0000000013137221 */ /* 0x008fce0000010000 */
.L_x_2952:
[----:B------:R-:W-:Y:S05]  /*11ca0*/  @!P1 BRA `(.L_x_2953) ;  /* 0x0000000000cc9947 */ /* 0x000fea0003800000 */
[----:B------:R-:W0:Y:S01]  /*11cb0*/  LDC R16, c[0x0][0x624] ;  /* 0x00018900ff107b82 */ /* 0x000e220000000800 */
[----:B------:R-:W-:Y:S02]  /*11cc0*/  ULDC UR4, c[0x0][0x210] ;  /* 0x0000840000047ab9 */ /* 0x000fe40000000800 */
[----:B------:R-:W-:Y:S01]  /*11cd0*/  FMUL.FTZ R17, R18, UR4 ;  /* 0x0000000412117c20 */ /* 0x000fe20008410000 */
        /* <DEDUP_REMOVED lines=19> */
.L_x_2954:
        /* <DEDUP_REMOVED lines=24> */
.L_x_2955:
[----:B------:R-:W-:Y:S02]  /*11f90*/  ULDC.64 UR4, c[0x0][0x5f0] ;  /* 0x00017c0000047ab9 */ /* 0x000fe40000000a00 */
[----:B------:R-:W-:-:S05]  /*11fa0*/  IADD3 R22, P0, R22, UR4, RZ ;  /* 0x0000000416167c10 */ /* 0x000fca000ff1e0ff */
[----:B------:R-:W-:-:S05]  /*11fb0*/  IMAD.X R23, RZ, RZ, UR5, P0 ;  /* 0x00000005ff177e24 */ /* 0x000fca00080e06ff */
[----:B------:R-:W-:Y:S01]  /*11fc0*/  STG.E desc[UR60][R22.64], R19 ;  /* 0x0000001316007986 */ /* 0x000fe2000c10193c */
[----:B------:R-:W-:Y:S05]  /*11fd0*/  EXIT ;  /* 0x000000000000794d */ /* 0x000fea0003800000 */
.L_x_2953:
[----:B------:R-:W-:Y:S04]  /*11fe0*/  STG.E desc[UR60][R4.64], R18 ;  /* 0x0000001204007986 */ /* 0x000fe8000c10193c */
[----:B------:R-:W-:Y:S01]  /*11ff0*/  STG.E desc[UR60][R4.64+0x4], R19 ;  /* 0x0000041304007986 */ /* 0x000fe2000c10193c */
[----:B------:R-:W-:Y:S05]  /*12000*/  EXIT ;  /* 0x000000000000794d */ /* 0x000fea0003800000 */
.L_x_2951:
        /* <DEDUP_REMOVED lines=8> */
.L_x_2956:
        /* <DEDUP_REMOVED lines=23> */
.L_x_2958:
        /* <DEDUP_REMOVED lines=24> */
.L_x_2959:
[----:B------:R-:W-:Y:S02]  /*12380*/  ULDC.64 UR4, c[0x0][0x5f0] ;  /* 0x00017c0000047ab9 */ /* 0x000fe40000000a00 */
[----:B------:R-:W-:-:S04]  /*12390*/  IADD3 R22, P0, R22, UR4, RZ ;  /* 0x0000000416167c10 */ /* 0x000fc8000ff1e0ff */
[----:B------:R-:W-:-:S05]  /*123a0*/  IADD3.X R23, RZ, UR5, RZ, P0, !PT ;  /* 0x00000005ff177c10 */ /* 0x000fca00087fe4ff */
[----:B------:R-:W-:Y:S01]  /*123b0*/  STG.E desc[UR60][R22.64], R19 ;  /* 0x0000001316007986 */ /* 0x000fe2000c10193c */
[----:B------:R-:W-:Y:S05]  /*123c0*/  EXIT ;  /* 0x000000000000794d */ /* 0x000fea0003800000 */
.L_x_2957:
[----:B------:R-:W-:Y:S04]  /*123d0*/  STG.E desc[UR60][R6.64], R18 ;  /* 0x0000001206007986 */ /* 0x000fe8000c10193c */
[----:B------:R-:W-:Y:S01]  /*123e0*/  STG.E desc[UR60][R8.64], R19 ;  /* 0x0000001308007986 */ /* 0x000fe2000c10193c */
[----:B------:R-:W-:Y:S05]  /*123f0*/  EXIT ;  /* 0x000000000000794d */ /* 0x000fea0003800000 */
.L_x_2960:
        /* <DEDUP_REMOVED lines=16> */
.L_x_8265:


//--------------------- .text._ZN2at6native13reduce_kernelILi128ELi4ENS0_8ReduceOpIN3c108BFloat16ENS0_7MeanOpsIS4_fffEEjfLi4ELi8EEEEEvT1_ --------------------------
	.section	.text._ZN2at6native13reduce_kernelILi128ELi4ENS0_8ReduceOpIN3c108BFloat16ENS0_7MeanOpsIS4_fffEEjfLi4ELi8EEEEEvT1_,"ax",@progbits
	.align	128
        .global         _ZN2at6native13reduce_kernelILi128ELi4ENS0_8ReduceOpIN3c108BFloat16ENS0_7MeanOpsIS4_fffEEjfLi4ELi8EEEEEvT1_
        .type           _ZN2at6native13reduce_kernelILi128ELi4ENS0_8ReduceOpIN3c108BFloat16ENS0_7MeanOpsIS4_fffEEjfLi4ELi8EEEEEvT1_,@function
        .size           _ZN2at6native13reduce_kernelILi128ELi4ENS0_8ReduceOpIN3c108BFloat16ENS0_7MeanOpsIS4_fffEEjfLi4ELi8EEEEEvT1_,(.L_x_8266 - _ZN2at6native13reduce_kernelILi128ELi4ENS0_8ReduceOpIN3c108BFloat16ENS0_7MeanOpsIS4_fffEEjfLi4ELi8EEEEEvT1_)
        .other          _ZN2at6native13reduce_kernelILi128ELi4ENS0_8ReduceOpIN3c108BFloat16ENS0_7MeanOpsIS4_fffEEjfLi4ELi8EEEEEvT1_,@"STO_CUDA_ENTRY STV_DEFAULT"
_ZN2at6native13reduce_kernelILi128ELi4ENS0_8ReduceOpIN3c108BFloat16ENS0_7MeanOpsIS4_fffEEjfLi4ELi8EEEEEvT1_:
.text._ZN2at6native13reduce_kernelILi128ELi4ENS0_8ReduceOpIN3c108BFloat16ENS0_7MeanOpsIS4_fffEEjfLi4ELi8EEEEEvT1_:
        /* <DEDUP_REMOVED lines=293> */
.L_x_2961:
        /* <DEDUP_REMOVED lines=30> */
.L_x_2965:
        /* <DEDUP_REMOVED lines=25> */
.L_x_2971:
[----:B------:R-:W-:Y:S05]  /*15c0*/  BSYNC B2 ;  /* 0x0000000000027941 */ /* 0x000fea0003800000 */
.L_x_2970:
        /* <DEDUP_REMOVED lines=11> */
.L_x_2969:
[----:B------:R-:W-:Y:S05]  /*1680*/  BSYNC B1 ;  /* 0x0000000000017941 */ /* 0x000fea0003800000 */
.L_x_2968:
[----:B------:R-:W0:Y:S01]  /*1690*/  LDC R3, c[0x0][0x21c] ;  /* 0x00008700ff037b82 */ /* 0x000e220000000800 */
[----:B------:R-:W-:-:S04]  /*16a0*/  IADD3 R5, P0, -R6, 0x8, RZ ;  /* 0x0000000806057810 */ /* 0x000fc80007f1e1ff */
[----:B------:R-:W-:Y:S02]  /*16b0*/  LEA R18, P1, R5, R18, 0x1 ;  /* 0x0000001205127211 */ /* 0x000fe400078208ff */
[----:B------:R-:W-:-:S04]  /*16c0*/  IADD3.X R4, RZ, -0x1, RZ, P0, !PT ;  /* 0xffffffffff047810 */ /* 0x000fc800007fe4ff */
[----:B------:R-:W-:Y:S02]  /*16d0*/  LEA.HI.X R19, R5, R19, R4, 0x1, P1 ;  /* 0x0000001305137211 */ /* 0x000fe400008f0c04 */
[----:B0-----:R-:W-:-:S07]  /*16e0*/  IADD3 R3, R6, -0x8, R3 ;  /* 0xfffffff806037810 */ /* 0x001fce0007ffe003 */
.L_x_2967:
[----:B------:R-:W-:Y:S05]  /*16f0*/  BSYNC B0 ;  /* 0x0000000000007941 */ /* 0x000fea0003800000 */
.L_x_2966:
        /* <DEDUP_REMOVED lines=22> */
.L_x_2974:
[----:B------:R-:W-:Y:S01]  /*1860*/  IMAD.WIDE.U32 R4, R9, 0x10, R18 ;  /* 0x0000001009047825 */ /* 0x000fe200078e0012 */
[----:B------:R-:W-:-:S05]  /*1870*/  ULDC UR4, c[0x0][0x224] ;  /* 0x0000890000047ab9 */ /* 0x000fca0000000800 */
[----:B------:R-:W2:Y:S01]  /*1880*/  LDG.E.128 R4, desc[UR60][R4.64] ;  /* 0x0000003c04047981 */ /* 0x000ea2000c1e1d00 */
[----:B------:R-:W-:-:S04]  /*1890*/  IADD3 R9, R9, UR4, RZ ;  /* 0x0000000409097c10 */ /* 0x000fc8000fffe0ff */
[----:B------:R-:W-:-:S04]  /*18a0*/  LEA R20, R9, 0x7, 0x3 ;  /* 0x0000000709147811 */ /* 0x000fc800078e18ff */
[----:B------:R-:W-:Y:S02]  /*18b0*/  ISETP.GE.U32.AND P0, PT, R20, R3, PT ;  /* 0x000000031400720c */ /* 0x000fe40003f06070 */
[C---:B--2---:R-:W-:Y:S01]  /*18c0*/  PRMT R14, R4.reuse, 0x7632, R14 ;  /* 0x00007632040e7816 */ /* 0x044fe2000000000e */
[----:B------:R-:W-:Y:S01]  /*18d0*/  IMAD.U32 R25, R4, 0x10000, RZ ;  /* 0x0001000004197824 */ /* 0x000fe200078e00ff */
[----:B------:R-:W-:Y:S02]  /*18e0*/  PRMT R20, R5, 0x7632, R20 ;  /* 0x0000763205147816 */ /* 0x000fe40000000014 */
[C---:B------:R-:W-:Y:S01]  /*18f0*/  PRMT R21, R6.reuse, 0x7632, R21 ;  /* 0x0000763206157816 */ /* 0x040fe20000000015 */
[----:B------:R-:W-:Y:S01]  /*1900*/  FADD.FTZ R0, R25, R0 ;  /* 0x0000000019007221 */ /* 0x000fe20000010000 */
[----:B------:R-:W-:Y:S01]  /*1910*/  PRMT R4, R7, 0x7632, R4 ;  /* 0x0000763207047816 */ /* 0x000fe20000000004 */
[----:B------:R-:W-:Y:S01]  /*1920*/  IMAD.U32 R6, R6, 0x10000, RZ ;  /* 0x0001000006067824 */ /* 0x000fe200078e00ff */
[----:B------:R-:W-:Y:S01]  /*1930*/  SHF.L.U32 R26, R5, 0x10, RZ ;  /* 0x00000010051a7819 */ /* 0x000fe200000006ff */
[----:B------:R-:W-:Y:S01]  /*1940*/  IMAD.U32 R14, R14, 0x10000, RZ ;  /* 0x000100000e0e7824 */ /* 0x000fe200078e00ff */
[----:B------:R-:W-:Y:S01]  /*1950*/  SHF.L.U32 R7, R7, 0x10, RZ ;  /* 0x0000001007077819 */ /* 0x000fe200000006ff */
[----:B------:R-:W-:Y:S01]  /*1960*/  IMAD.U32 R21, R21, 0x10000, RZ ;  /* 0x0001000015157824 */ /* 0x000fe200078e00ff */
[----:B------:R-:W-:Y:S01]  /*1970*/  SHF.L.U32 R5, R20, 0x10, RZ ;  /* 0x0000001014057819 */ /* 0x000fe200000006ff */
[----:B------:R-:W-:Y:S01]  /*1980*/  FADD.FTZ R13, R26, R13 ;  /* 0x0000000d1a0d7221 */ /* 0x000fe20000010000 */
        /* <DEDUP_REMOVED lines=8> */
.L_x_2973:
[----:B------:R-:W-:Y:S05]  /*1a10*/  BSYNC B0 ;  /* 0x0000000000007941 */ /* 0x000fea0003800000 */
.L_x_2972:
        /* <DEDUP_REMOVED lines=8> */
.L_x_2976:
[----:B------:R-:W-:Y:S05]  /*1aa0*/  BSYNC B0 ;  /* 0x0000000000007941 */ /* 0x000fea0003800000 */
.L_x_2975:
        /* <DEDUP_REMOVED lines=10> */
[----:B--2---:R-:W-:-:S04]  /*1b50*/  IMAD.U32 R3, R18, 0x10000, RZ ;  /* 0x0001000012037824 */ /* 0x004fc800078e00ff */
[----:B------:R-:W-:-:S07]  /*1b60*/  FADD.FTZ R0, R0, R3 ;  /* 0x0000000300007221 */ /* 0x000fce0000010000 */
.L_x_2978:
[----:B------:R-:W-:Y:S05]  /*1b70*/  BSYNC B0 ;  /* 0x0000000000007941 */ /* 0x000fea0003800000 */
.L_x_2977:
[----:B------:R-:W-:Y:S01]  /*1b80*/  FADD.FTZ R0, R15, R0 ;  /* 0x000000000f007221 */ /* 0x000fe20000010000 */
[----:B------:R-:W-:Y:S01]  /*1b90*/  HFMA2.MMA R25, -RZ, RZ, 0, 0 ;  /* 0x00000000ff197435 */ /* 0x000fe200000001ff */
[----:B------:R-:W-:Y:S02]  /*1ba0*/  CS2R R26, SRZ ;  /* 0x00000000001a7805 */ /* 0x000fe4000001ff00 */
[----:B------:R-:W-:-:S04]  /*1bb0*/  FADD.FTZ R13, R0, R13 ;  /* 0x0000000d000d7221 */ /* 0x000fc80000010000 */
[----:B------:R-:W-:-:S04]  /*1bc0*/  FADD.FTZ R12, R13, R12 ;  /* 0x0000000c0d0c7221 */ /* 0x000fc80000010000 */
[----:B------:R-:W-:-:S04]  /*1bd0*/  FADD.FTZ R11, R12, R11 ;  /* 0x0000000b0c0b7221 */ /* 0x000fc80000010000 */
[----:B------:R-:W-:-:S04]  /*1be0*/  FADD.FTZ R11, R11, R10 ;  /* 0x0000000a0b0b7221 */ /* 0x000fc80000010000 */
[----:B------:R-:W-:-:S04]  /*1bf0*/  FADD.FTZ R11, R11, R8 ;  /* 0x000000080b0b7221 */ /* 0x000fc80000010000 */
[----:B------:R-:W-:Y:S01]  /*1c00*/  FADD.FTZ R24, R11, R24 ;  /* 0x000000180b187221 */ /* 0x000fe20000010000 */
[----:B------:R-:W-:Y:S06]  /*1c10*/  BRA `(.L_x_2963) ;  /* 0x000000ac000c7947 */ /* 0x000fec0003800000 */
.L_x_2964:
        /* <DEDUP_REMOVED lines=48> */
.L_x_2988:
        /* <DEDUP_REMOVED lines=286> */
.L_x_2984:
        /* <DEDUP_REMOVED lines=9> */
[C---:B------:R-:W-:Y:S02]  /*3190*/  PRMT R26, R27.reuse, 0x7610, R26 ;  /* 0x000076101b1a7816 */ /* 0x040fe4000000001a */
        /* <DEDUP_REMOVED lines=246> */
.L_x_2985:
[----:B------:R-:W-:-:S04]  /*4100*/  LOP3.LUT R31, R34, 0xfffffff8, RZ, 0xc0, !PT ;  /* 0xfffffff8221f7812 */ /* 0x000fc800078ec0ff */
[----:B------:R-:W-:-:S04]  /*4110*/  IADD3 R30, P1, R18, R31, RZ ;  /* 0x0000001f121e7210 */ /* 0x000fc80007f3e0ff */
[----:B------:R-:W-:-:S06]  /*4120*/  IADD3.X R31, RZ, R19, RZ, P1, !PT ;  /* 0x00000013ff1f7210 */ /* 0x000fcc0000ffe4ff */
[----:B------:R-:W2:Y:S01]  /*4130*/  LDG.E.64 R30, desc[UR60][R30.64] ;  /* 0x0000003c1e1e7981 */ /* 0x000ea2000c1e1b00 */
[----:B------:R-:W-:Y:S01]  /*4140*/  IMAD.IADD R43, R39, 0x1, R4 ;  /* 0x00000001272b7824 */ /* 0x000fe200078e0204 */
[----:B------:R-:W-:Y:S02]  /*4150*/  CS2R R36, SRZ ;  /* 0x0000000000247805 */ /* 0x000fe4000001ff00 */
[C---:B--2---:R-:W-:Y:S02]  /*4160*/  PRMT R32, R30.reuse, 0x7610, R32 ;  /* 0x000076101e207816 */ /* 0x044fe40000000020 */
[----:B------:R-:W-:Y:S02]  /*4170*/  PRMT R33, R30, 0x7632, R33 ;  /* 0x000076321e217816 */ /* 0x000fe40000000021 */
[C---:B------:R-:W-:Y:S02]  /*4180*/  PRMT R34, R31.reuse, 0x7610, R34 ;  /* 0x000076101f227816 */ /* 0x040fe40000000022 */
[----:B------:R-:W-:Y:S01]  /*4190*/  PRMT R35, R31, 0x7632, R35 ;  /* 0x000076321f237816 */ /* 0x000fe20000000023 */
        /* <DEDUP_REMOVED lines=234> */
.L_x_2986:
[----:B------:R-:W-:-:S04]  /*5040*/  LOP3.LUT R31, R37, 0xfffffff8, RZ, 0xc0, !PT ;  /* 0xfffffff8251f7812 */ /* 0x000fc800078ec0ff */
[----:B------:R-:W-:-:S04]  /*5050*/  IADD3 R30, P1, R18, R31, RZ ;  /* 0x0000001f121e7210 */ /* 0x000fc80007f3e0ff */
[----:B------:R-:W-:-:S06]  /*5060*/  IADD3.X R31, RZ, R19, RZ, P1, !PT ;  /* 0x00000013ff1f7210 */ /* 0x000fcc0000ffe4ff */
[----:B------:R-:W2:Y:S01]  /*5070*/  LDG.E.64 R30, desc[UR60][R30.64] ;  /* 0x0000003c1e1e7981 */ /* 0x000ea2000c1e1b00 */
[----:B------:R-:W-:Y:S01]  /*5080*/  IMAD.IADD R39, R43, 0x1, R4 ;  /* 0x000000012b277824 */ /* 0x000fe200078e0204 */
[C---:B--2---:R-:W-:Y:S02]  /*5090*/  PRMT R38, R30.reuse, 0x7610, R38 ;  /* 0x000076101e267816 */ /* 0x044fe40000000026 */
[----:B------:R-:W-:Y:S02]  /*50a0*/  PRMT R37, R30, 0x7632, R37 ;  /* 0x000076321e257816 */ /* 0x000fe40000000025 */
[C---:B------:R-:W-:Y:S02]  /*50b0*/  PRMT R41, R31.reuse, 0x7610, R41 ;  /* 0x000076101f297816 */ /* 0x040fe40000000029 */
[----:B------:R-:W-:Y:S01]  /*50c0*/  PRMT R40, R31, 0x7632, R40 ;  /* 0x000076321f287816 */ /* 0x000fe20000000028 */
        /* <DEDUP_REMOVED lines=246> */
.L_x_2987:
[----:B------:R-:W-:Y:S02]  /*6030*/  LOP3.LUT R31, R36, 0xfffffff8, RZ, 0xc0, !PT ;  /* 0xfffffff8241f7812 */ /* 0x000fe400078ec0ff */
[----:B------:R-:W-:Y:S01]  /*6040*/  SHF.L.U32 R43, R0, 0x10, RZ ;  /* 0x00000010002b7819 */ /* 0x000fe200000006ff */
[----:B------:R-:W-:Y:S01]  /*6050*/  IMAD.U32 R42, R26, 0x10000, RZ ;  /* 0x000100001a2a7824 */ /* 0x000fe200078e00ff */
[----:B------:R-:W-:Y:S01]  /*6060*/  IADD3 R30, P1, R18, R31, RZ ;  /* 0x0000001f121e7210 */ /* 0x000fe20007f3e0ff */
[----:B------:R-:W-:Y:S01]  /*6070*/  IMAD.U32 R47, R34, 0x10000, RZ ;  /* 0x00010000222f7824 */ /* 0x000fe200078e00ff */
[----:B------:R-:W-:Y:S02]  /*6080*/  ULDC UR4, c[0x0][0x21c] ;  /* 0x0000870000047ab9 */ /* 0x000fe40000000800 */
[----:B------:R-:W-:-:S06]  /*6090*/  IADD3.X R31, RZ, R19, RZ, P1, !PT ;  /* 0x00000013ff1f7210 */ /* 0x000fcc0000ffe4ff */
[----:B------:R-:W2:Y:S01]  /*60a0*/  LDG.E.64 R30, desc[UR60][R30.64] ;  /* 0x0000003c1e1e7981 */ /* 0x000ea2000c1e1b00 */
[----:B------:R-:W-:Y:S02]  /*60b0*/  IMAD.U32 R36, R3, 0x10000, RZ ;  /* 0x0001000003247824 */ /* 0x000fe400078e00ff */
[----:B------:R-:W-:Y:S01]  /*60c0*/  FADD.FTZ R24, R43, R24 ;  /* 0x000000182b187221 */ /* 0x000fe20000010000 */
[----:B------:R-:W-:Y:S02]  /*60d0*/  IMAD.IADD R39, R39, 0x1, R4 ;  /* 0x0000000127277824 */ /* 0x000fe400078e0204 */
[----:B------:R-:W-:Y:S01]  /*60e0*/  FADD.FTZ R21, R42, R21 ;  /* 0x000000152a157221 */ /* 0x000fe20000010000 */
[----:B------:R-:W-:Y:S01]  /*60f0*/  FADD.FTZ R25, R36, R25 ;  /* 0x0000001924197221 */ /* 0x000fe20000010000 */
[----:B------:R-:W-:Y:S01]  /*6100*/  SHF.L.U32 R36, R33, 0x10, RZ ;  /* 0x0000001021247819 */ /* 0x000fe200000006ff */
[----:B------:R-:W-:Y:S01]  /*6110*/  FADD.FTZ R14, R47, R14 ;  /* 0x0000000e2f0e7221 */ /* 0x000fe20000010000 */
[----:B------:R-:W-:Y:S01]  /*6120*/  SHF.L.U32 R43, R27, 0x10, RZ ;  /* 0x000000101b2b7819 */ /* 0x000fe200000006ff */
[----:B------:R-:W-:Y:S01]  /*6130*/  IMAD R47, R4, 0x3, R39 ;  /* 0x00000003042f7824 */ /* 0x000fe200078e0227 */
[----:B------:R-:W-:Y:S01]  /*6140*/  SHF.L.U32 R42, R35, 0x10, RZ ;  /* 0x00000010232a7819 */ /* 0x000fe200000006ff */
[----:B------:R-:W-:Y:S01]  /*6150*/  FADD.FTZ R15, R36, R15 ;  /* 0x0000000f240f7221 */ /* 0x000fe20000010000 */
[----:B------:R-:W-:-:S02]  /*6160*/  IMAD.U32 R36, RZ, RZ, UR4 ;  /* 0x00000004ff247e24 */ /* 0x000fc4000f8e00ff */
[----:B------:R-:W-:Y:S01]  /*6170*/  FADD.FTZ R20, R43, R20 ;  /* 0x000000142b147221 */ /* 0x000fe20000010000 */
[----:B------:R-:W-:Y:S02]  /*6180*/  IMAD.U32 R45, R32, 0x10000, RZ ;  /* 0x00010000202d7824 */ /* 0x000fe400078e00ff */
[----:B------:R-:W-:Y:S01]  /*6190*/  FADD.FTZ R13, R42, R13 ;  /* 0x0000000d2a0d7221 */ /* 0x000fe20000010000 */
[----:B------:R-:W-:Y:S01]  /*61a0*/  SHF.L.U32 R43, R38, 0x10, RZ ;  /* 0x00000010262b7819 */ /* 0x000fe200000006ff */
[----:B------:R-:W-:Y:S01]  /*61b0*/  IMAD.U32 R42, R37, 0x10000, RZ ;  /* 0x00010000252a7824 */ /* 0x000fe200078e00ff */
[----:B------:R-:W-:Y:S01]  /*61c0*/  ISETP.GE.U32.AND P1, PT, R47, R36, PT ;  /* 0x000000242f00720c */ /* 0x000fe20003f26070 */
[----:B------:R-:W-:Y:S01]  /*61d0*/  FADD.FTZ R16, R45, R16 ;  /* 0x000000102d107221 */ /* 0x000fe20000010000 */
[----:B------:R-:W-:Y:S01]  /*61e0*/  SHF.L.U32 R45, R41, 0x10, RZ ;  /* 0x00000010292d7819 */ /* 0x000fe200000006ff */
[----:B------:R-:W-:Y:S01]  /*61f0*/  FADD.FTZ R12, R43, R12 ;  /* 0x0000000c2b0c7221 */ /* 0x000fe20000010000 */
[----:B------:R-:W-:Y:S01]  /*6200*/  FADD.FTZ R11, R42, R11 ;  /* 0x0000000b2a0b7221 */ /* 0x000fe20000010000 */
[----:B------:R-:W-:-:S02]  /*6210*/  SHF.L.U32 R44, R40, 0x10, RZ ;  /* 0x00000010282c7819 */ /* 0x000fc400000006ff */
[----:B------:R-:W-:-:S03]  /*6220*/  FADD.FTZ R10, R45, R10 ;  /* 0x0000000a2d0a7221 */ /* 0x000fc60000010000 */
[----:B------:R-:W-:Y:S01]  /*6230*/  FADD.FTZ R9, R44, R9 ;  /* 0x000000092c097221 */ /* 0x000fe20000010000 */
[C---:B--2---:R-:W-:Y:S01]  /*6240*/  PRMT R42, R30.reuse, 0x7632, R42 ;  /* 0x000076321e2a7816 */ /* 0x044fe2000000002a */
[----:B------:R-:W-:Y:S01]  /*6250*/  IMAD.U32 R45, R30, 0x10000, RZ ;  /* 0x000100001e2d7824 */ /* 0x000fe200078e00ff */
[C---:B------:R-:W-:Y:S02]  /*6260*/  PRMT R43, R31.reuse, 0x7632, R43 ;  /* 0x000076321f2b7816 */ /* 0x040fe4000000002b */
[----:B------:R-:W-:Y:S01]  /*6270*/  SHF.L.U32 R47, R31, 0x10, RZ ;  /* 0x000000101f2f7819 */ /* 0x000fe200000006ff */
[----:B------:R-:W-:Y:S01]  /*6280*/  IMAD.U32 R42, R42, 0x10000, RZ ;  /* 0x000100002a2a7824 */ /* 0x000fe200078e00ff */
[----:B------:R-:W-:Y:S01]  /*6290*/  SHF.L.U32 R46, R43, 0x10, RZ ;  /* 0x000000102b2e7819 */ /* 0x000fe200000006ff */
[----:B------:R-:W-:Y:S02]  /*62a0*/  FADD.FTZ R8, R45, R8 ;  /* 0x000000082d087221 */ /* 0x000fe40000010000 */
[----:B------:R-:W-:Y:S01]  /*62b0*/  FADD.FTZ R6, R47, R6 ;  /* 0x000000062f067221 */ /* 0x000fe20000010000 */
[----:B------:R-:W-:Y:S01]  /*62c0*/  FADD.FTZ R7, R42, R7 ;  /* 0x000000072a077221 */ /* 0x000fe20000010000 */
[----:B------:R-:W-:Y:S01]  /*62d0*/  FADD.FTZ R5, R46, R5 ;  /* 0x000000052e057221 */ /* 0x000fe20000010000 */
[----:B------:R-:W-:Y:S06]  /*62e0*/  @!P1 BRA `(.L_x_2988) ;  /* 0xffffffbc000c9947 */ /* 0x000fec000383ffff */
[----:B------:R-:W-:Y:S05]  /*62f0*/  BSYNC B1 ;  /* 0x0000000000017941 */ /* 0x000fea0003800000 */
.L_x_2983:
[C---:B------:R-:W-:Y:S02]  /*6300*/  PRMT R44, R31.reuse, 0x7610, R44 ;  /* 0x000076101f2c7816 */ /* 0x040fe4000000002c */
[----:B------:R-:W-:Y:S02]  /*6310*/  PRMT R42, R30, 0x7632, R42 ;  /* 0x000076321e2a7816 */ /* 0x000fe4000000002a */
[----:B------:R-:W-:-:S07]  /*6320*/  PRMT R31, R31, 0x7632, R31 ;  /* 0x000076321f1f7816 */ /* 0x000fce000000001f */
.L_x_2982:
[----:B------:R-:W-:Y:S05]  /*6330*/  BSYNC B0 ;  /* 0x0000000000007941 */ /* 0x000fea0003800000 */
.L_x_2981:
        /* <DEDUP_REMOVED lines=8> */
[----:B------:R-:W-:Y:S01]  /*63c0*/  IMAD.MOV.U32 R27, RZ, RZ, R39 ;  /* 0x000000ffff1b7224 */ /* 0x000fe200078e0027 */
[----:B------:R-:W-:Y:S01]  /*63d0*/  ULDC.64 UR4, c[0x0][0x260] ;  /* 0x0000980000047ab9 */ /* 0x000fe20000000a00 */
[----:B------:R-:W-:-:S07]  /*63e0*/  ISETP.NE.AND P2, PT, R43, 0x1, PT ;  /* 0x000000012b00780c */ /* 0x000fce0003f45270 */
        /* <DEDUP_REMOVED lines=269> */
.L_x_2991:
[----:B0-----:R-:W-:-:S04]  /*74c0*/  LOP3.LUT R29, R0, 0xfffffff8, RZ, 0xc0, !PT ;  /* 0xfffffff8001d7812 */ /* 0x001fc800078ec0ff */
[----:B------:R-:W-:-:S04]  /*74d0*/  IADD3 R28, P2, R18, R29, RZ ;  /* 0x0000001d121c7210 */ /* 0x000fc80007f5e0ff */
[----:B------:R-:W-:-:S05]  /*74e0*/  IADD3.X R29, RZ, R19, RZ, P2, !PT ;  /* 0x00000013ff1d7210 */ /* 0x000fca00017fe4ff */
        /* <DEDUP_REMOVED lines=282> */
.L_x_2992:
[----:B------:R-:W-:-:S04]  /*8690*/  LOP3.LUT R29, R45, 0xfffffff8, RZ, 0xc0, !PT ;  /* 0xfffffff82d1d7812 */ /* 0x000fc800078ec0ff */
[----:B------:R-:W-:-:S04]  /*86a0*/  IADD3 R28, P2, R18, R29, RZ ;  /* 0x0000001d121c7210 */ /* 0x000fc80007f5e0ff */
[----:B------:R-:W-:-:S06]  /*86b0*/  IADD3.X R29, RZ, R19, RZ, P2, !PT ;  /* 0x00000013ff1d7210 */ /* 0x000fcc00017fe4ff */
        /* <DEDUP_REMOVED lines=282> */
.L_x_2993:
        /* <DEDUP_REMOVED lines=285> */
.L_x_2994:
[----:B------:R-:W-:-:S04]  /*aa30*/  LOP3.LUT R29, R42, 0xfffffff8, RZ, 0xc0, !PT ;  /* 0xfffffff82a1d7812 */ /* 0x000fc800078ec0ff */
[----:B------:R-:W-:-:S04]  /*aa40*/  IADD3 R18, P1, R18, R29, RZ ;  /* 0x0000001d12127210 */ /* 0x000fc80007f3e0ff */
[----:B------:R-:W-:-:S06]  /*aa50*/  IADD3.X R19, RZ, R19, RZ, P1, !PT ;  /* 0x00000013ff137210 */ /* 0x000fcc0000ffe4ff */
[----:B------:R-:W2:Y:S02]  /*aa60*/  LDG.E.64 R18, desc[UR60][R18.64] ;  /* 0x0000003c12127981 */ /* 0x000ea4000c1e1b00 */
[C---:B--2---:R-:W-:Y:S02]  /*aa70*/  PRMT R30, R18.reuse, 0x7610, R30 ;  /* 0x00007610121e7816 */ /* 0x044fe4000000001e */
[----:B------:R-:W-:Y:S02]  /*aa80*/  PRMT R42, R18, 0x7632, R42 ;  /* 0x00007632122a7816 */ /* 0x000fe4000000002a */
[C---:B------:R-:W-:Y:S02]  /*aa90*/  PRMT R44, R19.reuse, 0x7610, R44 ;  /* 0x00007610132c7816 */ /* 0x040fe4000000002c */
[----:B------:R-:W-:-:S07]  /*aaa0*/  PRMT R31, R19, 0x7632, R31 ;  /* 0x00007632131f7816 */ /* 0x000fce000000001f */
.L_x_2990:
[----:B------:R-:W-:Y:S05]  /*aab0*/  BSYNC B0 ;  /* 0x0000000000007941 */ /* 0x000fea0003800000 */
.L_x_2989:
[----:B------:R-:W-:Y:S04]  /*aac0*/  BSSY B0, `(.L_x_2995) ;  /* 0x000002a000007945 */ /* 0x000fe80003800000 */
[----:B------:R-:W-:Y:S05]  /*aad0*/  @P0 BRA `(.L_x_2996) ;  /* 0x0000000000a00947 */ /* 0x000fea0003800000 */
[----:B------:R-:W-:Y:S01]  /*aae0*/  IMAD.IADD R39, R39, 0x1, R4 ;  /* 0x0000000127277824 */ /* 0x000fe200078e0204 */
[----:B------:R-:W-:Y:S01]  /*aaf0*/  SHF.L.U32 R18, R3, 0x10, RZ ;  /* 0x0000001003127819 */ /* 0x000fe200000006ff */
[----:B------:R-:W-:Y:S01]  /*ab00*/  IMAD.U32 R26, R26, 0x10000, RZ ;  /* 0x000100001a1a7824 */ /* 0x000fe200078e00ff */
[----:B------:R-:W-:Y:S02]  /*ab10*/  SHF.L.U32 R3, R0, 0x10, RZ ;  /* 0x0000001000037819 */ /* 0x000fe400000006ff */
[----:B------:R-:W-:Y:S01]  /*ab20*/  ISETP.GE.U32.AND P0, PT, R39, R36, PT ;  /* 0x000000242700720c */ /* 0x000fe20003f06070 */
[----:B------:R-:W-:Y:S01]  /*ab30*/  FADD.FTZ R25, R25, R18 ;  /* 0x0000001219197221 */ /* 0x000fe20000010000 */
[----:B------:R-:W-:Y:S01]  /*ab40*/  SHF.L.U32 R27, R27, 0x10, RZ ;  /* 0x000000101b1b7819 */ /* 0x000fe200000006ff */
[----:B------:R-:W-:Y:S01]  /*ab50*/  FADD.FTZ R24, R24, R3 ;  /* 0x0000000318187221 */ /* 0x000fe20000010000 */
[----:B------:R-:W-:-:S03]  /*ab60*/  FADD.FTZ R21, R21, R26 ;  /* 0x0000001a15157221 */ /* 0x000fc60000010000 */
[----:B------:R-:W-:-:S06]  /*ab70*/  FADD.FTZ R20, R20, R27 ;  /* 0x0000001b14147221 */ /* 0x000fcc0000010000 */
[----:B------:R-:W-:Y:S05]  /*ab80*/  @P0 BRA `(.L_x_2996) ;  /* 0x0000000000740947 */ /* 0x000fea0003800000 */
[----:B------:R-:W-:Y:S01]  /*ab90*/  IADD3 R27, R39, R4, RZ ;  /* 0x00000004271b7210 */ /* 0x000fe20007ffe0ff */
[----:B------:R-:W-:Y:S01]  /*aba0*/  IMAD.U32 R3, R32, 0x10000, RZ ;  /* 0x0001000020037824 */ /* 0x000fe200078e00ff */
[----:B------:R-:W-:Y:S01]  /*abb0*/  SHF.L.U32 R0, R33, 0x10, RZ ;  /* 0x0000001021007819 */ /* 0x000fe200000006ff */
[----:B------:R-:W-:Y:S01]  /*abc0*/  IMAD.U32 R18, R35, 0x10000, RZ ;  /* 0x0001000023127824 */ /* 0x000fe200078e00ff */
        /* <DEDUP_REMOVED lines=9> */
[----:B------:R-:W-:Y:S02]  /*ac60*/  SHF.L.U32 R41, R41, 0x10, RZ ;  /* 0x0000001029297819 */ /* 0x000fe400000006ff */
[----:B------:R-:W-:Y:S01]  /*ac70*/  ISETP.GE.U32.AND P0, PT, R3, R36, PT ;  /* 0x000000240300720c */ /* 0x000fe20003f06070 */
[----:B------:R-:W-:Y:S01]  /*ac80*/  FADD.FTZ R11, R11, R0 ;  /* 0x000000000b0b7221 */ /* 0x000fe20000010000 */
[----:B------:R-:W-:Y:S01]  /*ac90*/  SHF.L.U32 R3, R38, 0x10, RZ ;  /* 0x0000001026037819 */ /* 0x000fe200000006ff */
[----:B------:R-:W-:Y:S01]  /*aca0*/  FADD.FTZ R10, R10, R41 ;  /* 0x000000290a0a7221 */ /* 0x000fe20000010000 */
[----:B------:R-:W-:-:S03]  /*acb0*/  SHF.L.U32 R40, R40, 0x10, RZ ;  /* 0x0000001028287819 */ /* 0x000fc600000006ff */
[----:B------:R-:W-:Y:S02]  /*acc0*/  FADD.FTZ R12, R12, R3 ;  /* 0x000000030c0c7221 */ /* 0x000fe40000010000 */
[----:B------:R-:W-:-:S04]  /*acd0*/  FADD.FTZ R9, R9, R40 ;  /* 0x0000002809097221 */ /* 0x000fc80000010000 */
[----:B------:R-:W-:Y:S01]  /*ace0*/  @!P0 SHF.L.U32 R42, R42, 0x10, RZ ;  /* 0x000000102a2a8819 */ /* 0x000fe200000006ff */
[----:B------:R-:W-:Y:S01]  /*acf0*/  @!P0 IMAD.U32 R3, R30, 0x10000, RZ ;  /* 0x000100001e038824 */ /* 0x000fe200078e00ff */
[----:B------:R-:W-:Y:S01]  /*ad00*/  @!P0 SHF.L.U32 R19, R44, 0x10, RZ ;  /* 0x000000102c138819 */ /* 0x000fe200000006ff */
[----:B------:R-:W-:Y:S02]  /*ad10*/  @!P0 IMAD.U32 R0, R31, 0x10000, RZ ;  /* 0x000100001f008824 */ /* 0x000fe400078e00ff */
[----:B------:R-:W-:Y:S01]  /*ad20*/  @!P0 FADD.FTZ R8, R8, R3 ;  /* 0x0000000308088221 */ /* 0x000fe20000010000 */
[----:B------:R-:W-:Y:S01]  /*ad30*/  @!P0 FADD.FTZ R7, R7, R42 ;  /* 0x0000002a07078221 */ /* 0x000fe20000010000 */
[----:B------:R-:W-:Y:S01]  /*ad40*/  @!P0 FADD.FTZ R6, R6, R19 ;  /* 0x0000001306068221 */ /* 0x000fe20000010000 */
[----:B------:R-:W-:-:S07]  /*ad50*/  @!P0 FADD.FTZ R5, R5, R0 ;  /* 0x0000000005058221 */ /* 0x000fce0000010000 */
.L_x_2996:
[----:B------:R-:W-:Y:S05]  /*ad60*/  BSYNC B0 ;  /* 0x0000000000007941 */ /* 0x000fea0003800000 */
.L_x_2995:
        /* <DEDUP_REMOVED lines=13> */
.L_x_2980:
        /* <DEDUP_REMOVED lines=32> */
.L_x_3000:
        /* <DEDUP_REMOVED lines=10> */
[----:B------:R-:W2:Y:S02]  /*b0e0*/  LDG.E.64 R20, desc[UR60][R20.64] ;  /* 0x0000003c14147981 */ /* 0x000ea4000c1e1b00 */
[----:B------:R-:W-:Y:S01]  /*b0f0*/  SHF.R.U32.HI R31, RZ, 0x2, R16 ;  /* 0x00000002ff1f7819 */ /* 0x000fe20000011610 */
[----:B------:R-:W-:Y:S02]  /*b100*/  IMAD R16, R38, R39, RZ ;  /* 0x0000002726107224 */ /* 0x000fe400078e02ff */
[----:B------:R-:W3:Y:S02]  /*b110*/  LDG.E.64 R28, desc[UR60][R28.64] ;  /* 0x0000003c1c1c7981 */ /* 0x000ee4000c1e1b00 */
[----:B------:R-:W-:Y:S01]  /*b120*/  IMAD.WIDE.U32 R30, R31, 0x8, R18 ;  /* 0x000000081f1e7825 */ /* 0x000fe200078e0012 */
[----:B------:R-:W-:-:S05]  /*b130*/  SHF.R.U32.HI R33, RZ, 0x2, R16 ;  /* 0x00000002ff217819 */ /* 0x000fca0000011610 */
[----:B------:R-:W4:Y:S01]  /*b140*/  LDG.E.64 R30, desc[UR60][R30.64] ;  /* 0x0000003c1e1e7981 */ /* 0x000f22000c1e1b00 */
[----:B------:R-:W-:-:S06]  /*b150*/  IMAD.WIDE.U32 R32, R33, 0x8, R18 ;  /* 0x0000000821207825 */ /* 0x000fcc00078e0012 */
[----:B------:R-:W5:Y:S01]  /*b160*/  LDG.E.64 R32, desc[UR60][R32.64] ;  /* 0x0000003c20207981 */ /* 0x000f62000c1e1b00 */
[----:B------:R-:W-:-:S05]  /*b170*/  IADD3 R39, R39, R4, RZ ;  /* 0x0000000427277210 */ /* 0x000fca0007ffe0ff */
[----:B------:R-:W-:-:S05]  /*b180*/  IMAD R37, R4, 0x3, R39 ;  /* 0x0000000304257824 */ /* 0x000fca00078e0227 */
[----:B------:R-:W-:Y:S02]  /*b190*/  ISETP.GE.U32.AND P0, PT, R37, R36, PT ;  /* 0x000000242500720c */ /* 0x000fe40003f06070 */
[C---:B--2---:R-:W-:Y:S01]  /*b1a0*/  PRMT R16, R20.reuse, 0x7632, R16 ;  /* 0x0000763214107816 */ /* 0x044fe20000000010 */
[----:B------:R-:W-:Y:S01]  /*b1b0*/  IMAD.U32 R34, R20, 0x10000, RZ ;  /* 0x0001000014227824 */ /* 0x000fe200078e00ff */
[----:B------:R-:W-:Y:S02]  /*b1c0*/  PRMT R27, R21, 0x7632, R27 ;  /* 0x00007632151b7816 */ /* 0x000fe4000000001b */
[----:B------:R-:W-:Y:S01]  /*b1d0*/  SHF.L.U32 R35, R16, 0x10, RZ ;  /* 0x0000001010237819 */ /* 0x000fe200000006ff */
[----:B------:R-:W-:Y:S01]  /*b1e0*/  FADD.FTZ R3, R34, R3 ;  /* 0x0000000322037221 */ /* 0x000fe20000010000 */
[C---:B---3--:R-:W-:Y:S01]  /*b1f0*/  PRMT R16, R28.reuse, 0x7632, R16 ;  /* 0x000076321c107816 */ /* 0x048fe20000000010 */
[----:B------:R-:W-:Y:S01]  /*b200*/  IMAD.U32 R27, R27, 0x10000, RZ ;  /* 0x000100001b1b7824 */ /* 0x000fe200078e00ff */
[----:B------:R-:W-:Y:S01]  /*b210*/  SHF.L.U32 R40, R21, 0x10, RZ ;  /* 0x0000001015287819 */ /* 0x000fe200000006ff */
[----:B------:R-:W-:Y:S01]  /*b220*/  FADD.FTZ R6, R35, R6 ;  /* 0x0000000623067221 */ /* 0x000fe20000010000 */
[----:B------:R-:W-:Y:S01]  /*b230*/  SHF.L.U32 R35, R28, 0x10, RZ ;  /* 0x000000101c237819 */ /* 0x000fe200000006ff */
[----:B------:R-:W-:Y:S01]  /*b240*/  FADD.FTZ R8, R27, R8 ;  /* 0x000000081b087221 */ /* 0x000fe20000010000 */
[----:B------:R-:W-:Y:S01]  /*b250*/  PRMT R27, R29, 0x7632, R27 ;  /* 0x000076321d1b7816 */ /* 0x000fe2000000001b */
[----:B------:R-:W-:Y:S01]  /*b260*/  IMAD.U32 R34, R16, 0x10000, RZ ;  /* 0x0001000010227824 */ /* 0x000fe200078e00ff */
[----:B----4-:R-:W-:Y:S01]  /*b270*/  PRMT R16, R30, 0x7632, R16 ;  /* 0x000076321e107816 */ /* 0x010fe20000000010 */
[----:B------:R-:W-:Y:S01]  /*b280*/  FADD.FTZ R7, R40, R7 ;  /* 0x0000000728077221 */ /* 0x000fe20000010000 */
[----:B------:R-:W-:Y:S01]  /*b290*/  SHF.L.U32 R40, R27, 0x10, RZ ;  /* 0x000000101b287819 */ /* 0x000fe200000006ff */
[----:B------:R-:W-:Y:S01]  /*b2a0*/  FADD.FTZ R10, R35, R10 ;  /* 0x0000000a230a7221 */ /* 0x000fe20000010000 */
[----:B------:R-:W-:Y:S01]  /*b2b0*/  SHF.L.U32 R27, R16, 0x10, RZ ;  /* 0x00000010101b7819 */ /* 0x000fe200000006ff */
[----:B------:R-:W-:Y:S01]  /*b2c0*/  FADD.FTZ R9, R34, R9 ;  /* 0x0000000922097221 */ /* 0x000fe20000010000 */
[C---:B------:R-:W-:Y:S01]  /*b2d0*/  PRMT R16, R31.reuse, 0x7632, R16 ;  /* 0x000076321f107816 */ /* 0x040fe20000000010 */
[----:B------:R-:W-:Y:S01]  /*b2e0*/  IMAD.U32 R42, R31, 0x10000, RZ ;  /* 0x000100001f2a7824 */ /* 0x000fe200078e00ff */
[----:B------:R-:W-:Y:S01]  /*b2f0*/  SHF.L.U32 R37, R29, 0x10, RZ ;  /* 0x000000101d257819 */ /* 0x000fe200000006ff */
[----:B------:R-:W-:Y:S01]  /*b300*/  FADD.FTZ R14, R27, R14 ;  /* 0x0000000e1b0e7221 */ /* 0x000fe20000010000 */
[----:B------:R-:W-:Y:S01]  /*b310*/  SHF.L.U32 R34, R30, 0x10, RZ ;  /* 0x000000101e227819 */ /* 0x000fe200000006ff */
[----:B------:R-:W-:Y:S01]  /*b320*/  FADD.FTZ R11, R40, R11 ;  /* 0x0000000b280b7221 */ /* 0x000fe20000010000 */
[----:B------:R-:W-:Y:S01]  /*b330*/  SHF.L.U32 R35, R16, 0x10, RZ ;  /* 0x0000001010237819 */ /* 0x000fe200000006ff */
[----:B------:R-:W-:Y:S01]  /*b340*/  FADD.FTZ R12, R37, R12 ;  /* 0x0000000c250c7221 */ /* 0x000fe20000010000 */
[----:B-----5:R-:W-:Y:S01]  /*b350*/  PRMT R16, R32, 0x7632, R16 ;  /* 0x0000763220107816 */ /* 0x020fe20000000010 */
[----:B------:R-:W-:Y:S01]  /*b360*/  FADD.FTZ R13, R34, R13 ;  /* 0x0000000d220d7221 */ /* 0x000fe20000010000 */
[C---:B------:R-:W-:Y:S01]  /*b370*/  PRMT R27, R33.reuse, 0x7632, R27 ;  /* 0x00007632211b7816 */ /* 0x040fe2000000001b */
[----:B------:R-:W-:Y:S01]  /*b380*/  IMAD.U32 R37, R32, 0x10000, RZ ;  /* 0x0001000020257824 */ /* 0x000fe200078e00ff */
[----:B------:R-:W-:Y:S01]  /*b390*/  SHF.L.U32 R41, R33, 0x10, RZ ;  /* 0x0000001021297819 */ /* 0x000fe200000006ff */
[----:B------:R-:W-:Y:S01]  /*b3a0*/  FADD.FTZ R15, R42, R15 ;  /* 0x0000000f2a0f7221 */ /* 0x000fe20000010000 */
[----:B------:R-:W-:Y:S01]  /*b3b0*/  SHF.L.U32 R16, R16, 0x10, RZ ;  /* 0x0000001010107819 */ /* 0x000fe200000006ff */
[----:B------:R-:W-:-:S02]  /*b3c0*/  IMAD.U32 R34, R27, 0x10000, RZ ;  /* 0x000100001b227824 */ /* 0x000fc400078e00ff */
[----:B------:R-:W-:Y:S01]  /*b3d0*/  FADD.FTZ R0, R35, R0 ;  /* 0x0000000023007221 */ /* 0x000fe20000010000 */
[----:B------:R-:W-:Y:S01]  /*b3e0*/  FADD.FTZ R24, R37, R24 ;  /* 0x0000001825187221 */ /* 0x000fe20000010000 */
[----:B------:R-:W-:Y:S01]  /*b3f0*/  FADD.FTZ R26, R41, R26 ;  /* 0x0000001a291a7221 */ /* 0x000fe20000010000 */
[----:B------:R-:W-:Y:S01]  /*b400*/  FADD.FTZ R25, R16, R25 ;  /* 0x0000001910197221 */ /* 0x000fe20000010000 */
[----:B------:R-:W-:Y:S01]  /*b410*/  FADD.FTZ R5, R34, R5 ;  /* 0x0000000522057221 */ /* 0x000fe20000010000 */
[----:B------:R-:W-:Y:S06]  /*b420*/  @!P0 BRA `(.L_x_3000) ;  /* 0xfffffffc00048947 */ /* 0x000fec000383ffff */
[----:B------:R-:W-:Y:S05]  /*b430*/  BSYNC B1 ;  /* 0x0000000000017941 */ /* 0x000fea0003800000 */
.L_x_2999:
[C---:B------:R-:W-:Y:S02]  /*b440*/  PRMT R41, R30.reuse, 0x7610, R41 ;  /* 0x000076101e297816 */ /* 0x040fe40000000029 */
[----:B------:R-:W-:Y:S02]  /*b450*/  PRMT R42, R30, 0x7632, R42 ;  /* 0x000076321e2a7816 */ /* 0x000fe4000000002a */
[C---:B------:R-:W-:Y:S02]  /*b460*/  PRMT R43, R31.reuse, 0x7610, R43 ;  /* 0x000076101f2b7816 */ /* 0x040fe4000000002b */
[----:B------:R-:W-:Y:S02]  /*b470*/  PRMT R44, R31, 0x7632, R44 ;  /* 0x000076321f2c7816 */ /* 0x000fe4000000002c */
[----:B------:R-:W-:Y:S02]  /*b480*/  PRMT R16, R20, 0x7610, R16 ;  /* 0x0000761014107816 */ /* 0x000fe40000000010 */
[----:B------:R-:W-:-:S02]  /*b490*/  PRMT R30, R32, 0x7610, R30 ;  /* 0x00007610201e7816 */ /* 0x000fc4000000001e */
[----:B------:R-:W-:Y:S02]  /*b4a0*/  PRMT R31, R33, 0x7610, R31 ;  /* 0x00007610211f7816 */ /* 0x000fe4000000001f */
[----:B------:R-:W-:Y:S02]  /*b4b0*/  PRMT R20, R20, 0x7632, R20 ;  /* 0x0000763214147816 */ /* 0x000fe40000000014 */
[----:B------:R-:W-:Y:S02]  /*b4c0*/  PRMT R27, R21, 0x7632, R27 ;  /* 0x00007632151b7816 */ /* 0x000fe4000000001b */
[C---:B------:R-:W-:Y:S02]  /*b4d0*/  PRMT R34, R28.reuse, 0x7610, R34 ;  /* 0x000076101c227816 */ /* 0x040fe40000000022 */
[----:B------:R-:W-:Y:S02]  /*b4e0*/  PRMT R35, R28, 0x7632, R35 ;  /* 0x000076321c237816 */ /* 0x000fe40000000023 */
[----:B------:R-:W-:-:S02]  /*b4f0*/  PRMT R37, R29, 0x7610, R37 ;  /* 0x000076101d257816 */ /* 0x000fc40000000025 */
[----:B------:R-:W-:Y:S02]  /*b500*/  PRMT R40, R29, 0x7632, R40 ;  /* 0x000076321d287816 */ /* 0x000fe40000000028 */
[----:B------:R-:W-:Y:S02]  /*b510*/  PRMT R32, R32, 0x7632, R32 ;  /* 0x0000763220207816 */ /* 0x000fe40000000020 */
[----:B------:R-:W-:-:S07]  /*b520*/  PRMT R33, R33, 0x7632, R33 ;  /* 0x0000763221217816 */ /* 0x000fce0000000021 */
.L_x_2998:
[----:B------:R-:W-:Y:S05]  /*b530*/  BSYNC B0 ;  /* 0x0000000000007941 */ /* 0x000fea0003800000 */
.L_x_2997:
[----:B------:R-:W-:Y:S01]  /*b540*/  ISETP.GE.U32.AND P1, PT, R39, R36, PT ;  /* 0x000000242700720c */ /* 0x000fe20003f26070 */
[----:B------:R-:W-:-:S12]  /*b550*/  BSSY B0, `(.L_x_3001) ;  /* 0x0000029000007945 */ /* 0x000fd80003800000 */
[----:B------:R-:W-:Y:S05]  /*b560*/  @P1 BRA `(.L_x_3002) ;  /* 0x00000000009c1947 */ /* 0x000fea0003800000 */
[----:B------:R-:W-:-:S05]  /*b570*/  IMAD R16, R38, R39, RZ ;  /* 0x0000002726107224 */ /* 0x000fca00078e02ff */
[----:B------:R-:W-:-:S05]  /*b580*/  SHF.R.U32.HI R29, RZ, 0x2, R16 ;  /* 0x00000002ff1d7819 */ /* 0x000fca0000011610 */
[----:B------:R-:W-:-:S05]  /*b590*/  IMAD.WIDE.U32 R28, R29, 0x8, R18 ;  /* 0x000000081d1c7825 */ /* 0x000fca00078e0012 */
[----:B------:R-:W2:Y:S01]  /*b5a0*/  LDG.E.64 R20, desc[UR60][R28.64] ;  /* 0x0000003c1c147981 */ /* 0x000ea2000c1e1b00 */
[----:B------:R-:W-:-:S04]  /*b5b0*/  IADD3 R45, R39, R4, RZ ;  /* 0x00000004272d7210 */ /* 0x000fc80007ffe0ff */
[----:B------:R-:W-:Y:S02]  /*b5c0*/  ISETP.GE.U32.AND P0, PT, R45, R36, PT ;  /* 0x000000242d00720c */ /* 0x000fe40003f06070 */
[C---:B--2---:R-:W-:Y:S02]  /*b5d0*/  PRMT R16, R20.reuse, 0x7610, R16 ;  /* 0x0000761014107816 */ /* 0x044fe40000000010 */
[----:B------:R-:W-:Y:S02]  /*b5e0*/  PRMT R20, R20, 0x7632, R20 ;  /* 0x0000763214147816 */ /* 0x000fe40000000014 */
[----:B------:R-:W-:-:S07]  /*b5f0*/  PRMT R27, R21, 0x7632, R27 ;  /* 0x00007632151b7816 */ /* 0x000fce000000001b */
        /* <DEDUP_REMOVED lines=30> */
.L_x_3002:
[----:B------:R-:W-:Y:S05]  /*b7e0*/  BSYNC B0 ;  /* 0x0000000000007941 */ /* 0x000fea0003800000 */
.L_x_3001:
[----:B------:R-:W-:Y:S04]  /*b7f0*/  BSSY B0, `(.L_x_3003) ;  /* 0x000002a000007945 */ /* 0x000fe80003800000 */
        /* <DEDUP_REMOVED lines=29> */
[----:B------:R-:W-:-:S04]  /*b9d0*/  FADD.FTZ R15, R15, R16 ;  /* 0x000000100f0f7221 */ /* 0x000fc80000010000 */
[----:B------:R-:W-:Y:S01]  /*b9e0*/  FADD.FTZ R14, R14, R19 ;  /* 0x000000130e0e7221 */ /* 0x000fe20000010000 */
[----:B------:R-:W-:-:S04]  /*b9f0*/  IMAD.U32 R19, R44, 0x10000, RZ ;  /* 0x000100002c137824 */ /* 0x000fc800078e00ff */
[----:B------:R-:W-:Y:S01]  /*ba00*/  FADD.FTZ R0, R0, R19 ;  /* 0x0000001300007221 */ /* 0x000fe20000010000 */
[----:B------:R-:W-:Y:S01]  /*ba10*/  @!P0 SHF.L.U32 R21, R30, 0x10, RZ ;  /* 0x000000101e158819 */ /* 0x000fe200000006ff */
[----:B------:R-:W-:Y:S01]  /*ba20*/  @!P0 IMAD.U32 R31, R31, 0x10000, RZ ;  /* 0x000100001f1f8824 */ /* 0x000fe200078e00ff */
[----:B------:R-:W-:Y:S02]  /*ba30*/  @!P0 SHF.L.U32 R32, R32, 0x10, RZ ;  /* 0x0000001020208819 */ /* 0x000fe400000006ff */
[----:B------:R-:W-:Y:S01]  /*ba40*/  @!P0 SHF.L.U32 R4, R33, 0x10, RZ ;  /* 0x0000001021048819 */ /* 0x000fe200000006ff */
[----:B------:R-:W-:Y:S01]  /*ba50*/  @!P0 FADD.FTZ R24, R24, R21 ;  /* 0x0000001518188221 */ /* 0x000fe20000010000 */
[----:B------:R-:W-:Y:S01]  /*ba60*/  @!P0 FADD.FTZ R26, R26, R31 ;  /* 0x0000001f1a1a8221 */ /* 0x000fe20000010000 */
[----:B------:R-:W-:Y:S02]  /*ba70*/  @!P0 FADD.FTZ R25, R25, R32 ;  /* 0x0000002019198221 */ /* 0x000fe40000010000 */
[----:B------:R-:W-:-:S07]  /*ba80*/  @!P0 FADD.FTZ R5, R5, R4 ;  /* 0x0000000405058221 */ /* 0x000fce0000010000 */
.L_x_3004:
[----:B------:R-:W-:Y:S05]  /*ba90*/  BSYNC B0 ;  /* 0x0000000000007941 */ /* 0x000fea0003800000 */
.L_x_3003:
        /* <DEDUP_REMOVED lines=13> */
.L_x_2979:
        /* <DEDUP_REMOVED lines=35> */
[----:B------:R-:W-:-:S07]  /*bda0*/  MOV R30, R12 ;  /* 0x0000000c001e7202 */ /* 0x000fce0000000f00 */
.L_x_3008:
[----:B------:R-:W-:Y:S02]  /*bdb0*/  SHF.R.U32.HI R5, RZ, 0x2, R3 ;  /* 0x00000002ff057819 */ /* 0x000fe40000011603 */
[----:B------:R-:W-:-:S03]  /*bdc0*/  IADD3 R3, R3, R0, RZ ;  /* 0x0000000003037210 */ /* 0x000fc60007ffe0ff */
[----:B------:R-:W-:Y:S01]  /*bdd0*/  IMAD.WIDE.U32 R4, R5, 0x8, R18 ;  /* 0x0000000805047825 */ /* 0x000fe200078e0012 */
[----:B------:R-:W-:Y:S02]  /*bde0*/  SHF.R.U32.HI R7, RZ, 0x2, R3 ;  /* 0x00000002ff077819 */ /* 0x000fe40000011603 */
[----:B------:R-:W-:-:S03]  /*bdf0*/  IADD3 R3, R3, R0, RZ ;  /* 0x0000000003037210 */ /* 0x000fc60007ffe0ff */
[----:B------:R-:W2:Y:S01]  /*be00*/  LDG.E.64 R4, desc[UR60][R4.64] ;  /* 0x0000003c04047981 */ /* 0x000ea2000c1e1b00 */
[----:B------:R-:W-:Y:S01]  /*be10*/  IMAD.WIDE.U32 R6, R7, 0x8, R18 ;  /* 0x0000000807067825 */ /* 0x000fe200078e0012 */
[----:B------:R-:W-:-:S03]  /*be20*/  SHF.R.U32.HI R9, RZ, 0x2, R3 ;  /* 0x00000002ff097819 */ /* 0x000fc60000011603 */
[----:B------:R-:W-:Y:S02]  /*be30*/  IMAD.IADD R3, R3, 0x1, R0 ;  /* 0x0000000103037824 */ /* 0x000fe400078e0200 */
[----:B------:R-:W-:Y:S01]  /*be40*/  IMAD.WIDE.U32 R8, R9, 0x8, R18 ;  /* 0x0000000809087825 */ /* 0x000fe200078e0012 */
[----:B------:R-:W3:Y:S02]  /*be50*/  LDG.E.64 R6, desc[UR60][R6.64] ;  /* 0x0000003c06067981 */ /* 0x000ee4000c1e1b00 */
[----:B------:R-:W-:-:S03]  /*be60*/  SHF.R.U32.HI R11, RZ, 0x2, R3 ;  /* 0x00000002ff0b7819 */ /* 0x000fc60000011603 */
[----:B------:R-:W4:Y:S02]  /*be70*/  LDG.E.64 R8, desc[UR60][R8.64] ;  /* 0x0000003c08087981 */ /* 0x000f24000c1e1b00 */
[----:B------:R-:W-:-:S06]  /*be80*/  IMAD.WIDE.U32 R10, R11, 0x8, R18 ;  /* 0x000000080b0a7825 */ /* 0x000fcc00078e0012 */
[----:B------:R-:W5:Y:S01]  /*be90*/  LDG.E.64 R10, desc[UR60][R10.64] ;  /* 0x0000003c0a0a7981 */ /* 0x000f62000c1e1b00 */
[----:B------:R-:W-:-:S05]  /*bea0*/  IADD3 R3, R3, R0, RZ ;  /* 0x0000000003037210 */ /* 0x000fca0007ffe0ff */
[----:B------:R-:W-:-:S05]  /*beb0*/  IMAD R37, R0, 0x3, R3 ;  /* 0x0000000300257824 */ /* 0x000fca00078e0203 */
[----:B------:R-:W-:Y:S02]  /*bec0*/  ISETP.GE.U32.AND P0, PT, R37, R36, PT ;  /* 0x000000242500720c */ /* 0x000fe40003f06070 */
[C---:B--2---:R-:W-:Y:S01]  /*bed0*/  PRMT R32, R4.reuse, 0x7632, R32 ;  /* 0x0000763204207816 */ /* 0x044fe20000000020 */
[C---:B------:R-:W-:Y:S01]  /*bee0*/  IMAD.U32 R40, R5.reuse, 0x10000, RZ ;  /* 0x0001000005287824 */ /* 0x040fe200078e00ff */
[----:B------:R-:W-:Y:S02]  /*bef0*/  PRMT R34, R5, 0x7632, R34 ;  /* 0x0000763205227816 */ /* 0x000fe40000000022 */
[----:B------:R-:W-:Y:S01]  /*bf00*/  SHF.L.U32 R38, R4, 0x10, RZ ;  /* 0x0000001004267819 */ /* 0x000fe200000006ff */
[----:B------:R-:W-:Y:S01]  /*bf10*/  FADD.FTZ R31, R40, R31 ;  /* 0x0000001f281f7221 */ /* 0x000fe20000010000 */
[----:B------:R-:W-:Y:S02]  /*bf20*/  SHF.L.U32 R35, R32, 0x10, RZ ;  /* 0x0000001020237819 */ /* 0x000fe400000006ff */
[----:B------:R-:W-:Y:S01]  /*bf30*/  SHF.L.U32 R34, R34, 0x10, RZ ;  /* 0x0000001022227819 */ /* 0x000fe200000006ff */
[----:B------:R-:W-:Y:S01]  /*bf40*/  FADD.FTZ R29, R38, R29 ;  /* 0x0000001d261d7221 */ /* 0x000fe20000010000 */
[C---:B---3--:R-:W-:Y:S01]  /*bf50*/  PRMT R32, R6.reuse, 0x7632, R32 ;  /* 0x0000763206207816 */ /* 0x048fe20000000020 */
[----:B------:R-:W-:Y:S01]  /*bf60*/  FADD.FTZ R30, R35, R30 ;  /* 0x0000001e231e7221 */ /* 0x000fe20000010000 */
[----:B------:R-:W-:-:S02]  /*bf70*/  IMAD.U32 R35, R6, 0x10000, RZ ;  /* 0x0001000006237824 */ /* 0x000fc400078e00ff */
[----:B------:R-:W-:Y:S01]  /*bf80*/  FADD.FTZ R33, R34, R33 ;  /* 0x0000002122217221 */ /* 0x000fe20000010000 */
[C---:B------:R-:W-:Y:S02]  /*bf90*/  SHF.L.U32 R37, R7.reuse, 0x10, RZ ;  /* 0x0000001007257819 */ /* 0x040fe400000006ff */
[----:B------:R-:W-:Y:S01]  /*bfa0*/  PRMT R34, R7, 0x7632, R34 ;  /* 0x0000763207227816 */ /* 0x000fe20000000022 */
[----:B------:R-:W-:Y:S01]  /*bfb0*/  FADD.FTZ R28, R35, R28 ;  /* 0x0000001c231c7221 */ /* 0x000fe20000010000 */
[----:B------:R-:W-:Y:S01]  /*bfc0*/  SHF.L.U32 R38, R32, 0x10, RZ ;  /* 0x0000001020267819 */ /* 0x000fe200000006ff */
[----:B------:R-:W-:Y:S01]  /*bfd0*/  FADD.FTZ R20, R37, R20 ;  /* 0x0000001425147221 */ /* 0x000fe20000010000 */
[----:B----4-:R-:W-:Y:S01]  /*bfe0*/  PRMT R32, R8, 0x7632, R32 ;  /* 0x0000763208207816 */ /* 0x010fe20000000020 */
[----:B------:R-:W-:Y:S01]  /*bff0*/  IMAD.U32 R35, R34, 0x10000, RZ ;  /* 0x0001000022237824 */ /* 0x000fe200078e00ff */
[----:B------:R-:W-:Y:S01]  /*c000*/  SHF.L.U32 R34, R8, 0x10, RZ ;  /* 0x0000001008227819 */ /* 0x000fe200000006ff */
[----:B------:R-:W-:Y:S01]  /*c010*/  FADD.FTZ R21, R38, R21 ;  /* 0x0000001526157221 */ /* 0x000fe20000010000 */
[C---:B------:R-:W-:Y:S01]  /*c020*/  SHF.L.U32 R38, R9.reuse, 0x10, RZ ;  /* 0x0000001009267819 */ /* 0x040fe200000006ff */
[----:B------:R-:W-:Y:S01]  /*c030*/  IMAD.U32 R37, R32, 0x10000, RZ ;  /* 0x0001000020257824 */ /* 0x000fe200078e00ff */
[----:B------:R-:W-:Y:S01]  /*c040*/  PRMT R32, R9, 0x7632, R32 ;  /* 0x0000763209207816 */ /* 0x000fe20000000020 */
[----:B------:R-:W-:Y:S01]  /*c050*/  FADD.FTZ R16, R35, R16 ;  /* 0x0000001023107221 */ /* 0x000fe20000010000 */
[----:B------:R-:W-:Y:S01]  /*c060*/  FADD.FTZ R15, R34, R15 ;  /* 0x0000000f220f7221 */ /* 0x000fe20000010000 */
[----:B-----5:R-:W-:Y:S01]  /*c070*/  PRMT R34, R11, 0x7632, R34 ;  /* 0x000076320b227816 */ /* 0x020fe20000000022 */
[----:B------:R-:W-:Y:S01]  /*c080*/  FADD.FTZ R14, R37, R14 ;  /* 0x0000000e250e7221 */ /* 0x000fe20000010000 */
[----:B------:R-:W-:Y:S01]  /*c090*/  SHF.L.U32 R35, R32, 0x10, RZ ;  /* 0x0000001020237819 */ /* 0x000fe200000006ff */
[----:B------:R-:W-:Y:S01]  /*c0a0*/  IMAD.U32 R39, R11, 0x10000, RZ ;  /* 0x000100000b277824 */ /* 0x000fe200078e00ff */
[----:B------:R-:W-:Y:S01]  /*c0b0*/  PRMT R32, R10, 0x7632, R32 ;  /* 0x000076320a207816 */ /* 0x000fe20000000020 */
[----:B------:R-:W-:Y:S01]  /*c0c0*/  FADD.FTZ R13, R38, R13 ;  /* 0x0000000d260d7221 */ /* 0x000fe20000010000 */
[----:B------:R-:W-:Y:S01]  /*c0d0*/  SHF.L.U32 R37, R10, 0x10, RZ ;  /* 0x000000100a257819 */ /* 0x000fe200000006ff */
[----:B------:R-:W-:Y:S01]  /*c0e0*/  FADD.FTZ R12, R35, R12 ;  /* 0x0000000c230c7221 */ /* 0x000fe20000010000 */
[----:B------:R-:W-:Y:S01]  /*c0f0*/  SHF.L.U32 R32, R32, 0x10, RZ ;  /* 0x0000001020207819 */ /* 0x000fe200000006ff */
[----:B------:R-:W-:Y:S01]  /*c100*/  FADD.FTZ R26, R39, R26 ;  /* 0x0000001a271a7221 */ /* 0x000fe20000010000 */
[----:B------:R-:W-:Y:S01]  /*c110*/  SHF.L.U32 R34, R34, 0x10, RZ ;  /* 0x0000001022227819 */ /* 0x000fe200000006ff */
[----:B------:R-:W-:-:S02]  /*c120*/  FADD.FTZ R24, R37, R24 ;  /* 0x0000001825187221 */ /* 0x000fc40000010000 */
[----:B------:R-:W-:Y:S02]  /*c130*/  FADD.FTZ R25, R32, R25 ;  /* 0x0000001920197221 */ /* 0x000fe40000010000 */
[----:B------:R-:W-:Y:S01]  /*c140*/  FADD.FTZ R27, R34, R27 ;  /* 0x0000001b221b7221 */ /* 0x000fe20000010000 */
[----:B------:R-:W-:Y:S06]  /*c150*/  @!P0 BRA `(.L_x_3008) ;  /* 0xfffffffc00148947 */ /* 0x000fec000383ffff */
[----:B------:R-:W-:Y:S05]  /*c160*/  BSYNC B1 ;  /* 0x0000000000017941 */ /* 0x000fea0003800000 */
.L_x_3007:
        /* <DEDUP_REMOVED lines=14> */
.L_x_3006:
[----:B------:R-:W-:Y:S05]  /*c250*/  BSYNC B0 ;  /* 0x0000000000007941 */ /* 0x000fea0003800000 */
.L_x_3005:
[----:B------:R-:W-:Y:S01]  /*c260*/  ISETP.GE.U32.AND P1, PT, R3, R36, PT ;  /* 0x000000240300720c */ /* 0x000fe20003f26070 */
[----:B------:R-:W-:-:S12]  /*c270*/  BSSY B0, `(.L_x_3009) ;  /* 0x0000026000007945 */ /* 0x000fd80003800000 */
        /* <DEDUP_REMOVED lines=37> */
.L_x_3010:
[----:B------:R-:W-:Y:S05]  /*c4d0*/  BSYNC B0 ;  /* 0x0000000000007941 */ /* 0x000fea0003800000 */
.L_x_3009:
        /* <DEDUP_REMOVED lines=24> */
[----:B------:R-:W-:Y:S02]  /*c660*/  IADD3 R3, R19, R0, RZ ;  /* 0x0000000013037210 */ /* 0x000fe40007ffe0ff */
[----:B------:R-:W-:Y:S02]  /*c670*/  SHF.L.U32 R0, R41, 0x10, RZ ;  /* 0x0000001029007819 */ /* 0x000fe400000006ff */
[----:B------:R-:W-:Y:S01]  /*c680*/  ISETP.GE.U32.AND P0, PT, R3, R36, PT ;  /* 0x000000240300720c */ /* 0x000fe20003f06070 */
[----:B------:R-:W-:Y:S01]  /*c690*/  IMAD.U32 R3, R42, 0x10000, RZ ;  /* 0x000100002a037824 */ /* 0x000fe200078e00ff */
[----:B------:R-:W-:Y:S01]  /*c6a0*/  SHF.L.U32 R4, R9, 0x10, RZ ;  /* 0x0000001009047819 */ /* 0x000fe200000006ff */
[----:B------:R-:W-:Y:S01]  /*c6b0*/  FADD.FTZ R15, R15, R0 ;  /* 0x000000000f0f7221 */ /* 0x000fe20000010000 */
[----:B------:R-:W-:Y:S01]  /*c6c0*/  SHF.L.U32 R43, R43, 0x10, RZ ;  /* 0x000000102b2b7819 */ /* 0x000fe200000006ff */
[----:B------:R-:W-:Y:S02]  /*c6d0*/  FADD.FTZ R14, R14, R3 ;  /* 0x000000030e0e7221 */ /* 0x000fe40000010000 */
[----:B------:R-:W-:-:S02]  /*c6e0*/  FADD.FTZ R13, R13, R4 ;  /* 0x000000040d0d7221 */ /* 0x000fc40000010000 */
        /* <DEDUP_REMOVED lines=9> */
.L_x_3012:
[----:B------:R-:W-:Y:S05]  /*c780*/  BSYNC B0 ;  /* 0x0000000000007941 */ /* 0x000fea0003800000 */
.L_x_3011:
        /* <DEDUP_REMOVED lines=12> */
.L_x_2963:
[----:B------:R-:W-:Y:S05]  /*c850*/  BSYNC B6 ;  /* 0x0000000000067941 */ /* 0x000fea0003800000 */
.L_x_2962:
        /* <DEDUP_REMOVED lines=15> */
.L_x_3014:
        /* <DEDUP_REMOVED lines=16> */
.L_x_3013:
        /* <DEDUP_REMOVED lines=19> */
.L_x_3017:
        /* <DEDUP_REMOVED lines=16> */
.L_x_3016:
[----:B------:R-:W-:Y:S01]  /*cc80*/  ISETP.GE.AND P0, PT, R0, 0x2, PT ;  /* 0x000000020000780c */ /* 0x000fe20003f06270 */
[----:B------:R-:W-:Y:S05]  /*cc90*/  WARPSYNC.ALL ;  /* 0x0000000000007948 */ /* 0x000fea0003800000 */
[----:B------:R-:W-:Y:S07]  /*cca0*/  BAR.SYNC.DEFER_BLOCKING 0x0 ;  /* 0x0000000000007b1d */ /* 0x000fee0000010000 */
[----:B------:R-:W-:Y:S05]  /*ccb0*/  @!P0 BRA `(.L_x_3015) ;  /* 0x0000000000308947 */ /* 0x000fea0003800000 */
[----:B-1----:R-:W-:-:S11]  /*ccc0*/  HFMA2.MMA R3, -RZ, RZ, 0, 5.9604644775390625e-08 ;  /* 0x00000001ff037435 */ /* 0x002fd600000001ff */
.L_x_3018:
        /* <DEDUP_REMOVED lines=11> */
.L_x_3015:
[----:B------:R-:W3:Y:S01]  /*cd80*/  LDC R20, c[0x0][0x3ec] ;  /* 0x0000fb00ff147b82 */ /* 0x000ee20000000800 */
[----:B------:R-:W-:Y:S01]  /*cd90*/  IMAD.MOV.U32 R19, RZ, RZ, RZ ;  /* 0x000000ffff137224 */ /* 0x000fe200078e00ff */
[----:B0-----:R-:W-:Y:S02]  /*cda0*/  MOV R28, RZ ;  /* 0x000000ff001c7202 */ /* 0x001fe40000000f00 */
        /* <DEDUP_REMOVED lines=276> */
.L_x_3019:
        /* <DEDUP_REMOVED lines=278> */
.L_x_3020:
        /* <DEDUP_REMOVED lines=279> */
.L_x_3021:
        /* <DEDUP_REMOVED lines=277> */
.L_x_3022:
        /* <DEDUP_REMOVED lines=13> */
[----:B--2---:R-:W0:Y:S01]  /*113e0*/  S2R R0, SR_CTAID.X ;  /* 0x0000000000007919 */ /* 0x004e220000002500 */
        /* <DEDUP_REMOVED lines=283> */
.L_x_3024:
        /* <DEDUP_REMOVED lines=277> */
.L_x_3025:
        /* <DEDUP_REMOVED lines=279> */
.L_x_3026:
        /* <DEDUP_REMOVED lines=277> */
.L_x_3027:
        /* <DEDUP_REMOVED lines=16> */
.L_x_3029:
[----:B------:R-:W-:Y:S05]  /*15ab0*/  BSYNC B0 ;  /* 0x0000000000007941 */ /* 0x000fea0003800000 */
.L_x_3028:
        /* <DEDUP_REMOVED lines=14> */
[----:B------:R0:W-:Y:S04]  /*15ba0*/  STG.E desc[UR60][R4.64+0x4], R25 ;  /* 0x0000041904007986 */ /* 0x0001e8000c10193c */
[----:B------:R0:W-:Y:S04]  /*15bb0*/  STG.E desc[UR60][R4.64+0x8], R26 ;  /* 0x0000081a04007986 */ /* 0x0001e8000c10193c */
[----:B------:R0:W-:Y:S02]  /*15bc0*/  STG.E desc[UR60][R4.64+0xc], R27 ;  /* 0x00000c1b04007986 */ /* 0x0001e4000c10193c */
.L_x_3031:
[----:B------:R-:W-:Y:S05]  /*15bd0*/  BSYNC B0 ;  /* 0x0000000000007941 */ /* 0x000fea0003800000 */
.L_x_3030:
        /* <DEDUP_REMOVED lines=35> */
.L_x_3033:
[----:B------:R-:W-:Y:S05]  /*15e10*/  BSYNC B0 ;  /* 0x0000000000007941 */ /* 0x000fea0003800000 */
.L_x_3032:
        /* <DEDUP_REMOVED lines=30> */
[----:B------:R-:W0:Y:S01]  /*16000*/  LDC R23, c[0x0][0x4] ;  /* 0x00000100ff177b82 */ /* 0x000e220000000800 */
[----:B------:R-:W-:Y:S01]  /*16010*/  BSSY B1, `(.L_x_3037) ;  /* 0x0000015000017945 */ /* 0x000fe20003800000 */
[----:B------:R-:W-:Y:S01]  /*16020*/  MOV R6, R4 ;  /* 0x0000000400067202 */ /* 0x000fe20000000f00 */
[----:B------:R-:W-:Y:S01]  /*16030*/  IMAD.U32 R26, RZ, RZ, UR9 ;  /* 0x00000009ff1a7e24 */ /* 0x000fe2000f8e00ff */
[----:B------:R-:W-:Y:S01]  /*16040*/  MOV R25, UR9 ;  /* 0x0000000900197c02 */ /* 0x000fe20008000f00 */
[----:B------:R-:W-:Y:S01]  /*16050*/  IMAD R7, R0, UR7, RZ ;  /* 0x0000000700077c24 */ /* 0x000fe2000f8e02ff */
[----:B------:R-:W-:Y:S01]  /*16060*/  MOV R27, UR9 ;  /* 0x00000009001b7c02 */ /* 0x000fe20008000f00 */
[----:B0-----:R-:W-:-:S07]  /*16070*/  IMAD R23, R23, UR6, RZ ;  /* 0x0000000617177c24 */ /* 0x001fce000f8e02ff */
.L_x_3038:
[----:B------:R-:W0:Y:S01]  /*16080*/  LDC.64 R4, c[0x0][0x608] ;  /* 0x00018200ff047b82 */ /* 0x000e220000000a00 */
[----:B------:R-:W-:-:S05]  /*16090*/  IADD3 R29, R7, R6, RZ ;  /* 0x00000006071d7210 */ /* 0x000fca0007ffe0ff */
[----:B0-----:R-:W-:-:S05]  /*160a0*/  IMAD.WIDE.U32 R4, R29, 0x10, R4 ;  /* 0x000000101d047825 */ /* 0x001fca00078e0004 */
        /* <DEDUP_REMOVED lines=12> */
.L_x_3037:
[----:B------:R-:W-:Y:S05]  /*16170*/  BRA `(.L_x_3036) ;  /* 0x0000000000747947 */ /* 0x000fea0003800000 */
.L_x_3035:
[----:B------:R-:W-:Y:S01]  /*16180*/  ULDC UR7, c[0x0][0x22c] ;  /* 0x00008b0000077ab9 */ /* 0x000fe20000000800 */
[----:B------:R-:W-:Y:S01]  /*16190*/  MOV R25, UR9 ;  /* 0x0000000900197c02 */ /* 0x000fe20008000f00 */
[----:B------:R-:W-:Y:S01]  /*161a0*/  IMAD.U32 R27, RZ, RZ, UR9 ;  /* 0x00000009ff1b7e24 */ /* 0x000fe2000f8e00ff */
[----:B------:R-:W-:Y:S02]  /*161b0*/  ISETP.GE.U32.AND P0, PT, R2, UR7, PT ;  /* 0x0000000702007c0c */ /* 0x000fe4000bf06070 */
[----:B------:R-:W-:-:S11]  /*161c0*/  MOV R26, UR9 ;  /* 0x00000009001a7c02 */ /* 0x000fd60008000f00 */
[----:B------:R-:W-:Y:S05]  /*161d0*/  @P0 BRA `(.L_x_3036) ;  /* 0x00000000005c0947 */ /* 0x000fea0003800000 */
[----:B------:R-:W-:Y:S01]  /*161e0*/  ULDC UR6, c[0x0][0x10] ;  /* 0x0000040000067ab9 */ /* 0x000fe20000000800 */
[----:B------:R-:W0:Y:S01]  /*161f0*/  LDC R32, c[0x0][RZ] ;  /* 0x00000000ff207b82 */ /* 0x000e220000000800 */
[----:B------:R-:W-:Y:S01]  /*16200*/  MOV R23, R2 ;  /* 0x0000000200177202 */ /* 0x000fe20000000f00 */
[----:B------:R-:W-:Y:S01]  /*16210*/  IMAD.U32 R26, RZ, RZ, UR9 ;  /* 0x00000009ff1a7e24 */ /* 0x000fe2000f8e00ff */
[----:B------:R-:W-:Y:S01]  /*16220*/  MOV R25, UR9 ;  /* 0x0000000900197c02 */ /* 0x000fe20008000f00 */
[----:B------:R-:W-:Y:S01]  /*16230*/  IMAD R0, R0, UR6, RZ ;  /* 0x0000000600007c24 */ /* 0x000fe2000f8e02ff */
[----:B------:R-:W-:-:S03]  /*16240*/  MOV R27, UR9 ;  /* 0x00000009001b7c02 */ /* 0x000fc60008000f00 */
[----:B------:R-:W1:Y:S08]  /*16250*/  LDC.64 R4, c[0x0][0x608] ;  /* 0x00018200ff047b82 */ /* 0x000e700000000a00 */
[----:B------:R-:W2:Y:S02]  /*16260*/  LDC R34, c[0x0][0x4] ;  /* 0x00000100ff227b82 */ /* 0x000ea40000000800 */
.L_x_3039:
[----:B------:R-:W-:-:S05]  /*16270*/  IADD3 R6, R0, R23, RZ ;  /* 0x0000001700067210 */ /* 0x000fca0007ffe0ff */
[----:B0-----:R-:W-:-:S04]  /*16280*/  IMAD R7, R6, R32, R17 ;  /* 0x0000002006077224 */ /* 0x001fc800078e0211 */
[----:B-1----:R-:W-:-:S05]  /*16290*/  IMAD.WIDE.U32 R6, R7, 0x10, R4 ;  /* 0x0000001007067825 */ /* 0x002fca00078e0004 */
[----:B------:R-:W3:Y:S04]  /*162a0*/  LDG.E R29, desc[UR60][R6.64] ;  /* 0x0000003c061d7981 */ /* 0x000ee8000c1e1900 */
[----:B------:R-:W4:Y:S04]  /*162b0*/  LDG.E R28, desc[UR60][R6.64+0x4] ;  /* 0x0000043c061c7981 */ /* 0x000f28000c1e1900 */
[----:B------:R-:W5:Y:S04]  /*162c0*/  LDG.E R31, desc[UR60][R6.64+0x8] ;  /* 0x0000083c061f7981 */ /* 0x000f68000c1e1900 */
[----:B------:R-:W5:Y:S01]  /*162d0*/  LDG.E R30, desc[UR60][R6.64+0xc] ;  /* 0x00000c3c061e7981 */ /* 0x000f62000c1e1900 */
[----:B--2---:R-:W-:-:S05]  /*162e0*/  IMAD.IADD R23, R34, 0x1, R23 ;  /* 0x0000000122177824 */ /* 0x004fca00078e0217 */
[----:B------:R-:W-:Y:S01]  /*162f0*/  ISETP.GE.U32.AND P0, PT, R23, UR7, PT ;  /* 0x0000000717007c0c */ /* 0x000fe2000bf06070 */
[----:B---3--:R-:W-:Y:S01]  /*16300*/  FADD.FTZ R24, R29, R24 ;  /* 0x000000181d187221 */ /* 0x008fe20000010000 */
[----:B----4-:R-:W-:Y:S01]  /*16310*/  FADD.FTZ R25, R28, R25 ;  /* 0x000000191c197221 */ /* 0x010fe20000010000 */
[----:B-----5:R-:W-:Y:S01]  /*16320*/  FADD.FTZ R26, R31, R26 ;  /* 0x0000001a1f1a7221 */ /* 0x020fe20000010000 */
[----:B------:R-:W-:-:S09]  /*16330*/  FADD.FTZ R27, R30, R27 ;  /* 0x0000001b1e1b7221 */ /* 0x000fd20000010000 */
[----:B------:R-:W-:Y:S05]  /*16340*/  @!P0 BRA `(.L_x_3039) ;  /* 0xfffffffc00c88947 */ /* 0x000fea000383ffff */
.L_x_3036:
[----:B------:R-:W-:Y:S05]  /*16350*/  BSYNC B0 ;  /* 0x0000000000007941 */ /* 0x000fea0003800000 */
.L_x_3034:
        /* <DEDUP_REMOVED lines=10> */
[----:B------:R0:W-:Y:S02]  /*16400*/  STS.128 [R0], R24 ;  /* 0x0000001800007388 */ /* 0x0001e40000000c00 */
[----:B------:R-:W-:Y:S05]  /*16410*/  @!P0 BRA `(.L_x_3040) ;  /* 0x0000000000408947 */ /* 0x000fea0003800000 */
[----:B------:R-:W-:-:S07]  /*16420*/  MOV R23, UR5 ;  /* 0x0000000500177c02 */ /* 0x000fce0008000f00 */
.L_x_3041:
[----:B------:R-:W-:Y:S01]  /*16430*/  IADD3 R4, R2, R23, RZ ;  /* 0x0000001702047210 */ /* 0x000fe20007ffe0ff */
[----:B------:R-:W-:Y:S03]  /*16440*/  BAR.SYNC.DEFER_BLOCKING 0x0 ;  /* 0x0000000000007b1d */ /* 0x000fe60000010000 */
[----:B------:R-:W-:-:S04]  /*16450*/  ISETP.GE.U32.AND P0, PT, R4, UR6, PT ;  /* 0x0000000604007c0c */ /* 0x000fc8000bf06070 */
[----:B------:R-:W-:-:S13]  /*16460*/  ISETP.GE.U32.OR P0, PT, R2, R23, P0 ;  /* 0x000000170200720c */ /* 0x000fda0000706470 */
[----:B------:R-:W-:-:S05]  /*16470*/  @!P0 IMAD R4, R4, R28, R17 ;  /* 0x0000001c04048224 */ /* 0x000fca00078e0211 */
[----:B------:R-:W-:-:S06]  /*16480*/  @!P0 LEA R4, R4, UR4, 0x4 ;  /* 0x0000000404048c11 */ /* 0x000fcc000f8e20ff */
[----:B------:R-:W0:Y:S02]  /*16490*/  @!P0 LDS.128 R4, [R4] ;  /* 0x0000000004048984 */ /* 0x000e240000000c00 */
[----:B01----:R-:W-:Y:S01]  /*164a0*/  @!P0 FADD.FTZ R24, R24, R4 ;  /* 0x0000000418188221 */ /* 0x003fe20000010000 */
[----:B------:R-:W-:Y:S01]  /*164b0*/  @!P0 FADD.FTZ R25, R25, R5 ;  /* 0x0000000519198221 */ /* 0x000fe20000010000 */
[----:B------:R-:W-:Y:S01]  /*164c0*/  @!P0 FADD.FTZ R26, R26, R6 ;  /* 0x000000061a1a8221 */ /* 0x000fe20000010000 */
[----:B------:R-:W-:-:S05]  /*164d0*/  @!P0 FADD.FTZ R27, R27, R7 ;  /* 0x000000071b1b8221 */ /* 0x000fca0000010000 */
[----:B------:R1:W-:Y:S01]  /*164e0*/  @!P0 STS.128 [R0], R24 ;  /* 0x0000001800008388 */ /* 0x0003e20000000c00 */
[----:B------:R-:W-:Y:S02]  /*164f0*/  ISETP.GT.AND P0, PT, R23, 0x1, PT ;  /* 0x000000011700780c */ /* 0x000fe40003f04270 */
[----:B------:R-:W-:-:S11]  /*16500*/  SHF.R.S32.HI R23, RZ, 0x1, R23 ;  /* 0x00000001ff177819 */ /* 0x000fd60000011417 */
[----:B------:R-:W-:Y:S05]  /*16510*/  @P0 BRA `(.L_x_3041) ;  /* 0xfffffffc00c40947 */ /* 0x000fea000383ffff */
.L_x_3040:
        /* <DEDUP_REMOVED lines=9> */
[----:B--2---:R-:W-:Y:S05]  /*165b0*/  @!P0 BRA `(.L_x_3043) ;  /* 0x0000000000408947 */ /* 0x004fea0003800000 */
[----:B------:R-:W-:-:S07]  /*165c0*/  MOV R2, R4 ;  /* 0x0000000400027202 */ /* 0x000fce0000000f00 */
.L_x_3044:
[----:B------:R-:W-:Y:S01]  /*165d0*/  IMAD.IADD R4, R17, 0x1, R2 ;  /* 0x0000000111047824 */ /* 0x000fe200078e0202 */
[----:B------:R-:W-:Y:S04]  /*165e0*/  BAR.SYNC.DEFER_BLOCKING 0x0 ;  /* 0x0000000000007b1d */ /* 0x000fe80000010000 */
[----:B------:R-:W-:-:S04]  /*165f0*/  ISETP.GE.U32.AND P0, PT, R4, R28, PT ;  /* 0x0000001c0400720c */ /* 0x000fc80003f06070 */
[----:B------:R-:W-:-:S13]  /*16600*/  ISETP.GE.U32.OR P0, PT, R17, R2, P0 ;  /* 0x000000021100720c */ /* 0x000fda0000706470 */
[----:B------:R-:W-:Y:S02]  /*16610*/  @!P0 LEA R4, R2, R0, 0x4 ;  /* 0x0000000002048211 */ /* 0x000fe400078e20ff */
[----:B------:R-:W-:-:S04]  /*16620*/  SHF.R.S32.HI R2, RZ, 0x1, R2 ;  /* 0x00000001ff027819 */ /* 0x000fc80000011402 */
[----:B------:R-:W0:Y:S02]  /*16630*/  @!P0 LDS.128 R4, [R4] ;  /* 0x0000000004048984 */ /* 0x000e240000000c00 */
[----:B012---:R-:W-:Y:S01]  /*16640*/  @!P0 FADD.FTZ R24, R24, R4 ;  /* 0x0000000418188221 */ /* 0x007fe20000010000 */
[----:B------:R-:W-:Y:S01]  /*16650*/  @!P0 FADD.FTZ R25, R25, R5 ;  /* 0x0000000519198221 */ /* 0x000fe20000010000 */
[----:B------:R-:W-:Y:S01]  /*16660*/  @!P0 FADD.FTZ R26, R26, R6 ;  /* 0x000000061a1a8221 */ /* 0x000fe20000010000 */
[----:B------:R-:W-:-:S05]  /*16670*/  @!P0 FADD.FTZ R27, R27, R7 ;  /* 0x000000071b1b8221 */ /* 0x000fca0000010000 */
[----:B------:R2:W-:Y:S01]  /*16680*/  @!P0 STS.128 [R0], R24 ;  /* 0x0000001800008388 */ /* 0x0005e20000000c00 */
[----:B------:R-:W-:-:S13]  /*16690*/  ISETP.GE.AND P0, PT, R2, 0x20, PT ;  /* 0x000000200200780c */ /* 0x000fda0003f06270 */
[----:B------:R-:W-:Y:S05]  /*166a0*/  @P0 BRA `(.L_x_3044) ;  /* 0xfffffffc00c80947 */ /* 0x000fea000383ffff */
[----:B------:R-:W-:-:S07]  /*166b0*/  MOV R2, 0x20 ;  /* 0x0000002000027802 */ /* 0x000fce0000000f00 */
.L_x_3043:
[----:B------:R-:W-:Y:S01]  /*166c0*/  BAR.SYNC.DEFER_BLOCKING 0x0 ;  /* 0x0000000000007b1d */ /* 0x000fe20000010000 */
[----:B------:R-:W-:-:S13]  /*166d0*/  ISETP.GE.AND P0, PT, R2, 0x2, PT ;  /* 0x000000020200780c */ /* 0x000fda0003f06270 */
[----:B------:R-:W-:Y:S05]  /*166e0*/  @!P0 BRA `(.L_x_3042) ;  /* 0x0000000000308947 */ /* 0x000fea0003800000 */
[----:B------:R-:W-:-:S07]  /*166f0*/  IMAD.MOV.U32 R5, RZ, RZ, 0x1 ;  /* 0x00000001ff057424 */ /* 0x000fce00078e00ff */
.L_x_3045:
[----:B------:R-:W3:Y:S04]  /*16700*/  SHFL.DOWN PT, R7, R24, R5, 0x1f ;  /* 0x08001f0518077589 */ /* 0x000ee800000e0000 */
[----:B012---:R-:W0:Y:S04]  /*16710*/  SHFL.DOWN PT, R0, R25, R5, 0x1f ;  /* 0x08001f0519007589 */ /* 0x007e2800000e0000 */
[----:B------:R-:W1:Y:S04]  /*16720*/  SHFL.DOWN PT, R17, R26, R5, 0x1f ;  /* 0x08001f051a117589 */ /* 0x000e6800000e0000 */
[----:B------:R2:W4:Y:S02]  /*16730*/  SHFL.DOWN PT, R4, R27, R5, 0x1f ;  /* 0x08001f051b047589 */ /* 0x00052400000e0000 */
[----:B--2---:R-:W-:Y:S01]  /*16740*/  SHF.L.U32 R5, R5, 0x1, RZ ;  /* 0x0000000105057819 */ /* 0x004fe200000006ff */
[----:B---3--:R-:W-:-:S03]  /*16750*/  FADD.FTZ R24, R7, R24 ;  /* 0x0000001807187221 */ /* 0x008fc60000010000 */
[----:B------:R-:W-:Y:S01]  /*16760*/  ISETP.GE.AND P0, PT, R5, R2, PT ;  /* 0x000000020500720c */ /* 0x000fe20003f06270 */
[----:B0-----:R-:W-:Y:S01]  /*16770*/  FADD.FTZ R25, R0, R25 ;  /* 0x0000001900197221 */ /* 0x001fe20000010000 */
[----:B-1----:R-:W-:Y:S01]  /*16780*/  FADD.FTZ R26, R17, R26 ;  /* 0x0000001a111a7221 */ /* 0x002fe20000010000 */
[----:B----4-:R-:W-:-:S10]  /*16790*/  FADD.FTZ R27, R4, R27 ;  /* 0x0000001b041b7221 */ /* 0x010fd40000010000 */
[----:B------:R-:W-:Y:S05]  /*167a0*/  @!P0 BRA `(.L_x_3045) ;  /* 0xfffffffc00d48947 */ /* 0x000fea000383ffff */
.L_x_3042:
        /* <DEDUP_REMOVED lines=9> */
[----:B------:R-:W3:Y:S04]  /*16840*/  LDG.E R3, desc[UR60][R8.64] ;  /* 0x0000003c08037981 */ /* 0x000ee8000c1e1900 */
[----:B012---:R-:W2:Y:S04]  /*16850*/  LDG.E R0, desc[UR60][R8.64+0x4] ;  /* 0x0000043c08007981 */ /* 0x007ea8000c1e1900 */
[----:B------:R-:W4:Y:S04]  /*16860*/  LDG.E R5, desc[UR60][R8.64+0x8] ;  /* 0x0000083c08057981 */ /* 0x000f28000c1e1900 */
[----:B------:R-:W5:Y:S01]  /*16870*/  LDG.E R2, desc[UR60][R8.64+0xc] ;  /* 0x00000c3c08027981 */ /* 0x000f62000c1e1900 */
[----:B---3--:R-:W-:Y:S01]  /*16880*/  FADD.FTZ R24, R24, R3 ;  /* 0x0000000318187221 */ /* 0x008fe20000010000 */
[----:B--2---:R-:W-:Y:S01]  /*16890*/  FADD.FTZ R25, R25, R0 ;  /* 0x0000000019197221 */ /* 0x004fe20000010000 */
[----:B----4-:R-:W-:Y:S01]  /*168a0*/  FADD.FTZ R26, R26, R5 ;  /* 0x000000051a1a7221 */ /* 0x010fe20000010000 */
[----:B-----5:R-:W-:-:S07]  /*168b0*/  FADD.FTZ R27, R27, R2 ;  /* 0x000000021b1b7221 */ /* 0x020fce0000010000 */
.L_x_3047:
[----:B------:R-:W-:Y:S05]  /*168c0*/  @!P1 BRA `(.L_x_3048) ;  /* 0x00000004008c9947 */ /* 0x000fea0003800000 */
[----:B------:R-:W3:Y:S01]  /*168d0*/  LDC R28, c[0x0][0x624] ;  /* 0x00018900ff1c7b82 */ /* 0x000ee20000000800 */
[----:B------:R-:W-:Y:S02]  /*168e0*/  ULDC UR4, c[0x0][0x210] ;  /* 0x0000840000047ab9 */ /* 0x000fe40000000800 */
[----:B------:R-:W-:Y:S01]  /*168f0*/  FMUL.FTZ R17, R24, UR4 ;  /* 0x0000000418117c20 */ /* 0x000fe20008410000 */
[----:B---3--:R-:W-:-:S04]  /*16900*/  ISETP.NE.AND P0, PT, R28, 0x1, PT ;  /* 0x000000011c00780c */ /* 0x008fc80003f05270 */
[----:B012---:R-:W-:-:S09]  /*16910*/  P2R R0, PR, RZ, 0x1 ;  /* 0x00000001ff007803 */ /* 0x007fd20000000000 */
        /* <DEDUP_REMOVED lines=17> */
.L_x_3049:
        /* <DEDUP_REMOVED lines=24> */
.L_x_3050:
[----:B------:R-:W-:Y:S01]  /*16bb0*/  ULDC.64 UR4, c[0x0][0x5f0] ;  /* 0x00017c0000047ab9 */ /* 0x000fe20000000a00 */
[----:B------:R-:W-:Y:S02]  /*16bc0*/  ISETP.NE.AND P6, PT, R28, 0x1, PT ;  /* 0x000000011c00780c */ /* 0x000fe40003fc5270 */
[----:B------:R-:W-:Y:S01]  /*16bd0*/  IADD3 R2, P0, R19, UR4, RZ ;  /* 0x0000000413027c10 */ /* 0x000fe2000ff1e0ff */
[----:B------:R-:W-:Y:S02]  /*16be0*/  ULDC UR4, c[0x0][0x210] ;  /* 0x0000840000047ab9 */ /* 0x000fe40000000800 */
[----:B0-----:R-:W-:Y:S02]  /*16bf0*/  FMUL.FTZ R17, R26, UR4 ;  /* 0x000000041a117c20 */ /* 0x001fe40008410000 */
        /* <DEDUP_REMOVED lines=19> */
.L_x_3051:
        /* <DEDUP_REMOVED lines=12> */
[----:B0-----:R0:W2:Y:S01]  /*16df0*/  LDC.64 R2, c[0x4][R0] ;  /* 0x0100000000027b82 */ /* 0x0010a20000000a00 */
        /* <DEDUP_REMOVED lines=10> */
[----:B-12---:R-:W-:Y:S05]  /*16ea0*/  CALL.ABS.NOINC R2 ;  /* 0x0000000002007343 */ /* 0x006fea0003c00000 */
.L_x_3052:
[----:B------:R-:W-:Y:S02]  /*16eb0*/  ULDC.64 UR4, c[0x0][0x5f0] ;  /* 0x00017c0000047ab9 */ /* 0x000fe40000000a00 */
[----:B------:R-:W-:-:S04]  /*16ec0*/  IADD3 R16, P0, R16, UR4, RZ ;  /* 0x0000000410107c10 */ /* 0x000fc8000ff1e0ff */
[----:B-1----:R-:W-:-:S05]  /*16ed0*/  IADD3.X R17, RZ, UR5, RZ, P0, !PT ;  /* 0x00000005ff117c10 */ /* 0x002fca00087fe4ff */
[----:B------:R-:W-:Y:S01]  /*16ee0*/  STG.E desc[UR60][R16.64], R27 ;  /* 0x0000001b10007986 */ /* 0x000fe2000c10193c */
[----:B------:R-:W-:Y:S05]  /*16ef0*/  EXIT ;  /* 0x000000000000794d */ /* 0x000fea0003800000 */
.L_x_3048:
[----:B------:R-:W-:Y:S04]  /*16f00*/  STG.E desc[UR60][R8.64], R24 ;  /* 0x0000001808007986 */ /* 0x000fe8000c10193c */
[----:B------:R-:W-:Y:S04]  /*16f10*/  STG.E desc[UR60][R8.64+0x4], R25 ;  /* 0x0000041908007986 */ /* 0x000fe8000c10193c */
[----:B------:R-:W-:Y:S04]  /*16f20*/  STG.E desc[UR60][R8.64+0x8], R26 ;  /* 0x0000081a08007986 */ /* 0x000fe8000c10193c */
[----:B------:R-:W-:Y:S01]  /*16f30*/  STG.E desc[UR60][R8.64+0xc], R27 ;  /* 0x00000c1b08007986 */ /* 0x000fe2000c10193c */
[----:B------:R-:W-:Y:S05]  /*16f40*/  EXIT ;  /* 0x000000000000794d */ /* 0x000fea0003800000 */
.L_x_3046:
        /* <DEDUP_REMOVED lines=12> */
.L_x_3053:
        /* <DEDUP_REMOVED lines=23> */
.L_x_3055:
        /* <DEDUP_REMOVED lines=24> */
.L_x_3056:
[----:B------:R-:W-:Y:S01]  /*17300*/  ULDC.64 UR4, c[0x0][0x5f0] ;  /* 0x00017c0000047ab9 */ /* 0x000fe20000000a00 */
[----:B------:R-:W-:Y:S02]  /*17310*/  ISETP.NE.AND P6, PT, R28, 0x1, PT ;  /* 0x000000011c00780c */ /* 0x000fe40003fc5270 */
[----:B------:R-:W-:Y:S01]  /*17320*/  IADD3 R2, P0, R19, UR4, RZ ;  /* 0x0000000413027c10 */ /* 0x000fe2000ff1e0ff */
[----:B------:R-:W-:Y:S02]  /*17330*/  ULDC UR4, c[0x0][0x210] ;  /* 0x0000840000047ab9 */ /* 0x000fe40000000800 */
[----:B0-----:R-:W-:Y:S01]  /*17340*/  FMUL.FTZ R17, R26, UR4 ;  /* 0x000000041a117c20 */ /* 0x001fe20008410000 */
        /* <DEDUP_REMOVED lines=19> */
.L_x_3057:
        /* <DEDUP_REMOVED lines=24> */
.L_x_3058:
[----:B------:R-:W-:Y:S02]  /*17600*/  ULDC.64 UR4, c[0x0][0x5f0] ;  /* 0x00017c0000047ab9 */ /* 0x000fe40000000a00 */
[----:B------:R-:W-:-:S05]  /*17610*/  IADD3 R16, P0, R16, UR4, RZ ;  /* 0x0000000410107c10 */ /* 0x000fca000ff1e0ff */
[----:B-1----:R-:W-:-:S05]  /*17620*/  IMAD.X R17, RZ, RZ, UR5, P0 ;  /* 0x00000005ff117e24 */ /* 0x002fca00080e06ff */
[----:B------:R-:W-:Y:S01]  /*17630*/  STG.E desc[UR60][R16.64], R27 ;  /* 0x0000001b10007986 */ /* 0x000fe2000c10193c */
[----:B------:R-:W-:Y:S05]  /*17640*/  EXIT ;  /* 0x000000000000794d */ /* 0x000fea0003800000 */
.L_x_3054:
[----:B------:R-:W-:Y:S04]  /*17650*/  STG.E desc[UR60][R10.64], R24 ;  /* 0x000000180a007986 */ /* 0x000fe8000c10193c */
[----:B------:R-:W-:Y:S04]  /*17660*/  STG.E desc[UR60][R12.64], R25 ;  /* 0x000000190c007986 */ /* 0x000fe8000c10193c */
[----:B------:R-:W-:Y:S04]  /*17670*/  STG.E desc[UR60][R14.64], R26 ;  /* 0x0000001a0e007986 */ /* 0x000fe8000c10193c */
[----:B------:R-:W-:Y:S01]  /*17680*/  STG.E desc[UR60][R20.64], R27 ;  /* 0x0000001b14007986 */ /* 0x000fe2000c10193c */
[----:B------:R-:W-:Y:S05]  /*17690*/  EXIT ;  /* 0x000000000000794d */ /* 0x000fea0003800000 */
.L_x_3023:
        /* <DEDUP_REMOVED lines=11> */
[----:B--2---:R-:W0:Y:S01]  /*17750*/  LDC.U8 R0, c[0x0][0x620] ;  /* 0x00018800ff007b82 */ /* 0x004e220000000000 */
        /* <DEDUP_REMOVED lines=15> */
.L_x_3060:
        /* <DEDUP_REMOVED lines=23> */
.L_x_3062:
        /* <DEDUP_REMOVED lines=24> */
.L_x_3063:
        /* <DEDUP_REMOVED lines=24> */
.L_x_3064:
        /* <DEDUP_REMOVED lines=12> */
[----:B0-----:R0:W2:Y:S01]  /*17d80*/  LDC.64 R2, c[0x4][R0] ;  /* 0x0100000000027b82 */ /* 0x0010a20000000a00 */
        /* <DEDUP_REMOVED lines=10> */
[----:B-12---:R-:W-:Y:S05]  /*17e30*/  CALL.ABS.NOINC R2 ;  /* 0x0000000002007343 */ /* 0x006fea0003c00000 */
.L_x_3065:
[----:B------:R-:W-:Y:S02]  /*17e40*/  ULDC.64 UR4, c[0x0][0x5f0] ;  /* 0x00017c0000047ab9 */ /* 0x000fe40000000a00 */
[----:B------:R-:W-:-:S04]  /*17e50*/  IADD3 R16, P0, R16, UR4, RZ ;  /* 0x0000000410107c10 */ /* 0x000fc8000ff1e0ff */
[----:B-1----:R-:W-:-:S05]  /*17e60*/  IADD3.X R17, RZ, UR5, RZ, P0, !PT ;  /* 0x00000005ff117c10 */ /* 0x002fca00087fe4ff */
[----:B------:R-:W-:Y:S01]  /*17e70*/  STG.E desc[UR60][R16.64], R27 ;  /* 0x0000001b10007986 */ /* 0x000fe2000c10193c */
[----:B------:R-:W-:Y:S05]  /*17e80*/  EXIT ;  /* 0x000000000000794d */ /* 0x000fea0003800000 */
.L_x_3061:
[----:B------:R-:W-:Y:S04]  /*17e90*/  STG.E desc[UR60][R8.64], R24 ;  /* 0x0000001808007986 */ /* 0x000fe8000c10193c */
[----:B------:R-:W-:Y:S04]  /*17ea0*/  STG.E desc[UR60][R8.64+0x4], R25 ;  /* 0x0000041908007986 */ /* 0x000fe8000c10193c */
[----:B------:R-:W-:Y:S04]  /*17eb0*/  STG.E desc[UR60][R8.64+0x8], R26 ;  /* 0x0000081a08007986 */ /* 0x000fe8000c10193c */
[----:B------:R-:W-:Y:S01]  /*17ec0*/  STG.E desc[UR60][R8.64+0xc], R27 ;  /* 0x00000c1b08007986 */ /* 0x000fe2000c10193c */
[----:B------:R-:W-:Y:S05]  /*17ed0*/  EXIT ;  /* 0x000000000000794d */ /* 0x000fea0003800000 */
.L_x_3059:
        /* <DEDUP_REMOVED lines=12> */
.L_x_3066:
        /* <DEDUP_REMOVED lines=23> */
.L_x_3068:
        /* <DEDUP_REMOVED lines=24> */
.L_x_3069:
        /* <DEDUP_REMOVED lines=24> */
.L_x_3070:
        /* <DEDUP_REMOVED lines=24> */
.L_x_3071:
[----:B------:R-:W-:Y:S02]  /*18590*/  ULDC.64 UR4, c[0x0][0x5f0] ;  /* 0x00017c0000047ab9 */ /* 0x000fe40000000a00 */
[----:B------:R-:W-:-:S04]  /*185a0*/  IADD3 R16, P0, R16, UR4, RZ ;  /* 0x0000000410107c10 */ /* 0x000fc8000ff1e0ff */
[----:B-1----:R-:W-:-:S05]  /*185b0*/  IADD3.X R17, RZ, UR5, RZ, P0, !PT ;  /* 0x00000005ff117c10 */ /* 0x002fca00087fe4ff */
[----:B------:R-:W-:Y:S01]  /*185c0*/  STG.E desc[UR60][R16.64], R27 ;  /* 0x0000001b10007986 */ /* 0x000fe2000c10193c */
[----:B------:R-:W-:Y:S05]  /*185d0*/  EXIT ;  /* 0x000000000000794d */ /* 0x000fea0003800000 */
.L_x_3067:
[----:B------:R-:W-:Y:S04]  /*185e0*/  STG.E desc[UR60][R4.64], R24 ;  /* 0x0000001804007986 */ /* 0x000fe8000c10193c */
[----:B------:R-:W-:Y:S04]  /*185f0*/  STG.E desc[UR60][R6.64], R25 ;  /* 0x0000001906007986 */ /* 0x000fe8000c10193c */
[----:B------:R-:W-:Y:S04]  /*18600*/  STG.E desc[UR60][R10.64], R26 ;  /* 0x0000001a0a007986 */ /* 0x000fe8000c10193c */
[----:B------:R-:W-:Y:S01]  /*18610*/  STG.E desc[UR60][R12.64], R27 ;  /* 0x0000001b0c007986 */ /* 0x000fe2000c10193c */
[----:B------:R-:W-:Y:S05]  /*18620*/  EXIT ;  /* 0x000000000000794d */ /* 0x000fea0003800000 */
.L_x_3072:
        /* <DEDUP_REMOVED lines=13> */
.L_x_8266:


//--------------------- .text._ZN2at6native13reduce_kernelILi512ELi1ENS0_8ReduceOpIN3c108BFloat16ENS0_7MeanOpsIS4_ffS4_EEjS4_Li4ELi8EEEEEvT1_ --------------------------
	.section	.text._ZN2at6native13reduce_kernelILi512ELi1ENS0_8ReduceOpIN3c108BFloat16ENS0_7MeanOpsIS4_ffS4_EEjS4_Li4ELi8EEEEEvT1_,"ax",@progbits
	.align	128
        .global         _ZN2at6native13reduce_kernelILi512ELi1ENS0_8ReduceOpIN3c108BFloat16ENS0_7MeanOpsIS4_ffS4_EEjS4_Li4ELi8EEEEEvT1_
        .type           _ZN2at6native13reduce_kernelILi512ELi1ENS0_8ReduceOpIN3c108BFloat16ENS0_7MeanOpsIS4_ffS4_EEjS4_Li4ELi8EEEEEvT1_,@function
        .size           _ZN2at6native13reduce_kernelILi512ELi1ENS0_8ReduceOpIN3c108BFloat16ENS0_7MeanOpsIS4_ffS4_EEjS4_Li4ELi8EEEEEvT1_,(.L_x_8184 - _ZN2at6native13reduce_kernelILi512ELi1ENS0_8ReduceOpIN3c108BFloat16ENS0_7MeanOpsIS4_ffS4_EEjS4_Li4ELi8EEEEEvT1_)
        .other          _ZN2at6native13reduce_kernelILi512ELi1ENS0_8ReduceOpIN3c108BFloat16ENS0_7MeanOpsIS4_ffS4_EEjS4_Li4ELi8EEEEEvT1_,@"STO_CUDA_ENTRY STV_DEFAULT"
_ZN2at6native13reduce_kernelILi512ELi1ENS0_8ReduceOpIN3c108BFloat16ENS0_7MeanOpsIS4_ffS4_EEjS4_Li4ELi8EEEEEvT1_:
.text._ZN2at6native13reduce_kernelILi512ELi1ENS0_8ReduceOpIN3c108BFloat16ENS0_7MeanOpsIS4_ffS4_EEjS4_Li4ELi8EEEEEvT1_:
        /* <DEDUP_REMOVED lines=287> */
.L_x_3073:
        /* <DEDUP_REMOVED lines=50> */
.L_x_3082:
[----:B------:R-:W-:Y:S05]  /*1510*/  BSYNC B3 ;  /* 0x0000000000037941 */ /* 0x000fea0003800000 */
.L_x_3081:
        /* <DEDUP_REMOVED lines=11> */
.L_x_3080:
[----:B------:R-:W-:Y:S05]  /*15d0*/  BSYNC B2 ;  /* 0x0000000000027941 */ /* 0x000fea0003800000 */
.L_x_3079:
[C---:B------:R-:W-:Y:S02]  /*15e0*/  IADD3 R7, P0, -R17.reuse, 0x8, RZ ;  /* 0x0000000811077810 */ /* 0x040fe40007f1e1ff */
[----:B------:R-:W-:Y:S02]  /*15f0*/  IADD3 R10, R17, -0x8, R2 ;  /* 0xfffffff8110a7810 */ /* 0x000fe40007ffe002 */
[----:B------:R-:W-:Y:S02]  /*1600*/  LEA R12, P1, R7, R12, 0x1 ;  /* 0x0000000c070c7211 */ /* 0x000fe400078208ff */
[----:B------:R-:W-:-:S04]  /*1610*/  IADD3.X R4, RZ, -0x1, RZ, P0, !PT ;  /* 0xffffffffff047810 */ /* 0x000fc800007fe4ff */
[----:B------:R-:W-:-:S07]  /*1620*/  LEA.HI.X R13, R7, R13, R4, 0x1, P1 ;  /* 0x0000000d070d7211 */ /* 0x000fce00008f0c04 */
.L_x_3078:
[----:B------:R-:W-:Y:S05]  /*1630*/  BSYNC B1 ;  /* 0x0000000000017941 */ /* 0x000fea0003800000 */
.L_x_3077:
        /* <DEDUP_REMOVED lines=18> */
.L_x_3085:
        /* <DEDUP_REMOVED lines=27> */
.L_x_3084:
[----:B------:R-:W-:Y:S05]  /*1910*/  BSYNC B1 ;  /* 0x0000000000017941 */ /* 0x000fea0003800000 */
.L_x_3083:
        /* <DEDUP_REMOVED lines=8> */
.L_x_3087:
[----:B------:R-:W-:Y:S05]  /*19a0*/  BSYNC B1 ;  /* 0x0000000000017941 */ /* 0x000fea0003800000 */
.L_x_3086:
        /* <DEDUP_REMOVED lines=12> */
.L_x_3089:
[----:B------:R-:W-:Y:S05]  /*1a70*/  BSYNC B1 ;  /* 0x0000000000017941 */ /* 0x000fea0003800000 */
.L_x_3088:
        /* <DEDUP_REMOVED lines=8> */
.L_x_3076:
        /* <DEDUP_REMOVED lines=23> */
.L_x_3099:
        /* <DEDUP_REMOVED lines=286> */
.L_x_3095:
        /* <DEDUP_REMOVED lines=254> */
.L_x_3096:
[----:B------:R-:W-:-:S04]  /*3e30*/  LOP3.LUT R21, R2, 0xfffffffe, RZ, 0xc0, !PT ;  /* 0xfffffffe02157812 */ /* 0x000fc800078ec0ff */
[----:B------:R-:W-:-:S04]  /*3e40*/  IADD3 R20, P1, R12, R21, RZ ;  /* 0x000000150c147210 */ /* 0x000fc80007f3e0ff */
[----:B------:R-:W-:-:S05]  /*3e50*/  IADD3.X R21, RZ, R13, RZ, P1, !PT ;  /* 0x0000000dff157210 */ /* 0x000fca0000ffe4ff */
[----:B------:R2:W5:Y:S01]  /*3e60*/  LDG.E.U16 R20, desc[UR36][R20.64] ;  /* 0x0000002414147981 */ /* 0x000562000c1e1500 */
[----:B------:R-:W-:Y:S01]  /*3e70*/  IMAD.IADD R5, R5, 0x1, R4 ;  /* 0x0000000105057824 */ /* 0x000fe200078e0204 */
[----:B------:R-:W-:Y:S01]  /*3e80*/  MOV R2, RZ ;  /* 0x000000ff00027202 */ /* 0x000fe20000000f00 */
[----:B-1----:R-:W-:Y:S01]  /*3e90*/  IMAD.MOV.U32 R10, RZ, RZ, RZ ;  /* 0x000000ffff0a7224 */ /* 0x002fe200078e00ff */
[----:B------:R-:W-:Y:S06]  /*3ea0*/  @!P0 BRA `(.L_x_3097) ;  /* 0x0000000c00d88947 */ /* 0x000fec0003800000 */
[----:B------:R-:W-:Y:S01]  /*3eb0*/  MOV R18, RZ ;  /* 0x000000ff00127202 */ /* 0x000fe20000000f00 */
[----:B------:R-:W-:Y:S01]  /*3ec0*/  IMAD.MOV.U32 R19, RZ, RZ, R5 ;  /* 0x000000ffff137224 */ /* 0x000fe200078e0005 */
        /* <DEDUP_REMOVED lines=244> */
.L_x_3097:
[----:B------:R-:W-:-:S04]  /*4e10*/  LOP3.LUT R19, R10, 0xfffffffe, RZ, 0xc0, !PT ;  /* 0xfffffffe0a137812 */ /* 0x000fc800078ec0ff */
[----:B------:R-:W-:-:S04]  /*4e20*/  IADD3 R18, P1, R12, R19, RZ ;  /* 0x000000130c127210 */ /* 0x000fc80007f3e0ff */
[----:B------:R-:W-:-:S05]  /*4e30*/  IADD3.X R19, RZ, R13, RZ, P1, !PT ;  /* 0x0000000dff137210 */ /* 0x000fca0000ffe4ff */
[----:B------:R1:W5:Y:S01]  /*4e40*/  LDG.E.U16 R10, desc[UR36][R18.64] ;  /* 0x00000024120a7981 */ /* 0x000362000c1e1500 */
[----:B------:R-:W-:Y:S01]  /*4e50*/  IMAD.IADD R5, R5, 0x1, R4 ;  /* 0x0000000105057824 */ /* 0x000fe200078e0204 */
[----:B------:R-:W-:Y:S06]  /*4e60*/  @!P0 BRA `(.L_x_3098) ;  /* 0x0000000c00d88947 */ /* 0x000fec0003800000 */
[----:B-1----:R-:W-:Y:S01]  /*4e70*/  MOV R18, RZ ;  /* 0x000000ff00127202 */ /* 0x002fe20000000f00 */
        /* <DEDUP_REMOVED lines=245> */
.L_x_3098:
        /* <DEDUP_REMOVED lines=19> */
.L_x_3094:
[----:B------:R-:W-:-:S07]  /*5f00*/  PRMT R22, R18, 0x7610, R22 ;  /* 0x0000761012167816 */ /* 0x000fce0000000016 */
.L_x_3093:
[----:B------:R-:W-:Y:S05]  /*5f10*/  BSYNC B1 ;  /* 0x0000000000017941 */ /* 0x000fea0003800000 */
.L_x_3092:
        /* <DEDUP_REMOVED lines=280> */
.L_x_3102:
        /* <DEDUP_REMOVED lines=281> */
.L_x_3103:
        /* <DEDUP_REMOVED lines=281> */
.L_x_3104:
        /* <DEDUP_REMOVED lines=281> */
.L_x_3105:
[----:B------:R-:W-:-:S04]  /*a550*/  LOP3.LUT R23, R22, 0xfffffffe, RZ, 0xc0, !PT ;  /* 0xfffffffe16177812 */ /* 0x000fc800078ec0ff */
[----:B------:R-:W-:-:S04]  /*a560*/  IADD3 R22, P1, R12, R23, RZ ;  /* 0x000000170c167210 */ /* 0x000fc80007f3e0ff */
[----:B------:R-:W-:-:S05]  /*a570*/  IADD3.X R23, RZ, R13, RZ, P1, !PT ;  /* 0x0000000dff177210 */ /* 0x000fca0000ffe4ff */
[----:B------:R1:W5:Y:S04]  /*a580*/  LDG.E.U16 R22, desc[UR36][R22.64] ;  /* 0x0000002416167981 */ /* 0x000368000c1e1500 */
.L_x_3101:
[----:B------:R-:W-:Y:S05]  /*a590*/  BSYNC B1 ;  /* 0x0000000000017941 */ /* 0x000fea0003800000 */
.L_x_3100:
        /* <DEDUP_REMOVED lines=18> */
.L_x_3107:
[----:B------:R-:W-:Y:S05]  /*a6c0*/  BSYNC B1 ;  /* 0x0000000000017941 */ /* 0x000fea0003800000 */
.L_x_3106:
[----:B------:R-:W-:-:S04]  /*a6d0*/  FADD.FTZ R7, R6, R7 ;  /* 0x0000000706077221 */ /* 0x000fc80000010000 */
[----:B------:R-:W-:-:S04]  /*a6e0*/  FADD.FTZ R8, R7, R8 ;  /* 0x0000000807087221 */ /* 0x000fc80000010000 */
[----:B------:R-:W-:Y:S01]  /*a6f0*/  FADD.FTZ R9, R8, R9 ;  /* 0x0000000908097221 */ /* 0x000fe20000010000 */
[----:B------:R-:W-:Y:S06]  /*a700*/  BRA `(.L_x_3075) ;  /* 0x0000000800b07947 */ /* 0x000fec0003800000 */
.L_x_3091:
        /* <DEDUP_REMOVED lines=10> */
.L_x_3111:
        /* <DEDUP_REMOVED lines=28> */
.L_x_3110:
[----:B------:R-:W-:Y:S02]  /*a970*/  PRMT R16, R11, 0x7610, R16 ;  /* 0x000076100b107816 */ /* 0x000fe40000000010 */
[----:B------:R-:W-:Y:S02]  /*a980*/  PRMT R10, R8, 0x7610, R10 ;  /* 0x00007610080a7816 */ /* 0x000fe4000000000a */
[----:B------:R-:W-:-:S07]  /*a990*/  PRMT R11, R18, 0x7610, R11 ;  /* 0x00007610120b7816 */ /* 0x000fce000000000b */
.L_x_3109:
[----:B------:R-:W-:Y:S05]  /*a9a0*/  BSYNC B1 ;  /* 0x0000000000017941 */ /* 0x000fea0003800000 */
.L_x_3108:
        /* <DEDUP_REMOVED lines=23> */
.L_x_3113:
[----:B------:R-:W-:Y:S05]  /*ab20*/  BSYNC B1 ;  /* 0x0000000000017941 */ /* 0x000fea0003800000 */
.L_x_3112:
        /* <DEDUP_REMOVED lines=18> */
.L_x_3115:
[----:B------:R-:W-:Y:S05]  /*ac50*/  BSYNC B1 ;  /* 0x0000000000017941 */ /* 0x000fea0003800000 */
.L_x_3114:
[----:B------:R-:W-:-:S04]  /*ac60*/  FADD.FTZ R7, R7, R6 ;  /* 0x0000000607077221 */ /* 0x000fc80000010000 */
[----:B------:R-:W-:-:S04]  /*ac70*/  FADD.FTZ R20, R7, R20 ;  /* 0x0000001407147221 */ /* 0x000fc80000010000 */
[----:B0-----:R-:W-:Y:S01]  /*ac80*/  FADD.FTZ R9, R20, R21 ;  /* 0x0000001514097221 */ /* 0x001fe20000010000 */
[----:B------:R-:W-:Y:S06]  /*ac90*/  BRA `(.L_x_3075) ;  /* 0x00000004004c7947 */ /* 0x000fec0003800000 */
.L_x_3090:
        /* <DEDUP_REMOVED lines=13> */
.L_x_3119:
        /* <DEDUP_REMOVED lines=24> */
.L_x_3118:
[----:B------:R-:W-:Y:S02]  /*aef0*/  PRMT R18, R20, 0x7610, R18 ;  /* 0x0000761014127816 */ /* 0x000fe40000000012 */
[----:B------:R-:W-:Y:S02]  /*af00*/  PRMT R17, R10, 0x7610, R17 ;  /* 0x000076100a117816 */ /* 0x000fe40000000011 */
[----:B------:R-:W-:-:S07]  /*af10*/  PRMT R8, R19, 0x7610, R8 ;  /* 0x0000761013087816 */ /* 0x000fce0000000008 */
.L_x_3117:
[----:B------:R-:W-:Y:S05]  /*af20*/  BSYNC B1 ;  /* 0x0000000000017941 */ /* 0x000fea0003800000 */
.L_x_3116:
        /* <DEDUP_REMOVED lines=15> */
[C---:B------:R-:W-:Y:S02]  /*b020*/  ISETP.GE.U32.AND P0, PT, R21.reuse, R2, PT ;  /* 0x000000021500720c */ /* 0x040fe40003f06070 */
[----:B------:R0:W5:Y:S11]  /*b030*/  LDG.E.U16 R16, desc[UR36][R10.64] ;  /* 0x000000240a107981 */ /* 0x000176000c1e1500 */
[----:B------:R-:W-:-:S05]  /*b040*/  @!P0 IMAD.WIDE.U32 R12, R21, 0x2, R12 ;  /* 0x00000002150c8825 */ /* 0x000fca00078e000c */
[----:B------:R0:W5:Y:S02]  /*b050*/  @!P0 LDG.E.U16 R8, desc[UR36][R12.64] ;  /* 0x000000240c088981 */ /* 0x000164000c1e1500 */
.L_x_3121:
[----:B------:R-:W-:Y:S05]  /*b060*/  BSYNC B1 ;  /* 0x0000000000017941 */ /* 0x000fea0003800000 */
.L_x_3120:
        /* <DEDUP_REMOVED lines=18> */
.L_x_3123:
[----:B------:R-:W-:Y:S05]  /*b190*/  BSYNC B1 ;  /* 0x0000000000017941 */ /* 0x000fea0003800000 */
.L_x_3122:
[----:B------:R-:W-:-:S04]  /*b1a0*/  FADD.FTZ R6, R6, R7 ;  /* 0x0000000706067221 */ /* 0x000fc80000010000 */
[----:B------:R-:W-:-:S04]  /*b1b0*/  FADD.FTZ R6, R6, R5 ;  /* 0x0000000506067221 */ /* 0x000fc80000010000 */
[----:B------:R-:W-:-:S07]  /*b1c0*/  FADD.FTZ R9, R6, R9 ;  /* 0x0000000906097221 */ /* 0x000fce0000010000 */
.L_x_3075:
[----:B------:R-:W-:Y:S05]  /*b1d0*/  BSYNC B0 ;  /* 0x0000000000007941 */ /* 0x000fea0003800000 */
.L_x_3074:
        /* <DEDUP_REMOVED lines=16> */
.L_x_3125:
        /* <DEDUP_REMOVED lines=12> */
.L_x_3124:
        /* <DEDUP_REMOVED lines=19> */
.L_x_3128:
        /* <DEDUP_REMOVED lines=12> */
.L_x_3127:
[----:B------:R-:W-:Y:S01]  /*b590*/  BAR.SYNC.DEFER_BLOCKING 0x0 ;  /* 0x0000000000007b1d */ /* 0x000fe20000010000 */
[----:B------:R-:W-:-:S13]  /*b5a0*/  ISETP.GE.AND P0, PT, R2, 0x2, PT ;  /* 0x000000020200780c */ /* 0x000fda0003f06270 */
[----:B------:R-:W-:Y:S05]  /*b5b0*/  @!P0 BRA `(.L_x_3126) ;  /* 0x0000000000188947 */ /* 0x000fea0003800000 */
[----:B------:R-:W-:-:S11]  /*b5c0*/  HFMA2.MMA R4, -RZ, RZ, 0, 5.9604644775390625e-08 ;  /* 0x00000001ff047435 */ /* 0x000fd600000001ff */
.L_x_3129:
[----:B------:R2:W3:Y:S02]  /*b5d0*/  SHFL.DOWN PT, R6, R9, R4, 0x1f ;  /* 0x08001f0409067589 */ /* 0x0004e400000e0000 */
[----:B--2---:R-:W-:-:S05]  /*b5e0*/  IMAD.SHL.U32 R4, R4, 0x2, RZ ;  /* 0x0000000204047824 */ /* 0x004fca00078e00ff */
[----:B------:R-:W-:Y:S01]  /*b5f0*/  ISETP.GE.AND P0, PT, R4, R2, PT ;  /* 0x000000020400720c */ /* 0x000fe20003f06270 */
[----:B---3--:R-:W-:-:S12]  /*b600*/  FADD.FTZ R9, R6, R9 ;  /* 0x0000000906097221 */ /* 0x008fd80000010000 */
[----:B------:R-:W-:Y:S05]  /*b610*/  @!P0 BRA `(.L_x_3129) ;  /* 0xfffffffc00ec8947 */ /* 0x000fea000383ffff */
.L_x_3126:
        /* <DEDUP_REMOVED lines=277> */
.L_x_3130:
[----:B------:R-:W-:Y:S01]  /*c770*/  ULDC.64 UR6, c[0x0][0x600] ;  /* 0x0001800000067ab9 */ /* 0x000fe20000000a00 */
[----:B------:R-:W-:Y:S01]  /*c780*/  ULDC.64 UR4, c[0x0][0x5f0] ;  /* 0x00017c0000047ab9 */ /* 0x000fe20000000a00 */
[----:B------:R-:W-:Y:S02]  /*c790*/  ISETP.NE.U32.AND P0, PT, RZ, UR6, PT ;  /* 0x00000006ff007c0c */ /* 0x000fe4000bf05070 */
[----:B------:R-:W-:Y:S02]  /*c7a0*/  CS2R R4, SRZ ;  /* 0x0000000000047805 */ /* 0x000fe4000001ff00 */
[----:B0-----:R-:W-:Y:S02]  /*c7b0*/  IADD3 R12, P1, R2, UR4, RZ ;  /* 0x00000004020c7c10 */ /* 0x001fe4000ff3e0ff */
[----:B------:R-:W-:Y:S02]  /*c7c0*/  ISETP.NE.AND.EX P0, PT, RZ, UR7, PT, P0 ;  /* 0x00000007ff007c0c */ /* 0x000fe4000bf05300 */
[----:B------:R-:W-:-:S02]  /*c7d0*/  IADD3.X R13, RZ, UR5, RZ, P1, !PT ;  /* 0x00000005ff0d7c10 */ /* 0x000fc40008ffe4ff */
[----:B------:R-:W-:-:S09]  /*c7e0*/  MOV R6, RZ ;  /* 0x000000ff00067202 */ /* 0x000fd20000000f00 */
[----:B------:R-:W-:Y:S05]  /*c7f0*/  @!P0 BRA `(.L_x_3131) ;  /* 0x00000008000c8947 */ /* 0x000fea0003800000 */
[----:B------:R-:W-:Y:S01]  /*c800*/  HFMA2.MMA R7, -RZ, RZ, 0, 0 ;  /* 0x00000000ff077435 */ /* 0x000fe200000001ff */
[----:B------:R-:W-:Y:S01]  /*c810*/  IMAD.MOV.U32 R10, RZ, RZ, 0x2 ;  /* 0x00000002ff0a7424 */ /* 0x000fe200078e00ff */
[----:B------:R-:W-:Y:S01]  /*c820*/  MOV R18, 0x4 ;  /* 0x0000000400127802 */ /* 0x000fe20000000f00 */
[----:B------:R-:W-:-:S08]  /*c830*/  IMAD.MOV.U32 R19, RZ, RZ, 0x0 ;  /* 0x00000000ff137424 */ /* 0x000fd000078e00ff */
.L_x_3134:
[-C--:B------:R-:W-:Y:S02]  /*c840*/  LOP3.LUT R4, R7, R19.reuse, RZ, 0xfc, !PT ;  /* 0x0000001307047212 */ /* 0x080fe400078efcff */
[----:B------:R-:W-:Y:S02]  /*c850*/  MOV R5, R19 ;  /* 0x0000001300057202 */ /* 0x000fe40000000f00 */
[----:B------:R-:W-:Y:S02]  /*c860*/  ISETP.NE.U32.AND P0, PT, R4, RZ, PT ;  /* 0x000000ff0400720c */ /* 0x000fe40003f05070 */
[----:B------:R-:W-:-:S11]  /*c870*/  MOV R4, R18 ;  /* 0x0000001200047202 */ /* 0x000fd60000000f00 */
[----:B------:R-:W-:Y:S05]  /*c880*/  @!P0 BRA `(.L_x_3132) ;  /* 0x0000000000188947 */ /* 0x000fea0003800000 */
[----:B------:R-:W-:Y:S01]  /*c890*/  IMAD.MOV.U32 R17, RZ, RZ, R18 ;  /* 0x000000ffff117224 */ /* 0x000fe200078e0012 */
[----:B------:R-:W-:Y:S02]  /*c8a0*/  MOV R8, R10 ;  /* 0x0000000a00087202 */ /* 0x000fe40000000f00 */
[----:B------:R-:W-:Y:S02]  /*c8b0*/  MOV R18, R7 ;  /* 0x0000000700127202 */ /* 0x000fe40000000f00 */
[----:B------:R-:W-:-:S07]  /*c8c0*/  MOV R16, 0xc8e0 ;  /* 0x0000c8e000107802 */ /* 0x000fce0000000f00 */
[----:B-1----:R-:W-:Y:S05]  /*c8d0*/  CALL.REL.NOINC `($__internal_1_$__cuda_sm20_rem_u64) ;  /* 0x0000003000e87944 */ /* 0x002fea0003c00000 */
[----:B------:R-:W-:Y:S05]  /*c8e0*/  BRA `(.L_x_3133) ;  /* 0x00000000004c7947 */ /* 0x000fea0003800000 */
.L_x_3132:
[----:B------:R-:W0:Y:S01]  /*c8f0*/  I2F.U32.RP R8, R18 ;  /* 0x0000001200087306 */ /* 0x000e220000209000 */
[----:B------:R-:W-:Y:S02]  /*c900*/  ISETP.NE.U32.AND P1, PT, R18, RZ, PT ;  /* 0x000000ff1200720c */ /* 0x000fe40003f25070 */
[----:B------:R-:W-:-:S05]  /*c910*/  MOV R19, RZ ;  /* 0x000000ff00137202 */ /* 0x000fca0000000f00 */
[----:B0-----:R-:W0:Y:S02]  /*c920*/  MUFU.RCP R8, R8 ;  /* 0x0000000800087308 */ /* 0x001e240000001000 */
[----:B0-----:R-:W-:-:S06]  /*c930*/  VIADD R6, R8, 0xffffffe ;  /* 0x0ffffffe08067836 */ /* 0x001fcc0000000000 */
[----:B------:R0:W2:Y:S02]  /*c940*/  F2I.FTZ.U32.TRUNC.NTZ R7, R6 ;  /* 0x0000000600077305 */ /* 0x0000a4000021f000 */
[----:B0-----:R-:W-:Y:S01]  /*c950*/  HFMA2.MMA R6, -RZ, RZ, 0, 0 ;  /* 0x00000000ff067435 */ /* 0x001fe200000001ff */
[----:B--2---:R-:W-:-:S05]  /*c960*/  IADD3 R11, RZ, -R7, RZ ;  /* 0x80000007ff0b7210 */ /* 0x004fca0007ffe0ff */
[----:B------:R-:W-:-:S04]  /*c970*/  IMAD R11, R11, R18, RZ ;  /* 0x000000120b0b7224 */ /* 0x000fc800078e02ff */
[----:B------:R-:W-:-:S06]  /*c980*/  IMAD.HI.U32 R7, R7, R11, R6 ;  /* 0x0000000b07077227 */ /* 0x000fcc00078e0006 */
[----:B------:R-:W-:-:S04]  /*c990*/  IMAD.HI.U32 R7, R7, R10, RZ ;  /* 0x0000000a07077227 */ /* 0x000fc800078e00ff */
[----:B------:R-:W-:-:S04]  /*c9a0*/  IMAD.MOV R7, RZ, RZ, -R7 ;  /* 0x000000ffff077224 */ /* 0x000fc800078e0a07 */
[----:B------:R-:W-:-:S05]  /*c9b0*/  IMAD R7, R18, R7, R10 ;  /* 0x0000000712077224 */ /* 0x000fca00078e020a */
[----:B------:R-:W-:-:S13]  /*c9c0*/  ISETP.GE.U32.AND P0, PT, R7, R18, PT ;  /* 0x000000120700720c */ /* 0x000fda0003f06070 */
[----:B------:R-:W-:-:S04]  /*c9d0*/  @P0 IADD3 R7, R7, -R18, RZ ;  /* 0x8000001207070210 */ /* 0x000fc80007ffe0ff */
[----:B------:R-:W-:-:S13]  /*c9e0*/  ISETP.GE.U32.AND P0, PT, R7, R18, PT ;  /* 0x000000120700720c */ /* 0x000fda0003f06070 */
[-C--:B------:R-:W-:Y:S02]  /*c9f0*/  @P0 IADD3 R7, R7, -R18.reuse, RZ ;  /* 0x8000001207070210 */ /* 0x080fe40007ffe0ff */
[----:B------:R-:W-:-:S05]  /*ca00*/  @!P1 LOP3.LUT R7, RZ, R18, RZ, 0x33, !PT ;  /* 0x00000012ff079212 */ /* 0x000fca00078e33ff */
[----:B------:R-:W-:-:S07]  /*ca10*/  IMAD.MOV.U32 R18, RZ, RZ, R7 ;  /* 0x000000ffff127224 */ /* 0x000fce00078e0007 */
.L_x_3133:
[----:B------:R-:W-:Y:S01]  /*ca20*/  ISETP.NE.U32.AND P0, PT, R18, RZ, PT ;  /* 0x000000ff1200720c */ /* 0x000fe20003f05070 */
[----:B------:R-:W-:Y:S01]  /*ca30*/  IMAD.MOV.U32 R7, RZ, RZ, R5 ;  /* 0x000000ffff077224 */ /* 0x000fe200078e0005 */
[----:B------:R-:W-:Y:S02]  /*ca40*/  MOV R10, R4 ;  /* 0x00000004000a7202 */ /* 0x000fe40000000f00 */
[----:B------:R-:W-:-:S13]  /*ca50*/  ISETP.NE.AND.EX P0, PT, R19, RZ, PT, P0 ;  /* 0x000000ff1300720c */ /* 0x000fda0003f05300 */
[----:B------:R-:W-:Y:S05]  /*ca60*/  @P0 BRA `(.L_x_3134) ;  /* 0xfffffffc00740947 */ /* 0x000fea000383ffff */
[----:B------:R-:W-:-:S13]  /*ca70*/  ISETP.NE.U32.AND P2, PT, R5, RZ, PT ;  /* 0x000000ff0500720c */ /* 0x000fda0003f45070 */
[----:B------:R-:W-:Y:S05]  /*ca80*/  @!P2 BRA `(.L_x_3135) ;  /* 0x00000000001ca947 */ /* 0x000fea0003800000 */
[----:B------:R-:W-:Y:S01]  /*ca90*/  HFMA2.MMA R10, -RZ, RZ, 0, 2.384185791015625e-07 ;  /* 0x00000004ff0a7435 */ /* 0x000fe200000001ff */
[----:B------:R-:W-:Y:S02]  /*caa0*/  MOV R6, RZ ;  /* 0x000000ff00067202 */ /* 0x000fe40000000f00 */
[----:B------:R-:W-:-:S08]  /*cab0*/  MOV R8, 0xcad0 ;  /* 0x0000cad000087802 */ /* 0x000fd00000000f00 */
[----:B-1----:R-:W-:Y:S05]  /*cac0*/  CALL.REL.NOINC `($__internal_0_$__cuda_sm20_div_u64) ;  /* 0x0000002c00547944 */ /* 0x002fea0003c00000 */
[----:B------:R-:W-:Y:S01]  /*cad0*/  IMAD.MOV.U32 R16, RZ, RZ, R10 ;  /* 0x000000ffff107224 */ /* 0x000fe200078e000a */
[----:B------:R-:W-:Y:S01]  /*cae0*/  MOV R17, R11 ;  /* 0x0000000b00117202 */ /* 0x000fe20000000f00 */
[----:B------:R-:W-:Y:S06]  /*caf0*/  BRA `(.L_x_3136) ;  /* 0x00000000004c7947 */ /* 0x000fec0003800000 */
.L_x_3135:
[----:B------:R-:W0:Y:S01]  /*cb00*/  I2F.U32.RP R8, R4 ;  /* 0x0000000400087306 */ /* 0x000e220000209000 */
[----:B------:R-:W-:Y:S01]  /*cb10*/  ISETP.NE.U32.AND P3, PT, R4, RZ, PT ;  /* 0x000000ff0400720c */ /* 0x000fe20003f65070 */
[----:B------:R-:W-:-:S06]  /*cb20*/  IMAD.MOV.U32 R17, RZ, RZ, RZ ;  /* 0x000000ffff117224 */ /* 0x000fcc00078e00ff */
[----:B0-----:R-:W0:Y:S02]  /*cb30*/  MUFU.RCP R8, R8 ;  /* 0x0000000800087308 */ /* 0x001e240000001000 */
[----:B0-----:R-:W-:-:S06]  /*cb40*/  IADD3 R6, R8, 0xffffffe, RZ ;  /* 0x0ffffffe08067810 */ /* 0x001fcc0007ffe0ff */
[----:B------:R0:W2:Y:S02]  /*cb50*/  F2I.FTZ.U32.TRUNC.NTZ R7, R6 ;  /* 0x0000000600077305 */ /* 0x0000a4000021f000 */
[----:B0-----:R-:W-:Y:S01]  /*cb60*/  HFMA2.MMA R6, -RZ, RZ, 0, 0 ;  /* 0x00000000ff067435 */ /* 0x001fe200000001ff */
[----:B--2---:R-:W-:-:S04]  /*cb70*/  IMAD.MOV R11, RZ, RZ, -R7 ;  /* 0x000000ffff0b7224 */ /* 0x004fc800078e0a07 */
[----:B------:R-:W-:-:S05]  /*cb80*/  IMAD R11, R11, R4, RZ ;  /* 0x000000040b0b7224 */ /* 0x000fca00078e02ff */
[----:B------:R-:W-:-:S06]  /*cb90*/  IMAD.HI.U32 R11, R7, R11, R6 ;  /* 0x0000000b070b7227 */ /* 0x000fcc00078e0006 */
[----:B------:R-:W-:-:S05]  /*cba0*/  IMAD.HI.U32 R16, R11, 0x4, RZ ;  /* 0x000000040b107827 */ /* 0x000fca00078e00ff */
[----:B------:R-:W-:-:S05]  /*cbb0*/  IADD3 R7, -R16, RZ, RZ ;  /* 0x000000ff10077210 */ /* 0x000fca0007ffe1ff */
[----:B------:R-:W-:-:S05]  /*cbc0*/  IMAD R7, R4, R7, 0x4 ;  /* 0x0000000404077424 */ /* 0x000fca00078e0207 */
[----:B------:R-:W-:-:S13]  /*cbd0*/  ISETP.GE.U32.AND P0, PT, R7, R4, PT ;  /* 0x000000040700720c */ /* 0x000fda0003f06070 */
[----:B------:R-:W-:Y:S01]  /*cbe0*/  @P0 IMAD.IADD R7, R7, 0x1, -R4 ;  /* 0x0000000107070824 */ /* 0x000fe200078e0a04 */
[----:B------:R-:W-:-:S04]  /*cbf0*/  @P0 IADD3 R16, R16, 0x1, RZ ;  /* 0x0000000110100810 */ /* 0x000fc80007ffe0ff */
[----:B------:R-:W-:-:S13]  /*cc00*/  ISETP.GE.U32.AND P1, PT, R7, R4, PT ;  /* 0x000000040700720c */ /* 0x000fda0003f26070 */
[----:B------:R-:W-:Y:S02]  /*cc10*/  @P1 IADD3 R16, R16, 0x1, RZ ;  /* 0x0000000110101810 */ /* 0x000fe40007ffe0ff */
[----:B------:R-:W-:-:S07]  /*cc20*/  @!P3 LOP3.LUT R16, RZ, R4, RZ, 0x33, !PT ;  /* 0x00000004ff10b212 */ /* 0x000fce00078e33ff */
.L_x_3136:
[----:B------:R-:W-:Y:S05]  /*cc30*/  @!P2 BRA `(.L_x_3137) ;  /* 0x00000000001ca947 */ /* 0x000fea0003800000 */
[----:B------:R-:W-:Y:S01]  /*cc40*/  HFMA2.MMA R6, -RZ, RZ, 0, 0 ;  /* 0x00000000ff067435 */ /* 0x000fe200000001ff */
[----:B------:R-:W-:Y:S02]  /*cc50*/  MOV R10, 0x2 ;  /* 0x00000002000a7802 */ /* 0x000fe40000000f00 */
[----:B------:R-:W-:-:S08]  /*cc60*/  MOV R8, 0xcc80 ;  /* 0x0000cc8000087802 */ /* 0x000fd00000000f00 */
[----:B-1----:R-:W-:Y:S05]  /*cc70*/  CALL.REL.NOINC `($__internal_0_$__cuda_sm20_div_u64) ;  /* 0x0000002800e87944 */ /* 0x002fea0003c00000 */
[----:B------:R-:W-:Y:S01]  /*cc80*/  IMAD.MOV.U32 R4, RZ, RZ, R10 ;  /* 0x000000ffff047224 */ /* 0x000fe200078e000a */
[----:B------:R-:W-:Y:S01]  /*cc90*/  MOV R5, R11 ;  /* 0x0000000b00057202 */ /* 0x000fe20000000f00 */
[----:B------:R-:W-:Y:S06]  /*cca0*/  BRA `(.L_x_3138) ;  /* 0x0000000000507947 */ /* 0x000fec0003800000 */
.L_x_3137:
[----:B------:R-:W0:Y:S01]  /*ccb0*/  I2F.U32.RP R8, R4 ;  /* 0x0000000400087306 */ /* 0x000e220000209000 */
[----:B------:R-:W-:Y:S01]  /*ccc0*/  HFMA2.MMA R6, -RZ, RZ, 0, 0 ;  /* 0x00000000ff067435 */ /* 0x000fe200000001ff */
[----:B------:R-:W-:-:S06]  /*ccd0*/  ISETP.NE.U32.AND P2, PT, R4, RZ, PT ;  /* 0x000000ff0400720c */ /* 0x000fcc0003f45070 */
[----:B0-----:R-:W0:Y:S02]  /*cce0*/  MUFU.RCP R8, R8 ;  /* 0x0000000800087308 */ /* 0x001e240000001000 */
[----:B0-----:R-:W-:-:S06]  /*ccf0*/  IADD3 R7, R8, 0xffffffe, RZ ;  /* 0x0ffffffe08077810 */ /* 0x001fcc0007ffe0ff */
[----:B------:R-:W0:Y:S02]  /*cd00*/  F2I.FTZ.U32.TRUNC.NTZ R7, R7 ;  /* 0x0000000700077305 */ /* 0x000e24000021f000 */
[----:B0-----:R-:W-:-:S04]  /*cd10*/  IMAD.MOV R5, RZ, RZ, -R7 ;  /* 0x000000ffff057224 */ /* 0x001fc800078e0a07 */
[----:B------:R-:W-:-:S04]  /*cd20*/  IMAD R5, R5, R4, RZ ;  /* 0x0000000405057224 */ /* 0x000fc800078e02ff */
[----:B------:R-:W-:-:S06]  /*cd30*/  IMAD.HI.U32 R5, R7, R5, R6 ;  /* 0x0000000507057227 */ /* 0x000fcc00078e0006 */
[----:B------:R-:W-:-:S05]  /*cd40*/  IMAD.HI.U32 R6, R5, 0x2, RZ ;  /* 0x0000000205067827 */ /* 0x000fca00078e00ff */
[----:B------:R-:W-:-:S05]  /*cd50*/  IADD3 R5, -R6, RZ, RZ ;  /* 0x000000ff06057210 */ /* 0x000fca0007ffe1ff */
[----:B------:R-:W-:-:S05]  /*cd60*/  IMAD R5, R4, R5, 0x2 ;  /* 0x0000000204057424 */ /* 0x000fca00078e0205 */
[----:B------:R-:W-:-:S13]  /*cd70*/  ISETP.GE.U32.AND P0, PT, R5, R4, PT ;  /* 0x000000040500720c */ /* 0x000fda0003f06070 */
[----:B------:R-:W-:Y:S01]  /*cd80*/  @P0 IMAD.IADD R5, R5, 0x1, -R4 ;  /* 0x0000000105050824 */ /* 0x000fe200078e0a04 */
[----:B------:R-:W-:-:S04]  /*cd90*/  @P0 IADD3 R6, R6, 0x1, RZ ;  /* 0x0000000106060810 */ /* 0x000fc80007ffe0ff */
[----:B------:R-:W-:Y:S02]  /*cda0*/  ISETP.GE.U32.AND P1, PT, R5, R4, PT ;  /* 0x000000040500720c */ /* 0x000fe40003f26070 */
[----:B------:R-:W-:-:S11]  /*cdb0*/  MOV R5, RZ ;  /* 0x000000ff00057202 */ /* 0x000fd60000000f00 */
[----:B------:R-:W-:Y:S02]  /*cdc0*/  @P1 IADD3 R6, R6, 0x1, RZ ;  /* 0x0000000106061810 */ /* 0x000fe40007ffe0ff */
[----:B------:R-:W-:-:S05]  /*cdd0*/  @!P2 LOP3.LUT R6, RZ, R4, RZ, 0x33, !PT ;  /* 0x00000004ff06a212 */ /* 0x000fca00078e33ff */
[----:B------:R-:W-:-:S07]  /*cde0*/  IMAD.MOV.U32 R4, RZ, RZ, R6 ;  /* 0x000000ffff047224 */ /* 0x000fce00078e0006 */
.L_x_3138:
[-C--:B------:R-:W-:Y:S01]  /*cdf0*/  IMAD R7, R17, R2.reuse, RZ ;  /* 0x0000000211077224 */ /* 0x080fe200078e02ff */
[----:B------:R-:W-:Y:S01]  /*ce00*/  BSSY B0, `(.L_x_3139) ;  /* 0x000001e000007945 */ /* 0x000fe20003800000 */
[----:B------:R-:W-:-:S05]  /*ce10*/  IMAD.WIDE.U32 R10, R16, R2, RZ ;  /* 0x00000002100a7225 */ /* 0x000fca00078e00ff */
[----:B------:R-:W-:-:S04]  /*ce20*/  IADD3 R6, R11, R7, RZ ;  /* 0x000000070b067210 */ /* 0x000fc80007ffe0ff */
[----:B------:R-:W-:-:S13]  /*ce30*/  LOP3.LUT P0, RZ, R6, 0x7, RZ, 0xc0, !PT ;  /* 0x0000000706ff7812 */ /* 0x000fda000780c0ff */
[----:B------:R-:W-:Y:S05]  /*ce40*/  @!P0 BRA `(.L_x_3140) ;  /* 0x0000000000148947 */ /* 0x000fea0003800000 */
[----:B------:R-:W-:-:S07]  /*ce50*/  MOV R8, 0xce70 ;  /* 0x0000ce7000087802 */ /* 0x000fce0000000f00 */
[----:B-1----:R-:W-:Y:S05]  /*ce60*/  CALL.REL.NOINC `($__internal_0_$__cuda_sm20_div_u64) ;  /* 0x00000028006c7944 */ /* 0x002fea0003c00000 */
[----:B------:R-:W-:Y:S01]  /*ce70*/  IMAD.MOV.U32 R4, RZ, RZ, R10 ;  /* 0x000000ffff047224 */ /* 0x000fe200078e000a */
[----:B------:R-:W-:Y:S01]  /*ce80*/  MOV R5, R11 ;  /* 0x0000000b00057202 */ /* 0x000fe20000000f00 */
[----:B------:R-:W-:Y:S06]  /*ce90*/  BRA `(.L_x_3141) ;  /* 0x0000000000507947 */ /* 0x000fec0003800000 */
.L_x_3140:
[----:B------:R-:W0:Y:S01]  /*cea0*/  I2F.U32.RP R5, R4 ;  /* 0x0000000400057306 */ /* 0x000e220000209000 */
[----:B------:R-:W-:-:S07]  /*ceb0*/  ISETP.NE.U32.AND P2, PT, R4, RZ, PT ;  /* 0x000000ff0400720c */ /* 0x000fce0003f45070 */
[----:B0-----:R-:W0:Y:S02]  /*cec0*/  MUFU.RCP R5, R5 ;  /* 0x0000000500057308 */ /* 0x001e240000001000 */
[----:B0-----:R-:W-:Y:S02]  /*ced0*/  IADD3 R6, R5, 0xffffffe, RZ ;  /* 0x0ffffffe05067810 */ /* 0x001fe40007ffe0ff */
[----:B------:R-:W-:-:S04]  /*cee0*/  MOV R5, RZ ;  /* 0x000000ff00057202 */ /* 0x000fc80000000f00 */
[----:B------:R0:W2:Y:S02]  /*cef0*/  F2I.FTZ.U32.TRUNC.NTZ R7, R6 ;  /* 0x0000000600077305 */ /* 0x0000a4000021f000 */
[----:B0-----:R-:W-:Y:S01]  /*cf00*/  HFMA2.MMA R6, -RZ, RZ, 0, 0 ;  /* 0x00000000ff067435 */ /* 0x001fe200000001ff */
[----:B--2---:R-:W-:-:S04]  /*cf10*/  IMAD.MOV R11, RZ, RZ, -R7 ;  /* 0x000000ffff0b7224 */ /* 0x004fc800078e0a07 */
[----:B------:R-:W-:-:S05]  /*cf20*/  IMAD R11, R11, R4, RZ ;  /* 0x000000040b0b7224 */ /* 0x000fca00078e02ff */
[----:B------:R-:W-:-:S06]  /*cf30*/  IMAD.HI.U32 R7, R7, R11, R6 ;  /* 0x0000000b07077227 */ /* 0x000fcc00078e0006 */
[----:B------:R-:W-:-:S05]  /*cf40*/  IMAD.HI.U32 R7, R7, R10, RZ ;  /* 0x0000000a07077227 */ /* 0x000fca00078e00ff */
[----:B------:R-:W-:-:S05]  /*cf50*/  IADD3 R11, -R7, RZ, RZ ;  /* 0x000000ff070b7210 */ /* 0x000fca0007ffe1ff */
[----:B------:R-:W-:-:S05]  /*cf60*/  IMAD R11, R4, R11, R10 ;  /* 0x0000000b040b7224 */ /* 0x000fca00078e020a */
[----:B------:R-:W-:-:S13]  /*cf70*/  ISETP.GE.U32.AND P0, PT, R11, R4, PT ;  /* 0x000000040b00720c */ /* 0x000fda0003f06070 */
[----:B------:R-:W-:Y:S01]  /*cf80*/  @P0 IMAD.IADD R11, R11, 0x1, -R4 ;  /* 0x000000010b0b0824 */ /* 0x000fe200078e0a04 */
[----:B------:R-:W-:-:S04]  /*cf90*/  @P0 IADD3 R7, R7, 0x1, RZ ;  /* 0x0000000107070810 */ /* 0x000fc80007ffe0ff */
[----:B------:R-:W-:-:S13]  /*cfa0*/  ISETP.GE.U32.AND P1, PT, R11, R4, PT ;  /* 0x000000040b00720c */ /* 0x000fda0003f26070 */
[----:B------:R-:W-:Y:S02]  /*cfb0*/  @P1 IADD3 R7, R7, 0x1, RZ ;  /* 0x0000000107071810 */ /* 0x000fe40007ffe0ff */
[----:B------:R-:W-:-:S05]  /*cfc0*/  @!P2 LOP3.LUT R7, RZ, R4, RZ, 0x33, !PT ;  /* 0x00000004ff07a212 */ /* 0x000fca00078e33ff */
[----:B------:R-:W-:-:S07]  /*cfd0*/  IMAD.MOV.U32 R4, RZ, RZ, R7 ;  /* 0x000000ffff047224 */ /* 0x000fce00078e0007 */
.L_x_3141:
[----:B------:R-:W-:Y:S05]  /*cfe0*/  BSYNC B0 ;  /* 0x0000000000007941 */ /* 0x000fea0003800000 */
.L_x_3139:
[----:B------:R-:W-:Y:S02]  /*cff0*/  ULDC.64 UR4, c[0x0][0x600] ;  /* 0x0001800000047ab9 */ /* 0x000fe40000000a00 */
[----:B------:R-:W-:-:S04]  /*d000*/  IADD3 R4, P0, R4, UR4, RZ ;  /* 0x0000000404047c10 */ /* 0x000fc8000ff1e0ff */
[----:B------:R-:W-:-:S04]  /*d010*/  IADD3.X R5, R5, UR5, RZ, P0, !PT ;  /* 0x0000000505057c10 */ /* 0x000fc800087fe4ff */
[----:B------:R-:W-:-:S07]  /*d020*/  MOV R6, R5 ;  /* 0x0000000500067202 */ /* 0x000fce0000000f00 */
.L_x_3131:
[----:B------:R-:W-:Y:S02]  /*d030*/  ULDC UR4, c[0x0][0x238] ;  /* 0x00008e0000047ab9 */ /* 0x000fe40000000800 */
[----:B------:R-:W-:-:S13]  /*d040*/  ISETP.NE.AND P0, PT, RZ, UR4, PT ;  /* 0x00000004ff007c0c */ /* 0x000fda000bf05270 */
[----:B------:R-:W-:Y:S05]  /*d050*/  @!P0 BRA `(.L_x_3142) ;  /* 0x00000020008c8947 */ /* 0x000fea0003800000 */
[----:B------:R-:W0:Y:S01]  /*d060*/  LDC R7, c[0x0][0x3ec] ;  /* 0x0000fb00ff077b82 */ /* 0x000e220000000800 */
[----:B------:R-:W2:Y:S01]  /*d070*/  S2R R2, SR_CTAID.X ;  /* 0x0000000000027919 */ /* 0x000ea20000002500 */
[----:B------:R-:W-:Y:S01]  /*d080*/  ULDC UR4, c[0x0][0x23c] ;  /* 0x00008f0000047ab9 */ /* 0x000fe20000000800 */
[----:B------:R-:W-:Y:S02]  /*d090*/  IMAD.MOV.U32 R16, RZ, RZ, RZ ;  /* 0x000000ffff107224 */ /* 0x000fe400078e00ff */
[----:B------:R-:W-:Y:S01]  /*d0a0*/  IMAD R8, R0, UR4, RZ ;  /* 0x0000000400087c24 */ /* 0x000fe2000f8e02ff */
[----:B------:R-:W-:-:S03]  /*d0b0*/  ULDC UR4, c[0x0][0x240] ;  /* 0x0000900000047ab9 */ /* 0x000fc60000000800 */
[----:B------:R-:W-:Y:S01]  /*d0c0*/  IMAD R11, R3, UR4, R8 ;  /* 0x00000004030b7c24 */ /* 0x000fe2000f8e0208 */
[----:B------:R-:W-:Y:S01]  /*d0d0*/  ULDC UR4, c[0x0][0x228] ;  /* 0x00008a0000047ab9 */ /* 0x000fe20000000800 */
[----:B0-----:R-:W-:Y:S02]  /*d0e0*/  ISETP.NE.AND P0, PT, R7, RZ, PT ;  /* 0x000000ff0700720c */ /* 0x001fe40003f05270 */
[----:B--2---:R-:W-:-:S11]  /*d0f0*/  IMAD R11, R2, UR4, R11 ;  /* 0x00000004020b7c24 */ /* 0x004fd6000f8e020b */
[----:B------:R-:W-:Y:S05]  /*d100*/  @!P0 BRA `(.L_x_3143) ;  /* 0x0000001000448947 */ /* 0x000fea0003800000 */
        /* <DEDUP_REMOVED lines=273> */
.L_x_3143:
[----:B------:R-:W-:Y:S01]  /*e220*/  ULDC UR9, c[0x0][0x230] ;  /* 0x00008c0000097ab9 */ /* 0x000fe20000000800 */
[----:B------:R-:W-:Y:S01]  /*e230*/  ULDC UR4, c[0x0][0x220] ;  /* 0x0000880000047ab9 */ /* 0x000fe20000000800 */
[----:B------:R-:W-:Y:S01]  /*e240*/  ISETP.NE.AND P0, PT, RZ, UR9, PT ;  /* 0x00000009ff007c0c */ /* 0x000fe2000bf05270 */
[----:B------:R-:W0:Y:S01]  /*e250*/  S2UR UR8, SR_CgaCtaId ;  /* 0x00000000000879c3 */ /* 0x000e220000008800 */
[----:B------:R-:W-:Y:S01]  /*e260*/  BSSY B0, `(.L_x_3144) ;  /* 0x000000e000007945 */ /* 0x000fe20003800000 */
[----:B------:R-:W-:Y:S02]  /*e270*/  PRMT R7, RZ, 0x7610, R7 ;  /* 0x00007610ff077816 */ /* 0x000fe40000000007 */
[----:B------:R-:W-:-:S04]  /*e280*/  ISETP.NE.AND P0, PT, R0, RZ, P0 ;  /* 0x000000ff0000720c */ /* 0x000fc80000705270 */
[----:B------:R-:W-:Y:S01]  /*e290*/  ISETP.GE.OR P0, PT, R11, UR4, P0 ;  /* 0x000000040b007c0c */ /* 0x000fe20008706670 */
[----:B------:R-:W-:Y:S02]  /*e2a0*/  ULDC.64 UR4, c[0x0][0x5f0] ;  /* 0x00017c0000047ab9 */ /* 0x000fe40000000a00 */
[----:B------:R-:W-:-:S05]  /*e2b0*/  IADD3 R10, P1, R16, UR4, RZ ;  /* 0x00000004100a7c10 */ /* 0x000fca000ff3e0ff */
[----:B------:R-:W-:-:S05]  /*e2c0*/  IMAD.X R11, RZ, RZ, UR5, P1 ;  /* 0x00000005ff0b7e24 */ /* 0x000fca00088e06ff */
[----:B------:R-:W-:Y:S05]  /*e2d0*/  @P0 BRA `(.L_x_3145) ;  /* 0x0000000000180947 */ /* 0x000fea0003800000 */
[----:B------:R-:W-:Y:S01]  /*e2e0*/  ULDC UR4, c[0x0][0x234] ;  /* 0x00008d0000047ab9 */ /* 0x000fe20000000800 */
[----:B------:R-:W-:Y:S02]  /*e2f0*/  MOV R7, 0x1 ;  /* 0x0000000100077802 */ /* 0x000fe40000000f00 */
[----:B------:R-:W-:-:S13]  /*e300*/  ISETP.NE.AND P1, PT, RZ, UR4, PT ;  /* 0x00000004ff007c0c */ /* 0x000fda000bf25270 */
[----:B------:R-:W-:-:S04]  /*e310*/  @P1 ISETP.NE.AND P0, PT, R3, RZ, PT ;  /* 0x000000ff0300120c */ /* 0x000fc80003f05270 */
[----:B------:R-:W-:-:S04]  /*e320*/  @P1 SEL R8, RZ, 0x1, P0 ;  /* 0x00000001ff081807 */ /* 0x000fc80000000000 */
[----:B------:R-:W-:-:S07]  /*e330*/  @P1 PRMT R7, R8, 0x7610, R7 ;  /* 0x0000761008071816 */ /* 0x000fce0000000007 */
.L_x_3145:
[----:B0-----:R-:W-:Y:S05]  /*e340*/  BSYNC B0 ;  /* 0x0000000000007941 */ /* 0x001fea0003800000 */
.L_x_3144:
        /* <DEDUP_REMOVED lines=14> */
.L_x_3147:
[----:B------:R-:W-:Y:S05]  /*e430*/  BSYNC B0 ;  /* 0x0000000000007941 */ /* 0x000fea0003800000 */
.L_x_3146:
        /* <DEDUP_REMOVED lines=35> */
.L_x_3149:
[----:B------:R-:W-:Y:S05]  /*e670*/  BSYNC B0 ;  /* 0x0000000000007941 */ /* 0x000fea0003800000 */
.L_x_3148:
        /* <DEDUP_REMOVED lines=29> */
[----:B------:R-:W2:Y:S01]  /*e850*/  LDC.64 R8, c[0x0][0x608] ;  /* 0x00018200ff087b82 */ /* 0x000ea20000000a00 */
[----:B0-----:R-:W-:-:S07]  /*e860*/  IMAD R17, R17, UR4, RZ ;  /* 0x0000000411117c24 */ /* 0x001fce000f8e02ff */
.L_x_3154:
[----:B------:R-:W-:-:S05]  /*e870*/  IADD3 R13, R15, R14, RZ ;  /* 0x0000000e0f0d7210 */ /* 0x000fca0007ffe0ff */
[----:B--2---:R-:W-:-:S06]  /*e880*/  IMAD.WIDE.U32 R12, R13, 0x4, R8 ;  /* 0x000000040d0c7825 */ /* 0x004fcc00078e0008 */
[----:B------:R-:W2:Y:S01]  /*e890*/  LDG.E R12, desc[UR36][R12.64] ;  /* 0x000000240c0c7981 */ /* 0x000ea2000c1e1900 */
[----:B------:R-:W-:-:S05]  /*e8a0*/  IMAD.IADD R14, R17, 0x1, R14 ;  /* 0x00000001110e7824 */ /* 0x000fca00078e020e */
[----:B------:R-:W-:Y:S01]  /*e8b0*/  ISETP.GE.U32.AND P0, PT, R14, UR6, PT ;  /* 0x000000060e007c0c */ /* 0x000fe2000bf06070 */
[----:B--2---:R-:W-:-:S12]  /*e8c0*/  FADD.FTZ R7, R12, R7 ;  /* 0x000000070c077221 */ /* 0x004fd80000010000 */
[----:B------:R-:W-:Y:S05]  /*e8d0*/  @!P0 BRA `(.L_x_3154) ;  /* 0xfffffffc00e48947 */ /* 0x000fea000383ffff */
[----:B------:R-:W-:Y:S05]  /*e8e0*/  BSYNC B1 ;  /* 0x0000000000017941 */ /* 0x000fea0003800000 */
.L_x_3153:
[----:B------:R-:W-:Y:S05]  /*e8f0*/  BRA `(.L_x_3152) ;  /* 0x0000000000447947 */ /* 0x000fea0003800000 */
.L_x_3151:
[----:B------:R-:W-:Y:S02]  /*e900*/  ULDC UR5, c[0x0][0x22c] ;  /* 0x00008b0000057ab9 */ /* 0x000fe40000000800 */
[----:B------:R-:W-:-:S13]  /*e910*/  ISETP.GE.U32.AND P0, PT, R3, UR5, PT ;  /* 0x0000000503007c0c */ /* 0x000fda000bf06070 */
[----:B------:R-:W-:Y:S05]  /*e920*/  @P0 BRA `(.L_x_3152) ;  /* 0x0000000000380947 */ /* 0x000fea0003800000 */
[----:B------:R-:W-:Y:S01]  /*e930*/  ULDC UR4, c[0x0][0x10] ;  /* 0x0000040000047ab9 */ /* 0x000fe20000000800 */
[----:B------:R-:W2:Y:S01]  /*e940*/  LDC R14, c[0x0][RZ] ;  /* 0x00000000ff0e7b82 */ /* 0x000ea20000000800 */
[----:B------:R-:W-:Y:S01]  /*e950*/  MOV R15, R3 ;  /* 0x00000003000f7202 */ /* 0x000fe20000000f00 */
[----:B------:R-:W-:-:S06]  /*e960*/  IMAD R2, R2, UR4, RZ ;  /* 0x0000000402027c24 */ /* 0x000fcc000f8e02ff */
[----:B0-----:R-:W0:Y:S08]  /*e970*/  LDC.64 R8, c[0x0][0x608] ;  /* 0x00018200ff087b82 */ /* 0x001e300000000a00 */
[----:B------:R-:W3:Y:S02]  /*e980*/  LDC R18, c[0x0][0x4] ;  /* 0x00000100ff127b82 */ /* 0x000ee40000000800 */
.L_x_3155:
[----:B------:R-:W-:-:S05]  /*e990*/  IADD3 R13, R2, R15, RZ ;  /* 0x0000000f020d7210 */ /* 0x000fca0007ffe0ff */
[----:B--2---:R-:W-:-:S04]  /*e9a0*/  IMAD R13, R13, R14, R0 ;  /* 0x0000000e0d0d7224 */ /* 0x004fc800078e0200 */
[----:B0-----:R-:W-:-:S06]  /*e9b0*/  IMAD.WIDE.U32 R12, R13, 0x4, R8 ;  /* 0x000000040d0c7825 */ /* 0x001fcc00078e0008 */
[----:B------:R-:W2:Y:S01]  /*e9c0*/  LDG.E R12, desc[UR36][R12.64] ;  /* 0x000000240c0c7981 */ /* 0x000ea2000c1e1900 */
[----:B---3--:R-:W-:-:S05]  /*e9d0*/  IMAD.IADD R15, R18, 0x1, R15 ;  /* 0x00000001120f7824 */ /* 0x008fca00078e020f */
[----:B------:R-:W-:Y:S01]  /*e9e0*/  ISETP.GE.U32.AND P0, PT, R15, UR5, PT ;  /* 0x000000050f007c0c */ /* 0x000fe2000bf06070 */
[----:B--2---:R-:W-:-:S12]  /*e9f0*/  FADD.FTZ R7, R12, R7 ;  /* 0x000000070c077221 */ /* 0x004fd80000010000 */
[----:B------:R-:W-:Y:S05]  /*ea00*/  @!P0 BRA `(.L_x_3155) ;  /* 0xfffffffc00e08947 */ /* 0x000fea000383ffff */
.L_x_3152:
[----:B------:R-:W-:Y:S05]  /*ea10*/  BSYNC B0 ;  /* 0x0000000000007941 */ /* 0x000fea0003800000 */
.L_x_3150:
[----:B0-----:R-:W0:Y:S01]  /*ea20*/  LDC R13, c[0x0][RZ] ;  /* 0x00000000ff0d7b82 */ /* 0x001e220000000800 */
        /* <DEDUP_REMOVED lines=12> */
.L_x_3157:
[----:B------:R-:W-:Y:S01]  /*eaf0*/  IADD3 R9, R3, R8, RZ ;  /* 0x0000000803097210 */ /* 0x000fe20007ffe0ff */
[----:B------:R-:W-:Y:S03]  /*eb00*/  BAR.SYNC.DEFER_BLOCKING 0x0 ;  /* 0x0000000000007b1d */ /* 0x000fe60000010000 */
        /* <DEDUP_REMOVED lines=10> */
.L_x_3156:
[----:B------:R-:W-:Y:S05]  /*ebb0*/  @!P2 BRA `(.L_x_3158) ;  /* 0x000000000078a947 */ /* 0x000fea0003800000 */
[----:B------:R-:W-:Y:S01]  /*ebc0*/  ISETP.GT.AND P0, PT, R13, 0x20, PT ;  /* 0x000000200d00780c */ /* 0x000fe20003f04270 */
[----:B------:R-:W-:-:S12]  /*ebd0*/  IMAD.MOV.U32 R3, RZ, RZ, R13 ;  /* 0x000000ffff037224 */ /* 0x000fd800078e000d */
[----:B------:R-:W-:Y:S05]  /*ebe0*/  @!P0 BRA `(.L_x_3159) ;  /* 0x0000000000488947 */ /* 0x000fea0003800000 */
[----:B------:R-:W-:Y:S01]  /*ebf0*/  LEA.HI R3, R13, R13, RZ, 0x1 ;  /* 0x0000000d0d037211 */ /* 0x000fe200078f08ff */
[----:B------:R2:W-:Y:S03]  /*ec00*/  STS [R2], R7 ;  /* 0x0000000702007388 */ /* 0x0005e60000000800 */
[----:B------:R-:W-:Y:S01]  /*ec10*/  SHF.R.S32.HI R8, RZ, 0x1, R3 ;  /* 0x00000001ff087819 */ /* 0x000fe20000011403 */
[----:B------:R-:W-:-:S03]  /*ec20*/  HFMA2.MMA R3, -RZ, RZ, 0, 1.9073486328125e-06 ;  /* 0x00000020ff037435 */ /* 0x000fc600000001ff */
[----:B------:R-:W-:-:S13]  /*ec30*/  ISETP.GE.AND P0, PT, R8, 0x20, PT ;  /* 0x000000200800780c */ /* 0x000fda0003f06270 */
[----:B--2---:R-:W-:Y:S05]  /*ec40*/  @!P0 BRA `(.L_x_3159) ;  /* 0x0000000000308947 */ /* 0x004fea0003800000 */
.L_x_3160:
[----:B------:R-:W-:Y:S01]  /*ec50*/  IADD3 R3, R0, R8, RZ ;  /* 0x0000000800037210 */ /* 0x000fe20007ffe0ff */
[----:B------:R-:W-:Y:S03]  /*ec60*/  BAR.SYNC.DEFER_BLOCKING 0x0 ;  /* 0x0000000000007b1d */ /* 0x000fe60000010000 */
[----:B------:R-:W-:-:S04]  /*ec70*/  ISETP.GE.U32.AND P0, PT, R3, R13, PT ;  /* 0x0000000d0300720c */ /* 0x000fc80003f06070 */
[----:B------:R-:W-:-:S13]  /*ec80*/  ISETP.GE.U32.OR P0, PT, R0, R8, P0 ;  /* 0x000000080000720c */ /* 0x000fda0000706470 */
[----:B------:R-:W-:Y:S01]  /*ec90*/  @!P0 IMAD R3, R8, 0x4, R2 ;  /* 0x0000000408038824 */ /* 0x000fe200078e0202 */
[----:B------:R-:W-:-:S04]  /*eca0*/  SHF.R.S32.HI R8, RZ, 0x1, R8 ;  /* 0x00000001ff087819 */ /* 0x000fc80000011408 */
[----:B------:R-:W0:Y:S02]  /*ecb0*/  @!P0 LDS R12, [R3] ;  /* 0x00000000030c8984 */ /* 0x000e240000000800 */
[----:B0-----:R-:W-:-:S05]  /*ecc0*/  @!P0 FADD.FTZ R7, R7, R12 ;  /* 0x0000000c07078221 */ /* 0x001fca0000010000 */
[----:B------:R2:W-:Y:S01]  /*ecd0*/  @!P0 STS [R2], R7 ;  /* 0x0000000702008388 */ /* 0x0005e20000000800 */
[----:B------:R-:W-:-:S13]  /*ece0*/  ISETP.GE.AND P0, PT, R8, 0x20, PT ;  /* 0x000000200800780c */ /* 0x000fda0003f06270 */
[----:B--2---:R-:W-:Y:S05]  /*ecf0*/  @P0 BRA `(.L_x_3160) ;  /* 0xfffffffc00d40947 */ /* 0x004fea000383ffff */
[----:B------:R-:W-:-:S07]  /*ed00*/  MOV R3, 0x20 ;  /* 0x0000002000037802 */ /* 0x000fce0000000f00 */
.L_x_3159:
[----:B------:R-:W-:Y:S01]  /*ed10*/  BAR.SYNC.DEFER_BLOCKING 0x0 ;  /* 0x0000000000007b1d */ /* 0x000fe20000010000 */
[----:B------:R-:W-:-:S13]  /*ed20*/  ISETP.GE.AND P0, PT, R3, 0x2, PT ;  /* 0x000000020300780c */ /* 0x000fda0003f06270 */
[----:B------:R-:W-:Y:S05]  /*ed30*/  @!P0 BRA `(.L_x_3158) ;  /* 0x0000000000188947 */ /* 0x000fea0003800000 */
[----:B------:R-:W-:-:S11]  /*ed40*/  HFMA2.MMA R0, -RZ, RZ, 0, 5.9604644775390625e-08 ;  /* 0x00000001ff007435 */ /* 0x000fd600000001ff */
.L_x_3161:
[----:B0-----:R0:W2:Y:S02]  /*ed50*/  SHFL.DOWN PT, R2, R7, R0, 0x1f ;  /* 0x08001f0007027589 */ /* 0x0010a400000e0000 */
[----:B0-----:R-:W-:-:S05]  /*ed60*/  IMAD.SHL.U32 R0, R0, 0x2, RZ ;  /* 0x0000000200007824 */ /* 0x001fca00078e00ff */
[----:B------:R-:W-:Y:S01]  /*ed70*/  ISETP.GE.AND P0, PT, R0, R3, PT ;  /* 0x000000030000720c */ /* 0x000fe20003f06270 */
[----:B--2---:R-:W-:-:S12]  /*ed80*/  FADD.FTZ R7, R2, R7 ;  /* 0x0000000702077221 */ /* 0x004fd80000010000 */
[----:B------:R-:W-:Y:S05]  /*ed90*/  @!P0 BRA `(.L_x_3161) ;  /* 0xfffffffc00ec8947 */ /* 0x000fea000383ffff */
.L_x_3158:
        /* <DEDUP_REMOVED lines=11> */
.L_x_3163:
[----:B------:R-:W-:Y:S05]  /*ee50*/  @!P1 BRA `(.L_x_3164) ;  /* 0x00000000006c9947 */ /* 0x000fea0003800000 */
[----:B------:R-:W2:Y:S01]  /*ee60*/  LDC R0, c[0x0][0x624] ;  /* 0x00018900ff007b82 */ /* 0x000ea20000000800 */
[----:B------:R-:W-:Y:S02]  /*ee70*/  ULDC UR4, c[0x0][0x210] ;  /* 0x0000840000047ab9 */ /* 0x000fe40000000800 */
[----:B0-----:R-:W-:-:S05]  /*ee80*/  FMUL.FTZ R7, R7, UR4 ;  /* 0x0000000407077c20 */ /* 0x001fca0008410000 */
[----:B------:R-:W-:Y:S02]  /*ee90*/  F2FP.BF16.F32.PACK_AB R18, RZ, R7 ;  /* 0x00000007ff12723e */ /* 0x000fe400000010ff */
[----:B--2---:R-:W-:-:S13]  /*eea0*/  ISETP.NE.AND P0, PT, R0, 0x1, PT ;  /* 0x000000010000780c */ /* 0x004fda0003f05270 */
        /* <DEDUP_REMOVED lines=17> */
.L_x_3165:
[----:B------:R-:W-:Y:S02]  /*efc0*/  ULDC.64 UR4, c[0x0][0x5f0] ;  /* 0x00017c0000047ab9 */ /* 0x000fe40000000a00 */
[----:B------:R-:W-:-:S04]  /*efd0*/  IADD3 R16, P0, R16, UR4, RZ ;  /* 0x0000000410107c10 */ /* 0x000fc8000ff1e0ff */
[----:B------:R-:W-:-:S05]  /*efe0*/  IADD3.X R17, RZ, UR5, RZ, P0, !PT ;  /* 0x00000005ff117c10 */ /* 0x000fca00087fe4ff */
[----:B------:R-:W-:Y:S01]  /*eff0*/  STG.E.U16 desc[UR36][R16.64], R18 ;  /* 0x0000001210007986 */ /* 0x000fe2000c101524 */
[----:B------:R-:W-:Y:S05]  /*f000*/  EXIT ;  /* 0x000000000000794d */ /* 0x000fea0003800000 */
.L_x_3164:
[----:B------:R-:W-:Y:S01]  /*f010*/  STG.E desc[UR36][R4.64], R7 ;  /* 0x0000000704007986 */ /* 0x000fe2000c101924 */
[----:B------:R-:W-:Y:S05]  /*f020*/  EXIT ;  /* 0x000000000000794d */ /* 0x000fea0003800000 */
.L_x_3162:
[----:B------:R-:W-:Y:S01]  /*f030*/  ISETP.NE.AND P0, PT, RZ, UR38, PT ;  /* 0x00000026ff007c0c */ /* 0x000fe2000bf05270 */
[----:B------:R-:W-:Y:S02]  /*f040*/  ULDC.U8 UR4, c[0x0][0x621] ;  /* 0x0001884000047ab9 */ /* 0x000fe40000000000 */
[----:B------:R-:W-:-:S10]  /*f050*/  ISETP.NE.AND P1, PT, RZ, UR4, PT ;  /* 0x00000004ff007c0c */ /* 0x000fd4000bf25270 */
[----:B------:R-:W-:Y:S05]  /*f060*/  @!P0 BRA `(.L_x_3166) ;  /* 0x00000000000c8947 */ /* 0x000fea0003800000 */
[----:B------:R-:W2:Y:S02]  /*f070*/  LDG.E.U16 R0, desc[UR36][R10.64] ;  /* 0x000000240a007981 */ /* 0x000ea4000c1e1500 */
[----:B--2---:R-:W-:-:S05]  /*f080*/  SHF.L.U32 R0, R0, 0x10, RZ ;  /* 0x0000001000007819 */ /* 0x004fca00000006ff */
[----:B0-----:R-:W-:-:S07]  /*f090*/  FADD.FTZ R7, R7, R0 ;  /* 0x0000000007077221 */ /* 0x001fce0000010000 */
.L_x_3166:
        /* <DEDUP_REMOVED lines=23> */
.L_x_3168:
[----:B------:R-:W-:Y:S02]  /*f210*/  ULDC.64 UR4, c[0x0][0x5f0] ;  /* 0x00017c0000047ab9 */ /* 0x000fe40000000a00 */
[----:B------:R-:W-:-:S05]  /*f220*/  IADD3 R16, P0, R16, UR4, RZ ;  /* 0x0000000410107c10 */ /* 0x000fca000ff1e0ff */
[----:B------:R-:W-:-:S05]  /*f230*/  IMAD.X R17, RZ, RZ, UR5, P0 ;  /* 0x00000005ff117e24 */ /* 0x000fca00080e06ff */
[----:B------:R-:W-:Y:S01]  /*f240*/  STG.E.U16 desc[UR36][R16.64], R18 ;  /* 0x0000001210007986 */ /* 0x000fe2000c101524 */
[----:B------:R-:W-:Y:S05]  /*f250*/  EXIT ;  /* 0x000000000000794d */ /* 0x000fea0003800000 */
.L_x_3167:
[----:B0-----:R-:W-:-:S05]  /*f260*/  F2FP.BF16.F32.PACK_AB R7, RZ, R7 ;  /* 0x00000007ff07723e */ /* 0x001fca00000010ff */
[----:B------:R-:W-:Y:S01]  /*f270*/  STG.E.U16 desc[UR36][R10.64], R7 ;  /* 0x000000070a007986 */ /* 0x000fe2000c101524 */
[----:B------:R-:W-:Y:S05]  /*f280*/  EXIT ;  /* 0x000000000000794d */ /* 0x000fea0003800000 */
.L_x_3142:
        /* <DEDUP_REMOVED lines=21> */
.L_x_3170:
[----:B------:R-:W-:Y:S05]  /*f3e0*/  @!P1 BRA `(.L_x_3171) ;  /* 0x00000000006c9947 */ /* 0x000fea0003800000 */
[----:B------:R-:W0:Y:S01]  /*f3f0*/  LDC R0, c[0x0][0x624] ;  /* 0x00018900ff007b82 */ /* 0x000e220000000800 */
[----:B------:R-:W-:Y:S02]  /*f400*/  ULDC UR4, c[0x0][0x210] ;  /* 0x0000840000047ab9 */ /* 0x000fe40000000800 */
[----:B------:R-:W-:-:S05]  /*f410*/  FMUL.FTZ R9, R9, UR4 ;  /* 0x0000000409097c20 */ /* 0x000fca0008410000 */
[----:B------:R-:W-:Y:S02]  /*f420*/  F2FP.BF16.F32.PACK_AB R16, RZ, R9 ;  /* 0x00000009ff10723e */ /* 0x000fe400000010ff */
        /* <DEDUP_REMOVED lines=18> */
.L_x_3172:
[----:B------:R-:W-:Y:S02]  /*f550*/  ULDC.64 UR4, c[0x0][0x5f0] ;  /* 0x00017c0000047ab9 */ /* 0x000fe40000000a00 */
[----:B------:R-:W-:-:S04]  /*f560*/  IADD3 R2, P0, R2, UR4, RZ ;  /* 0x0000000402027c10 */ /* 0x000fc8000ff1e0ff */
[----:B------:R-:W-:-:S05]  /*f570*/  IADD3.X R3, RZ, UR5, RZ, P0, !PT ;  /* 0x00000005ff037c10 */ /* 0x000fca00087fe4ff */
[----:B------:R-:W-:Y:S01]  /*f580*/  STG.E.U16 desc[UR36][R2.64], R16 ;  /* 0x0000001002007986 */ /* 0x000fe2000c101524 */
[----:B------:R-:W-:Y:S05]  /*f590*/  EXIT ;  /* 0x000000000000794d */ /* 0x000fea0003800000 */
.L_x_3171:
[----:B------:R-:W-:Y:S01]  /*f5a0*/  STG.E desc[UR36][R4.64], R9 ;  /* 0x0000000904007986 */ /* 0x000fe2000c101924 */
[----:B------:R-:W-:Y:S05]  /*f5b0*/  EXIT ;  /* 0x000000000000794d */ /* 0x000fea0003800000 */
.L_x_3169:
[----:B------:R-:W-:Y:S01]  /*f5c0*/  ISETP.NE.AND P0, PT, RZ, UR38, PT ;  /* 0x00000026ff007c0c */ /* 0x000fe2000bf05270 */
[----:B------:R-:W-:Y:S02]  /*f5d0*/  ULDC.U8 UR4, c[0x0][0x621] ;  /* 0x0001884000047ab9 */ /* 0x000fe40000000000 */
[----:B------:R-:W-:-:S10]  /*f5e0*/  ISETP.NE.AND P1, PT, RZ, UR4, PT ;  /* 0x00000004ff007c0c */ /* 0x000fd4000bf25270 */
[----:B------:R-:W-:Y:S05]  /*f5f0*/  @!P0 BRA `(.L_x_3173) ;  /* 0x00000000000c8947 */ /* 0x000fea0003800000 */
[----:B------:R-:W2:Y:S02]  /*f600*/  LDG.E.U16 R0, desc[UR36][R12.64] ;  /* 0x000000240c007981 */ /* 0x000ea4000c1e1500 */
[----:B--2---:R-:W-:-:S05]  /*f610*/  SHF.L.U32 R0, R0, 0x10, RZ ;  /* 0x0000001000007819 */ /* 0x004fca00000006ff */
[----:B------:R-:W-:-:S07]  /*f620*/  FADD.FTZ R9, R9, R0 ;  /* 0x0000000009097221 */ /* 0x000fce0000010000 */
.L_x_3173:
        /* <DEDUP_REMOVED lines=23> */
.L_x_3175:
[----:B------:R-:W-:Y:S02]  /*f7a0*/  ULDC.64 UR4, c[0x0][0x5f0] ;  /* 0x00017c0000047ab9 */ /* 0x000fe40000000a00 */
[----:B------:R-:W-:-:S05]  /*f7b0*/  IADD3 R2, P0, R2, UR4, RZ ;  /* 0x0000000402027c10 */ /* 0x000fca000ff1e0ff */
[----:B------:R-:W-:-:S05]  /*f7c0*/  IMAD.X R3, RZ, RZ, UR5, P0 ;  /* 0x00000005ff037e24 */ /* 0x000fca00080e06ff */
[----:B------:R-:W-:Y:S01]  /*f7d0*/  STG.E.U16 desc[UR36][R2.64], R16 ;  /* 0x0000001002007986 */ /* 0x000fe2000c101524 */
[----:B------:R-:W-:Y:S05]  /*f7e0*/  EXIT ;  /* 0x000000000000794d */ /* 0x000fea0003800000 */
.L_x_3174:
[----:B------:R-:W-:-:S05]  /*f7f0*/  F2FP.BF16.F32.PACK_AB R9, RZ, R9 ;  /* 0x00000009ff09723e */ /* 0x000fca00000010ff */
[----:B------:R-:W-:Y:S01]  /*f800*/  STG.E.U16 desc[UR36][R12.64], R9 ;  /* 0x000000090c007986 */ /* 0x000fe2000c101524 */
[----:B------:R-:W-:Y:S05]  /*f810*/  EXIT ;  /* 0x000000000000794d */ /* 0x000fea0003800000 */
        .weak           $__internal_0_$__cuda_sm20_div_u64
        .type           $__internal_0_$__cuda_sm20_div_u64,@function
        .size           $__internal_0_$__cuda_sm20_div_u64,($__internal_1_$__cuda_sm20_rem_u64 - $__internal_0_$__cuda_sm20_div_u64)
$__internal_0_$__cuda_sm20_div_u64:
[----:B------:R-:W-:Y:S02]  /*f820*/  MOV R22, R4 ;  /* 0x0000000400167202 */ /* 0x000fe40000000f00 */
[----:B------:R-:W-:-:S04]  /*f830*/  MOV R23, R5 ;  /* 0x0000000500177202 */ /* 0x000fc80000000f00 */
[----:B------:R-:W0:Y:S08]  /*f840*/  I2F.U64.RP R7, R22 ;  /* 0x0000001600077312 */ /* 0x000e300000309000 */
[----:B0-----:R-:W0:Y:S02]  /*f850*/  MUFU.RCP R7, R7 ;  /* 0x0000000700077308 */ /* 0x001e240000001000 */
[----:B0-----:R-:W-:-:S06]  /*f860*/  VIADD R18, R7, 0x1ffffffe ;  /* 0x1ffffffe07127836 */ /* 0x001fcc0000000000 */
[----:B------:R-:W0:Y:S02]  /*f870*/  F2I.U64.TRUNC R18, R18 ;  /* 0x0000001200127311 */ /* 0x000e24000020d800 */
[----:B0-----:R-:W-:-:S04]  /*f880*/  IMAD.WIDE.U32 R20, R18, R4, RZ ;  /* 0x0000000412147225 */ /* 0x001fc800078e00ff */
[C---:B------:R-:W-:Y:S01]  /*f890*/  IMAD R11, R18.reuse, R5, R21 ;  /* 0x00000005120b7224 */ /* 0x040fe200078e0215 */
[----:B------:R-:W-:Y:S02]  /*f8a0*/  IADD3 R25, P0, RZ, -R20, RZ ;  /* 0x80000014ff197210 */ /* 0x000fe40007f1e0ff */
[----:B------:R-:W-:Y:S01]  /*f8b0*/  MOV R21, R18 ;  /* 0x0000001200157202 */ /* 0x000fe20000000f00 */
[----:B------:R-:W-:Y:S02]  /*f8c0*/  IMAD R11, R19, R4, R11 ;  /* 0x00000004130b7224 */ /* 0x000fe400078e020b */
[----:B------:R-:W-:-:S03]  /*f8d0*/  IMAD.HI.U32 R20, R18, R25, RZ ;  /* 0x0000001912147227 */ /* 0x000fc600078e00ff */
[----:B------:R-:W-:-:S05]  /*f8e0*/  IADD3.X R11, RZ, ~R11, RZ, P0, !PT ;  /* 0x8000000bff0b7210 */ /* 0x000fca00007fe4ff */
[----:B------:R-:W-:-:S04]  /*f8f0*/  IMAD.WIDE.U32 R20, P0, R18, R11, R20 ;  /* 0x0000000b12147225 */ /* 0x000fc80007800014 */
[C---:B------:R-:W-:Y:S02]  /*f900*/  IMAD R23, R19.reuse, R11, RZ ;  /* 0x0000000b13177224 */ /* 0x040fe400078e02ff */
[----:B------:R-:W-:-:S04]  /*f910*/  IMAD.HI.U32 R20, P1, R19, R25, R20 ;  /* 0x0000001913147227 */ /* 0x000fc80007820014 */
[----:B------:R-:W-:Y:S01]  /*f920*/  IMAD.HI.U32 R7, R19, R11, RZ ;  /* 0x0000000b13077227 */ /* 0x000fe200078e00ff */
[----:B------:R-:W-:-:S03]  /*f930*/  IADD3 R21, P3, R23, R20, RZ ;  /* 0x0000001417157210 */ /* 0x000fc60007f7e0ff */
[----:B------:R-:W-:Y:S02]  /*f940*/  IMAD.X R7, R7, 0x1, R19, P0 ;  /* 0x0000000107077824 */ /* 0x000fe400000e0613 */
[----:B------:R-:W-:-:S03]  /*f950*/  IMAD.WIDE.U32 R18, R21, R4, RZ ;  /* 0x0000000415127225 */ /* 0x000fc600078e00ff */
[----:B------:R-:W-:Y:S01]  /*f960*/  IADD3.X R7, RZ, RZ, R7, P3, P1 ;  /* 0x000000ffff077210 */ /* 0x000fe20001fe2407 */
[----:B------:R-:W-:Y:S01]  /*f970*/  IMAD R11, R21, R5, R19 ;  /* 0x00000005150b7224 */ /* 0x000fe200078e0213 */
[----:B------:R-:W-:-:S03]  /*f980*/  IADD3 R19, P0, RZ, -R18, RZ ;  /* 0x80000012ff137210 */ /* 0x000fc60007f1e0ff */
        /* <DEDUP_REMOVED lines=8> */
[----:B------:R-:W-:Y:S01]  /*fa10*/  IMAD.MOV.U32 R19, RZ, RZ, RZ ;  /* 0x000000ffff137224 */ /* 0x000fe200078e00ff */
[----:B------:R-:W-:Y:S01]  /*fa20*/  IADD3.X R7, R18, R7, RZ, P0, !PT ;  /* 0x0000000712077210 */ /* 0x000fe200007fe4ff */
[----:B------:R-:W-:-:S03]  /*fa30*/  IMAD.HI.U32 R18, R11, R10, RZ ;  /* 0x0000000a0b127227 */ /* 0x000fc600078e00ff */
[----:B------:R-:W-:Y:S01]  /*fa40*/  IADD3.X R7, RZ, RZ, R7, P3, P1 ;  /* 0x000000ffff077210 */ /* 0x000fe20001fe2407 */
[----:B------:R-:W-:-:S04]  /*fa50*/  IMAD.WIDE.U32 R18, R11, R6, R18 ;  /* 0x000000060b127225 */ /* 0x000fc800078e0012 */
[C---:B------:R-:W-:Y:S02]  /*fa60*/  IMAD R20, R7.reuse, R6, RZ ;  /* 0x0000000607147224 */ /* 0x040fe400078e02ff */
[----:B------:R-:W-:-:S04]  /*fa70*/  IMAD.HI.U32 R11, P0, R7, R10, R18 ;  /* 0x0000000a070b7227 */ /* 0x000fc80007800012 */
[----:B------:R-:W-:Y:S01]  /*fa80*/  IMAD.HI.U32 R7, R7, R6, RZ ;  /* 0x0000000607077227 */ /* 0x000fe200078e00ff */
[----:B------:R-:W-:-:S04]  /*fa90*/  IADD3 R11, P1, R20, R11, RZ ;  /* 0x0000000b140b7210 */ /* 0x000fc80007f3e0ff */
[----:B------:R-:W-:Y:S01]  /*faa0*/  IADD3.X R7, R7, RZ, RZ, P0, !PT ;  /* 0x000000ff07077210 */ /* 0x000fe200007fe4ff */
[----:B------:R-:W-:-:S03]  /*fab0*/  IMAD.WIDE.U32 R18, R11, R4, RZ ;  /* 0x000000040b127225 */ /* 0x000fc600078e00ff */
[----:B------:R-:W-:Y:S01]  /*fac0*/  IADD3.X R7, RZ, R7, RZ, P1, !PT ;  /* 0x00000007ff077210 */ /* 0x000fe20000ffe4ff */
[----:B------:R-:W-:Y:S01]  /*fad0*/  IMAD R19, R11, R5, R19 ;  /* 0x000000050b137224 */ /* 0x000fe200078e0213 */
[----:B------:R-:W-:-:S03]  /*fae0*/  IADD3 R23, P1, -R18, R10, RZ ;  /* 0x0000000a12177210 */ /* 0x000fc60007f3e1ff */
[-C--:B------:R-:W-:Y:S01]  /*faf0*/  IMAD R19, R7, R4.reuse, R19 ;  /* 0x0000000407137224 */ /* 0x080fe200078e0213 */
[----:B------:R-:W-:Y:S02]  /*fb00*/  ISETP.GE.U32.AND P0, PT, R23, R4, PT ;  /* 0x000000041700720c */ /* 0x000fe40003f06070 */
[----:B------:R-:W-:Y:S01]  /*fb10*/  IADD3 R21, P3, -R4, R23, RZ ;  /* 0x0000001704157210 */ /* 0x000fe20007f7e1ff */
[----:B------:R-:W-:Y:S01]  /*fb20*/  IMAD.X R20, R6, 0x1, ~R19, P1 ;  /* 0x0000000106147824 */ /* 0x000fe200008e0e13 */
[----:B------:R-:W-:-:S04]  /*fb30*/  IADD3 R6, P1, R11, 0x1, RZ ;  /* 0x000000010b067810 */ /* 0x000fc80007f3e0ff */
[----:B------:R-:W-:Y:S02]  /*fb40*/  ISETP.GE.U32.AND.EX P0, PT, R20, R5, PT, P0 ;  /* 0x000000051400720c */ /* 0x000fe40003f06100 */
[----:B------:R-:W-:Y:S02]  /*fb50*/  IADD3.X R10, RZ, R7, RZ, P1, !PT ;  /* 0x00000007ff0a7210 */ /* 0x000fe40000ffe4ff */
[----:B------:R-:W-:Y:S02]  /*fb60*/  SEL R19, R6, R11, P0 ;  /* 0x0000000b06137207 */ /* 0x000fe40000000000 */
[----:B------:R-:W-:Y:S02]  /*fb70*/  IADD3.X R18, ~R5, R20, RZ, P3, !PT ;  /* 0x0000001405127210 */ /* 0x000fe40001ffe5ff */
[----:B------:R-:W-:Y:S02]  /*fb80*/  SEL R21, R21, R23, P0 ;  /* 0x0000001715157207 */ /* 0x000fe40000000000 */
[----:B------:R-:W-:Y:S01]  /*fb90*/  SEL R6, R10, R7, P0 ;  /* 0x000000070a067207 */ /* 0x000fe20000000000 */
[----:B------:R-:W-:Y:S01]  /*fba0*/  HFMA2.MMA R7, -RZ, RZ, 0, 0 ;  /* 0x00000000ff077435 */ /* 0x000fe200000001ff */
[----:B------:R-:W-:-:S02]  /*fbb0*/  IADD3 R10, P3, R19, 0x1, RZ ;  /* 0x00000001130a7810 */ /* 0x000fc40007f7e0ff */
[----:B------:R-:W-:Y:S02]  /*fbc0*/  SEL R18, R18, R20, P0 ;  /* 0x0000001412127207 */ /* 0x000fe40000000000 */
[----:B------:R-:W-:Y:S01]  /*fbd0*/  ISETP.GE.U32.AND P0, PT, R21, R4, PT ;  /* 0x000000041500720c */ /* 0x000fe20003f06070 */
[----:B------:R-:W-:Y:S01]  /*fbe0*/  IMAD.X R11, RZ, RZ, R6, P3 ;  /* 0x000000ffff0b7224 */ /* 0x000fe200018e0606 */
[----:B------:R-:W-:Y:S02]  /*fbf0*/  ISETP.NE.U32.AND P1, PT, R4, RZ, PT ;  /* 0x000000ff0400720c */ /* 0x000fe40003f25070 */
[----:B------:R-:W-:Y:S02]  /*fc00*/  ISETP.GE.U32.AND.EX P0, PT, R18, R5, PT, P0 ;  /* 0x000000051200720c */ /* 0x000fe40003f06100 */
[----:B------:R-:W-:Y:S02]  /*fc10*/  ISETP.NE.AND.EX P1, PT, R5, RZ, PT, P1 ;  /* 0x000000ff0500720c */ /* 0x000fe40003f25310 */
[----:B------:R-:W-:-:S02]  /*fc20*/  SEL R11, R11, R6, P0 ;  /* 0x000000060b0b7207 */ /* 0x000fc40000000000 */
[----:B------:R-:W-:Y:S02]  /*fc30*/  MOV R6, R8 ;  /* 0x0000000800067202 */ /* 0x000fe40000000f00 */
[----:B------:R-:W-:Y:S02]  /*fc40*/  SEL R10, R10, R19, P0 ;  /* 0x000000130a0a7207 */ /* 0x000fe40000000000 */
[----:B------:R-:W-:Y:S02]  /*fc50*/  SEL R11, R11, 0xffffffff, P1 ;  /* 0xffffffff0b0b7807 */ /* 0x000fe40000800000 */
[----:B------:R-:W-:Y:S01]  /*fc60*/  SEL R10, R10, 0xffffffff, P1 ;  /* 0xffffffff0a0a7807 */ /* 0x000fe20000800000 */
[----:B------:R-:W-:Y:S06]  /*fc70*/  RET.REL.NODEC R6 `(_ZN2at6native13reduce_kernelILi512ELi1ENS0_8ReduceOpIN3c108BFloat16ENS0_7MeanOpsIS4_ffS4_EEjS4_Li4ELi8EEEEEvT1_) ;  /* 0xffffff0006e07950 */ /* 0x000fec0003c3ffff */
        .weak           $__internal_1_$__cuda_sm20_rem_u64
        .type           $__internal_1_$__cuda_sm20_rem_u64,@function
        .size           $__internal_1_$__cuda_sm20_rem_u64,(.L_x_8184 - $__internal_1_$__cuda_sm20_rem_u64)
$__internal_1_$__cuda_sm20_rem_u64:
[----:B------:R-:W-:Y:S01]  /*fc80*/  IMAD.MOV.U32 R20, RZ, RZ, R17 ;  /* 0x000000ffff147224 */ /* 0x000fe200078e0011 */
[----:B------:R-:W-:-:S05]  /*fc90*/  MOV R21, R19 ;  /* 0x0000001300157202 */ /* 0x000fca0000000f00 */
[----:B------:R-:W0:Y:S08]  /*fca0*/  I2F.U64.RP R20, R20 ;  /* 0x0000001400147312 */ /* 0x000e300000309000 */
[----:B0-----:R-:W0:Y:S02]  /*fcb0*/  MUFU.RCP R6, R20 ;  /* 0x0000001400067308 */ /* 0x001e240000001000 */
[----:B0-----:R-:W-:-:S06]  /*fcc0*/  IADD3 R6, R6, 0x1ffffffe, RZ ;  /* 0x1ffffffe06067810 */ /* 0x001fcc0007ffe0ff */
[----:B------:R-:W0:Y:S02]  /*fcd0*/  F2I.U64.TRUNC R6, R6 ;  /* 0x0000000600067311 */ /* 0x000e24000020d800 */
[----:B0-----:R-:W-:-:S04]  /*fce0*/  IMAD.WIDE.U32 R10, R6, R17, RZ ;  /* 0x00000011060a7225 */ /* 0x001fc800078e00ff */
[----:B------:R-:W-:Y:S01]  /*fcf0*/  IMAD R11, R6, R19, R11 ;  /* 0x00000013060b7224 */ /* 0x000fe200078e020b */
[----:B------:R-:W-:-:S03]  /*fd00*/  IADD3 R23, P0, RZ, -R10, RZ ;  /* 0x8000000aff177210 */ /* 0x000fc60007f1e0ff */
[----:B------:R-:W-:Y:S02]  /*fd10*/  IMAD R11, R7, R17, R11 ;  /* 0x00000011070b7224 */ /* 0x000fe400078e020b */
[----:B------:R-:W-:-:S04]  /*fd20*/  IMAD.HI.U32 R10, R6, R23, RZ ;  /* 0x00000017060a7227 */ /* 0x000fc800078e00ff */
[----:B------:R-:W-:Y:S01]  /*fd30*/  IMAD.X R25, RZ, RZ, ~R11, P0 ;  /* 0x000000ffff197224 */ /* 0x000fe200000e0e0b */
[----:B------:R-:W-:-:S03]  /*fd40*/  MOV R11, R6 ;  /* 0x00000006000b7202 */ /* 0x000fc60000000f00 */
[-C--:B------:R-:W-:Y:S02]  /*fd50*/  IMAD R21, R7, R25.reuse, RZ ;  /* 0x0000001907157224 */ /* 0x080fe400078e02ff */
[----:B------:R-:W-:-:S04]  /*fd60*/  IMAD.WIDE.U32 R10, P0, R6, R25, R10 ;  /* 0x00000019060a7225 */ /* 0x000fc8000780000a */
[----:B------:R-:W-:-:S04]  /*fd70*/  IMAD.HI.U32 R25, R7, R25, RZ ;  /* 0x0000001907197227 */ /* 0x000fc800078e00ff */
[----:B------:R-:W-:Y:S01]  /*fd80*/  IMAD.HI.U32 R10, P1, R7, R23, R10 ;  /* 0x00000017070a7227 */ /* 0x000fe2000782000a */
[----:B------:R-:W-:-:S04]  /*fd90*/  IADD3.X R20, R25, R7, RZ, P0, !PT ;  /* 0x0000000719147210 */ /* 0x000fc800007fe4ff */
[----:B------:R-:W-:-:S04]  /*fda0*/  IADD3 R11, P2, R21, R10, RZ ;  /* 0x0000000a150b7210 */ /* 0x000fc80007f5e0ff */
[----:B------:R-:W-:Y:S01]  /*fdb0*/  IADD3.X R20, RZ, RZ, R20, P2, P1 ;  /* 0x000000ffff147210 */ /* 0x000fe200017e2414 */
[----:B------:R-:W-:-:S04]  /*fdc0*/  IMAD.WIDE.U32 R6, R11, R17, RZ ;  /* 0x000000110b067225 */ /* 0x000fc800078e00ff */
[----:B------:R-:W-:Y:S01]  /*fdd0*/  IMAD R7, R11, R19, R7 ;  /* 0x000000130b077224 */ /* 0x000fe200078e0207 */
[----:B------:R-:W-:-:S03]  /*fde0*/  IADD3 R21, P0, RZ, -R6, RZ ;  /* 0x80000006ff157210 */ /* 0x000fc60007f1e0ff */
[----:B------:R-:W-:Y:S02]  /*fdf0*/  IMAD R7, R20, R17, R7 ;  /* 0x0000001114077224 */ /* 0x000fe400078e0207 */
[----:B------:R-:W-:-:S04]  /*fe00*/  IMAD.HI.U32 R10, R11, R21, RZ ;  /* 0x000000150b0a7227 */ /* 0x000fc800078e00ff */
[----:B------:R-:W-:-:S04]  /*fe10*/  IMAD.X R7, RZ, RZ, ~R7, P0 ;  /* 0x000000ffff077224 */ /* 0x000fc800000e0e07 */
[----:B------:R-:W-:-:S04]  /*fe20*/  IMAD.WIDE.U32 R10, P0, R11, R7, R10 ;  /* 0x000000070b0a7225 */ /* 0x000fc8000780000a */
[C---:B------:R-:W-:Y:S02]  /*fe30*/  IMAD R6, R20.reuse, R7, RZ ;  /* 0x0000000714067224 */ /* 0x040fe400078e02ff */
[----:B------:R-:W-:-:S04]  /*fe40*/  IMAD.HI.U32 R11, P1, R20, R21, R10 ;  /* 0x00000015140b7227 */ /* 0x000fc8000782000a */
[----:B------:R-:W-:Y:S01]  /*fe50*/  IMAD.HI.U32 R7, R20, R7, RZ ;  /* 0x0000000714077227 */ /* 0x000fe200078e00ff */
[----:B------:R-:W-:-:S04]  /*fe60*/  IADD3 R11, P2, R6, R11, RZ ;  /* 0x0000000b060b7210 */ /* 0x000fc80007f5e0ff */
[----:B------:R-:W-:Y:S01]  /*fe70*/  IADD3.X R20, R7, R20, RZ, P0, !PT ;  /* 0x0000001407147210 */ /* 0x000fe200007fe4ff */
[----:B------:R-:W-:Y:S01]  /*fe80*/  HFMA2.MMA R7, -RZ, RZ, 0, 0 ;  /* 0x00000000ff077435 */ /* 0x000fe200000001ff */
[----:B------:R-:W-:Y:S02]  /*fe90*/  IMAD.HI.U32 R6, R11, R8, RZ ;  /* 0x000000080b067227 */ /* 0x000fe400078e00ff */
[----:B------:R-:W-:-:S05]  /*fea0*/  IADD3.X R21, RZ, RZ, R20, P2, P1 ;  /* 0x000000ffff157210 */ /* 0x000fca00017e2414 */
[----:B------:R-:W-:-:S04]  /*feb0*/  IMAD.HI.U32 R10, R21, R18, RZ ;  /* 0x00000012150a7227 */ /* 0x000fc800078e00ff */
[----:B------:R-:W-:-:S04]  /*fec0*/  IMAD.WIDE.U32 R6, R11, R18, R6 ;  /* 0x000000120b067225 */ /* 0x000fc800078e0006 */
[C---:B------:R-:W-:Y:S02]  /*fed0*/  IMAD R11, R21.reuse, R18, RZ ;  /* 0x00000012150b7224 */ /* 0x040fe400078e02ff */
[----:B------:R-:W-:-:S04]  /*fee0*/  IMAD.HI.U32 R6, P0, R21, R8, R6 ;  /* 0x0000000815067227 */ /* 0x000fc80007800006 */
[----:B------:R-:W-:Y:S01]  /*fef0*/  IMAD.X R10, RZ, RZ, R10, P0 ;  /* 0x000000ffff0a7224 */ /* 0x000fe200000e060a */
[----:B------:R-:W-:-:S04]  /*ff00*/  IADD3 R20, P1, R11, R6, RZ ;  /* 0x000000060b147210 */ /* 0x000fc80007f3e0ff */
[----:B------:R-:W-:Y:S01]  /*ff10*/  IADD3.X R10, RZ, R10, RZ, P1, !PT ;  /* 0x0000000aff0a7210 */ /* 0x000fe20000ffe4ff */
[----:B------:R-:W-:-:S04]  /*ff20*/  IMAD.WIDE.U32 R6, R20, R17, RZ ;  /* 0x0000001114067225 */ /* 0x000fc800078e00ff */
[----:B------:R-:W-:Y:S01]  /*ff30*/  IMAD R20, R20, R19, R7 ;  /* 0x0000001314147224 */ /* 0x000fe200078e0207 */
[----:B------:R-:W-:-:S03]  /*ff40*/  IADD3 R6, P1, -R6, R8, RZ ;  /* 0x0000000806067210 */ /* 0x000fc60007f3e1ff */
[-C--:B------:R-:W-:Y:S01]  /*ff50*/  IMAD R7, R10, R17.reuse, R20 ;  /* 0x000000110a077224 */ /* 0x080fe200078e0214 */
[----:B------:R-:W-:-:S04]  /*ff60*/  ISETP.GE.U32.AND P0, PT, R6, R17, PT ;  /* 0x000000110600720c */ /* 0x000fc80003f06070 */
[----:B------:R-:W-:Y:S02]  /*ff70*/  IADD3.X R18, ~R7, R18, RZ, P1, !PT ;  /* 0x0000001207127210 */ /* 0x000fe40000ffe5ff */
[----:B------:R-:W-:Y:S02]  /*ff80*/  IADD3 R8, P1, -R17, R6, RZ ;  /* 0x0000000611087210 */ /* 0x000fe40007f3e1ff */
[----:B------:R-:W-:-:S03]  /*ff90*/  ISETP.GE.U32.AND.EX P0, PT, R18, R19, PT, P0 ;  /* 0x000000131200720c */ /* 0x000fc60003f06100 */
[----:B------:R-:W-:Y:S01]  /*ffa0*/  IMAD.X R10, R18, 0x1, ~R19, P1 ;  /* 0x00000001120a7824 */ /* 0x000fe200008e0e13 */
[----:B------:R-:W-:Y:S02]  /*ffb0*/  SEL R8, R8, R6, P0 ;  /* 0x0000000608087207 */ /* 0x000fe40000000000 */
[C---:B------:R-:W-:Y:S02]  /*ffc0*/  ISETP.NE.U32.AND P1, PT, R17.reuse, RZ, PT ;  /* 0x000000ff1100720c */ /* 0x040fe40003f25070 */
[----:B------:R-:W-:Y:S02]  /*ffd0*/  SEL R10, R10, R18, P0 ;  /* 0x000000120a0a7207 */ /* 0x000fe40000000000 */
[----:B------:R-:W-:Y:S02]  /*ffe0*/  ISETP.GE.U32.AND P0, PT, R8, R17, PT ;  /* 0x000000110800720c */ /* 0x000fe40003f06070 */
[----:B------:R-:W-:Y:S02]  /*fff0*/  IADD3 R18, P2, -R17, R8, RZ ;  /* 0x0000000811127210 */ /* 0x000fe40007f5e1ff */
[----:B------:R-:W-:-:S02]  /*10000*/  ISETP.GE.U32.AND.EX P0, PT, R10, R19, PT, P0 ;  /* 0x000000130a00720c */ /* 0x000fc40003f06100 */
[C---:B------:R-:W-:Y:S02]  /*10010*/  IADD3.X R6, ~R19.reuse, R10, RZ, P2, !PT ;  /* 0x0000000a13067210 */ /* 0x040fe400017fe5ff */
[----:B------:R-:W-:Y:S02]  /*10020*/  MOV R17, 0x0 ;  /* 0x0000000000117802 */ /* 0x000fe40000000f00 */
[----:B------:R-:W-:Y:S02]  /*10030*/  ISETP.NE.AND.EX P1, PT, R19, RZ, PT, P1 ;  /* 0x000000ff1300720c */ /* 0x000fe40003f25310 */
[----:B------:R-:W-:Y:S02]  /*10040*/  SEL R18, R18, R8, P0 ;  /* 0x0000000812127207 */ /* 0x000fe40000000000 */
[----:B------:R-:W-:Y:S02]  /*10050*/  SEL R19, R6, R10, P0 ;  /* 0x0000000a06137207 */ /* 0x000fe40000000000 */
[----:B------:R-:W-:-:S02]  /*10060*/  SEL R18, R18, 0xffffffff, P1 ;  /* 0xffffffff12127807 */ /* 0x000fc40000800000 */
[----:B------:R-:W-:Y:S01]  /*10070*/  SEL R19, R19, 0xffffffff, P1 ;  /* 0xffffffff13137807 */ /* 0x000fe20000800000 */
[----:B------:R-:W-:Y:S06]  /*10080*/  RET.REL.NODEC R16 `(_ZN2at6native13reduce_kernelILi512ELi1ENS0_8ReduceOpIN3c108BFloat16ENS0_7MeanOpsIS4_ffS4_EEjS4_Li4ELi8EEEEEvT1_) ;  /* 0xfffffefc10dc7950 */ /* 0x000fec0003c3ffff */
.L_x_3176:
        /* <DEDUP_REMOVED lines=15> */
.L_x_8184:


//--------------------- .text._ZN2at6native13reduce_kernelILi256ELi2ENS0_8ReduceOpIN3c108BFloat16ENS0_7MeanOpsIS4_ffS4_EEjS4_Li4ELi8EEEEEvT1_ --------------------------
	.section	.text._ZN2at6native13reduce_kernelILi256ELi2ENS0_8ReduceOpIN3c108BFloat16ENS0_7MeanOpsIS4_ffS4_EEjS4_Li4ELi8EEEEEvT1_,"ax",@progbits
	.align	128
        .global         _ZN2at6native13reduce_kernelILi256ELi2ENS0_8ReduceOpIN3c108BFloat16ENS0_7MeanOpsIS4_ffS4_EEjS4_Li4ELi8EEEEEvT1_
        .type           _ZN2at6native13reduce_kernelILi256ELi2ENS0_8ReduceOpIN3c108BFloat16ENS0_7MeanOpsIS4_ffS4_EEjS4_Li4ELi8EEEEEvT1_,@function
        .size           _ZN2at6native13reduce_kernelILi256ELi2ENS0_8ReduceOpIN3c108BFloat16ENS0_7MeanOpsIS4_ffS4_EEjS4_Li4ELi8EEEEEvT1_,(.L_x_8186 - _ZN2at6native13reduce_kernelILi256ELi2ENS0_8ReduceOpIN3c108BFloat16ENS0_7MeanOpsIS4_ffS4_EEjS4_Li4ELi8EEEEEvT1_)
        .other          _ZN2at6native13reduce_kernelILi256ELi2ENS0_8ReduceOpIN3c108BFloat16ENS0_7MeanOpsIS4_ffS4_EEjS4_Li4ELi8EEEEEvT1_,@"STO_CUDA_ENTRY STV_DEFAULT"
_ZN2at6native13reduce_kernelILi256ELi2ENS0_8ReduceOpIN3c108BFloat16ENS0_7MeanOpsIS4_ffS4_EEjS4_Li4ELi8EEEEEvT1_:
.text._ZN2at6native13reduce_kernelILi256ELi2ENS0_8ReduceOpIN3c108BFloat16ENS0_7MeanOpsIS4_ffS4_EEjS4_Li4ELi8EEEEEvT1_:
        /* <DEDUP_REMOVED lines=288> */
.L_x_3177:
        /* <DEDUP_REMOVED lines=44> */
.L_x_3181:
        /* <DEDUP_REMOVED lines=25> */
.L_x_3187:
[----:B------:R-:W-:Y:S05]  /*1650*/  BSYNC B2 ;  /* 0x0000000000027941 */ /* 0x000fea0003800000 */
.L_x_3186:
        /* <DEDUP_REMOVED lines=11> */
.L_x_3185:
[----:B------:R-:W-:Y:S05]  /*1710*/  BSYNC B1 ;  /* 0x0000000000017941 */ /* 0x000fea0003800000 */
.L_x_3184:
[----:B------:R-:W0:Y:S01]  /*1720*/  LDC R5, c[0x0][0x21c] ;  /* 0x00008700ff057b82 */ /* 0x000e220000000800 */
[----:B------:R-:W-:-:S04]  /*1730*/  IADD3 R3, P0, -R6, 0x8, RZ ;  /* 0x0000000806037810 */ /* 0x000fc80007f1e1ff */
[----:B------:R-:W-:Y:S01]  /*1740*/  LEA R18, P1, R3, R18, 0x1 ;  /* 0x0000001203127211 */ /* 0x000fe200078208ff */
[----:B------:R-:W-:-:S05]  /*1750*/  IMAD.X R4, RZ, RZ, -0x1, P0 ;  /* 0xffffffffff047424 */ /* 0x000fca00000e06ff */
[----:B------:R-:W-:Y:S02]  /*1760*/  LEA.HI.X R19, R3, R19, R4, 0x1, P1 ;  /* 0x0000001303137211 */ /* 0x000fe400008f0c04 */
[----:B0-----:R-:W-:-:S07]  /*1770*/  IADD3 R12, R6, -0x8, R5 ;  /* 0xfffffff8060c7810 */ /* 0x001fce0007ffe005 */
.L_x_3183:
[----:B------:R-:W-:Y:S05]  /*1780*/  BSYNC B0 ;  /* 0x0000000000007941 */ /* 0x000fea0003800000 */
.L_x_3182:
        /* <DEDUP_REMOVED lines=22> */
.L_x_3190:
        /* <DEDUP_REMOVED lines=27> */
.L_x_3189:
[----:B------:R-:W-:Y:S05]  /*1aa0*/  BSYNC B0 ;  /* 0x0000000000007941 */ /* 0x000fea0003800000 */
.L_x_3188:
        /* <DEDUP_REMOVED lines=8> */
.L_x_3192:
[----:B------:R-:W-:Y:S05]  /*1b30*/  BSYNC B0 ;  /* 0x0000000000007941 */ /* 0x000fea0003800000 */
.L_x_3191:
        /* <DEDUP_REMOVED lines=12> */
.L_x_3194:
[----:B------:R-:W-:Y:S05]  /*1c00*/  BSYNC B0 ;  /* 0x0000000000007941 */ /* 0x000fea0003800000 */
.L_x_3193:
        /* <DEDUP_REMOVED lines=9> */
.L_x_3180:
        /* <DEDUP_REMOVED lines=31> */
.L_x_3204:
        /* <DEDUP_REMOVED lines=286> */
.L_x_3200:
        /* <DEDUP_REMOVED lines=243> */
.L_x_3201:
        /* <DEDUP_REMOVED lines=255> */
.L_x_3202:
        /* <DEDUP_REMOVED lines=252> */
.L_x_3203:
[----:B------:R-:W-:Y:S01]  /*5f50*/  LOP3.LUT R21, R28, 0xfffffffc, RZ, 0xc0, !PT ;  /* 0xfffffffc1c157812 */ /* 0x000fe200078ec0ff */
[----:B------:R-:W-:Y:S01]  /*5f60*/  IMAD.IADD R27, R29, 0x1, R0 ;  /* 0x000000011d1b7824 */ /* 0x000fe200078e0200 */
[----:B------:R-:W-:Y:S02]  /*5f70*/  ULDC UR4, c[0x0][0x21c] ;  /* 0x0000870000047ab9 */ /* 0x000fe40000000800 */
[----:B------:R-:W-:-:S04]  /*5f80*/  IADD3 R20, P1, R18, R21, RZ ;  /* 0x0000001512147210 */ /* 0x000fc80007f3e0ff */
[----:B------:R-:W-:-:S05]  /*5f90*/  IADD3.X R21, RZ, R19, RZ, P1, !PT ;  /* 0x00000013ff157210 */ /* 0x000fca0000ffe4ff */
[----:B------:R1:W2:Y:S01]  /*5fa0*/  LDG.E R34, desc[UR60][R20.64] ;  /* 0x0000003c14227981 */ /* 0x0002a2000c1e1900 */
[----:B------:R-:W-:Y:S01]  /*5fb0*/  IMAD R33, R0, 0x3, R27 ;  /* 0x0000000300217824 */ /* 0x000fe200078e021b */
[----:B------:R-:W-:Y:S01]  /*5fc0*/  SHF.L.U32 R28, R11, 0x10, RZ ;  /* 0x000000100b1c7819 */ /* 0x000fe200000006ff */
[----:B------:R-:W-:Y:S01]  /*5fd0*/  IMAD.U32 R26, RZ, RZ, UR4 ;  /* 0x00000004ff1a7e24 */ /* 0x000fe2000f8e00ff */
[----:B------:R-:W-:Y:S01]  /*5fe0*/  SHF.L.U32 R31, R13, 0x10, RZ ;  /* 0x000000100d1f7819 */ /* 0x000fe200000006ff */
[----:B------:R-:W-:Y:S01]  /*5ff0*/  IMAD.U32 R29, R12, 0x10000, RZ ;  /* 0x000100000c1d7824 */ /* 0x000fe200078e00ff */
[----:B------:R-:W-:Y:S01]  /*6000*/  SHF.L.U32 R30, R24, 0x10, RZ ;  /* 0x00000010181e7819 */ /* 0x000fe200000006ff */
[----:B------:R-:W-:Y:S01]  /*6010*/  FADD.FTZ R7, R28, R7 ;  /* 0x000000071c077221 */ /* 0x000fe20000010000 */
[----:B------:R-:W-:Y:S01]  /*6020*/  ISETP.GE.U32.AND P1, PT, R33, R26, PT ;  /* 0x0000001a2100720c */ /* 0x000fe20003f26070 */
[----:B------:R-:W-:Y:S01]  /*6030*/  FADD.FTZ R8, R29, R8 ;  /* 0x000000081d087221 */ /* 0x000fe20000010000 */
[----:B------:R-:W-:Y:S01]  /*6040*/  SHF.L.U32 R28, R22, 0x10, RZ ;  /* 0x00000010161c7819 */ /* 0x000fe200000006ff */
[----:B-1----:R-:W-:-:S02]  /*6050*/  IMAD.U32 R21, R25, 0x10000, RZ ;  /* 0x0001000019157824 */ /* 0x002fc400078e00ff */
[----:B------:R-:W-:Y:S01]  /*6060*/  FADD.FTZ R6, R31, R6 ;  /* 0x000000061f067221 */ /* 0x000fe20000010000 */
[----:B------:R-:W-:Y:S01]  /*6070*/  FADD.FTZ R3, R30, R3 ;  /* 0x000000031e037221 */ /* 0x000fe20000010000 */
[----:B------:R-:W-:Y:S01]  /*6080*/  FADD.FTZ R5, R28, R5 ;  /* 0x000000051c057221 */ /* 0x000fe20000010000 */
[----:B------:R-:W-:Y:S01]  /*6090*/  FADD.FTZ R4, R21, R4 ;  /* 0x0000000415047221 */ /* 0x000fe20000010000 */
[C---:B--2---:R-:W-:Y:S01]  /*60a0*/  PRMT R20, R34.reuse, 0x7632, R20 ;  /* 0x0000763222147816 */ /* 0x044fe20000000014 */
[----:B------:R-:W-:-:S03]  /*60b0*/  IMAD.U32 R32, R34, 0x10000, RZ ;  /* 0x0001000022207824 */ /* 0x000fc600078e00ff */
[----:B------:R-:W-:Y:S01]  /*60c0*/  SHF.L.U32 R29, R20, 0x10, RZ ;  /* 0x00000010141d7819 */ /* 0x000fe200000006ff */
[----:B------:R-:W-:-:S04]  /*60d0*/  FADD.FTZ R9, R32, R9 ;  /* 0x0000000920097221 */ /* 0x000fc80000010000 */
[----:B------:R-:W-:Y:S01]  /*60e0*/  FADD.FTZ R10, R29, R10 ;  /* 0x0000000a1d0a7221 */ /* 0x000fe20000010000 */
[----:B------:R-:W-:Y:S06]  /*60f0*/  @!P1 BRA `(.L_x_3204) ;  /* 0xffffffbc00649947 */ /* 0x000fec000383ffff */
[----:B------:R-:W-:Y:S05]  /*6100*/  BSYNC B1 ;  /* 0x0000000000017941 */ /* 0x000fea0003800000 */
.L_x_3199:
[C---:B------:R-:W-:Y:S02]  /*6110*/  PRMT R29, R34.reuse, 0x7610, R29 ;  /* 0x00007610221d7816 */ /* 0x040fe4000000001d */
[----:B------:R-:W-:-:S07]  /*6120*/  PRMT R30, R34, 0x7632, R30 ;  /* 0x00007632221e7816 */ /* 0x000fce000000001e */
.L_x_3198:
[----:B------:R-:W-:Y:S05]  /*6130*/  BSYNC B0 ;  /* 0x0000000000007941 */ /* 0x000fea0003800000 */
.L_x_3197:
[----:B------:R-:W-:Y:S01]  /*6140*/  ISETP.GE.U32.AND P0, PT, R27, R26, PT ;  /* 0x0000001a1b00720c */ /* 0x000fe20003f06070 */
[----:B------:R-:W-:-:S12]  /*6150*/  BSSY B0, `(.L_x_3205) ;  /* 0x000046e000007945 */ /* 0x000fd80003800000 */
[----:B------:R-:W-:Y:S05]  /*6160*/  @P0 BRA `(.L_x_3206) ;  /* 0x0000004400b00947 */ /* 0x000fea0003800000 */
[----:B------:R-:W1:Y:S01]  /*6170*/  LDC R28, c[0x0][0x258] ;  /* 0x00009600ff1c7b82 */ /* 0x000e620000000800 */
[----:B------:R-:W-:Y:S01]  /*6180*/  IMAD.MOV.U32 R11, RZ, RZ, RZ ;  /* 0x000000ffff0b7224 */ /* 0x000fe200078e00ff */
        /* <DEDUP_REMOVED lines=275> */
.L_x_3207:
[----:B------:R-:W-:-:S04]  /*72c0*/  LOP3.LUT R11, R11, 0xfffffffc, RZ, 0xc0, !PT ;  /* 0xfffffffc0b0b7812 */ /* 0x000fc800078ec0ff */
[----:B0-----:R-:W-:-:S05]  /*72d0*/  IADD3 R14, P2, R18, R11, RZ ;  /* 0x0000000b120e7210 */ /* 0x001fca0007f5e0ff */
        /* <DEDUP_REMOVED lines=281> */
.L_x_3208:
        /* <DEDUP_REMOVED lines=283> */
.L_x_3209:
        /* <DEDUP_REMOVED lines=283> */
.L_x_3210:
[----:B------:R-:W-:-:S04]  /*a7d0*/  LOP3.LUT R15, R29, 0xfffffffc, RZ, 0xc0, !PT ;  /* 0xfffffffc1d0f7812 */ /* 0x000fc800078ec0ff */
[----:B------:R-:W-:-:S04]  /*a7e0*/  IADD3 R14, P1, R18, R15, RZ ;  /* 0x0000000f120e7210 */ /* 0x000fc80007f3e0ff */
[----:B------:R-:W-:-:S05]  /*a7f0*/  IADD3.X R15, RZ, R19, RZ, P1, !PT ;  /* 0x00000013ff0f7210 */ /* 0x000fca0000ffe4ff */
[----:B------:R-:W2:Y:S02]  /*a800*/  LDG.E R14, desc[UR60][R14.64] ;  /* 0x0000003c0e0e7981 */ /* 0x000ea4000c1e1900 */
[C---:B--2---:R-:W-:Y:S02]  /*a810*/  PRMT R29, R14.reuse, 0x7610, R29 ;  /* 0x000076100e1d7816 */ /* 0x044fe4000000001d */
[----:B------:R-:W-:-:S07]  /*a820*/  PRMT R30, R14, 0x7632, R30 ;  /* 0x000076320e1e7816 */ /* 0x000fce000000001e */
.L_x_3206:
[----:B------:R-:W-:Y:S05]  /*a830*/  BSYNC B0 ;  /* 0x0000000000007941 */ /* 0x000fea0003800000 */
.L_x_3205:
[----:B------:R-:W-:Y:S04]  /*a840*/  BSSY B0, `(.L_x_3211) ;  /* 0x000001a000007945 */ /* 0x000fe80003800000 */
[----:B------:R-:W-:Y:S05]  /*a850*/  @P0 BRA `(.L_x_3212) ;  /* 0x0000000000600947 */ /* 0x000fea0003800000 */
[----:B------:R-:W-:Y:S01]  /*a860*/  IADD3 R27, R27, R0, RZ ;  /* 0x000000001b1b7210 */ /* 0x000fe20007ffe0ff */
[----:B0-----:R-:W-:Y:S01]  /*a870*/  IMAD.U32 R14, R11, 0x10000, RZ ;  /* 0x000100000b0e7824 */ /* 0x001fe200078e00ff */
        /* <DEDUP_REMOVED lines=22> */
.L_x_3212:
[----:B------:R-:W-:Y:S05]  /*a9e0*/  BSYNC B0 ;  /* 0x0000000000007941 */ /* 0x000fea0003800000 */
.L_x_3211:
[----:B------:R-:W-:Y:S01]  /*a9f0*/  FADD.FTZ R8, R5, R8 ;  /* 0x0000000805087221 */ /* 0x000fe20000010000 */
[----:B------:R-:W-:-:S03]  /*aa00*/  FADD.FTZ R7, R6, R7 ;  /* 0x0000000706077221 */ /* 0x000fc60000010000 */
[----:B------:R-:W-:Y:S01]  /*aa10*/  FADD.FTZ R3, R8, R3 ;  /* 0x0000000308037221 */ /* 0x000fe20000010000 */
[----:B------:R-:W-:-:S03]  /*aa20*/  FADD.FTZ R4, R7, R4 ;  /* 0x0000000407047221 */ /* 0x000fc60000010000 */
[----:B------:R-:W-:Y:S01]  /*aa30*/  FADD.FTZ R19, R3, R10 ;  /* 0x0000000a03137221 */ /* 0x000fe20000010000 */
[----:B------:R-:W-:Y:S01]  /*aa40*/  FADD.FTZ R18, R4, R9 ;  /* 0x0000000904127221 */ /* 0x000fe20000010000 */
[----:B------:R-:W-:Y:S06]  /*aa50*/  BRA `(.L_x_3179) ;  /* 0x0000001000447947 */ /* 0x000fec0003800000 */
.L_x_3196:
        /* <DEDUP_REMOVED lines=16> */
.L_x_3216:
[-C--:B------:R-:W-:Y:S01]  /*ab60*/  IMAD R4, R20, R27.reuse, RZ ;  /* 0x0000001b14047224 */ /* 0x080fe200078e02ff */
[----:B------:R-:W-:-:S04]  /*ab70*/  IADD3 R27, R0, R27, RZ ;  /* 0x0000001b001b7210 */ /* 0x000fc80007ffe0ff */
[----:B------:R-:W-:Y:S02]  /*ab80*/  IADD3 R5, R27, R0, RZ ;  /* 0x000000001b057210 */ /* 0x000fe40007ffe0ff */
[----:B------:R-:W-:Y:S01]  /*ab90*/  SHF.R.U32.HI R25, RZ, 0x1, R4 ;  /* 0x00000001ff197819 */ /* 0x000fe20000011604 */
[C---:B------:R-:W-:Y:S02]  /*aba0*/  IMAD R4, R20.reuse, R27, RZ ;  /* 0x0000001b14047224 */ /* 0x040fe400078e02ff */
[----:B------:R-:W-:Y:S02]  /*abb0*/  IMAD.IADD R27, R5, 0x1, R0 ;  /* 0x00000001051b7824 */ /* 0x000fe400078e0200 */
[C---:B------:R-:W-:Y:S01]  /*abc0*/  IMAD R5, R20.reuse, R5, RZ ;  /* 0x0000000514057224 */ /* 0x040fe200078e02ff */
[----:B------:R-:W-:Y:S01]  /*abd0*/  SHF.R.U32.HI R29, RZ, 0x1, R4 ;  /* 0x00000001ff1d7819 */ /* 0x000fe20000011604 */
[----:B------:R-:W-:Y:S02]  /*abe0*/  IMAD R4, R20, R27, RZ ;  /* 0x0000001b14047224 */ /* 0x000fe400078e02ff */
[----:B------:R-:W-:Y:S01]  /*abf0*/  IMAD.WIDE.U32 R24, R25, 0x4, R18 ;  /* 0x0000000419187825 */ /* 0x000fe200078e0012 */
[----:B------:R-:W-:-:S02]  /*ac00*/  SHF.R.U32.HI R5, RZ, 0x1, R5 ;  /* 0x00000001ff057819 */ /* 0x000fc40000011605 */
[----:B------:R-:W-:Y:S01]  /*ac10*/  SHF.R.U32.HI R7, RZ, 0x1, R4 ;  /* 0x00000001ff077819 */ /* 0x000fe20000011604 */
[--C-:B------:R-:W-:Y:S02]  /*ac20*/  IMAD.WIDE.U32 R28, R29, 0x4, R18.reuse ;  /* 0x000000041d1c7825 */ /* 0x100fe400078e0012 */
[----:B------:R0:W2:Y:S02]  /*ac30*/  LDG.E R24, desc[UR60][R24.64] ;  /* 0x0000003c18187981 */ /* 0x0000a4000c1e1900 */
[--C-:B------:R-:W-:Y:S02]  /*ac40*/  IMAD.WIDE.U32 R4, R5, 0x4, R18.reuse ;  /* 0x0000000405047825 */ /* 0x100fe400078e0012 */
[----:B------:R-:W3:Y:S02]  /*ac50*/  LDG.E R28, desc[UR60][R28.64] ;  /* 0x0000003c1c1c7981 */ /* 0x000ee4000c1e1900 */
[----:B------:R-:W-:Y:S02]  /*ac60*/  IMAD.WIDE.U32 R6, R7, 0x4, R18 ;  /* 0x0000000407067825 */ /* 0x000fe400078e0012 */
[----:B------:R-:W4:Y:S04]  /*ac70*/  LDG.E R4, desc[UR60][R4.64] ;  /* 0x0000003c04047981 */ /* 0x000f28000c1e1900 */
[----:B------:R-:W5:Y:S01]  /*ac80*/  LDG.E R6, desc[UR60][R6.64] ;  /* 0x0000003c06067981 */ /* 0x000f62000c1e1900 */
[----:B------:R-:W-:-:S05]  /*ac90*/  IADD3 R27, R27, R0, RZ ;  /* 0x000000001b1b7210 */ /* 0x000fca0007ffe0ff */
[----:B0-----:R-:W-:-:S05]  /*aca0*/  IMAD R25, R0, 0x3, R27 ;  /* 0x0000000300197824 */ /* 0x001fca00078e021b */
[----:B------:R-:W-:Y:S02]  /*acb0*/  ISETP.GE.U32.AND P0, PT, R25, R26, PT ;  /* 0x0000001a1900720c */ /* 0x000fe40003f06070 */
[C---:B--2---:R-:W-:Y:S02]  /*acc0*/  PRMT R15, R24.reuse, 0x7632, R15 ;  /* 0x00007632180f7816 */ /* 0x044fe4000000000f */
[----:B------:R-:W-:Y:S02]  /*acd0*/  SHF.L.U32 R21, R24, 0x10, RZ ;  /* 0x0000001018157819 */ /* 0x000fe400000006ff */
[C---:B---3--:R-:W-:Y:S01]  /*ace0*/  SHF.L.U32 R30, R28.reuse, 0x10, RZ ;  /* 0x000000101c1e7819 */ /* 0x048fe200000006ff */
[----:B------:R-:W-:Y:S01]  /*acf0*/  IMAD.U32 R22, R15, 0x10000, RZ ;  /* 0x000100000f167824 */ /* 0x000fe200078e00ff */
[----:B------:R-:W-:Y:S01]  /*ad00*/  PRMT R15, R28, 0x7632, R15 ;  /* 0x000076321c0f7816 */ /* 0x000fe2000000000f */
[----:B------:R-:W-:Y:S01]  /*ad10*/  FADD.FTZ R10, R21, R10 ;  /* 0x0000000a150a7221 */ /* 0x000fe20000010000 */
[----:B----4-:R-:W-:Y:S01]  /*ad20*/  PRMT R5, R4, 0x7632, R5 ;  /* 0x0000763204057816 */ /* 0x010fe20000000005 */
[----:B------:R-:W-:Y:S01]  /*ad30*/  FADD.FTZ R11, R22, R11 ;  /* 0x0000000b160b7221 */ /* 0x000fe20000010000 */
[----:B------:R-:W-:Y:S01]  /*ad40*/  FADD.FTZ R13, R30, R13 ;  /* 0x0000000d1e0d7221 */ /* 0x000fe20000010000 */
[----:B------:R-:W-:Y:S01]  /*ad50*/  SHF.L.U32 R15, R15, 0x10, RZ ;  /* 0x000000100f0f7819 */ /* 0x000fe200000006ff */
[----:B------:R-:W-:Y:S01]  /*ad60*/  IMAD.U32 R21, R4, 0x10000, RZ ;  /* 0x0001000004157824 */ /* 0x000fe200078e00ff */
[----:B-----5:R-:W-:-:S02]  /*ad70*/  PRMT R7, R6, 0x7632, R7 ;  /* 0x0000763206077816 */ /* 0x020fc40000000007 */
[----:B------:R-:W-:Y:S01]  /*ad80*/  SHF.L.U32 R22, R5, 0x10, RZ ;  /* 0x0000001005167819 */ /* 0x000fe200000006ff */
[----:B------:R-:W-:Y:S01]  /*ad90*/  FADD.FTZ R12, R15, R12 ;  /* 0x0000000c0f0c7221 */ /* 0x000fe20000010000 */
[----:B------:R-:W-:Y:S01]  /*ada0*/  SHF.L.U32 R5, R6, 0x10, RZ ;  /* 0x0000001006057819 */ /* 0x000fe200000006ff */
[----:B------:R-:W-:Y:S02]  /*adb0*/  IMAD.U32 R30, R7, 0x10000, RZ ;  /* 0x00010000071e7824 */ /* 0x000fe400078e00ff */
[----:B------:R-:W-:Y:S01]  /*adc0*/  FADD.FTZ R14, R21, R14 ;  /* 0x0000000e150e7221 */ /* 0x000fe20000010000 */
[----:B------:R-:W-:Y:S01]  /*add0*/  FADD.FTZ R3, R22, R3 ;  /* 0x0000000316037221 */ /* 0x000fe20000010000 */
[----:B------:R-:W-:Y:S01]  /*ade0*/  FADD.FTZ R8, R5, R8 ;  /* 0x0000000805087221 */ /* 0x000fe20000010000 */
[----:B------:R-:W-:Y:S01]  /*adf0*/  FADD.FTZ R9, R30, R9 ;  /* 0x000000091e097221 */ /* 0x000fe20000010000 */
[----:B------:R-:W-:Y:S06]  /*ae00*/  @!P0 BRA `(.L_x_3216) ;  /* 0xfffffffc00548947 */ /* 0x000fec000383ffff */
[----:B------:R-:W-:Y:S05]  /*ae10*/  BSYNC B1 ;  /* 0x0000000000017941 */ /* 0x000fea0003800000 */
.L_x_3215:
        /* <DEDUP_REMOVED lines=8> */
.L_x_3214:
[----:B------:R-:W-:Y:S05]  /*aea0*/  BSYNC B0 ;  /* 0x0000000000007941 */ /* 0x000fea0003800000 */
.L_x_3213:
        /* <DEDUP_REMOVED lines=35> */
.L_x_3218:
[----:B------:R-:W-:Y:S05]  /*b0e0*/  BSYNC B0 ;  /* 0x0000000000007941 */ /* 0x000fea0003800000 */
.L_x_3217:
        /* <DEDUP_REMOVED lines=17> */
[----:B------:R-:W-:-:S03]  /*b200*/  IMAD.U32 R0, R25, 0x10000, RZ ;  /* 0x0001000019007824 */ /* 0x000fc600078e00ff */
[----:B------:R-:W-:Y:S01]  /*b210*/  ISETP.GE.U32.AND P0, PT, R5, R26, PT ;  /* 0x0000001a0500720c */ /* 0x000fe20003f06070 */
[----:B------:R-:W-:Y:S01]  /*b220*/  FADD.FTZ R3, R3, R0 ;  /* 0x0000000003037221 */ /* 0x000fe20000010000 */
[----:B------:R-:W-:-:S05]  /*b230*/  SHF.L.U32 R5, R22, 0x10, RZ ;  /* 0x0000001016057819 */ /* 0x000fca00000006ff */
[----:B------:R-:W-:-:S06]  /*b240*/  FADD.FTZ R14, R14, R5 ;  /* 0x000000050e0e7221 */ /* 0x000fcc0000010000 */
[----:B------:R-:W-:Y:S02]  /*b250*/  @!P0 SHF.L.U32 R7, R7, 0x10, RZ ;  /* 0x0000001007078819 */ /* 0x000fe400000006ff */
[----:B------:R-:W-:-:S03]  /*b260*/  @!P0 SHF.L.U32 R6, R6, 0x10, RZ ;  /* 0x0000001006068819 */ /* 0x000fc600000006ff */
[----:B------:R-:W-:Y:S02]  /*b270*/  @!P0 FADD.FTZ R8, R8, R7 ;  /* 0x0000000708088221 */ /* 0x000fe40000010000 */
[----:B------:R-:W-:-:S07]  /*b280*/  @!P0 FADD.FTZ R9, R9, R6 ;  /* 0x0000000609098221 */ /* 0x000fce0000010000 */
.L_x_3220:
[----:B------:R-:W-:Y:S05]  /*b290*/  BSYNC B0 ;  /* 0x0000000000007941 */ /* 0x000fea0003800000 */
.L_x_3219:
[----:B------:R-:W-:Y:S01]  /*b2a0*/  FADD.FTZ R12, R11, R12 ;  /* 0x0000000c0b0c7221 */ /* 0x000fe20000010000 */
[----:B------:R-:W-:-:S03]  /*b2b0*/  FADD.FTZ R13, R10, R13 ;  /* 0x0000000d0a0d7221 */ /* 0x000fc60000010000 */
[----:B------:R-:W-:Y:S01]  /*b2c0*/  FADD.FTZ R12, R12, R3 ;  /* 0x000000030c0c7221 */ /* 0x000fe20000010000 */
[----:B------:R-:W-:-:S03]  /*b2d0*/  FADD.FTZ R13, R13, R14 ;  /* 0x0000000e0d0d7221 */ /* 0x000fc60000010000 */
[----:B------:R-:W-:Y:S01]  /*b2e0*/  FADD.FTZ R19, R12, R9 ;  /* 0x000000090c137221 */ /* 0x000fe20000010000 */
[----:B------:R-:W-:Y:S01]  /*b2f0*/  FADD.FTZ R18, R13, R8 ;  /* 0x000000080d127221 */ /* 0x000fe20000010000 */
[----:B------:R-:W-:Y:S06]  /*b300*/  BRA `(.L_x_3179) ;  /* 0x0000000800187947 */ /* 0x000fec0003800000 */
.L_x_3195:
[----:B------:R-:W0:Y:S01]  /*b310*/  LDC R3, c[0x0][0x224] ;  /* 0x00008900ff037b82 */ /* 0x000e220000000800 */
[----:B------:R-:W-:Y:S01]  /*b320*/  BSSY B0, `(.L_x_3221) ;  /* 0x0000043000007945 */ /* 0x000fe20003800000 */
[----:B------:R-:W-:-:S06]  /*b330*/  IMAD.MOV.U32 R14, RZ, RZ, R27 ;  /* 0x000000ffff0e7224 */ /* 0x000fcc00078e001b */
        /* <DEDUP_REMOVED lines=18> */
.L_x_3224:
[----:B------:R-:W-:Y:S02]  /*b460*/  SHF.R.U32.HI R29, RZ, 0x1, R14 ;  /* 0x00000001ff1d7819 */ /* 0x000fe4000001160e */
[----:B------:R-:W-:-:S03]  /*b470*/  IADD3 R14, R14, R3, RZ ;  /* 0x000000030e0e7210 */ /* 0x000fc60007ffe0ff */
[----:B------:R-:W-:Y:S01]  /*b480*/  IMAD.WIDE.U32 R28, R29, 0x4, R18 ;  /* 0x000000041d1c7825 */ /* 0x000fe200078e0012 */
[----:B------:R-:W-:-:S03]  /*b490*/  SHF.R.U32.HI R21, RZ, 0x1, R14 ;  /* 0x00000001ff157819 */ /* 0x000fc6000001160e */
[----:B------:R-:W-:Y:S01]  /*b4a0*/  IMAD.IADD R14, R14, 0x1, R3 ;  /* 0x000000010e0e7824 */ /* 0x000fe200078e0203 */
[----:B------:R0:W2:Y:S01]  /*b4b0*/  LDG.E R13, desc[UR60][R28.64] ;  /* 0x0000003c1c0d7981 */ /* 0x0000a2000c1e1900 */
[----:B------:R-:W-:-:S03]  /*b4c0*/  IMAD.WIDE.U32 R20, R21, 0x4, R18 ;  /* 0x0000000415147825 */ /* 0x000fc600078e0012 */
[----:B------:R-:W-:Y:S02]  /*b4d0*/  IADD3 R22, R14, R3, RZ ;  /* 0x000000030e167210 */ /* 0x000fe40007ffe0ff */
[----:B------:R-:W-:Y:S01]  /*b4e0*/  SHF.R.U32.HI R25, RZ, 0x1, R14 ;  /* 0x00000001ff197819 */ /* 0x000fe2000001160e */
[----:B------:R-:W3:Y:S01]  /*b4f0*/  LDG.E R20, desc[UR60][R20.64] ;  /* 0x0000003c14147981 */ /* 0x000ee2000c1e1900 */
[----:B------:R-:W-:-:S03]  /*b500*/  SHF.R.U32.HI R5, RZ, 0x1, R22 ;  /* 0x00000001ff057819 */ /* 0x000fc60000011616 */
[----:B------:R-:W-:-:S04]  /*b510*/  IMAD.WIDE.U32 R24, R25, 0x4, R18 ;  /* 0x0000000419187825 */ /* 0x000fc800078e0012 */
[----:B------:R-:W-:Y:S02]  /*b520*/  IMAD.WIDE.U32 R4, R5, 0x4, R18 ;  /* 0x0000000405047825 */ /* 0x000fe400078e0012 */
[----:B------:R-:W4:Y:S04]  /*b530*/  LDG.E R24, desc[UR60][R24.64] ;  /* 0x0000003c18187981 */ /* 0x000f28000c1e1900 */
[----:B------:R4:W5:Y:S01]  /*b540*/  LDG.E R4, desc[UR60][R4.64] ;  /* 0x0000003c04047981 */ /* 0x000962000c1e1900 */
[----:B------:R-:W-:-:S05]  /*b550*/  IADD3 R14, R22, R3, RZ ;  /* 0x00000003160e7210 */ /* 0x000fca0007ffe0ff */
[----:B0-----:R-:W-:-:S05]  /*b560*/  IMAD R29, R3, 0x3, R14 ;  /* 0x00000003031d7824 */ /* 0x001fca00078e020e */
[----:B------:R-:W-:Y:S02]  /*b570*/  ISETP.GE.U32.AND P0, PT, R29, R26, PT ;  /* 0x0000001a1d00720c */ /* 0x000fe40003f06070 */
[----:B--2---:R-:W-:-:S04]  /*b580*/  PRMT R15, R13, 0x7632, R15 ;  /* 0x000076320d0f7816 */ /* 0x004fc8000000000f */
[----:B------:R-:W-:Y:S02]  /*b590*/  SHF.L.U32 R22, R15, 0x10, RZ ;  /* 0x000000100f167819 */ /* 0x000fe400000006ff */
[----:B---3--:R-:W-:-:S05]  /*b5a0*/  PRMT R15, R20, 0x7632, R15 ;  /* 0x00007632140f7816 */ /* 0x008fca000000000f */
[----:B------:R-:W-:Y:S02]  /*b5b0*/  IMAD.U32 R21, R15, 0x10000, RZ ;  /* 0x000100000f157824 */ /* 0x000fe400078e00ff */
[----:B------:R-:W-:Y:S01]  /*b5c0*/  FADD.FTZ R11, R22, R11 ;  /* 0x0000000b160b7221 */ /* 0x000fe20000010000 */
[----:B----4-:R-:W-:Y:S02]  /*b5d0*/  PRMT R5, R24, 0x7632, R5 ;  /* 0x0000763218057816 */ /* 0x010fe40000000005 */
[----:B-----5:R-:W-:Y:S01]  /*b5e0*/  PRMT R15, R4, 0x7632, R15 ;  /* 0x00007632040f7816 */ /* 0x020fe2000000000f */
[----:B------:R-:W-:Y:S01]  /*b5f0*/  IMAD.U32 R27, R13, 0x10000, RZ ;  /* 0x000100000d1b7824 */ /* 0x000fe200078e00ff */
[----:B------:R-:W-:Y:S01]  /*b600*/  SHF.L.U32 R28, R20, 0x10, RZ ;  /* 0x00000010141c7819 */ /* 0x000fe200000006ff */
[----:B------:R-:W-:Y:S01]  /*b610*/  IMAD.U32 R25, R4, 0x10000, RZ ;  /* 0x0001000004197824 */ /* 0x000fe200078e00ff */
[----:B------:R-:W-:Y:S02]  /*b620*/  SHF.L.U32 R22, R24, 0x10, RZ ;  /* 0x0000001018167819 */ /* 0x000fe400000006ff */
[----:B------:R-:W-:-:S02]  /*b630*/  SHF.L.U32 R5, R5, 0x10, RZ ;  /* 0x0000001005057819 */ /* 0x000fc400000006ff */
[----:B------:R-:W-:Y:S01]  /*b640*/  SHF.L.U32 R15, R15, 0x10, RZ ;  /* 0x000000100f0f7819 */ /* 0x000fe200000006ff */
        /* <DEDUP_REMOVED lines=9> */
.L_x_3223:
[C---:B------:R-:W-:Y:S02]  /*b6e0*/  PRMT R27, R13.reuse, 0x7610, R27 ;  /* 0x000076100d1b7816 */ /* 0x040fe4000000001b */
[----:B------:R-:W-:Y:S02]  /*b6f0*/  PRMT R21, R13, 0x7632, R21 ;  /* 0x000076320d157816 */ /* 0x000fe40000000015 */
[----:B------:R-:W-:Y:S02]  /*b700*/  PRMT R25, R24, 0x7610, R25 ;  /* 0x0000761018197816 */ /* 0x000fe40000000019 */
[----:B------:R-:W-:Y:S02]  /*b710*/  PRMT R22, R20, 0x7632, R22 ;  /* 0x0000763214167816 */ /* 0x000fe40000000016 */
[----:B------:R-:W-:Y:S02]  /*b720*/  PRMT R24, R24, 0x7632, R24 ;  /* 0x0000763218187816 */ /* 0x000fe40000000018 */
[----:B------:R-:W-:-:S02]  /*b730*/  PRMT R13, R4, 0x7610, R13 ;  /* 0x00007610040d7816 */ /* 0x000fc4000000000d */
[----:B------:R-:W-:-:S07]  /*b740*/  PRMT R15, R4, 0x7632, R15 ;  /* 0x00007632040f7816 */ /* 0x000fce000000000f */
.L_x_3222:
[----:B------:R-:W-:Y:S05]  /*b750*/  BSYNC B0 ;  /* 0x0000000000007941 */ /* 0x000fea0003800000 */
.L_x_3221:
        /* <DEDUP_REMOVED lines=31> */
.L_x_3226:
[----:B------:R-:W-:Y:S05]  /*b950*/  BSYNC B0 ;  /* 0x0000000000007941 */ /* 0x000fea0003800000 */
.L_x_3225:
        /* <DEDUP_REMOVED lines=26> */
.L_x_3228:
[----:B------:R-:W-:Y:S05]  /*bb00*/  BSYNC B0 ;  /* 0x0000000000007941 */ /* 0x000fea0003800000 */
.L_x_3227:
[----:B------:R-:W-:Y:S01]  /*bb10*/  FADD.FTZ R11, R11, R8 ;  /* 0x000000080b0b7221 */ /* 0x000fe20000010000 */
[----:B------:R-:W-:-:S03]  /*bb20*/  FADD.FTZ R10, R10, R9 ;  /* 0x000000090a0a7221 */ /* 0x000fc60000010000 */
[----:B------:R-:W-:Y:S01]  /*bb30*/  FADD.FTZ R11, R11, R6 ;  /* 0x000000060b0b7221 */ /* 0x000fe20000010000 */
[----:B------:R-:W-:-:S03]  /*bb40*/  FADD.FTZ R7, R10, R7 ;  /* 0x000000070a077221 */ /* 0x000fc60000010000 */
[----:B------:R-:W-:Y:S01]  /*bb50*/  FADD.FTZ R19, R11, R12 ;  /* 0x0000000c0b137221 */ /* 0x000fe20000010000 */
[----:B------:R-:W-:-:S07]  /*bb60*/  FADD.FTZ R18, R7, R0 ;  /* 0x0000000007127221 */ /* 0x000fce0000010000 */
.L_x_3179:
[----:B------:R-:W-:Y:S05]  /*bb70*/  BSYNC B6 ;  /* 0x0000000000067941 */ /* 0x000fea0003800000 */
.L_x_3178:
        /* <DEDUP_REMOVED lines=13> */
[----:B------:R1:W-:Y:S10]  /*bc50*/  STS.64 [R0], R18 ;  /* 0x0000001200007388 */ /* 0x0003f40000000a00 */
[----:B------:R-:W-:Y:S05]  /*bc60*/  @!P0 BRA `(.L_x_3229) ;  /* 0x0000000000388947 */ /* 0x000fea0003800000 */
.L_x_3230:
[----:B------:R-:W-:Y:S01]  /*bc70*/  IMAD.IADD R6, R2, 0x1, R4 ;  /* 0x0000000102067824 */ /* 0x000fe200078e0204 */
        /* <DEDUP_REMOVED lines=13> */
.L_x_3229:
        /* <DEDUP_REMOVED lines=19> */
.L_x_3233:
        /* <DEDUP_REMOVED lines=13> */
[----:B------:R-:W-:-:S07]  /*bf50*/  IMAD.MOV.U32 R0, RZ, RZ, 0x20 ;  /* 0x00000020ff007424 */ /* 0x000fce00078e00ff */
.L_x_3232:
[----:B------:R-:W-:Y:S01]  /*bf60*/  ISETP.GE.AND P0, PT, R0, 0x2, PT ;  /* 0x000000020000780c */ /* 0x000fe20003f06270 */
[----:B------:R-:W-:Y:S05]  /*bf70*/  WARPSYNC.ALL ;  /* 0x0000000000007948 */ /* 0x000fea0003800000 */
[----:B------:R-:W-:Y:S07]  /*bf80*/  BAR.SYNC.DEFER_BLOCKING 0x0 ;  /* 0x0000000000007b1d */ /* 0x000fee0000010000 */
[----:B------:R-:W-:Y:S05]  /*bf90*/  @!P0 BRA `(.L_x_3231) ;  /* 0x0000000000208947 */ /* 0x000fea0003800000 */
[----:B------:R-:W-:-:S11]  /*bfa0*/  HFMA2.MMA R3, -RZ, RZ, 0, 5.9604644775390625e-08 ;  /* 0x00000001ff037435 */ /* 0x000fd600000001ff */
.L_x_3234:
[----:B------:R-:W1:Y:S04]  /*bfb0*/  SHFL.DOWN PT, R5, R18, R3, 0x1f ;  /* 0x08001f0312057589 */ /* 0x000e6800000e0000 */
[----:B------:R2:W3:Y:S02]  /*bfc0*/  SHFL.DOWN PT, R4, R19, R3, 0x1f ;  /* 0x08001f0313047589 */ /* 0x0004e400000e0000 */
[----:B--2---:R-:W-:-:S04]  /*bfd0*/  SHF.L.U32 R3, R3, 0x1, RZ ;  /* 0x0000000103037819 */ /* 0x004fc800000006ff */
[----:B------:R-:W-:Y:S01]  /*bfe0*/  ISETP.GE.AND P0, PT, R3, R0, PT ;  /* 0x000000000300720c */ /* 0x000fe20003f06270 */
[----:B-1----:R-:W-:Y:S01]  /*bff0*/  FADD.FTZ R18, R5, R18 ;  /* 0x0000001205127221 */ /* 0x002fe20000010000 */
[----:B---3--:R-:W-:-:S11]  /*c000*/  FADD.FTZ R19, R4, R19 ;  /* 0x0000001304137221 */ /* 0x008fd60000010000 */
[----:B------:R-:W-:Y:S05]  /*c010*/  @!P0 BRA `(.L_x_3234) ;  /* 0xfffffffc00e48947 */ /* 0x000fea000383ffff */
.L_x_3231:
[----:B-1----:R-:W1:Y:S01]  /*c020*/  LDC R0, c[0x0][0x3ec] ;  /* 0x0000fb00ff007b82 */ /* 0x002e620000000800 */
[----:B------:R-:W-:Y:S01]  /*c030*/  IMAD.MOV.U32 R22, RZ, RZ, RZ ;  /* 0x000000ffff167224 */ /* 0x000fe200078e00ff */
[----:B------:R-:W-:Y:S02]  /*c040*/  MOV R24, RZ ;  /* 0x000000ff00187202 */ /* 0x000fe40000000f00 */
[----:B-1----:R-:W-:-:S13]  /*c050*/  ISETP.NE.AND P0, PT, R0, RZ, PT ;  /* 0x000000ff0000720c */ /* 0x002fda0003f05270 */
        /* <DEDUP_REMOVED lines=274> */
.L_x_3235:
        /* <DEDUP_REMOVED lines=278> */
.L_x_3236:
[----:B------:R-:W-:Y:S01]  /*e2e0*/  ULDC.64 UR6, c[0x0][0x600] ;  /* 0x0001800000067ab9 */ /* 0x000fe20000000a00 */
[----:B------:R-:W-:Y:S02]  /*e2f0*/  IADD3 R4, P1, R22, UR4, RZ ;  /* 0x0000000416047c10 */ /* 0x000fe4000ff3e0ff */
[----:B------:R-:W-:Y:S02]  /*e300*/  CS2R R8, SRZ ;  /* 0x0000000000087805 */ /* 0x000fe4000001ff00 */
[----:B------:R-:W-:Y:S01]  /*e310*/  ISETP.NE.U32.AND P0, PT, RZ, UR6, PT ;  /* 0x00000006ff007c0c */ /* 0x000fe2000bf05070 */
[----:B------:R-:W-:Y:S01]  /*e320*/  IMAD.MOV.U32 R0, RZ, RZ, RZ ;  /* 0x000000ffff007224 */ /* 0x000fe200078e00ff */
[----:B------:R-:W-:Y:S02]  /*e330*/  IADD3.X R5, RZ, UR5, RZ, P1, !PT ;  /* 0x00000005ff057c10 */ /* 0x000fe40008ffe4ff */
[----:B------:R-:W-:-:S13]  /*e340*/  ISETP.NE.AND.EX P0, PT, RZ, UR7, PT, P0 ;  /* 0x00000007ff007c0c */ /* 0x000fda000bf05300 */
[----:B------:R-:W-:Y:S05]  /*e350*/  @!P0 BRA `(.L_x_3237) ;  /* 0x0000000800248947 */ /* 0x000fea0003800000 */
[----:B0-----:R-:W-:Y:S01]  /*e360*/  HFMA2.MMA R14, -RZ, RZ, 0, 0 ;  /* 0x00000000ff0e7435 */ /* 0x001fe200000001ff */
[----:B------:R-:W-:Y:S01]  /*e370*/  BSSY B0, `(.L_x_3238) ;  /* 0x0000028000007945 */ /* 0x000fe20003800000 */
[----:B------:R-:W-:Y:S01]  /*e380*/  MOV R12, 0x2 ;  /* 0x00000002000c7802 */ /* 0x000fe20000000f00 */
[----:B------:R-:W-:Y:S01]  /*e390*/  IMAD.MOV.U32 R10, RZ, RZ, 0x4 ;  /* 0x00000004ff0a7424 */ /* 0x000fe200078e00ff */
[----:B------:R-:W-:-:S07]  /*e3a0*/  MOV R11, 0x0 ;  /* 0x00000000000b7802 */ /* 0x000fce0000000f00 */
.L_x_3242:
[----:B------:R-:W-:Y:S01]  /*e3b0*/  LOP3.LUT R0, R14, R11, RZ, 0xfc, !PT ;  /* 0x0000000b0e007212 */ /* 0x000fe200078efcff */
[----:B------:R-:W-:Y:S01]  /*e3c0*/  BSSY B1, `(.L_x_3239) ;  /* 0x000001d000017945 */ /* 0x000fe20003800000 */
[----:B------:R-:W-:Y:S02]  /*e3d0*/  IMAD.MOV.U32 R3, RZ, RZ, R11 ;  /* 0x000000ffff037224 */ /* 0x000fe400078e000b */
[----:B------:R-:W-:Y:S02]  /*e3e0*/  ISETP.NE.U32.AND P0, PT, R0, RZ, PT ;  /* 0x000000ff0000720c */ /* 0x000fe40003f05070 */
[----:B------:R-:W-:-:S11]  /*e3f0*/  MOV R0, R10 ;  /* 0x0000000a00007202 */ /* 0x000fd60000000f00 */
[----:B------:R-:W-:Y:S05]  /*e400*/  @!P0 BRA `(.L_x_3240) ;  /* 0x0000000000148947 */ /* 0x000fea0003800000 */
[----:B------:R-:W-:Y:S02]  /*e410*/  MOV R13, R11 ;  /* 0x0000000b000d7202 */ /* 0x000fe40000000f00 */
[----:B------:R-:W-:Y:S02]  /*e420*/  MOV R11, R12 ;  /* 0x0000000c000b7202 */ /* 0x000fe40000000f00 */
[----:B------:R-:W-:-:S07]  /*e430*/  MOV R12, 0xe450 ;  /* 0x0000e450000c7802 */ /* 0x000fce0000000f00 */
[----:B------:R-:W-:Y:S05]  /*e440*/  CALL.REL.NOINC `($__internal_3_$__cuda_sm20_rem_u64) ;  /* 0x0000004c00687944 */ /* 0x000fea0003c00000 */
[----:B------:R-:W-:Y:S05]  /*e450*/  BRA `(.L_x_3241) ;  /* 0x00000000004c7947 */ /* 0x000fea0003800000 */
.L_x_3240:
[----:B------:R-:W0:Y:S01]  /*e460*/  I2F.U32.RP R11, R10 ;  /* 0x0000000a000b7306 */ /* 0x000e220000209000 */
[----:B------:R-:W-:-:S07]  /*e470*/  ISETP.NE.U32.AND P1, PT, R10, RZ, PT ;  /* 0x000000ff0a00720c */ /* 0x000fce0003f25070 */
[----:B0-----:R-:W0:Y:S02]  /*e480*/  MUFU.RCP R11, R11 ;  /* 0x0000000b000b7308 */ /* 0x001e240000001000 */
[----:B0-----:R-:W-:Y:S01]  /*e490*/  VIADD R8, R11, 0xffffffe ;  /* 0x0ffffffe0b087836 */ /* 0x001fe20000000000 */
[----:B------:R-:W-:-:S05]  /*e4a0*/  MOV R11, RZ ;  /* 0x000000ff000b7202 */ /* 0x000fca0000000f00 */
[----:B------:R0:W1:Y:S02]  /*e4b0*/  F2I.FTZ.U32.TRUNC.NTZ R9, R8 ;  /* 0x0000000800097305 */ /* 0x000064000021f000 */
[----:B0-----:R-:W-:Y:S01]  /*e4c0*/  HFMA2.MMA R8, -RZ, RZ, 0, 0 ;  /* 0x00000000ff087435 */ /* 0x001fe200000001ff */
[----:B-1----:R-:W-:-:S05]  /*e4d0*/  IADD3 R13, RZ, -R9, RZ ;  /* 0x80000009ff0d7210 */ /* 0x002fca0007ffe0ff */
        /* <DEDUP_REMOVED lines=11> */
.L_x_3241:
[----:B------:R-:W-:Y:S05]  /*e590*/  BSYNC B1 ;  /* 0x0000000000017941 */ /* 0x000fea0003800000 */
.L_x_3239:
[----:B------:R-:W-:Y:S01]  /*e5a0*/  ISETP.NE.U32.AND P0, PT, R10, RZ, PT ;  /* 0x000000ff0a00720c */ /* 0x000fe20003f05070 */
[----:B------:R-:W-:Y:S01]  /*e5b0*/  IMAD.MOV.U32 R14, RZ, RZ, R3 ;  /* 0x000000ffff0e7224 */ /* 0x000fe200078e0003 */
[----:B------:R-:W-:Y:S02]  /*e5c0*/  MOV R12, R0 ;  /* 0x00000000000c7202 */ /* 0x000fe40000000f00 */
[----:B------:R-:W-:-:S13]  /*e5d0*/  ISETP.NE.AND.EX P0, PT, R11, RZ, PT, P0 ;  /* 0x000000ff0b00720c */ /* 0x000fda0003f05300 */
[----:B------:R-:W-:Y:S05]  /*e5e0*/  @P0 BRA `(.L_x_3242) ;  /* 0xfffffffc00700947 */ /* 0x000fea000383ffff */
[----:B------:R-:W-:Y:S05]  /*e5f0*/  BSYNC B0 ;  /* 0x0000000000007941 */ /* 0x000fea0003800000 */
.L_x_3238:
[----:B------:R-:W-:Y:S01]  /*e600*/  ISETP.NE.U32.AND P2, PT, R3, RZ, PT ;  /* 0x000000ff0300720c */ /* 0x000fe20003f45070 */
[----:B------:R-:W-:-:S12]  /*e610*/  BSSY B0, `(.L_x_3243) ;  /* 0x000001c000007945 */ /* 0x000fd80003800000 */
[----:B------:R-:W-:Y:S05]  /*e620*/  @!P2 BRA `(.L_x_3244) ;  /* 0x00000000001ca947 */ /* 0x000fea0003800000 */
[----:B------:R-:W-:Y:S01]  /*e630*/  HFMA2.MMA R14, -RZ, RZ, 0, 2.384185791015625e-07 ;  /* 0x00000004ff0e7435 */ /* 0x000fe200000001ff */
[----:B------:R-:W-:Y:S02]  /*e640*/  MOV R15, RZ ;  /* 0x000000ff000f7202 */ /* 0x000fe40000000f00 */
[----:B------:R-:W-:-:S08]  /*e650*/  MOV R20, 0xe670 ;  /* 0x0000e67000147802 */ /* 0x000fd00000000f00 */
[----:B------:R-:W-:Y:S05]  /*e660*/  CALL.REL.NOINC `($__internal_2_$__cuda_sm20_div_u64) ;  /* 0x0000004400cc7944 */ /* 0x000fea0003c00000 */
[----:B------:R-:W-:Y:S01]  /*e670*/  IMAD.MOV.U32 R8, RZ, RZ, R10 ;  /* 0x000000ffff087224 */ /* 0x000fe200078e000a */
[----:B------:R-:W-:Y:S01]  /*e680*/  MOV R9, R11 ;  /* 0x0000000b00097202 */ /* 0x000fe20000000f00 */
[----:B------:R-:W-:Y:S06]  /*e690*/  BRA `(.L_x_3245) ;  /* 0x00000000004c7947 */ /* 0x000fec0003800000 */
.L_x_3244:
        /* <DEDUP_REMOVED lines=15> */
[----:B------:R-:W-:Y:S01]  /*e790*/  ISETP.GE.U32.AND P1, PT, R9, R0, PT ;  /* 0x000000000900720c */ /* 0x000fe20003f26070 */
[----:B------:R-:W-:-:S12]  /*e7a0*/  IMAD.MOV.U32 R9, RZ, RZ, RZ ;  /* 0x000000ffff097224 */ /* 0x000fd800078e00ff */
[----:B------:R-:W-:Y:S02]  /*e7b0*/  @P1 IADD3 R8, R8, 0x1, RZ ;  /* 0x0000000108081810 */ /* 0x000fe40007ffe0ff */
[----:B------:R-:W-:-:S07]  /*e7c0*/  @!P3 LOP3.LUT R8, RZ, R0, RZ, 0x33, !PT ;  /* 0x00000000ff08b212 */ /* 0x000fce00078e33ff */
.L_x_3245:
[----:B------:R-:W-:Y:S05]  /*e7d0*/  BSYNC B0 ;  /* 0x0000000000007941 */ /* 0x000fea0003800000 */
.L_x_3243:
[----:B------:R-:W-:Y:S04]  /*e7e0*/  BSSY B0, `(.L_x_3246) ;  /* 0x000001a000007945 */ /* 0x000fe80003800000 */
[----:B------:R-:W-:Y:S05]  /*e7f0*/  @!P2 BRA `(.L_x_3247) ;  /* 0x000000000014a947 */ /* 0x000fea0003800000 */
[----:B------:R-:W-:Y:S01]  /*e800*/  HFMA2.MMA R15, -RZ, RZ, 0, 0 ;  /* 0x00000000ff0f7435 */ /* 0x000fe200000001ff */
[----:B------:R-:W-:Y:S02]  /*e810*/  MOV R14, 0x2 ;  /* 0x00000002000e7802 */ /* 0x000fe40000000f00 */
[----:B------:R-:W-:-:S08]  /*e820*/  MOV R20, 0xe840 ;  /* 0x0000e84000147802 */ /* 0x000fd00000000f00 */
[----:B------:R-:W-:Y:S05]  /*e830*/  CALL.REL.NOINC `($__internal_2_$__cuda_sm20_div_u64) ;  /* 0x0000004400587944 */ /* 0x000fea0003c00000 */
[----:B------:R-:W-:Y:S05]  /*e840*/  BRA `(.L_x_3248) ;  /* 0x00000000004c7947 */ /* 0x000fea0003800000 */
.L_x_3247:
[----:B------:R-:W0:Y:S01]  /*e850*/  I2F.U32.RP R12, R0 ;  /* 0x00000000000c7306 */ /* 0x000e220000209000 */
[----:B------:R-:W-:Y:S02]  /*e860*/  MOV R10, RZ ;  /* 0x000000ff000a7202 */ /* 0x000fe40000000f00 */
[----:B------:R-:W-:-:S05]  /*e870*/  ISETP.NE.U32.AND P2, PT, R0, RZ, PT ;  /* 0x000000ff0000720c */ /* 0x000fca0003f45070 */
[----:B0-----:R-:W0:Y:S02]  /*e880*/  MUFU.RCP R12, R12 ;  /* 0x0000000c000c7308 */ /* 0x001e240000001000 */
[----:B0-----:R-:W-:-:S06]  /*e890*/  VIADD R11, R12, 0xffffffe ;  /* 0x0ffffffe0c0b7836 */ /* 0x001fcc0000000000 */
[----:B------:R-:W0:Y:S02]  /*e8a0*/  F2I.FTZ.U32.TRUNC.NTZ R11, R11 ;  /* 0x0000000b000b7305 */ /* 0x000e24000021f000 */
[----:B0-----:R-:W-:-:S05]  /*e8b0*/  IADD3 R3, RZ, -R11, RZ ;  /* 0x8000000bff037210 */ /* 0x001fca0007ffe0ff */
[----:B------:R-:W-:-:S04]  /*e8c0*/  IMAD R3, R3, R0, RZ ;  /* 0x0000000003037224 */ /* 0x000fc800078e02ff */
[----:B------:R-:W-:Y:S01]  /*e8d0*/  IMAD.HI.U32 R3, R11, R3, R10 ;  /* 0x000000030b037227 */ /* 0x000fe200078e000a */
[----:B------:R-:W-:-:S05]  /*e8e0*/  HFMA2.MMA R11, -RZ, RZ, 0, 0 ;  /* 0x00000000ff0b7435 */ /* 0x000fca00000001ff */
[----:B------:R-:W-:-:S04]  /*e8f0*/  IMAD.HI.U32 R10, R3, 0x2, RZ ;  /* 0x00000002030a7827 */ /* 0x000fc800078e00ff */
[----:B------:R-:W-:-:S04]  /*e900*/  IMAD.MOV R3, RZ, RZ, -R10 ;  /* 0x000000ffff037224 */ /* 0x000fc800078e0a0a */
[----:B------:R-:W-:-:S05]  /*e910*/  IMAD R3, R0, R3, 0x2 ;  /* 0x0000000200037424 */ /* 0x000fca00078e0203 */
[----:B------:R-:W-:-:S13]  /*e920*/  ISETP.GE.U32.AND P0, PT, R3, R0, PT ;  /* 0x000000000300720c */ /* 0x000fda0003f06070 */
[-C--:B------:R-:W-:Y:S02]  /*e930*/  @P0 IADD3 R3, R3, -R0.reuse, RZ ;  /* 0x8000000003030210 */ /* 0x080fe40007ffe0ff */
[----:B------:R-:W-:Y:S02]  /*e940*/  @P0 IADD3 R10, R10, 0x1, RZ ;  /* 0x000000010a0a0810 */ /* 0x000fe40007ffe0ff */
[----:B------:R-:W-:-:S13]  /*e950*/  ISETP.GE.U32.AND P1, PT, R3, R0, PT ;  /* 0x000000000300720c */ /* 0x000fda0003f26070 */
[----:B------:R-:W-:Y:S01]  /*e960*/  @P1 VIADD R10, R10, 0x1 ;  /* 0x000000010a0a1836 */ /* 0x000fe20000000000 */
[----:B------:R-:W-:-:S07]  /*e970*/  @!P2 LOP3.LUT R10, RZ, R0, RZ, 0x33, !PT ;  /* 0x00000000ff0aa212 */ /* 0x000fce00078e33ff */
.L_x_3248:
[----:B------:R-:W-:Y:S05]  /*e980*/  BSYNC B0 ;  /* 0x0000000000007941 */ /* 0x000fea0003800000 */
.L_x_3246:
[-C--:B------:R-:W-:Y:S01]  /*e990*/  IMAD R3, R9, R24.reuse, RZ ;  /* 0x0000001809037224 */ /* 0x080fe200078e02ff */
[----:B------:R-:W-:Y:S01]  /*e9a0*/  BSSY B0, `(.L_x_3249) ;  /* 0x0000020000007945 */ /* 0x000fe20003800000 */
[----:B------:R-:W-:-:S05]  /*e9b0*/  IMAD.WIDE.U32 R14, R8, R24, RZ ;  /* 0x00000018080e7225 */ /* 0x000fca00078e00ff */
[----:B------:R-:W-:-:S04]  /*e9c0*/  IADD3 R8, R15, R3, RZ ;  /* 0x000000030f087210 */ /* 0x000fc80007ffe0ff */
[----:B------:R-:W-:-:S13]  /*e9d0*/  LOP3.LUT P0, RZ, R8, 0x7, RZ, 0xc0, !PT ;  /* 0x0000000708ff7812 */ /* 0x000fda000780c0ff */
[----:B------:R-:W-:Y:S05]  /*e9e0*/  @!P0 BRA `(.L_x_3250) ;  /* 0x0000000000208947 */ /* 0x000fea0003800000 */
[----:B------:R-:W-:Y:S01]  /*e9f0*/  IMAD.MOV.U32 R0, RZ, RZ, R10 ;  /* 0x000000ffff007224 */ /* 0x000fe200078e000a */
[----:B------:R-:W-:Y:S02]  /*ea00*/  MOV R3, R11 ;  /* 0x0000000b00037202 */ /* 0x000fe40000000f00 */
[----:B------:R-:W-:Y:S02]  /*ea10*/  MOV R15, R8 ;  /* 0x00000008000f7202 */ /* 0x000fe40000000f00 */
[----:B------:R-:W-:-:S07]  /*ea20*/  MOV R20, 0xea40 ;  /* 0x0000ea4000147802 */ /* 0x000fce0000000f00 */
[----:B------:R-:W-:Y:S05]  /*ea30*/  CALL.REL.NOINC `($__internal_2_$__cuda_sm20_div_u64) ;  /* 0x0000004000d87944 */ /* 0x000fea0003c00000 */
[----:B------:R-:W-:Y:S01]  /*ea40*/  IMAD.MOV.U32 R8, RZ, RZ, R10 ;  /* 0x000000ffff087224 */ /* 0x000fe200078e000a */
[----:B------:R-:W-:Y:S01]  /*ea50*/  MOV R9, R11 ;  /* 0x0000000b00097202 */ /* 0x000fe20000000f00 */
[----:B------:R-:W-:Y:S06]  /*ea60*/  BRA `(.L_x_3251) ;  /* 0x00000000004c7947 */ /* 0x000fec0003800000 */
.L_x_3250:
[----:B------:R-:W0:Y:S01]  /*ea70*/  I2F.U32.RP R0, R10 ;  /* 0x0000000a00007306 */ /* 0x000e220000209000 */
[----:B------:R-:W-:-:S07]  /*ea80*/  ISETP.NE.U32.AND P2, PT, R10, RZ, PT ;  /* 0x000000ff0a00720c */ /* 0x000fce0003f45070 */
[----:B0-----:R-:W0:Y:S02]  /*ea90*/  MUFU.RCP R0, R0 ;  /* 0x0000000000007308 */ /* 0x001e240000001000 */
[----:B0-----:R-:W-:-:S06]  /*eaa0*/  IADD3 R8, R0, 0xffffffe, RZ ;  /* 0x0ffffffe00087810 */ /* 0x001fcc0007ffe0ff */
[----:B------:R0:W1:Y:S02]  /*eab0*/  F2I.FTZ.U32.TRUNC.NTZ R9, R8 ;  /* 0x0000000800097305 */ /* 0x000064000021f000 */
[----:B0-----:R-:W-:Y:S01]  /*eac0*/  HFMA2.MMA R8, -RZ, RZ, 0, 0 ;  /* 0x00000000ff087435 */ /* 0x001fe200000001ff */
[----:B-1----:R-:W-:-:S04]  /*ead0*/  IMAD.MOV R3, RZ, RZ, -R9 ;  /* 0x000000ffff037224 */ /* 0x002fc800078e0a09 */
[----:B------:R-:W-:-:S05]  /*eae0*/  IMAD R3, R3, R10, RZ ;  /* 0x0000000a03037224 */ /* 0x000fca00078e02ff */
[----:B------:R-:W-:-:S06]  /*eaf0*/  IMAD.HI.U32 R9, R9, R3, R8 ;  /* 0x0000000309097227 */ /* 0x000fcc00078e0008 */
[----:B------:R-:W-:-:S04]  /*eb00*/  IMAD.HI.U32 R8, R9, R14, RZ ;  /* 0x0000000e09087227 */ /* 0x000fc800078e00ff */
[----:B------:R-:W-:Y:S01]  /*eb10*/  IMAD.MOV.U32 R9, RZ, RZ, RZ ;  /* 0x000000ffff097224 */ /* 0x000fe200078e00ff */
[----:B------:R-:W-:-:S05]  /*eb20*/  IADD3 R15, -R8, RZ, RZ ;  /* 0x000000ff080f7210 */ /* 0x000fca0007ffe1ff */
[----:B------:R-:W-:-:S05]  /*eb30*/  IMAD R15, R10, R15, R14 ;  /* 0x0000000f0a0f7224 */ /* 0x000fca00078e020e */
[----:B------:R-:W-:-:S13]  /*eb40*/  ISETP.GE.U32.AND P0, PT, R15, R10, PT ;  /* 0x0000000a0f00720c */ /* 0x000fda0003f06070 */
[----:B------:R-:W-:Y:S01]  /*eb50*/  @P0 IMAD.IADD R15, R15, 0x1, -R10 ;  /* 0x000000010f0f0824 */ /* 0x000fe200078e0a0a */
[----:B------:R-:W-:-:S04]  /*eb60*/  @P0 IADD3 R8, R8, 0x1, RZ ;  /* 0x0000000108080810 */ /* 0x000fc80007ffe0ff */
[----:B------:R-:W-:-:S13]  /*eb70*/  ISETP.GE.U32.AND P1, PT, R15, R10, PT ;  /* 0x0000000a0f00720c */ /* 0x000fda0003f26070 */
[----:B------:R-:W-:Y:S02]  /*eb80*/  @P1 IADD3 R8, R8, 0x1, RZ ;  /* 0x0000000108081810 */ /* 0x000fe40007ffe0ff */
[----:B------:R-:W-:-:S07]  /*eb90*/  @!P2 LOP3.LUT R8, RZ, R10, RZ, 0x33, !PT ;  /* 0x0000000aff08a212 */ /* 0x000fce00078e33ff */
.L_x_3251:
[----:B------:R-:W-:Y:S05]  /*eba0*/  BSYNC B0 ;  /* 0x0000000000007941 */ /* 0x000fea0003800000 */
.L_x_3249:
[----:B------:R-:W-:Y:S02]  /*ebb0*/  ULDC.64 UR4, c[0x0][0x600] ;  /* 0x0001800000047ab9 */ /* 0x000fe40000000a00 */
[----:B------:R-:W-:-:S04]  /*ebc0*/  IADD3 R8, P0, R8, UR4, RZ ;  /* 0x0000000408087c10 */ /* 0x000fc8000ff1e0ff */
[----:B------:R-:W-:-:S04]  /*ebd0*/  IADD3.X R9, R9, UR5, RZ, P0, !PT ;  /* 0x0000000509097c10 */ /* 0x000fc800087fe4ff */
[----:B------:R-:W-:-:S07]  /*ebe0*/  MOV R0, R9 ;  /* 0x0000000900007202 */ /* 0x000fce0000000f00 */
.L_x_3237:
[----:B------:R-:W-:Y:S02]  /*ebf0*/  ULDC UR4, c[0x0][0x238] ;  /* 0x00008e0000047ab9 */ /* 0x000fe40000000800 */
[----:B------:R-:W-:-:S13]  /*ec00*/  ISETP.NE.AND P0, PT, RZ, UR4, PT ;  /* 0x00000004ff007c0c */ /* 0x000fda000bf05270 */
[----:B------:R-:W-:Y:S05]  /*ec10*/  @!P0 BRA `(.L_x_3252) ;  /* 0x00000038000c8947 */ /* 0x000fea0003800000 */
[----:B0-----:R-:W0:Y:S01]  /*ec20*/  LDC R14, c[0x0][0x3ec] ;  /* 0x0000fb00ff0e7b82 */ /* 0x001e220000000800 */
[----:B------:R-:W1:Y:S01]  /*ec30*/  S2R R3, SR_CTAID.X ;  /* 0x0000000000037919 */ /* 0x000e620000002500 */
[----:B------:R-:W-:Y:S01]  /*ec40*/  ULDC UR4, c[0x0][0x23c] ;  /* 0x00008f0000047ab9 */ /* 0x000fe20000000800 */
[----:B------:R-:W-:Y:S01]  /*ec50*/  CS2R R16, SRZ ;  /* 0x0000000000107805 */ /* 0x000fe2000001ff00 */
[----:B------:R-:W-:Y:S01]  /*ec60*/  IMAD R5, R23, UR4, RZ ;  /* 0x0000000417057c24 */ /* 0x000fe2000f8e02ff */
[----:B------:R-:W-:-:S03]  /*ec70*/  ULDC UR4, c[0x0][0x240] ;  /* 0x0000900000047ab9 */ /* 0x000fc60000000800 */
[----:B------:R-:W-:Y:S01]  /*ec80*/  IMAD R4, R2, UR4, R5 ;  /* 0x0000000402047c24 */ /* 0x000fe2000f8e0205 */
[----:B------:R-:W-:Y:S01]  /*ec90*/  ULDC UR4, c[0x0][0x228] ;  /* 0x00008a0000047ab9 */ /* 0x000fe20000000800 */
[----:B0-----:R-:W-:Y:S02]  /*eca0*/  ISETP.NE.AND P0, PT, R14, RZ, PT ;  /* 0x000000ff0e00720c */ /* 0x001fe40003f05270 */
[----:B-1----:R-:W-:-:S05]  /*ecb0*/  IMAD R4, R3, UR4, R4 ;  /* 0x0000000403047c24 */ /* 0x002fca000f8e0204 */
[----:B------:R-:W-:-:S06]  /*ecc0*/  SHF.L.U32 R7, R4, 0x1, RZ ;  /* 0x0000000104077819 */ /* 0x000fcc00000006ff */
        /* <DEDUP_REMOVED lines=274> */
.L_x_3253:
        /* <DEDUP_REMOVED lines=278> */
.L_x_3254:
        /* <DEDUP_REMOVED lines=16> */
.L_x_3256:
[----:B------:R-:W-:Y:S05]  /*11050*/  BSYNC B0 ;  /* 0x0000000000007941 */ /* 0x000fea0003800000 */
.L_x_3255:
        /* <DEDUP_REMOVED lines=15> */
.L_x_3258:
[----:B------:R-:W-:Y:S05]  /*11150*/  BSYNC B0 ;  /* 0x0000000000007941 */ /* 0x000fea0003800000 */
.L_x_3257:
        /* <DEDUP_REMOVED lines=35> */
.L_x_3260:
[----:B------:R-:W-:Y:S05]  /*11390*/  BSYNC B0 ;  /* 0x0000000000007941 */ /* 0x000fea0003800000 */
.L_x_3259:
        /* <DEDUP_REMOVED lines=28> */
[----:B------:R-:W0:Y:S01]  /*11560*/  LDC R15, c[0x0][0x4] ;  /* 0x00000100ff0f7b82 */ /* 0x000e220000000800 */
[----:B------:R-:W-:Y:S01]  /*11570*/  BSSY B1, `(.L_x_3264) ;  /* 0x000000f000017945 */ /* 0x000fe20003800000 */
[----:B------:R-:W-:Y:S01]  /*11580*/  MOV R14, R12 ;  /* 0x0000000c000e7202 */ /* 0x000fe20000000f00 */
[----:B------:R-:W-:Y:S02]  /*11590*/  IMAD.U32 R19, RZ, RZ, UR9 ;  /* 0x00000009ff137e24 */ /* 0x000fe4000f8e00ff */
[----:B------:R-:W-:-:S03]  /*115a0*/  IMAD R3, R3, UR7, RZ ;  /* 0x0000000703037c24 */ /* 0x000fc6000f8e02ff */
[----:B------:R-:W1:Y:S01]  /*115b0*/  LDC.64 R10, c[0x0][0x608] ;  /* 0x00018200ff0a7b82 */ /* 0x000e620000000a00 */
[----:B0-----:R-:W-:-:S07]  /*115c0*/  IMAD R15, R15, UR6, RZ ;  /* 0x000000060f0f7c24 */ /* 0x001fce000f8e02ff */
.L_x_3265:
[----:B------:R-:W-:-:S05]  /*115d0*/  IADD3 R13, R3, R14, RZ ;  /* 0x0000000e030d7210 */ /* 0x000fca0007ffe0ff */
        /* <DEDUP_REMOVED lines=9> */
.L_x_3264:
[----:B------:R-:W-:Y:S05]  /*11670*/  BRA `(.L_x_3263) ;  /* 0x0000000000547947 */ /* 0x000fea0003800000 */
.L_x_3262:
[----:B------:R-:W-:Y:S01]  /*11680*/  ULDC UR7, c[0x0][0x22c] ;  /* 0x00008b0000077ab9 */ /* 0x000fe20000000800 */
[----:B------:R-:W-:Y:S01]  /*11690*/  IMAD.U32 R19, RZ, RZ, UR9 ;  /* 0x00000009ff137e24 */ /* 0x000fe2000f8e00ff */
[----:B------:R-:W-:-:S13]  /*116a0*/  ISETP.GE.U32.AND P0, PT, R2, UR7, PT ;  /* 0x0000000702007c0c */ /* 0x000fda000bf06070 */
[----:B------:R-:W-:Y:S05]  /*116b0*/  @P0 BRA `(.L_x_3263) ;  /* 0x0000000000440947 */ /* 0x000fea0003800000 */
[----:B------:R-:W-:Y:S01]  /*116c0*/  ULDC UR6, c[0x0][0x10] ;  /* 0x0000040000067ab9 */ /* 0x000fe20000000800 */
[----:B------:R-:W0:Y:S01]  /*116d0*/  LDC R21, c[0x0][RZ] ;  /* 0x00000000ff157b82 */ /* 0x000e220000000800 */
[----:B------:R-:W-:Y:S01]  /*116e0*/  MOV R14, R2 ;  /* 0x00000002000e7202 */ /* 0x000fe20000000f00 */
[----:B------:R-:W-:Y:S01]  /*116f0*/  IMAD R3, R3, UR6, RZ ;  /* 0x0000000603037c24 */ /* 0x000fe2000f8e02ff */
[----:B------:R-:W-:-:S05]  /*11700*/  MOV R19, UR9 ;  /* 0x0000000900137c02 */ /* 0x000fca0008000f00 */
[----:B------:R-:W1:Y:S08]  /*11710*/  LDC.64 R10, c[0x0][0x608] ;  /* 0x00018200ff0a7b82 */ /* 0x000e700000000a00 */
[----:B------:R-:W2:Y:S02]  /*11720*/  LDC R25, c[0x0][0x4] ;  /* 0x00000100ff197b82 */ /* 0x000ea40000000800 */
.L_x_3266:
[----:B------:R-:W-:-:S04]  /*11730*/  IMAD.IADD R12, R3, 0x1, R14 ;  /* 0x00000001030c7824 */ /* 0x000fc800078e020e */
[----:B0-----:R-:W-:-:S04]  /*11740*/  IMAD R13, R12, R21, R23 ;  /* 0x000000150c0d7224 */ /* 0x001fc800078e0217 */
[----:B-1----:R-:W-:-:S05]  /*11750*/  IMAD.WIDE.U32 R12, R13, 0x8, R10 ;  /* 0x000000080d0c7825 */ /* 0x002fca00078e000a */
[----:B------:R-:W3:Y:S04]  /*11760*/  LDG.E R15, desc[UR60][R12.64] ;  /* 0x0000003c0c0f7981 */ /* 0x000ee8000c1e1900 */
[----:B------:R-:W4:Y:S01]  /*11770*/  LDG.E R20, desc[UR60][R12.64+0x4] ;  /* 0x0000043c0c147981 */ /* 0x000f22000c1e1900 */
[----:B--2---:R-:W-:-:S04]  /*11780*/  IADD3 R14, R25, R14, RZ ;  /* 0x0000000e190e7210 */ /* 0x004fc80007ffe0ff */
[----:B------:R-:W-:Y:S01]  /*11790*/  ISETP.GE.U32.AND P0, PT, R14, UR7, PT ;  /* 0x000000070e007c0c */ /* 0x000fe2000bf06070 */
[----:B---3--:R-:W-:Y:S01]  /*117a0*/  FADD.FTZ R18, R15, R18 ;  /* 0x000000120f127221 */ /* 0x008fe20000010000 */
[----:B----4-:R-:W-:-:S11]  /*117b0*/  FADD.FTZ R19, R20, R19 ;  /* 0x0000001314137221 */ /* 0x010fd60000010000 */
[----:B------:R-:W-:Y:S05]  /*117c0*/  @!P0 BRA `(.L_x_3266) ;  /* 0xfffffffc00d88947 */ /* 0x000fea000383ffff */
.L_x_3263:
[----:B------:R-:W-:Y:S05]  /*117d0*/  BSYNC B0 ;  /* 0x0000000000007941 */ /* 0x000fea0003800000 */
.L_x_3261:
        /* <DEDUP_REMOVED lines=13> */
.L_x_3268:
[----:B------:R-:W-:Y:S01]  /*118b0*/  IMAD.IADD R10, R2, 0x1, R11 ;  /* 0x00000001020a7824 */ /* 0x000fe200078e020b */
[----:B------:R-:W-:Y:S04]  /*118c0*/  BAR.SYNC.DEFER_BLOCKING 0x0 ;  /* 0x0000000000007b1d */ /* 0x000fe80000010000 */
        /* <DEDUP_REMOVED lines=11> */
.L_x_3267:
        /* <DEDUP_REMOVED lines=10> */
.L_x_3271:
[----:B------:R-:W-:Y:S01]  /*11a20*/  IMAD.IADD R2, R23, 0x1, R10 ;  /* 0x0000000117027824 */ /* 0x000fe200078e020a */
[----:B------:R-:W-:Y:S04]  /*11a30*/  BAR.SYNC.DEFER_BLOCKING 0x0 ;  /* 0x0000000000007b1d */ /* 0x000fe80000010000 */
        /* <DEDUP_REMOVED lines=11> */
.L_x_3270:
[----:B------:R-:W-:Y:S01]  /*11af0*/  BAR.SYNC.DEFER_BLOCKING 0x0 ;  /* 0x0000000000007b1d */ /* 0x000fe20000010000 */
[----:B------:R-:W-:-:S13]  /*11b00*/  ISETP.GE.AND P0, PT, R2, 0x2, PT ;  /* 0x000000020200780c */ /* 0x000fda0003f06270 */
[----:B------:R-:W-:Y:S05]  /*11b10*/  @!P0 BRA `(.L_x_3269) ;  /* 0x0000000000208947 */ /* 0x000fea0003800000 */
[----:B0-----:R-:W-:-:S07]  /*11b20*/  IMAD.MOV.U32 R3, RZ, RZ, 0x1 ;  /* 0x00000001ff037424 */ /* 0x001fce00078e00ff */
.L_x_3272:
[----:B------:R-:W0:Y:S04]  /*11b30*/  SHFL.DOWN PT, R11, R18, R3, 0x1f ;  /* 0x08001f03120b7589 */ /* 0x000e2800000e0000 */
[----:B------:R1:W2:Y:S02]  /*11b40*/  SHFL.DOWN PT, R10, R19, R3, 0x1f ;  /* 0x08001f03130a7589 */ /* 0x0002a400000e0000 */
[----:B-1----:R-:W-:-:S04]  /*11b50*/  SHF.L.U32 R3, R3, 0x1, RZ ;  /* 0x0000000103037819 */ /* 0x002fc800000006ff */
[----:B------:R-:W-:Y:S01]  /*11b60*/  ISETP.GE.AND P0, PT, R3, R2, PT ;  /* 0x000000020300720c */ /* 0x000fe20003f06270 */
[----:B0-----:R-:W-:Y:S01]  /*11b70*/  FADD.FTZ R18, R11, R18 ;  /* 0x000000120b127221 */ /* 0x001fe20000010000 */
[----:B--2---:R-:W-:-:S11]  /*11b80*/  FADD.FTZ R19, R10, R19 ;  /* 0x000000130a137221 */ /* 0x004fd60000010000 */
[----:B------:R-:W-:Y:S05]  /*11b90*/  @!P0 BRA `(.L_x_3272) ;  /* 0xfffffffc00e48947 */ /* 0x000fea000383ffff */
.L_x_3269:
        /* <DEDUP_REMOVED lines=9> */
[----:B0-----:R-:W2:Y:S04]  /*11c30*/  LDG.E R3, desc[UR60][R8.64] ;  /* 0x0000003c08037981 */ /* 0x001ea8000c1e1900 */
[----:B------:R-:W3:Y:S01]  /*11c40*/  LDG.E R0, desc[UR60][R8.64+0x4] ;  /* 0x0000043c08007981 */ /* 0x000ee2000c1e1900 */
[----:B--2---:R-:W-:Y:S01]  /*11c50*/  FADD.FTZ R18, R18, R3 ;  /* 0x0000000312127221 */ /* 0x004fe20000010000 */
[----:B---3--:R-:W-:-:S07]  /*11c60*/  FADD.FTZ R19, R19, R0 ;  /* 0x0000000013137221 */ /* 0x008fce0000010000 */
.L_x_3274:
[----:B------:R-:W-:Y:S05]  /*11c70*/  @!P1 BRA `(.L_x_3275) ;  /* 0x0000000000d49947 */ /* 0x000fea0003800000 */
[----:B------:R-:W1:Y:S01]  /*11c80*/  LDC R22, c[0x0][0x624] ;  /* 0x00018900ff167b82 */ /* 0x000e620000000800 */
[----:B------:R-:W-:Y:S02]  /*11c90*/  ULDC UR4, c[0x0][0x210] ;  /* 0x0000840000047ab9 */ /* 0x000fe40000000800 */
[----:B0-----:R-:W-:-:S05]  /*11ca0*/  FMUL.FTZ R18, R18, UR4 ;  /* 0x0000000412127c20 */ /* 0x001fca0008410000 */
[----:B------:R-:W-:Y:S02]  /*11cb0*/  F2FP.BF16.F32.PACK_AB R18, RZ, R18 ;  /* 0x00000012ff12723e */ /* 0x000fe400000010ff */
[----:B-1----:R-:W-:-:S04]  /*11cc0*/  ISETP.NE.AND P0, PT, R22, 0x1, PT ;  /* 0x000000011600780c */ /* 0x002fc80003f05270 */
        /* <DEDUP_REMOVED lines=18> */
.L_x_3276:
[----:B------:R-:W-:Y:S01]  /*11df0*/  ULDC.64 UR4, c[0x0][0x5f0] ;  /* 0x00017c0000047ab9 */ /* 0x000fe20000000a00 */
[----:B------:R-:W-:Y:S02]  /*11e00*/  ISETP.NE.AND P6, PT, R22, 0x1, PT ;  /* 0x000000011600780c */ /* 0x000fe40003fc5270 */
[----:B------:R-:W-:Y:S01]  /*11e10*/  IADD3 R2, P0, R17, UR4, RZ ;  /* 0x0000000411027c10 */ /* 0x000fe2000ff1e0ff */
[----:B------:R-:W-:Y:S02]  /*11e20*/  ULDC UR4, c[0x0][0x210] ;  /* 0x0000840000047ab9 */ /* 0x000fe40000000800 */
[----:B------:R-:W-:Y:S01]  /*11e30*/  FMUL.FTZ R19, R19, UR4 ;  /* 0x0000000413137c20 */ /* 0x000fe20008410000 */
[----:B------:R-:W-:-:S04]  /*11e40*/  IADD3.X R3, RZ, UR5, RZ, P0, !PT ;  /* 0x00000005ff037c10 */ /* 0x000fc800087fe4ff */
[----:B------:R-:W-:Y:S01]  /*11e50*/  F2FP.BF16.F32.PACK_AB R19, RZ, R19 ;  /* 0x00000013ff13723e */ /* 0x000fe200000010ff */
[----:B------:R0:W-:Y:S02]  /*11e60*/  STG.E.U16 desc[UR60][R2.64], R18 ;  /* 0x0000001202007986 */ /* 0x0001e4000c10153c */
        /* <DEDUP_REMOVED lines=17> */
.L_x_3277:
[----:B------:R-:W-:Y:S02]  /*11f80*/  ULDC.64 UR4, c[0x0][0x5f0] ;  /* 0x00017c0000047ab9 */ /* 0x000fe40000000a00 */
[----:B------:R-:W-:-:S05]  /*11f90*/  IADD3 R16, P0, R16, UR4, RZ ;  /* 0x0000000410107c10 */ /* 0x000fca000ff1e0ff */
[----:B------:R-:W-:-:S05]  /*11fa0*/  IMAD.X R17, RZ, RZ, UR5, P0 ;  /* 0x00000005ff117e24 */ /* 0x000fca00080e06ff */
[----:B------:R-:W-:Y:S01]  /*11fb0*/  STG.E.U16 desc[UR60][R16.64], R19 ;  /* 0x0000001310007986 */ /* 0x000fe2000c10153c */
[----:B------:R-:W-:Y:S05]  /*11fc0*/  EXIT ;  /* 0x000000000000794d */ /* 0x000fea0003800000 */
.L_x_3275:
[----:B------:R-:W-:Y:S04]  /*11fd0*/  STG.E desc[UR60][R8.64], R18 ;  /* 0x0000001208007986 */ /* 0x000fe8000c10193c */
[----:B------:R-:W-:Y:S01]  /*11fe0*/  STG.E desc[UR60][R8.64+0x4], R19 ;  /* 0x0000041308007986 */ /* 0x000fe2000c10193c */
[----:B------:R-:W-:Y:S05]  /*11ff0*/  EXIT ;  /* 0x000000000000794d */ /* 0x000fea0003800000 */
.L_x_3273:
[----:B------:R-:W-:Y:S01]  /*12000*/  ISETP.NE.AND P0, PT, RZ, UR36, PT ;  /* 0x00000024ff007c0c */ /* 0x000fe2000bf05270 */
[----:B------:R-:W-:Y:S02]  /*12010*/  ULDC.U8 UR4, c[0x0][0x621] ;  /* 0x0001884000047ab9 */ /* 0x000fe40000000000 */
[----:B------:R-:W-:-:S10]  /*12020*/  ISETP.NE.AND P1, PT, RZ, UR4, PT ;  /* 0x00000004ff007c0c */ /* 0x000fd4000bf25270 */
[----:B------:R-:W-:Y:S05]  /*12030*/  @!P0 BRA `(.L_x_3278) ;  /* 0x0000000000188947 */ /* 0x000fea0003800000 */
[----:B------:R-:W0:Y:S04]  /*12040*/  LDG.E.U16 R0, desc[UR60][R4.64] ;  /* 0x0000003c04007981 */ /* 0x000e28000c1e1500 */
[----:B------:R-:W2:Y:S01]  /*12050*/  LDG.E.U16 R2, desc[UR60][R6.64] ;  /* 0x0000003c06027981 */ /* 0x000ea2000c1e1500 */
[----:B0-----:R-:W-:Y:S02]  /*12060*/  SHF.L.U32 R3, R0, 0x10, RZ ;  /* 0x0000001000037819 */ /* 0x001fe400000006ff */
[----:B--2---:R-:W-:-:S03]  /*12070*/  SHF.L.U32 R2, R2, 0x10, RZ ;  /* 0x0000001002027819 */ /* 0x004fc600000006ff */
[----:B------:R-:W-:Y:S02]  /*12080*/  FADD.FTZ R18, R18, R3 ;  /* 0x0000000312127221 */ /* 0x000fe40000010000 */
[----:B------:R-:W-:-:S07]  /*12090*/  FADD.FTZ R19, R19, R2 ;  /* 0x0000000213137221 */ /* 0x000fce0000010000 */
.L_x_3278:
        /* <DEDUP_REMOVED lines=24> */
.L_x_3280:
[----:B------:R-:W-:Y:S01]  /*12220*/  ULDC.64 UR4, c[0x0][0x5f0] ;  /* 0x00017c0000047ab9 */ /* 0x000fe20000000a00 */
[----:B------:R-:W-:Y:S02]  /*12230*/  ISETP.NE.AND P6, PT, R22, 0x1, PT ;  /* 0x000000011600780c */ /* 0x000fe40003fc5270 */
[----:B------:R-:W-:Y:S01]  /*12240*/  IADD3 R2, P0, R17, UR4, RZ ;  /* 0x0000000411027c10 */ /* 0x000fe2000ff1e0ff */
[----:B------:R-:W-:Y:S02]  /*12250*/  ULDC UR4, c[0x0][0x210] ;  /* 0x0000840000047ab9 */ /* 0x000fe40000000800 */
[----:B------:R-:W-:Y:S02]  /*12260*/  FMUL.FTZ R19, R19, UR4 ;  /* 0x0000000413137c20 */ /* 0x000fe40008410000 */
[----:B------:R-:W-:-:S03]  /*12270*/  IMAD.X R3, RZ, RZ, UR5, P0 ;  /* 0x00000005ff037e24 */ /* 0x000fc600080e06ff */
[----:B------:R-:W-:Y:S02]  /*12280*/  F2FP.BF16.F32.PACK_AB R19, RZ, R19 ;  /* 0x00000013ff13723e */ /* 0x000fe400000010ff */
[----:B------:R0:W-:Y:S01]  /*12290*/  STG.E.U16 desc[UR60][R2.64], R18 ;  /* 0x0000001202007986 */ /* 0x0001e2000c10153c */
        /* <DEDUP_REMOVED lines=17> */
.L_x_3281:
[----:B------:R-:W-:Y:S02]  /*123b0*/  ULDC.64 UR4, c[0x0][0x5f0] ;  /* 0x00017c0000047ab9 */ /* 0x000fe40000000a00 */
[----:B------:R-:W-:-:S04]  /*123c0*/  IADD3 R16, P0, R16, UR4, RZ ;  /* 0x0000000410107c10 */ /* 0x000fc8000ff1e0ff */
[----:B------:R-:W-:-:S05]  /*123d0*/  IADD3.X R17, RZ, UR5, RZ, P0, !PT ;  /* 0x00000005ff117c10 */ /* 0x000fca00087fe4ff */
[----:B------:R-:W-:Y:S01]  /*123e0*/  STG.E.U16 desc[UR60][R16.64], R19 ;  /* 0x0000001310007986 */ /* 0x000fe2000c10153c */
[----:B------:R-:W-:Y:S05]  /*123f0*/  EXIT ;  /* 0x000000000000794d */ /* 0x000fea0003800000 */
.L_x_3279:
[----:B0-----:R-:W-:-:S04]  /*12400*/  F2FP.BF16.F32.PACK_AB R18, R19, R18 ;  /* 0x000000121312723e */ /* 0x001fc800000010ff */
[----:B------:R-:W-:Y:S01]  /*12410*/  PRMT R3, R18, 0x7632, R3 ;  /* 0x0000763212037816 */ /* 0x000fe20000000003 */
[----:B------:R-:W-:Y:S04]  /*12420*/  STG.E.U16 desc[UR60][R4.64], R18 ;  /* 0x0000001204007986 */ /* 0x000fe8000c10153c */
[----:B------:R-:W-:Y:S01]  /*12430*/  STG.E.U16 desc[UR60][R6.64], R3 ;  /* 0x0000000306007986 */ /* 0x000fe2000c10153c */
[----:B------:R-:W-:Y:S05]  /*12440*/  EXIT ;  /* 0x000000000000794d */ /* 0x000fea0003800000 */
.L_x_3252:
        /* <DEDUP_REMOVED lines=23> */
.L_x_3283:
[----:B------:R-:W-:Y:S05]  /*125c0*/  @!P1 BRA `(.L_x_3284) ;  /* 0x0000000000d49947 */ /* 0x000fea0003800000 */
[----:B------:R-:W1:Y:S01]  /*125d0*/  LDC R16, c[0x0][0x624] ;  /* 0x00018900ff107b82 */ /* 0x000e620000000800 */
[----:B------:R-:W-:Y:S02]  /*125e0*/  ULDC UR4, c[0x0][0x210] ;  /* 0x0000840000047ab9 */ /* 0x000fe40000000800 */
[----:B------:R-:W-:-:S05]  /*125f0*/  FMUL.FTZ R18, R18, UR4 ;  /* 0x0000000412127c20 */ /* 0x000fca0008410000 */
        /* <DEDUP_REMOVED lines=20> */
.L_x_3285:
        /* <DEDUP_REMOVED lines=25> */
.L_x_3286:
[----:B------:R-:W-:Y:S02]  /*128d0*/  ULDC.64 UR4, c[0x0][0x5f0] ;  /* 0x00017c0000047ab9 */ /* 0x000fe40000000a00 */
[----:B------:R-:W-:-:S05]  /*128e0*/  IADD3 R22, P0, R22, UR4, RZ ;  /* 0x0000000416167c10 */ /* 0x000fca000ff1e0ff */
[----:B------:R-:W-:-:S05]  /*128f0*/  IMAD.X R23, RZ, RZ, UR5, P0 ;  /* 0x00000005ff177e24 */ /* 0x000fca00080e06ff */
[----:B------:R-:W-:Y:S01]  /*12900*/  STG.E.U16 desc[UR60][R22.64], R19 ;  /* 0x0000001316007986 */ /* 0x000fe2000c10153c */
[----:B------:R-:W-:Y:S05]  /*12910*/  EXIT ;  /* 0x000000000000794d */ /* 0x000fea0003800000 */
.L_x_3284:
[----:B------:R-:W-:Y:S04]  /*12920*/  STG.E desc[UR60][R8.64], R18 ;  /* 0x0000001208007986 */ /* 0x000fe8000c10193c */
[----:B------:R-:W-:Y:S01]  /*12930*/  STG.E desc[UR60][R8.64+0x4], R19 ;  /* 0x0000041308007986 */ /* 0x000fe2000c10193c */
[----:B------:R-:W-:Y:S05]  /*12940*/  EXIT ;  /* 0x000000000000794d */ /* 0x000fea0003800000 */
.L_x_3282:
[----:B-1----:R-:W-:Y:S01]  /*12950*/  ISETP.NE.AND P0, PT, R2, RZ, PT ;  /* 0x000000ff0200720c */ /* 0x002fe20003f05270 */
[----:B------:R-:W-:Y:S02]  /*12960*/  ULDC.U8 UR4, c[0x0][0x621] ;  /* 0x0001884000047ab9 */ /* 0x000fe40000000000 */
[----:B------:R-:W-:-:S10]  /*12970*/  ISETP.NE.AND P1, PT, RZ, UR4, PT ;  /* 0x00000004ff007c0c */ /* 0x000fd4000bf25270 */
[----:B------:R-:W-:Y:S05]  /*12980*/  @!P0 BRA `(.L_x_3287) ;  /* 0x0000000000188947 */ /* 0x000fea0003800000 */
[----:B------:R-:W2:Y:S04]  /*12990*/  LDG.E.U16 R0, desc[UR60][R6.64] ;  /* 0x0000003c06007981 */ /* 0x000ea8000c1e1500 */
[----:B------:R-:W3:Y:S01]  /*129a0*/  LDG.E.U16 R2, desc[UR60][R4.64] ;  /* 0x0000003c04027981 */ /* 0x000ee2000c1e1500 */
[----:B--2---:R-:W-:Y:S02]  /*129b0*/  SHF.L.U32 R3, R0, 0x10, RZ ;  /* 0x0000001000037819 */ /* 0x004fe400000006ff */
[----:B---3--:R-:W-:-:S03]  /*129c0*/  SHF.L.U32 R2, R2, 0x10, RZ ;  /* 0x0000001002027819 */ /* 0x008fc600000006ff */
[----:B------:R-:W-:Y:S02]  /*129d0*/  FADD.FTZ R18, R18, R3 ;  /* 0x0000000312127221 */ /* 0x000fe40000010000 */
[----:B------:R-:W-:-:S07]  /*129e0*/  FADD.FTZ R19, R19, R2 ;  /* 0x0000000213137221 */ /* 0x000fce0000010000 */
.L_x_3287:
        /* <DEDUP_REMOVED lines=24> */
.L_x_3289:
        /* <DEDUP_REMOVED lines=25> */
.L_x_3290:
[----:B------:R-:W-:Y:S02]  /*12d00*/  ULDC.64 UR4, c[0x0][0x5f0] ;  /* 0x00017c0000047ab9 */ /* 0x000fe40000000a00 */
[----:B------:R-:W-:-:S04]  /*12d10*/  IADD3 R22, P0, R22, UR4, RZ ;  /* 0x0000000416167c10 */ /* 0x000fc8000ff1e0ff */
[----:B------:R-:W-:-:S05]  /*12d20*/  IADD3.X R23, RZ, UR5, RZ, P0, !PT ;  /* 0x00000005ff177c10 */ /* 0x000fca00087fe4ff */
[----:B------:R-:W-:Y:S01]  /*12d30*/  STG.E.U16 desc[UR60][R22.64], R19 ;  /* 0x0000001316007986 */ /* 0x000fe2000c10153c */
[----:B------:R-:W-:Y:S05]  /*12d40*/  EXIT ;  /* 0x000000000000794d */ /* 0x000fea0003800000 */
.L_x_3288:
[----:B------:R-:W-:-:S04]  /*12d50*/  F2FP.BF16.F32.PACK_AB R18, R19, R18 ;  /* 0x000000121312723e */ /* 0x000fc800000010ff */
[----:B------:R-:W-:Y:S01]  /*12d60*/  PRMT R2, R18, 0x7632, R2 ;  /* 0x0000763212027816 */ /* 0x000fe20000000002 */
[----:B------:R-:W-:Y:S04]  /*12d70*/  STG.E.U16 desc[UR60][R6.64], R18 ;  /* 0x0000001206007986 */ /* 0x000fe8000c10153c */
[----:B------:R-:W-:Y:S01]  /*12d80*/  STG.E.U16 desc[UR60][R4.64], R2 ;  /* 0x0000000204007986 */ /* 0x000fe2000c10153c */
[----:B------:R-:W-:Y:S05]  /*12d90*/  EXIT ;  /* 0x000000000000794d */ /* 0x000fea0003800000 */
        .weak           $__internal_2_$__cuda_sm20_div_u64
        .type           $__internal_2_$__cuda_sm20_div_u64,@function
        .size           $__internal_2_$__cuda_sm20_div_u64,($__internal_3_$__cuda_sm20_rem_u64 - $__internal_2_$__cuda_sm20_div_u64)
$__internal_2_$__cuda_sm20_div_u64:
[----:B------:R-:W-:Y:S01]  /*12da0*/  MOV R26, R0 ;  /* 0x00000000001a7202 */ /* 0x000fe20000000f00 */
[----:B------:R-:W-:-:S04]  /*12db0*/  IMAD.MOV.U32 R27, RZ, RZ, R3 ;  /* 0x000000ffff1b7224 */ /* 0x000fc800078e0003 */
        /* <DEDUP_REMOVED lines=8> */
[----:B------:R-:W-:-:S03]  /*12e40*/  IMAD.HI.U32 R12, R10, R25, RZ ;  /* 0x000000190a0c7227 */ /* 0x000fc600078e00ff */
[----:B------:R-:W-:Y:S01]  /*12e50*/  IADD3.X R29, RZ, ~R13, RZ, P0, !PT ;  /* 0x8000000dff1d7210 */ /* 0x000fe200007fe4ff */
[----:B------:R-:W-:-:S04]  /*12e60*/  IMAD.MOV.U32 R13, RZ, RZ, R10 ;  /* 0x000000ffff0d7224 */ /* 0x000fc800078e000a */
[----:B------:R-:W-:-:S04]  /*12e70*/  IMAD.WIDE.U32 R12, P0, R10, R29, R12 ;  /* 0x0000001d0a0c7225 */ /* 0x000fc8000780000c */
[C---:B------:R-:W-:Y:S02]  /*12e80*/  IMAD R21, R11.reuse, R29, RZ ;  /* 0x0000001d0b157224 */ /* 0x040fe400078e02ff */
[----:B------:R-:W-:-:S04]  /*12e90*/  IMAD.HI.U32 R12, P1, R11, R25, R12 ;  /* 0x000000190b0c7227 */ /* 0x000fc8000782000c */
[----:B------:R-:W-:Y:S01]  /*12ea0*/  IMAD.HI.U32 R29, R11, R29, RZ ;  /* 0x0000001d0b1d7227 */ /* 0x000fe200078e00ff */
[----:B------:R-:W-:-:S04]  /*12eb0*/  IADD3 R13, P3, R21, R12, RZ ;  /* 0x0000000c150d7210 */ /* 0x000fc80007f7e0ff */
[----:B------:R-:W-:Y:S01]  /*12ec0*/  IADD3.X R12, R29, R11, RZ, P0, !PT ;  /* 0x0000000b1d0c7210 */ /* 0x000fe200007fe4ff */
[----:B------:R-:W-:-:S03]  /*12ed0*/  IMAD.WIDE.U32 R10, R13, R0, RZ ;  /* 0x000000000d0a7225 */ /* 0x000fc600078e00ff */
[----:B------:R-:W-:Y:S01]  /*12ee0*/  IADD3.X R21, RZ, RZ, R12, P3, P1 ;  /* 0x000000ffff157210 */ /* 0x000fe20001fe240c */
[----:B------:R-:W-:Y:S01]  /*12ef0*/  IMAD R11, R13, R3, R11 ;  /* 0x000000030d0b7224 */ /* 0x000fe200078e020b */
[----:B------:R-:W-:-:S03]  /*12f00*/  IADD3 R25, P0, RZ, -R10, RZ ;  /* 0x8000000aff197210 */ /* 0x000fc60007f1e0ff */
[----:B------:R-:W-:Y:S02]  /*12f10*/  IMAD R11, R21, R0, R11 ;  /* 0x00000000150b7224 */ /* 0x000fe400078e020b */
[----:B------:R-:W-:-:S03]  /*12f20*/  IMAD.HI.U32 R12, R13, R25, RZ ;  /* 0x000000190d0c7227 */ /* 0x000fc600078e00ff */
[----:B------:R-:W-:Y:S01]  /*12f30*/  IADD3.X R10, RZ, ~R11, RZ, P0, !PT ;  /* 0x8000000bff0a7210 */ /* 0x000fe200007fe4ff */
[----:B------:R-:W-:-:S04]  /*12f40*/  HFMA2.MMA R11, -RZ, RZ, 0, 0 ;  /* 0x00000000ff0b7435 */ /* 0x000fc800000001ff */
[----:B------:R-:W-:-:S04]  /*12f50*/  IMAD.WIDE.U32 R12, P0, R13, R10, R12 ;  /* 0x0000000a0d0c7225 */ /* 0x000fc8000780000c */
[C---:B------:R-:W-:Y:S02]  /*12f60*/  IMAD R26, R21.reuse, R10, RZ ;  /* 0x0000000a151a7224 */ /* 0x040fe400078e02ff */
[----:B------:R-:W-:-:S04]  /*12f70*/  IMAD.HI.U32 R13, P1, R21, R25, R12 ;  /* 0x00000019150d7227 */ /* 0x000fc8000782000c */
[----:B------:R-:W-:Y:S01]  /*12f80*/  IMAD.HI.U32 R10, R21, R10, RZ ;  /* 0x0000000a150a7227 */ /* 0x000fe200078e00ff */
[----:B------:R-:W-:-:S03]  /*12f90*/  IADD3 R13, P3, R26, R13, RZ ;  /* 0x0000000d1a0d7210 */ /* 0x000fc60007f7e0ff */
[----:B------:R-:W-:Y:S02]  /*12fa0*/  IMAD.X R21, R10, 0x1, R21, P0 ;  /* 0x000000010a157824 */ /* 0x000fe400000e0615 */
        /* <DEDUP_REMOVED lines=8> */
[----:B------:R-:W-:-:S04]  /*13030*/  IMAD.WIDE.U32 R10, R13, R0, RZ ;  /* 0x000000000d0a7225 */ /* 0x000fc800078e00ff */
[----:B------:R-:W-:Y:S01]  /*13040*/  IMAD.X R21, RZ, RZ, R12, P1 ;  /* 0x000000ffff157224 */ /* 0x000fe200008e060c */
[----:B------:R-:W-:Y:S01]  /*13050*/  IADD3 R25, P1, -R10, R14, RZ ;  /* 0x0000000e0a197210 */ /* 0x000fe20007f3e1ff */
[----:B------:R-:W-:-:S03]  /*13060*/  IMAD R11, R13, R3, R11 ;  /* 0x000000030d0b7224 */ /* 0x000fc600078e020b */
[-C--:B------:R-:W-:Y:S01]  /*13070*/  ISETP.GE.U32.AND P0, PT, R25, R0.reuse, PT ;  /* 0x000000001900720c */ /* 0x080fe20003f06070 */
[----:B------:R-:W-:Y:S01]  /*13080*/  IMAD R10, R21, R0, R11 ;  /* 0x00000000150a7224 */ /* 0x000fe200078e020b */
[----:B------:R-:W-:-:S04]  /*13090*/  IADD3 R11, P3, -R0, R25, RZ ;  /* 0x00000019000b7210 */ /* 0x000fc80007f7e1ff */
[----:B------:R-:W-:Y:S02]  /*130a0*/  IADD3.X R26, ~R10, R15, RZ, P1, !PT ;  /* 0x0000000f0a1a7210 */ /* 0x000fe40000ffe5ff */
[----:B------:R-:W-:Y:S02]  /*130b0*/  IADD3 R10, P1, R13, 0x1, RZ ;  /* 0x000000010d0a7810 */ /* 0x000fe40007f3e0ff */
[----:B------:R-:W-:Y:S02]  /*130c0*/  ISETP.GE.U32.AND.EX P0, PT, R26, R3, PT, P0 ;  /* 0x000000031a00720c */ /* 0x000fe40003f06100 */
[----:B------:R-:W-:Y:S01]  /*130d0*/  IADD3.X R14, ~R3, R26, RZ, P3, !PT ;  /* 0x0000001a030e7210 */ /* 0x000fe20001ffe5ff */
[----:B------:R-:W-:Y:S01]  /*130e0*/  IMAD.X R12, RZ, RZ, R21, P1 ;  /* 0x000000ffff0c7224 */ /* 0x000fe200008e0615 */
[----:B------:R-:W-:Y:S02]  /*130f0*/  SEL R11, R11, R25, P0 ;  /* 0x000000190b0b7207 */ /* 0x000fe40000000000 */
[----:B------:R-:W-:-:S02]  /*13100*/  SEL R13, R10, R13, P0 ;  /* 0x0000000d0a0d7207 */ /* 0x000fc40000000000 */
[----:B------:R-:W-:Y:S02]  /*13110*/  SEL R14, R14, R26, P0 ;  /* 0x0000001a0e0e7207 */ /* 0x000fe40000000000 */
[----:B------:R-:W-:Y:S02]  /*13120*/  SEL R12, R12, R21, P0 ;  /* 0x000000150c0c7207 */ /* 0x000fe40000000000 */
[----:B------:R-:W-:Y:S02]  /*13130*/  ISETP.GE.U32.AND P0, PT, R11, R0, PT ;  /* 0x000000000b00720c */ /* 0x000fe40003f06070 */
[----:B------:R-:W-:Y:S02]  /*13140*/  IADD3 R10, P3, R13, 0x1, RZ ;  /* 0x000000010d0a7810 */ /* 0x000fe40007f7e0ff */
[----:B------:R-:W-:Y:S02]  /*13150*/  ISETP.NE.U32.AND P1, PT, R0, RZ, PT ;  /* 0x000000ff0000720c */ /* 0x000fe40003f25070 */
[----:B------:R-:W-:-:S02]  /*13160*/  ISETP.GE.U32.AND.EX P0, PT, R14, R3, PT, P0 ;  /* 0x000000030e00720c */ /* 0x000fc40003f06100 */
[-C--:B------:R-:W-:Y:S02]  /*13170*/  IADD3.X R11, RZ, R12.reuse, RZ, P3, !PT ;  /* 0x0000000cff0b7210 */ /* 0x080fe40001ffe4ff */
[----:B------:R-:W-:Y:S02]  /*13180*/  MOV R21, 0x0 ;  /* 0x0000000000157802 */ /* 0x000fe40000000f00 */
[----:B------:R-:W-:Y:S02]  /*13190*/  ISETP.NE.AND.EX P1, PT, R3, RZ, PT, P1 ;  /* 0x000000ff0300720c */ /* 0x000fe40003f25310 */
[----:B------:R-:W-:Y:S02]  /*131a0*/  SEL R10, R10, R13, P0 ;  /* 0x0000000d0a0a7207 */ /* 0x000fe40000000000 */
[----:B------:R-:W-:Y:S02]  /*131b0*/  SEL R11, R11, R12, P0 ;  /* 0x0000000c0b0b7207 */ /* 0x000fe40000000000 */
[----:B------:R-:W-:-:S02]  /*131c0*/  SEL R10, R10, 0xffffffff, P1 ;  /* 0xffffffff0a0a7807 */ /* 0x000fc40000800000 */
[----:B------:R-:W-:Y:S01]  /*131d0*/  SEL R11, R11, 0xffffffff, P1 ;  /* 0xffffffff0b0b7807 */ /* 0x000fe20000800000 */
[----:B------:R-:W-:Y:S06]  /*131e0*/  RET.REL.NODEC R20 `(_ZN2at6native13reduce_kernelILi256ELi2ENS0_8ReduceOpIN3c108BFloat16ENS0_7MeanOpsIS4_ffS4_EEjS4_Li4ELi8EEEEEvT1_) ;  /* 0xfffffecc14847950 */ /* 0x000fec0003c3ffff */
        .weak           $__internal_3_$__cuda_sm20_rem_u64
        .type           $__internal_3_$__cuda_sm20_rem_u64,@function
        .size           $__internal_3_$__cuda_sm20_rem_u64,(.L_x_8186 - $__internal_3_$__cuda_sm20_rem_u64)
$__internal_3_$__cuda_sm20_rem_u64:
[----:B------:R-:W-:Y:S01]  /*131f0*/  IMAD.MOV.U32 R26, RZ, RZ, R10 ;  /* 0x000000ffff1a7224 */ /* 0x000fe200078e000a */
[----:B------:R-:W-:-:S04]  /*13200*/  MOV R27, R13 ;  /* 0x0000000d001b7202 */ /* 0x000fc80000000f00 */
        /* <DEDUP_REMOVED lines=23> */
[----:B------:R-:W-:Y:S01]  /*13380*/  IMAD.X R8, RZ, RZ, ~R9, P0 ;  /* 0x000000ffff087224 */ /* 0x000fe200000e0e09 */
[----:B------:R-:W-:-:S03]  /*13390*/  HFMA2.MMA R9, -RZ, RZ, 0, 0 ;  /* 0x00000000ff097435 */ /* 0x000fc600000001ff */
[----:B------:R-:W-:-:S04]  /*133a0*/  IMAD.WIDE.U32 R20, P0, R21, R8, R20 ;  /* 0x0000000815147225 */ /* 0x000fc80007800014 */
[C---:B------:R-:W-:Y:S02]  /*133b0*/  IMAD R26, R15.reuse, R8, RZ ;  /* 0x000000080f1a7224 */ /* 0x040fe400078e02ff */
[----:B------:R-:W-:-:S04]  /*133c0*/  IMAD.HI.U32 R21, P1, R15, R25, R20 ;  /* 0x000000190f157227 */ /* 0x000fc80007820014 */
[----:B------:R-:W-:Y:S01]  /*133d0*/  IMAD.HI.U32 R8, R15, R8, RZ ;  /* 0x000000080f087227 */ /* 0x000fe200078e00ff */
[----:B------:R-:W-:-:S04]  /*133e0*/  IADD3 R21, P2, R26, R21, RZ ;  /* 0x000000151a157210 */ /* 0x000fc80007f5e0ff */
[----:B------:R-:W-:Y:S01]  /*133f0*/  IADD3.X R15, R8, R15, RZ, P0, !PT ;  /* 0x0000000f080f7210 */ /* 0x000fe200007fe4ff */
[----:B------:R-:W-:-:S03]  /*13400*/  IMAD.HI.U32 R8, R21, R11, RZ ;  /* 0x0000000b15087227 */ /* 0x000fc600078e00ff */
[----:B------:R-:W-:Y:S01]  /*13410*/  IADD3.X R15, RZ, RZ, R15, P2, P1 ;  /* 0x000000ffff0f7210 */ /* 0x000fe200017e240f */
[----:B------:R-:W-:-:S04]  /*13420*/  IMAD.WIDE.U32 R8, R21, R14, R8 ;  /* 0x0000000e15087225 */ /* 0x000fc800078e0008 */
[C---:B------:R-:W-:Y:S02]  /*13430*/  IMAD R21, R15.reuse, R14, RZ ;  /* 0x0000000e0f157224 */ /* 0x040fe400078e02ff */
[----:B------:R-:W-:-:S04]  /*13440*/  IMAD.HI.U32 R8, P0, R15, R11, R8 ;  /* 0x0000000b0f087227 */ /* 0x000fc80007800008 */
[----:B------:R-:W-:Y:S01]  /*13450*/  IMAD.HI.U32 R15, R15, R14, RZ ;  /* 0x0000000e0f0f7227 */ /* 0x000fe200078e00ff */
[----:B------:R-:W-:-:S03]  /*13460*/  IADD3 R21, P1, R21, R8, RZ ;  /* 0x0000000815157210 */ /* 0x000fc60007f3e0ff */
[----:B------:R-:W-:Y:S02]  /*13470*/  IMAD.X R15, RZ, RZ, R15, P0 ;  /* 0x000000ffff0f7224 */ /* 0x000fe400000e060f */
[----:B------:R-:W-:-:S03]  /*13480*/  IMAD.WIDE.U32 R8, R21, R10, RZ ;  /* 0x0000000a15087225 */ /* 0x000fc600078e00ff */
[----:B------:R-:W-:Y:S01]  /*13490*/  IADD3.X R15, RZ, R15, RZ, P1, !PT ;  /* 0x0000000fff0f7210 */ /* 0x000fe20000ffe4ff */
        /* <DEDUP_REMOVED lines=9> */
[----:B------:R-:W-:Y:S02]  /*13530*/  ISETP.NE.U32.AND P1, PT, R10, RZ, PT ;  /* 0x000000ff0a00720c */ /* 0x000fe40003f25070 */
[----:B------:R-:W-:Y:S02]  /*13540*/  SEL R14, R14, R8, P0 ;  /* 0x000000080e0e7207 */ /* 0x000fe40000000000 */
[----:B------:R-:W-:Y:S02]  /*13550*/  ISETP.GE.U32.AND P0, PT, R9, R10, PT ;  /* 0x0000000a0900720c */ /* 0x000fe40003f06070 */
[----:B------:R-:W-:Y:S02]  /*13560*/  IADD3 R8, P2, -R10, R9, RZ ;  /* 0x000000090a087210 */ /* 0x000fe40007f5e1ff */
[----:B------:R-:W-:-:S02]  /*13570*/  ISETP.GE.U32.AND.EX P0, PT, R14, R13, PT, P0 ;  /* 0x0000000d0e00720c */ /* 0x000fc40003f06100 */
[CC--:B------:R-:W-:Y:S02]  /*13580*/  IADD3.X R11, ~R13.reuse, R14.reuse, RZ, P2, !PT ;  /* 0x0000000e0d0b7210 */ /* 0x0c0fe400017fe5ff */
[----:B------:R-:W-:Y:S02]  /*13590*/  ISETP.NE.AND.EX P1, PT, R13, RZ, PT, P1 ;  /* 0x000000ff0d00720c */ /* 0x000fe40003f25310 */
[----:B------:R-:W-:Y:S02]  /*135a0*/  MOV R13, 0x0 ;  /* 0x00000000000d7802 */ /* 0x000fe40000000f00 */
[----:B------:R-:W-:Y:S02]  /*135b0*/  SEL R10, R8, R9, P0 ;  /* 0x00000009080a7207 */ /* 0x000fe40000000000 */
[----:B------:R-:W-:Y:S02]  /*135c0*/  SEL R11, R11, R14, P0 ;  /* 0x0000000e0b0b7207 */ /* 0x000fe40000000000 */
[----:B------:R-:W-:-:S02]  /*135d0*/  SEL R10, R10, 0xffffffff, P1 ;  /* 0xffffffff0a0a7807 */ /* 0x000fc40000800000 */
[----:B------:R-:W-:Y:S01]  /*135e0*/  SEL R11, R11, 0xffffffff, P1 ;  /* 0xffffffff0b0b7807 */ /* 0x000fe20000800000 */
[----:B------:R-:W-:Y:S06]  /*135f0*/  RET.REL.NODEC R12 `(_ZN2at6native13reduce_kernelILi256ELi2ENS0_8ReduceOpIN3c108BFloat16ENS0_7MeanOpsIS4_ffS4_EEjS4_Li4ELi8EEEEEvT1_) ;  /* 0xfffffec80c807950 */ /* 0x000fec0003c3ffff */
.L_x_3291:
        /* <DEDUP_REMOVED lines=16> */
.L_x_8186:


//--------------------- .text._ZN2at6native13reduce_kernelILi128ELi4ENS0_8ReduceOpIN3c108BFloat16ENS0_7MeanOpsIS4_ffS4_EEjS4_Li4ELi8EEEEEvT1_ --------------------------
	.section	.text._ZN2at6native13reduce_kernelILi128ELi4ENS0_8ReduceOpIN3c108BFloat16ENS0_7MeanOpsIS4_ffS4_EEjS4_Li4ELi8EEEEEvT1_,"ax",@progbits
	.align	128
        .global         _ZN2at6native13reduce_kernelILi128ELi4ENS0_8ReduceOpIN3c108BFloat16ENS0_7MeanOpsIS4_ffS4_EEjS4_Li4ELi8EEEEEvT1_
        .type           _ZN2at6native13reduce_kernelILi128ELi4ENS0_8ReduceOpIN3c108BFloat16ENS0_7MeanOpsIS4_ffS4_EEjS4_Li4ELi8EEEEEvT1_,@function
        .size           _ZN2at6native13reduce_kernelILi128ELi4ENS0_8ReduceOpIN3c108BFloat16ENS0_7MeanOpsIS4_ffS4_EEjS4_Li4ELi8EEEEEvT1_,(.L_x_8188 - _ZN2at6native13reduce_kernelILi128ELi4ENS0_8ReduceOpIN3c108BFloat16ENS0_7MeanOpsIS4_ffS4_EEjS4_Li4ELi8EEEEEvT1_)
        .other          _ZN2at6native13reduce_kernelILi128ELi4ENS0_8ReduceOpIN3c108BFloat16ENS0_7MeanOpsIS4_ffS4_EEjS4_Li4ELi8EEEEEvT1_,@"STO_CUDA_ENTRY STV_DEFAULT"
_ZN2at6native13reduce_kernelILi128ELi4ENS0_8ReduceOpIN3c108BFloat16ENS0_7MeanOpsIS4_ffS4_EEjS4_Li4ELi8EEEEEvT1_:
.text._ZN2at6native13reduce_kernelILi128ELi4ENS0_8ReduceOpIN3c108BFloat16ENS0_7MeanOpsIS4_ffS4_EEjS4_Li4ELi8EEEEEvT1_:
        /* <DEDUP_REMOVED lines=293> */
.L_x_3292:
        /* <DEDUP_REMOVED lines=30> */
.L_x_3296:
        /* <DEDUP_REMOVED lines=25> */
.L_x_3302:
[----:B------:R-:W-:Y:S05]  /*15c0*/  BSYNC B2 ;  /* 0x0000000000027941 */ /* 0x000fea0003800000 */
.L_x_3301:
        /* <DEDUP_REMOVED lines=11> */
.L_x_3300:
[----:B------:R-:W-:Y:S05]  /*1680*/  BSYNC B1 ;  /* 0x0000000000017941 */ /* 0x000fea0003800000 */
.L_x_3299:
[----:B------:R-:W0:Y:S01]  /*1690*/  LDC R3, c[0x0][0x21c] ;  /* 0x00008700ff037b82 */ /* 0x000e220000000800 */
[----:B------:R-:W-:-:S04]  /*16a0*/  IADD3 R5, P0, -R6, 0x8, RZ ;  /* 0x0000000806057810 */ /* 0x000fc80007f1e1ff */
[----:B------:R-:W-:Y:S02]  /*16b0*/  LEA R18, P1, R5, R18, 0x1 ;  /* 0x0000001205127211 */ /* 0x000fe400078208ff */
[----:B------:R-:W-:-:S04]  /*16c0*/  IADD3.X R4, RZ, -0x1, RZ, P0, !PT ;  /* 0xffffffffff047810 */ /* 0x000fc800007fe4ff */
[----:B------:R-:W-:Y:S02]  /*16d0*/  LEA.HI.X R19, R5, R19, R4, 0x1, P1 ;  /* 0x0000001305137211 */ /* 0x000fe400008f0c04 */
[----:B0-----:R-:W-:-:S07]  /*16e0*/  IADD3 R3, R6, -0x8, R3 ;  /* 0xfffffff806037810 */ /* 0x001fce0007ffe003 */
.L_x_3298:
[----:B------:R-:W-:Y:S05]  /*16f0*/  BSYNC B0 ;  /* 0x0000000000007941 */ /* 0x000fea0003800000 */
.L_x_3297:
        /* <DEDUP_REMOVED lines=22> */
.L_x_3305:
        /* <DEDUP_REMOVED lines=27> */
.L_x_3304:
[----:B------:R-:W-:Y:S05]  /*1a10*/  BSYNC B0 ;  /* 0x0000000000007941 */ /* 0x000fea0003800000 */
.L_x_3303:
        /* <DEDUP_REMOVED lines=8> */
.L_x_3307:
[----:B------:R-:W-:Y:S05]  /*1aa0*/  BSYNC B0 ;  /* 0x0000000000007941 */ /* 0x000fea0003800000 */
.L_x_3306:
        /* <DEDUP_REMOVED lines=12> */
.L_x_3309:
[----:B------:R-:W-:Y:S05]  /*1b70*/  BSYNC B0 ;  /* 0x0000000000007941 */ /* 0x000fea0003800000 */
.L_x_3308:
        /* <DEDUP_REMOVED lines=10> */
.L_x_3295:
        /* <DEDUP_REMOVED lines=48> */
.L_x_3319:
        /* <DEDUP_REMOVED lines=286> */
.L_x_3315:
        /* <DEDUP_REMOVED lines=256> */
.L_x_3316:
        /* <DEDUP_REMOVED lines=244> */
.L_x_3317:
        /* <DEDUP_REMOVED lines=255> */
.L_x_3318:
        /* <DEDUP_REMOVED lines=45> */
.L_x_3314:
[C---:B------:R-:W-:Y:S02]  /*6300*/  PRMT R44, R31.reuse, 0x7610, R44 ;  /* 0x000076101f2c7816 */ /* 0x040fe4000000002c */
[----:B------:R-:W-:Y:S02]  /*6310*/  PRMT R42, R30, 0x7632, R42 ;  /* 0x000076321e2a7816 */ /* 0x000fe4000000002a */
[----:B------:R-:W-:-:S07]  /*6320*/  PRMT R31, R31, 0x7632, R31 ;  /* 0x000076321f1f7816 */ /* 0x000fce000000001f */
.L_x_3313:
[----:B------:R-:W-:Y:S05]  /*6330*/  BSYNC B0 ;  /* 0x0000000000007941 */ /* 0x000fea0003800000 */
.L_x_3312:
        /* <DEDUP_REMOVED lines=280> */
.L_x_3322:
[----:B0-----:R-:W-:-:S04]  /*74c0*/  LOP3.LUT R29, R0, 0xfffffff8, RZ, 0xc0, !PT ;  /* 0xfffffff8001d7812 */ /* 0x001fc800078ec0ff */
[----:B------:R-:W-:-:S05]  /*74d0*/  IADD3 R28, P2, R18, R29, RZ ;  /* 0x0000001d121c7210 */ /* 0x000fca0007f5e0ff */
[----:B------:R-:W-:-:S05]  /*74e0*/  IMAD.X R29, RZ, RZ, R19, P2 ;  /* 0x000000ffff1d7224 */ /* 0x000fca00010e0613 */
        /* <DEDUP_REMOVED lines=282> */
.L_x_3323:
        /* <DEDUP_REMOVED lines=285> */
.L_x_3324:
        /* <DEDUP_REMOVED lines=285> */
.L_x_3325:
        /* <DEDUP_REMOVED lines=8> */
.L_x_3321:
[----:B------:R-:W-:Y:S05]  /*aab0*/  BSYNC B0 ;  /* 0x0000000000007941 */ /* 0x000fea0003800000 */
.L_x_3320:
[----:B------:R-:W-:Y:S04]  /*aac0*/  BSSY B0, `(.L_x_3326) ;  /* 0x000002a000007945 */ /* 0x000fe80003800000 */
[----:B------:R-:W-:Y:S05]  /*aad0*/  @P0 BRA `(.L_x_3327) ;  /* 0x0000000000a00947 */ /* 0x000fea0003800000 */
[----:B------:R-:W-:Y:S02]  /*aae0*/  IADD3 R39, R39, R4, RZ ;  /* 0x0000000427277210 */ /* 0x000fe40007ffe0ff */
[----:B------:R-:W-:Y:S01]  /*aaf0*/  SHF.L.U32 R18, R3, 0x10, RZ ;  /* 0x0000001003127819 */ /* 0x000fe200000006ff */
[----:B------:R-:W-:Y:S01]  /*ab00*/  IMAD.U32 R3, R0, 0x10000, RZ ;  /* 0x0001000000037824 */ /* 0x000fe200078e00ff */
[----:B------:R-:W-:Y:S02]  /*ab10*/  ISETP.GE.U32.AND P0, PT, R39, R36, PT ;  /* 0x000000242700720c */ /* 0x000fe40003f06070 */
[----:B------:R-:W-:Y:S01]  /*ab20*/  SHF.L.U32 R26, R26, 0x10, RZ ;  /* 0x000000101a1a7819 */ /* 0x000fe200000006ff */
[----:B------:R-:W-:Y:S01]  /*ab30*/  FADD.FTZ R25, R25, R18 ;  /* 0x0000001219197221 */ /* 0x000fe20000010000 */
[----:B------:R-:W-:Y:S01]  /*ab40*/  SHF.L.U32 R27, R27, 0x10, RZ ;  /* 0x000000101b1b7819 */ /* 0x000fe200000006ff */
[----:B------:R-:W-:Y:S02]  /*ab50*/  FADD.FTZ R24, R24, R3 ;  /* 0x0000000318187221 */ /* 0x000fe40000010000 */
[----:B------:R-:W-:-:S02]  /*ab60*/  FADD.FTZ R21, R21, R26 ;  /* 0x0000001a15157221 */ /* 0x000fc40000010000 */
        /* <DEDUP_REMOVED lines=17> */
[----:B------:R-:W-:Y:S01]  /*ac80*/  IMAD.U32 R3, R38, 0x10000, RZ ;  /* 0x0001000026037824 */ /* 0x000fe200078e00ff */
[----:B------:R-:W-:Y:S01]  /*ac90*/  SHF.L.U32 R41, R41, 0x10, RZ ;  /* 0x0000001029297819 */ /* 0x000fe200000006ff */
[----:B------:R-:W-:Y:S01]  /*aca0*/  FADD.FTZ R11, R11, R0 ;  /* 0x000000000b0b7221 */ /* 0x000fe20000010000 */
[----:B------:R-:W-:Y:S01]  /*acb0*/  FADD.FTZ R9, R9, R40 ;  /* 0x0000002809097221 */ /* 0x000fe20000010000 */
[----:B------:R-:W-:Y:S02]  /*acc0*/  FADD.FTZ R12, R12, R3 ;  /* 0x000000030c0c7221 */ /* 0x000fe40000010000 */
[----:B------:R-:W-:-:S06]  /*acd0*/  FADD.FTZ R10, R10, R41 ;  /* 0x000000290a0a7221 */ /* 0x000fcc0000010000 */
        /* <DEDUP_REMOVED lines=8> */
.L_x_3327:
[----:B------:R-:W-:Y:S05]  /*ad60*/  BSYNC B0 ;  /* 0x0000000000007941 */ /* 0x000fea0003800000 */
.L_x_3326:
        /* <DEDUP_REMOVED lines=13> */
.L_x_3311:
        /* <DEDUP_REMOVED lines=32> */
.L_x_3331:
[----:B------:R-:W-:Y:S02]  /*b040*/  IMAD R16, R38, R39, RZ ;  /* 0x0000002726107224 */ /* 0x000fe400078e02ff */
[----:B------:R-:W-:-:S03]  /*b050*/  IMAD.IADD R39, R4, 0x1, R39 ;  /* 0x0000000104277824 */ /* 0x000fc600078e0227 */
[----:B------:R-:W-:Y:S01]  /*b060*/  SHF.R.U32.HI R21, RZ, 0x2, R16 ;  /* 0x00000002ff157819 */ /* 0x000fe20000011610 */
[----:B------:R-:W-:Y:S01]  /*b070*/  IMAD R16, R38, R39, RZ ;  /* 0x0000002726107224 */ /* 0x000fe200078e02ff */
[----:B------:R-:W-:-:S03]  /*b080*/  IADD3 R39, R39, R4, RZ ;  /* 0x0000000427277210 */ /* 0x000fc60007ffe0ff */
[----:B------:R-:W-:Y:S01]  /*b090*/  IMAD.WIDE.U32 R20, R21, 0x8, R18 ;  /* 0x0000000815147825 */ /* 0x000fe200078e0012 */
[----:B------:R-:W-:-:S03]  /*b0a0*/  SHF.R.U32.HI R29, RZ, 0x2, R16 ;  /* 0x00000002ff1d7819 */ /* 0x000fc60000011610 */
[C---:B------:R-:W-:Y:S01]  /*b0b0*/  IMAD R16, R38.reuse, R39, RZ ;  /* 0x0000002726107224 */ /* 0x040fe200078e02ff */
[----:B------:R-:W-:Y:S01]  /*b0c0*/  IADD3 R39, R39, R4, RZ ;  /* 0x0000000427277210 */ /* 0x000fe20007ffe0ff */
[----:B------:R-:W2:Y:S01]  /*b0d0*/  LDG.E.64 R20, desc[UR60][R20.64] ;  /* 0x0000003c14147981 */ /* 0x000ea2000c1e1b00 */
[----:B------:R-:W-:Y:S02]  /*b0e0*/  IMAD.WIDE.U32 R28, R29, 0x8, R18 ;  /* 0x000000081d1c7825 */ /* 0x000fe400078e0012 */
[----:B------:R-:W-:Y:S02]  /*b0f0*/  SHF.R.U32.HI R31, RZ, 0x2, R16 ;  /* 0x00000002ff1f7819 */ /* 0x000fe40000011610 */
[----:B------:R-:W-:Y:S02]  /*b100*/  IMAD R16, R38, R39, RZ ;  /* 0x0000002726107224 */ /* 0x000fe400078e02ff */
[----:B------:R-:W3:Y:S01]  /*b110*/  LDG.E.64 R28, desc[UR60][R28.64] ;  /* 0x0000003c1c1c7981 */ /* 0x000ee2000c1e1b00 */
[----:B------:R-:W-:-:S02]  /*b120*/  IMAD.WIDE.U32 R30, R31, 0x8, R18 ;  /* 0x000000081f1e7825 */ /* 0x000fc400078e0012 */
[----:B------:R-:W-:-:S04]  /*b130*/  SHF.R.U32.HI R33, RZ, 0x2, R16 ;  /* 0x00000002ff217819 */ /* 0x000fc80000011610 */
[----:B------:R-:W4:Y:S01]  /*b140*/  LDG.E.64 R30, desc[UR60][R30.64] ;  /* 0x0000003c1e1e7981 */ /* 0x000f22000c1e1b00 */
[----:B------:R-:W-:-:S06]  /*b150*/  IMAD.WIDE.U32 R32, R33, 0x8, R18 ;  /* 0x0000000821207825 */ /* 0x000fcc00078e0012 */
[----:B------:R-:W5:Y:S01]  /*b160*/  LDG.E.64 R32, desc[UR60][R32.64] ;  /* 0x0000003c20207981 */ /* 0x000f62000c1e1b00 */
[----:B------:R-:W-:-:S04]  /*b170*/  IMAD.IADD R39, R39, 0x1, R4 ;  /* 0x0000000127277824 */ /* 0x000fc800078e0204 */
[----:B------:R-:W-:-:S05]  /*b180*/  IMAD R37, R4, 0x3, R39 ;  /* 0x0000000304257824 */ /* 0x000fca00078e0227 */
[----:B------:R-:W-:Y:S02]  /*b190*/  ISETP.GE.U32.AND P0, PT, R37, R36, PT ;  /* 0x000000242500720c */ /* 0x000fe40003f06070 */
[C---:B--2---:R-:W-:Y:S02]  /*b1a0*/  PRMT R16, R20.reuse, 0x7632, R16 ;  /* 0x0000763214107816 */ /* 0x044fe40000000010 */
[----:B------:R-:W-:Y:S02]  /*b1b0*/  PRMT R27, R21, 0x7632, R27 ;  /* 0x00007632151b7816 */ /* 0x000fe4000000001b */
[----:B------:R-:W-:Y:S01]  /*b1c0*/  SHF.L.U32 R34, R20, 0x10, RZ ;  /* 0x0000001014227819 */ /* 0x000fe200000006ff */
[----:B------:R-:W-:Y:S01]  /*b1d0*/  IMAD.U32 R35, R16, 0x10000, RZ ;  /* 0x0001000010237824 */ /* 0x000fe200078e00ff */
[----:B------:R-:W-:Y:S01]  /*b1e0*/  SHF.L.U32 R27, R27, 0x10, RZ ;  /* 0x000000101b1b7819 */ /* 0x000fe200000006ff */
[----:B---3--:R-:W-:Y:S01]  /*b1f0*/  IMAD.U32 R37, R29, 0x10000, RZ ;  /* 0x000100001d257824 */ /* 0x008fe200078e00ff */
[----:B------:R-:W-:Y:S01]  /*b200*/  PRMT R16, R28, 0x7632, R16 ;  /* 0x000076321c107816 */ /* 0x000fe20000000010 */
[----:B------:R-:W-:Y:S01]  /*b210*/  FADD.FTZ R3, R34, R3 ;  /* 0x0000000322037221 */ /* 0x000fe20000010000 */
[----:B------:R-:W-:Y:S01]  /*b220*/  SHF.L.U32 R40, R21, 0x10, RZ ;  /* 0x0000001015287819 */ /* 0x000fe200000006ff */
[----:B------:R-:W-:Y:S01]  /*b230*/  FADD.FTZ R8, R27, R8 ;  /* 0x000000081b087221 */ /* 0x000fe20000010000 */
[----:B------:R-:W-:Y:S01]  /*b240*/  PRMT R27, R29, 0x7632, R27 ;  /* 0x000076321d1b7816 */ /* 0x000fe2000000001b */
[----:B------:R-:W-:Y:S01]  /*b250*/  FADD.FTZ R6, R35, R6 ;  /* 0x0000000623067221 */ /* 0x000fe20000010000 */
[----:B------:R-:W-:Y:S01]  /*b260*/  SHF.L.U32 R34, R16, 0x10, RZ ;  /* 0x0000001010227819 */ /* 0x000fe200000006ff */
[----:B------:R-:W-:Y:S01]  /*b270*/  FADD.FTZ R7, R40, R7 ;  /* 0x0000000728077221 */ /* 0x000fe20000010000 */
[----:B----4-:R-:W-:Y:S01]  /*b280*/  PRMT R16, R30, 0x7632, R16 ;  /* 0x000076321e107816 */ /* 0x010fe20000000010 */
[----:B------:R-:W-:Y:S01]  /*b290*/  FADD.FTZ R12, R37, R12 ;  /* 0x0000000c250c7221 */ /* 0x000fe20000010000 */
[----:B------:R-:W-:Y:S01]  /*b2a0*/  SHF.L.U32 R40, R27, 0x10, RZ ;  /* 0x000000101b287819 */ /* 0x000fe200000006ff */
[----:B------:R-:W-:Y:S01]  /*b2b0*/  FADD.FTZ R9, R34, R9 ;  /* 0x0000000922097221 */ /* 0x000fe20000010000 */
[----:B------:R-:W-:Y:S01]  /*b2c0*/  SHF.L.U32 R35, R28, 0x10, RZ ;  /* 0x000000101c237819 */ /* 0x000fe200000006ff */
[----:B------:R-:W-:Y:S01]  /*b2d0*/  IMAD.U32 R34, R30, 0x10000, RZ ;  /* 0x000100001e227824 */ /* 0x000fe200078e00ff */
[----:B------:R-:W-:Y:S01]  /*b2e0*/  SHF.L.U32 R27, R16, 0x10, RZ ;  /* 0x00000010101b7819 */ /* 0x000fe200000006ff */
[----:B------:R-:W-:Y:S01]  /*b2f0*/  FADD.FTZ R11, R40, R11 ;  /* 0x0000000b280b7221 */ /* 0x000fe20000010000 */
[----:B------:R-:W-:Y:S01]  /*b300*/  PRMT R16, R31, 0x7632, R16 ;  /* 0x000076321f107816 */ /* 0x000fe20000000010 */
[----:B------:R-:W-:Y:S01]  /*b310*/  FADD.FTZ R10, R35, R10 ;  /* 0x0000000a230a7221 */ /* 0x000fe20000010000 */
[----:B------:R-:W-:Y:S01]  /*b320*/  FADD.FTZ R13, R34, R13 ;  /* 0x0000000d220d7221 */ /* 0x000fe20000010000 */
[----:B------:R-:W-:Y:S01]  /*b330*/  FADD.FTZ R14, R27, R14 ;  /* 0x0000000e1b0e7221 */ /* 0x000fe20000010000 */
[----:B-----5:R-:W-:Y:S01]  /*b340*/  PRMT R27, R33, 0x7632, R27 ;  /* 0x00007632211b7816 */ /* 0x020fe2000000001b */
[----:B------:R-:W-:Y:S01]  /*b350*/  IMAD.U32 R35, R16, 0x10000, RZ ;  /* 0x0001000010237824 */ /* 0x000fe200078e00ff */
[----:B------:R-:W-:-:S02]  /*b360*/  PRMT R16, R32, 0x7632, R16 ;  /* 0x0000763220107816 */ /* 0x000fc40000000010 */
[----:B------:R-:W-:Y:S01]  /*b370*/  SHF.L.U32 R42, R31, 0x10, RZ ;  /* 0x000000101f2a7819 */ /* 0x000fe200000006ff */
[----:B------:R-:W-:Y:S01]  /*b380*/  FADD.FTZ R0, R35, R0 ;  /* 0x0000000023007221 */ /* 0x000fe20000010000 */
[----:B------:R-:W-:Y:S01]  /*b390*/  SHF.L.U32 R37, R32, 0x10, RZ ;  /* 0x0000001020257819 */ /* 0x000fe200000006ff */
[----:B------:R-:W-:Y:S01]  /*b3a0*/  IMAD.U32 R16, R16, 0x10000, RZ ;  /* 0x0001000010107824 */ /* 0x000fe200078e00ff */
[----:B------:R-:W-:Y:S01]  /*b3b0*/  SHF.L.U32 R41, R33, 0x10, RZ ;  /* 0x0000001021297819 */ /* 0x000fe200000006ff */
[----:B------:R-:W-:Y:S01]  /*b3c0*/  FADD.FTZ R15, R42, R15 ;  /* 0x0000000f2a0f7221 */ /* 0x000fe20000010000 */
[----:B------:R-:W-:Y:S01]  /*b3d0*/  SHF.L.U32 R34, R27, 0x10, RZ ;  /* 0x000000101b227819 */ /* 0x000fe200000006ff */
[----:B------:R-:W-:Y:S01]  /*b3e0*/  FADD.FTZ R24, R37, R24 ;  /* 0x0000001825187221 */ /* 0x000fe20000010000 */
[----:B------:R-:W-:Y:S01]  /*b3f0*/  FADD.FTZ R25, R16, R25 ;  /* 0x0000001910197221 */ /* 0x000fe20000010000 */
[----:B------:R-:W-:Y:S02]  /*b400*/  FADD.FTZ R26, R41, R26 ;  /* 0x0000001a291a7221 */ /* 0x000fe40000010000 */
[----:B------:R-:W-:Y:S01]  /*b410*/  FADD.FTZ R5, R34, R5 ;  /* 0x0000000522057221 */ /* 0x000fe20000010000 */
[----:B------:R-:W-:Y:S06]  /*b420*/  @!P0 BRA `(.L_x_3331) ;  /* 0xfffffffc00048947 */ /* 0x000fec000383ffff */
[----:B------:R-:W-:Y:S05]  /*b430*/  BSYNC B1 ;  /* 0x0000000000017941 */ /* 0x000fea0003800000 */
.L_x_3330:
        /* <DEDUP_REMOVED lines=15> */
.L_x_3329:
[----:B------:R-:W-:Y:S05]  /*b530*/  BSYNC B0 ;  /* 0x0000000000007941 */ /* 0x000fea0003800000 */
.L_x_3328:
        /* <DEDUP_REMOVED lines=24> */
[----:B------:R-:W-:-:S04]  /*b6c0*/  IADD3 R29, R45, R4, RZ ;  /* 0x000000042d1d7210 */ /* 0x000fc80007ffe0ff */
        /* <DEDUP_REMOVED lines=17> */
.L_x_3333:
[----:B------:R-:W-:Y:S05]  /*b7e0*/  BSYNC B0 ;  /* 0x0000000000007941 */ /* 0x000fea0003800000 */
.L_x_3332:
[----:B------:R-:W-:Y:S04]  /*b7f0*/  BSSY B0, `(.L_x_3334) ;  /* 0x000002a000007945 */ /* 0x000fe80003800000 */
        /* <DEDUP_REMOVED lines=25> */
[----:B------:R-:W-:-:S03]  /*b990*/  IMAD.U32 R16, R43, 0x10000, RZ ;  /* 0x000100002b107824 */ /* 0x000fc600078e00ff */
[----:B------:R-:W-:Y:S01]  /*b9a0*/  ISETP.GE.U32.AND P0, PT, R19, R36, PT ;  /* 0x000000241300720c */ /* 0x000fe20003f06070 */
[----:B------:R-:W-:Y:S01]  /*b9b0*/  FADD.FTZ R13, R13, R4 ;  /* 0x000000040d0d7221 */ /* 0x000fe20000010000 */
[----:B------:R-:W-:Y:S01]  /*b9c0*/  SHF.L.U32 R19, R42, 0x10, RZ ;  /* 0x000000102a137819 */ /* 0x000fe200000006ff */
[----:B------:R-:W-:-:S04]  /*b9d0*/  FADD.FTZ R15, R15, R16 ;  /* 0x000000100f0f7221 */ /* 0x000fc80000010000 */
[----:B------:R-:W-:Y:S01]  /*b9e0*/  FADD.FTZ R14, R14, R19 ;  /* 0x000000130e0e7221 */ /* 0x000fe20000010000 */
[----:B------:R-:W-:-:S05]  /*b9f0*/  SHF.L.U32 R19, R44, 0x10, RZ ;  /* 0x000000102c137819 */ /* 0x000fca00000006ff */
[----:B------:R-:W-:Y:S01]  /*ba00*/  @!P0 SHF.L.U32 R21, R30, 0x10, RZ ;  /* 0x000000101e158819 */ /* 0x000fe200000006ff */
[----:B------:R-:W-:Y:S01]  /*ba10*/  @!P0 IMAD.U32 R32, R32, 0x10000, RZ ;  /* 0x0001000020208824 */ /* 0x000fe200078e00ff */
[----:B------:R-:W-:Y:S01]  /*ba20*/  @!P0 SHF.L.U32 R31, R31, 0x10, RZ ;  /* 0x000000101f1f8819 */ /* 0x000fe200000006ff */
[----:B------:R-:W-:Y:S01]  /*ba30*/  FADD.FTZ R0, R0, R19 ;  /* 0x0000001300007221 */ /* 0x000fe20000010000 */
[----:B------:R-:W-:Y:S01]  /*ba40*/  @!P0 SHF.L.U32 R4, R33, 0x10, RZ ;  /* 0x0000001021048819 */ /* 0x000fe200000006ff */
[----:B------:R-:W-:Y:S01]  /*ba50*/  @!P0 FADD.FTZ R24, R24, R21 ;  /* 0x0000001518188221 */ /* 0x000fe20000010000 */
[----:B------:R-:W-:Y:S01]  /*ba60*/  @!P0 FADD.FTZ R25, R25, R32 ;  /* 0x0000002019198221 */ /* 0x000fe20000010000 */
[----:B------:R-:W-:Y:S02]  /*ba70*/  @!P0 FADD.FTZ R26, R26, R31 ;  /* 0x0000001f1a1a8221 */ /* 0x000fe40000010000 */
[----:B------:R-:W-:-:S07]  /*ba80*/  @!P0 FADD.FTZ R5, R5, R4 ;  /* 0x0000000405058221 */ /* 0x000fce0000010000 */
.L_x_3335:
[----:B------:R-:W-:Y:S05]  /*ba90*/  BSYNC B0 ;  /* 0x0000000000007941 */ /* 0x000fea0003800000 */
.L_x_3334:
        /* <DEDUP_REMOVED lines=13> */
.L_x_3310:
        /* <DEDUP_REMOVED lines=36> */
.L_x_3339:
[----:B------:R-:W-:Y:S02]  /*bdb0*/  SHF.R.U32.HI R5, RZ, 0x2, R3 ;  /* 0x00000002ff057819 */ /* 0x000fe40000011603 */
[----:B------:R-:W-:-:S03]  /*bdc0*/  IADD3 R3, R3, R0, RZ ;  /* 0x0000000003037210 */ /* 0x000fc60007ffe0ff */
[----:B------:R-:W-:Y:S01]  /*bdd0*/  IMAD.WIDE.U32 R4, R5, 0x8, R18 ;  /* 0x0000000805047825 */ /* 0x000fe200078e0012 */
[----:B------:R-:W-:-:S03]  /*bde0*/  SHF.R.U32.HI R7, RZ, 0x2, R3 ;  /* 0x00000002ff077819 */ /* 0x000fc60000011603 */
[----:B------:R-:W-:Y:S02]  /*bdf0*/  IMAD.IADD R3, R3, 0x1, R0 ;  /* 0x0000000103037824 */ /* 0x000fe400078e0200 */
[----:B------:R-:W2:Y:S01]  /*be00*/  LDG.E.64 R4, desc[UR60][R4.64] ;  /* 0x0000003c04047981 */ /* 0x000ea2000c1e1b00 */
[----:B------:R-:W-:Y:S02]  /*be10*/  IMAD.WIDE.U32 R6, R7, 0x8, R18 ;  /* 0x0000000807067825 */ /* 0x000fe400078e0012 */
[----:B------:R-:W-:Y:S02]  /*be20*/  SHF.R.U32.HI R9, RZ, 0x2, R3 ;  /* 0x00000002ff097819 */ /* 0x000fe40000011603 */
[----:B------:R-:W-:Y:S02]  /*be30*/  IADD3 R3, R3, R0, RZ ;  /* 0x0000000003037210 */ /* 0x000fe40007ffe0ff */
[----:B------:R-:W3:Y:S01]  /*be40*/  LDG.E.64 R6, desc[UR60][R6.64] ;  /* 0x0000003c06067981 */ /* 0x000ee2000c1e1b00 */
        /* <DEDUP_REMOVED lines=10> */
[C---:B------:R-:W-:Y:S02]  /*bef0*/  PRMT R34, R5.reuse, 0x7632, R34 ;  /* 0x0000763205227816 */ /* 0x040fe40000000022 */
[----:B------:R-:W-:Y:S01]  /*bf00*/  SHF.L.U32 R35, R32, 0x10, RZ ;  /* 0x0000001020237819 */ /* 0x000fe200000006ff */
[----:B------:R-:W-:Y:S01]  /*bf10*/  FADD.FTZ R29, R38, R29 ;  /* 0x0000001d261d7221 */ /* 0x000fe20000010000 */
[----:B------:R-:W-:Y:S01]  /*bf20*/  SHF.L.U32 R40, R5, 0x10, RZ ;  /* 0x0000001005287819 */ /* 0x000fe200000006ff */
[----:B------:R-:W-:Y:S01]  /*bf30*/  IMAD.U32 R34, R34, 0x10000, RZ ;  /* 0x0001000022227824 */ /* 0x000fe200078e00ff */
[C---:B---3--:R-:W-:Y:S01]  /*bf40*/  PRMT R32, R6.reuse, 0x7632, R32 ;  /* 0x0000763206207816 */ /* 0x048fe20000000020 */
[----:B------:R-:W-:Y:S01]  /*bf50*/  FADD.FTZ R30, R35, R30 ;  /* 0x0000001e231e7221 */ /* 0x000fe20000010000 */
[----:B------:R-:W-:Y:S01]  /*bf60*/  SHF.L.U32 R35, R6, 0x10, RZ ;  /* 0x0000001006237819 */ /* 0x000fe200000006ff */
[----:B------:R-:W-:Y:S01]  /*bf70*/  FADD.FTZ R33, R34, R33 ;  /* 0x0000002122217221 */ /* 0x000fe20000010000 */
[C---:B------:R-:W-:Y:S01]  /*bf80*/  SHF.L.U32 R37, R7.reuse, 0x10, RZ ;  /* 0x0000001007257819 */ /* 0x040fe200000006ff */
[----:B------:R-:W-:Y:S01]  /*bf90*/  IMAD.U32 R38, R32, 0x10000, RZ ;  /* 0x0001000020267824 */ /* 0x000fe200078e00ff */
[----:B------:R-:W-:Y:S01]  /*bfa0*/  PRMT R34, R7, 0x7632, R34 ;  /* 0x0000763207227816 */ /* 0x000fe20000000022 */
        /* <DEDUP_REMOVED lines=11> */
[----:B-----5:R-:W-:Y:S01]  /*c060*/  PRMT R34, R11, 0x7632, R34 ;  /* 0x000076320b227816 */ /* 0x020fe20000000022 */
[----:B------:R-:W-:Y:S01]  /*c070*/  FADD.FTZ R14, R37, R14 ;  /* 0x0000000e250e7221 */ /* 0x000fe20000010000 */
[----:B------:R-:W-:Y:S01]  /*c080*/  SHF.L.U32 R35, R32, 0x10, RZ ;  /* 0x0000001020237819 */ /* 0x000fe200000006ff */
[C---:B------:R-:W-:Y:S01]  /*c090*/  IMAD.U32 R37, R10.reuse, 0x10000, RZ ;  /* 0x000100000a257824 */ /* 0x040fe200078e00ff */
[----:B------:R-:W-:Y:S01]  /*c0a0*/  PRMT R32, R10, 0x7632, R32 ;  /* 0x000076320a207816 */ /* 0x000fe20000000020 */
        /* <DEDUP_REMOVED lines=12> */
.L_x_3338:
        /* <DEDUP_REMOVED lines=14> */
.L_x_3337:
[----:B------:R-:W-:Y:S05]  /*c250*/  BSYNC B0 ;  /* 0x0000000000007941 */ /* 0x000fea0003800000 */
.L_x_3336:
        /* <DEDUP_REMOVED lines=23> */
[----:B------:R-:W-:Y:S01]  /*c3d0*/  IMAD.IADD R5, R45, 0x1, R0 ;  /* 0x000000012d057824 */ /* 0x000fe200078e0200 */
[----:B------:R-:W-:-:S04]  /*c3e0*/  SHF.R.U32.HI R9, RZ, 0x2, R45 ;  /* 0x00000002ff097819 */ /* 0x000fc8000001162d */
        /* <DEDUP_REMOVED lines=14> */
.L_x_3341:
[----:B------:R-:W-:Y:S05]  /*c4d0*/  BSYNC B0 ;  /* 0x0000000000007941 */ /* 0x000fea0003800000 */
.L_x_3340:
        /* <DEDUP_REMOVED lines=42> */
.L_x_3343:
[----:B------:R-:W-:Y:S05]  /*c780*/  BSYNC B0 ;  /* 0x0000000000007941 */ /* 0x000fea0003800000 */
.L_x_3342:
        /* <DEDUP_REMOVED lines=12> */
.L_x_3294:
[----:B------:R-:W-:Y:S05]  /*c850*/  BSYNC B6 ;  /* 0x0000000000067941 */ /* 0x000fea0003800000 */
.L_x_3293:
        /* <DEDUP_REMOVED lines=13> */
[----:B------:R1:W-:Y:S09]  /*c930*/  STS.128 [R0], R24 ;  /* 0x0000001800007388 */ /* 0x0003f20000000c00 */
[----:B------:R-:W-:Y:S05]  /*c940*/  @!P0 BRA `(.L_x_3344) ;  /* 0x0000000000408947 */ /* 0x000fea0003800000 */
.L_x_3345:
[----:B------:R-:W-:Y:S01]  /*c950*/  IADD3 R6, R2, R4, RZ ;  /* 0x0000000402067210 */ /* 0x000fe20007ffe0ff */
        /* <DEDUP_REMOVED lines=15> */
.L_x_3344:
        /* <DEDUP_REMOVED lines=19> */
.L_x_3348:
        /* <DEDUP_REMOVED lines=16> */
.L_x_3347:
[----:B------:R-:W-:Y:S01]  /*cc80*/  ISETP.GE.AND P0, PT, R0, 0x2, PT ;  /* 0x000000020000780c */ /* 0x000fe20003f06270 */
[----:B------:R-:W-:Y:S05]  /*cc90*/  WARPSYNC.ALL ;  /* 0x0000000000007948 */ /* 0x000fea0003800000 */
[----:B------:R-:W-:Y:S07]  /*cca0*/  BAR.SYNC.DEFER_BLOCKING 0x0 ;  /* 0x0000000000007b1d */ /* 0x000fee0000010000 */
[----:B------:R-:W-:Y:S05]  /*ccb0*/  @!P0 BRA `(.L_x_3346) ;  /* 0x0000000000308947 */ /* 0x000fea0003800000 */
[----:B-1----:R-:W-:-:S11]  /*ccc0*/  HFMA2.MMA R3, -RZ, RZ, 0, 5.9604644775390625e-08 ;  /* 0x00000001ff037435 */ /* 0x002fd600000001ff */
.L_x_3349:
[----:B------:R-:W1:Y:S04]  /*ccd0*/  SHFL.DOWN PT, R5, R24, R3, 0x1f ;  /* 0x08001f0318057589 */ /* 0x000e6800000e0000 */
[----:B------:R-:W2:Y:S04]  /*cce0*/  SHFL.DOWN PT, R4, R25, R3, 0x1f ;  /* 0x08001f0319047589 */ /* 0x000ea800000e0000 */
[----:B------:R-:W3:Y:S04]  /*ccf0*/  SHFL.DOWN PT, R7, R26, R3, 0x1f ;  /* 0x08001f031a077589 */ /* 0x000ee800000e0000 */
[----:B------:R4:W5:Y:S02]  /*cd00*/  SHFL.DOWN PT, R6, R27, R3, 0x1f ;  /* 0x08001f031b067589 */ /* 0x00096400000e0000 */
[----:B----4-:R-:W-:-:S02]  /*cd10*/  IMAD.SHL.U32 R3, R3, 0x2, RZ ;  /* 0x0000000203037824 */ /* 0x010fc400078e00ff */
[----:B-1----:R-:W-:-:S03]  /*cd20*/  FADD.FTZ R24, R5, R24 ;  /* 0x0000001805187221 */ /* 0x002fc60000010000 */
[----:B------:R-:W-:Y:S01]  /*cd30*/  ISETP.GE.AND P0, PT, R3, R0, PT ;  /* 0x000000000300720c */ /* 0x000fe20003f06270 */
[----:B--2---:R-:W-:Y:S01]  /*cd40*/  FADD.FTZ R25, R4, R25 ;  /* 0x0000001904197221 */ /* 0x004fe20000010000 */
[----:B---3--:R-:W-:Y:S01]  /*cd50*/  FADD.FTZ R26, R7, R26 ;  /* 0x0000001a071a7221 */ /* 0x008fe20000010000 */
[----:B-----5:R-:W-:-:S10]  /*cd60*/  FADD.FTZ R27, R6, R27 ;  /* 0x0000001b061b7221 */ /* 0x020fd40000010000 */
[----:B------:R-:W-:Y:S05]  /*cd70*/  @!P0 BRA `(.L_x_3349) ;  /* 0xfffffffc00d48947 */ /* 0x000fea000383ffff */
.L_x_3346:
[----:B-12---:R-:W1:Y:S01]  /*cd80*/  LDC R0, c[0x0][0x3ec] ;  /* 0x0000fb00ff007b82 */ /* 0x006e620000000800 */
[----:B0-----:R-:W-:Y:S01]  /*cd90*/  HFMA2.MMA R28, -RZ, RZ, 0, 0 ;  /* 0x00000000ff1c7435 */ /* 0x001fe200000001ff */
        /* <DEDUP_REMOVED lines=277> */
.L_x_3350:
        /* <DEDUP_REMOVED lines=278> */
.L_x_3351:
        /* <DEDUP_REMOVED lines=279> */
.L_x_3352:
        /* <DEDUP_REMOVED lines=277> */
.L_x_3353:
        /* <DEDUP_REMOVED lines=8> */
[----:B------:R-:W-:Y:S01]  /*11390*/  HFMA2.MMA R21, -RZ, RZ, 0, 0 ;  /* 0x00000000ff157435 */ /* 0x000fe200000001ff */
[----:B------:R-:W-:Y:S01]  /*113a0*/  BSSY B0, `(.L_x_3355) ;  /* 0x0000029000007945 */ /* 0x000fe20003800000 */
[----:B------:R-:W-:Y:S01]  /*113b0*/  MOV R20, 0x2 ;  /* 0x0000000200147802 */ /* 0x000fe20000000f00 */
[----:B------:R-:W-:Y:S01]  /*113c0*/  IMAD.MOV.U32 R4, RZ, RZ, 0x4 ;  /* 0x00000004ff047424 */ /* 0x000fe200078e00ff */
[----:B------:R-:W-:-:S07]  /*113d0*/  MOV R5, 0x0 ;  /* 0x0000000000057802 */ /* 0x000fce0000000f00 */
.L_x_3359:
[----:B------:R-:W-:Y:S01]  /*113e0*/  LOP3.LUT R0, R21, R5, RZ, 0xfc, !PT ;  /* 0x0000000515007212 */ /* 0x000fe200078efcff */
[----:B------:R-:W-:Y:S01]  /*113f0*/  BSSY B1, `(.L_x_3356) ;  /* 0x000001e000017945 */ /* 0x000fe20003800000 */
[----:B------:R-:W-:Y:S02]  /*11400*/  IMAD.MOV.U32 R3, RZ, RZ, R5 ;  /* 0x000000ffff037224 */ /* 0x000fe400078e0005 */
[----:B------:R-:W-:Y:S02]  /*11410*/  ISETP.NE.U32.AND P0, PT, R0, RZ, PT ;  /* 0x000000ff0000720c */ /* 0x000fe40003f05070 */
[----:B------:R-:W-:-:S11]  /*11420*/  MOV R0, R4 ;  /* 0x0000000400007202 */ /* 0x000fd60000000f00 */
[----:B------:R-:W-:Y:S05]  /*11430*/  @!P0 BRA `(.L_x_3357) ;  /* 0x0000000000188947 */ /* 0x000fea0003800000 */
[----:B------:R-:W-:Y:S02]  /*11440*/  MOV R15, R5 ;  /* 0x00000005000f7202 */ /* 0x000fe40000000f00 */
[----:B------:R-:W-:Y:S01]  /*11450*/  MOV R5, R20 ;  /* 0x0000001400057202 */ /* 0x000fe20000000f00 */
[----:B------:R-:W-:Y:S01]  /*11460*/  IMAD.MOV.U32 R20, RZ, RZ, R21 ;  /* 0x000000ffff147224 */ /* 0x000fe200078e0015 */
[----:B------:R-:W-:-:S07]  /*11470*/  MOV R14, 0x11490 ;  /* 0x00011490000e7802 */ /* 0x000fce0000000f00 */
[----:B------:R-:W-:Y:S05]  /*11480*/  CALL.REL.NOINC `($__internal_5_$__cuda_sm20_rem_u64) ;  /* 0x0000008000307944 */ /* 0x000fea0003c00000 */
[----:B------:R-:W-:Y:S05]  /*11490*/  BRA `(.L_x_3358) ;  /* 0x00000000004c7947 */ /* 0x000fea0003800000 */
.L_x_3357:
[----:B------:R-:W0:Y:S01]  /*114a0*/  I2F.U32.RP R5, R4 ;  /* 0x0000000400057306 */ /* 0x000e220000209000 */
[----:B------:R-:W-:-:S07]  /*114b0*/  ISETP.NE.U32.AND P1, PT, R4, RZ, PT ;  /* 0x000000ff0400720c */ /* 0x000fce0003f25070 */
[----:B0-----:R-:W0:Y:S02]  /*114c0*/  MUFU.RCP R5, R5 ;  /* 0x0000000500057308 */ /* 0x001e240000001000 */
[----:B0-----:R-:W-:Y:S01]  /*114d0*/  IADD3 R14, R5, 0xffffffe, RZ ;  /* 0x0ffffffe050e7810 */ /* 0x001fe20007ffe0ff */
[----:B------:R-:W-:-:S05]  /*114e0*/  HFMA2.MMA R5, -RZ, RZ, 0, 0 ;  /* 0x00000000ff057435 */ /* 0x000fca00000001ff */
[----:B------:R0:W1:Y:S02]  /*114f0*/  F2I.FTZ.U32.TRUNC.NTZ R15, R14 ;  /* 0x0000000e000f7305 */ /* 0x000064000021f000 */
[----:B0-----:R-:W-:Y:S01]  /*11500*/  IMAD.MOV.U32 R14, RZ, RZ, RZ ;  /* 0x000000ffff0e7224 */ /* 0x001fe200078e00ff */
[----:B-1----:R-:W-:-:S05]  /*11510*/  IADD3 R21, RZ, -R15, RZ ;  /* 0x8000000fff157210 */ /* 0x002fca0007ffe0ff */
[----:B------:R-:W-:-:S04]  /*11520*/  IMAD R21, R21, R4, RZ ;  /* 0x0000000415157224 */ /* 0x000fc800078e02ff */
[----:B------:R-:W-:-:S06]  /*11530*/  IMAD.HI.U32 R15, R15, R21, R14 ;  /* 0x000000150f0f7227 */ /* 0x000fcc00078e000e */
[----:B------:R-:W-:-:S05]  /*11540*/  IMAD.HI.U32 R15, R15, R20, RZ ;  /* 0x000000140f0f7227 */ /* 0x000fca00078e00ff */
[----:B------:R-:W-:-:S05]  /*11550*/  IADD3 R15, -R15, RZ, RZ ;  /* 0x000000ff0f0f7210 */ /* 0x000fca0007ffe1ff */
[----:B------:R-:W-:-:S05]  /*11560*/  IMAD R15, R4, R15, R20 ;  /* 0x0000000f040f7224 */ /* 0x000fca00078e0214 */
[----:B------:R-:W-:-:S13]  /*11570*/  ISETP.GE.U32.AND P0, PT, R15, R4, PT ;  /* 0x000000040f00720c */ /* 0x000fda0003f06070 */
[----:B------:R-:W-:-:S04]  /*11580*/  @P0 IADD3 R15, R15, -R4, RZ ;  /* 0x800000040f0f0210 */ /* 0x000fc80007ffe0ff */
[----:B------:R-:W-:-:S13]  /*11590*/  ISETP.GE.U32.AND P0, PT, R15, R4, PT ;  /* 0x000000040f00720c */ /* 0x000fda0003f06070 */
[----:B------:R-:W-:Y:S01]  /*115a0*/  @P0 IMAD.IADD R15, R15, 0x1, -R4 ;  /* 0x000000010f0f0824 */ /* 0x000fe200078e0a04 */
[----:B------:R-:W-:-:S04]  /*115b0*/  @!P1 LOP3.LUT R15, RZ, R4, RZ, 0x33, !PT ;  /* 0x00000004ff0f9212 */ /* 0x000fc800078e33ff */
[----:B------:R-:W-:-:S07]  /*115c0*/  MOV R4, R15 ;  /* 0x0000000f00047202 */ /* 0x000fce0000000f00 */
.L_x_3358:
[----:B------:R-:W-:Y:S05]  /*115d0*/  BSYNC B1 ;  /* 0x0000000000017941 */ /* 0x000fea0003800000 */
.L_x_3356:
[----:B------:R-:W-:Y:S01]  /*115e0*/  ISETP.NE.U32.AND P0, PT, R4, RZ, PT ;  /* 0x000000ff0400720c */ /* 0x000fe20003f05070 */
[----:B------:R-:W-:Y:S01]  /*115f0*/  IMAD.MOV.U32 R20, RZ, RZ, R0 ;  /* 0x000000ffff147224 */ /* 0x000fe200078e0000 */
[----:B------:R-:W-:Y:S02]  /*11600*/  MOV R21, R3 ;  /* 0x0000000300157202 */ /* 0x000fe40000000f00 */
[----:B------:R-:W-:-:S13]  /*11610*/  ISETP.NE.AND.EX P0, PT, R5, RZ, PT, P0 ;  /* 0x000000ff0500720c */ /* 0x000fda0003f05300 */
[----:B------:R-:W-:Y:S05]  /*11620*/  @P0 BRA `(.L_x_3359) ;  /* 0xfffffffc006c0947 */ /* 0x000fea000383ffff */
[----:B------:R-:W-:Y:S05]  /*11630*/  BSYNC B0 ;  /* 0x0000000000007941 */ /* 0x000fea0003800000 */
.L_x_3355:
[----:B------:R-:W-:Y:S01]  /*11640*/  ISETP.NE.U32.AND P2, PT, R3, RZ, PT ;  /* 0x000000ff0300720c */ /* 0x000fe20003f45070 */
[----:B------:R-:W-:-:S12]  /*11650*/  BSSY B0, `(.L_x_3360) ;  /* 0x000001c000007945 */ /* 0x000fd80003800000 */
[----:B------:R-:W-:Y:S05]  /*11660*/  @!P2 BRA `(.L_x_3361) ;  /* 0x00000000001ca947 */ /* 0x000fea0003800000 */
[----:B------:R-:W-:Y:S01]  /*11670*/  HFMA2.MMA R14, -RZ, RZ, 0, 2.384185791015625e-07 ;  /* 0x00000004ff0e7435 */ /* 0x000fe200000001ff */
[----:B------:R-:W-:Y:S01]  /*11680*/  IMAD.MOV.U32 R15, RZ, RZ, RZ ;  /* 0x000000ffff0f7224 */ /* 0x000fe200078e00ff */
[----:B------:R-:W-:-:S09]  /*11690*/  MOV R20, 0x116b0 ;  /* 0x000116b000147802 */ /* 0x000fd20000000f00 */
[----:B------:R-:W-:Y:S05]  /*116a0*/  CALL.REL.NOINC `($__internal_4_$__cuda_sm20_div_u64) ;  /* 0x0000007800947944 */ /* 0x000fea0003c00000 */
[----:B------:R-:W-:Y:S02]  /*116b0*/  MOV R4, R14 ;  /* 0x0000000e00047202 */ /* 0x000fe40000000f00 */
[----:B------:R-:W-:Y:S01]  /*116c0*/  MOV R5, R15 ;  /* 0x0000000f00057202 */ /* 0x000fe20000000f00 */
[----:B------:R-:W-:Y:S06]  /*116d0*/  BRA `(.L_x_3362) ;  /* 0x00000000004c7947 */ /* 0x000fec0003800000 */
.L_x_3361:
[----:B------:R-:W0:Y:S01]  /*116e0*/  I2F.U32.RP R14, R0 ;  /* 0x00000000000e7306 */ /* 0x000e220000209000 */
[----:B------:R-:W-:Y:S01]  /*116f0*/  HFMA2.MMA R4, -RZ, RZ, 0, 0 ;  /* 0x00000000ff047435 */ /* 0x000fe200000001ff */
[----:B------:R-:W-:-:S06]  /*11700*/  ISETP.NE.U32.AND P3, PT, R0, RZ, PT ;  /* 0x000000ff0000720c */ /* 0x000fcc0003f65070 */
[----:B0-----:R-:W0:Y:S02]  /*11710*/  MUFU.RCP R14, R14 ;  /* 0x0000000e000e7308 */ /* 0x001e240000001000 */
[----:B0-----:R-:W-:-:S06]  /*11720*/  VIADD R15, R14, 0xffffffe ;  /* 0x0ffffffe0e0f7836 */ /* 0x001fcc0000000000 */
[----:B------:R-:W0:Y:S02]  /*11730*/  F2I.FTZ.U32.TRUNC.NTZ R5, R15 ;  /* 0x0000000f00057305 */ /* 0x000e24000021f000 */
[----:B0-----:R-:W-:-:S05]  /*11740*/  IADD3 R21, RZ, -R5, RZ ;  /* 0x80000005ff157210 */ /* 0x001fca0007ffe0ff */
[----:B------:R-:W-:-:S04]  /*11750*/  IMAD R21, R21, R0, RZ ;  /* 0x0000000015157224 */ /* 0x000fc800078e02ff */
[----:B------:R-:W-:-:S06]  /*11760*/  IMAD.HI.U32 R4, R5, R21, R4 ;  /* 0x0000001505047227 */ /* 0x000fcc00078e0004 */
[----:B------:R-:W-:-:S04]  /*11770*/  IMAD.HI.U32 R4, R4, 0x4, RZ ;  /* 0x0000000404047827 */ /* 0x000fc800078e00ff */
[----:B------:R-:W-:-:S04]  /*11780*/  IMAD.MOV R5, RZ, RZ, -R4 ;  /* 0x000000ffff057224 */ /* 0x000fc800078e0a04 */
[----:B------:R-:W-:-:S05]  /*11790*/  IMAD R5, R0, R5, 0x4 ;  /* 0x0000000400057424 */ /* 0x000fca00078e0205 */
[----:B------:R-:W-:-:S13]  /*117a0*/  ISETP.GE.U32.AND P0, PT, R5, R0, PT ;  /* 0x000000000500720c */ /* 0x000fda0003f06070 */
[-C--:B------:R-:W-:Y:S02]  /*117b0*/  @P0 IADD3 R5, R5, -R0.reuse, RZ ;  /* 0x8000000005050210 */ /* 0x080fe40007ffe0ff */
[----:B------:R-:W-:Y:S02]  /*117c0*/  @P0 IADD3 R4, R4, 0x1, RZ ;  /* 0x0000000104040810 */ /* 0x000fe40007ffe0ff */
[----:B------:R-:W-:Y:S02]  /*117d0*/  ISETP.GE.U32.AND P1, PT, R5, R0, PT ;  /* 0x000000000500720c */ /* 0x000fe40003f26070 */
[----:B------:R-:W-:-:S11]  /*117e0*/  MOV R5, RZ ;  /* 0x000000ff00057202 */ /* 0x000fd60000000f00 */
[----:B------:R-:W-:Y:S01]  /*117f0*/  @P1 VIADD R4, R4, 0x1 ;  /* 0x0000000104041836 */ /* 0x000fe20000000000 */
[----:B------:R-:W-:-:S07]  /*11800*/  @!P3 LOP3.LUT R4, RZ, R0, RZ, 0x33, !PT ;  /* 0x00000000ff04b212 */ /* 0x000fce00078e33ff */
.L_x_3362:
[----:B------:R-:W-:Y:S05]  /*11810*/  BSYNC B0 ;  /* 0x0000000000007941 */ /* 0x000fea0003800000 */
.L_x_3360:
[----:B------:R-:W-:Y:S04]  /*11820*/  BSSY B0, `(.L_x_3363) ;  /* 0x000001c000007945 */ /* 0x000fe80003800000 */
[----:B------:R-:W-:Y:S05]  /*11830*/  @!P2 BRA `(.L_x_3364) ;  /* 0x00000000001ca947 */ /* 0x000fea0003800000 */
[----:B------:R-:W-:Y:S01]  /*11840*/  HFMA2.MMA R14, -RZ, RZ, 0, 1.1920928955078125e-07 ;  /* 0x00000002ff0e7435 */ /* 0x000fe200000001ff */
[----:B------:R-:W-:Y:S01]  /*11850*/  IMAD.MOV.U32 R15, RZ, RZ, RZ ;  /* 0x000000ffff0f7224 */ /* 0x000fe200078e00ff */
[----:B------:R-:W-:-:S09]  /*11860*/  MOV R20, 0x11880 ;  /* 0x0001188000147802 */ /* 0x000fd20000000f00 */
[----:B------:R-:W-:Y:S05]  /*11870*/  CALL.REL.NOINC `($__internal_4_$__cuda_sm20_div_u64) ;  /* 0x0000007800207944 */ /* 0x000fea0003c00000 */
[----:B------:R-:W-:Y:S02]  /*11880*/  MOV R20, R14 ;  /* 0x0000000e00147202 */ /* 0x000fe40000000f00 */
[----:B------:R-:W-:Y:S01]  /*11890*/  MOV R21, R15 ;  /* 0x0000000f00157202 */ /* 0x000fe20000000f00 */
[----:B------:R-:W-:Y:S06]  /*118a0*/  BRA `(.L_x_3365) ;  /* 0x00000000004c7947 */ /* 0x000fec0003800000 */
.L_x_3364:
        /* <DEDUP_REMOVED lines=19> */
.L_x_3365:
[----:B------:R-:W-:Y:S05]  /*119e0*/  BSYNC B0 ;  /* 0x0000000000007941 */ /* 0x000fea0003800000 */
.L_x_3363:
        /* <DEDUP_REMOVED lines=10> */
[----:B------:R-:W-:Y:S05]  /*11a90*/  CALL.REL.NOINC `($__internal_4_$__cuda_sm20_div_u64) ;  /* 0x0000007400987944 */ /* 0x000fea0003c00000 */
[----:B------:R-:W-:Y:S01]  /*11aa0*/  IMAD.MOV.U32 R4, RZ, RZ, R14 ;  /* 0x000000ffff047224 */ /* 0x000fe200078e000e */
[----:B------:R-:W-:Y:S01]  /*11ab0*/  MOV R5, R15 ;  /* 0x0000000f00057202 */ /* 0x000fe20000000f00 */
[----:B------:R-:W-:Y:S06]  /*11ac0*/  BRA `(.L_x_3368) ;  /* 0x00000000004c7947 */ /* 0x000fec0003800000 */
.L_x_3367:
        /* <DEDUP_REMOVED lines=19> */
.L_x_3368:
[----:B------:R-:W-:Y:S05]  /*11c00*/  BSYNC B0 ;  /* 0x0000000000007941 */ /* 0x000fea0003800000 */
.L_x_3366:
[----:B------:R-:W-:Y:S02]  /*11c10*/  ULDC.64 UR4, c[0x0][0x600] ;  /* 0x0001800000047ab9 */ /* 0x000fe40000000a00 */
[----:B------:R-:W-:-:S04]  /*11c20*/  IADD3 R4, P0, R4, UR4, RZ ;  /* 0x0000000404047c10 */ /* 0x000fc8000ff1e0ff */
[----:B------:R-:W-:-:S04]  /*11c30*/  IADD3.X R5, R5, UR5, RZ, P0, !PT ;  /* 0x0000000505057c10 */ /* 0x000fc800087fe4ff */
[----:B------:R-:W-:-:S07]  /*11c40*/  MOV R0, R5 ;  /* 0x0000000500007202 */ /* 0x000fce0000000f00 */
.L_x_3354:
[----:B------:R-:W-:Y:S02]  /*11c50*/  ULDC UR4, c[0x0][0x238] ;  /* 0x00008e0000047ab9 */ /* 0x000fe40000000800 */
[----:B------:R-:W-:-:S13]  /*11c60*/  ISETP.NE.AND P0, PT, RZ, UR4, PT ;  /* 0x00000004ff007c0c */ /* 0x000fda000bf05270 */
[----:B------:R-:W-:Y:S05]  /*11c70*/  @!P0 BRA `(.L_x_3369) ;  /* 0x0000006000fc8947 */ /* 0x000fea0003800000 */
[----:B------:R-:W0:Y:S01]  /*11c80*/  LDC R20, c[0x0][0x3ec] ;  /* 0x0000fb00ff147b82 */ /* 0x000e220000000800 */
[----:B------:R-:W1:Y:S01]  /*11c90*/  S2R R3, SR_CTAID.X ;  /* 0x0000000000037919 */ /* 0x000e620000002500 */
[----:B------:R-:W-:Y:S01]  /*11ca0*/  ULDC UR4, c[0x0][0x23c] ;  /* 0x00008f0000047ab9 */ /* 0x000fe20000000800 */
[----:B------:R-:W-:Y:S01]  /*11cb0*/  HFMA2.MMA R19, -RZ, RZ, 0, 0 ;  /* 0x00000000ff137435 */ /* 0x000fe200000001ff */
[----:B------:R-:W-:Y:S01]  /*11cc0*/  IMAD R7, R17, UR4, RZ ;  /* 0x0000000411077c24 */ /* 0x000fe2000f8e02ff */
[----:B------:R-:W-:Y:S01]  /*11cd0*/  ULDC UR4, c[0x0][0x240] ;  /* 0x0000900000047ab9 */ /* 0x000fe20000000800 */
[----:B------:R-:W-:Y:S02]  /*11ce0*/  IMAD.MOV.U32 R22, RZ, RZ, RZ ;  /* 0x000000ffff167224 */ /* 0x000fe400078e00ff */
[----:B------:R-:W-:Y:S01]  /*11cf0*/  IMAD R6, R2, UR4, R7 ;  /* 0x0000000402067c24 */ /* 0x000fe2000f8e0207 */
[----:B------:R-:W-:Y:S01]  /*11d00*/  ULDC UR4, c[0x0][0x228] ;  /* 0x00008a0000047ab9 */ /* 0x000fe20000000800 */
[----:B0-----:R-:W-:-:S02]  /*11d10*/  ISETP.NE.AND P0, PT, R20, RZ, PT ;  /* 0x000000ff1400720c */ /* 0x001fc40003f05270 */
[----:B-1----:R-:W-:-:S05]  /*11d20*/  IMAD R6, R3, UR4, R6 ;  /* 0x0000000403067c24 */ /* 0x002fca000f8e0206 */
[----:B------:R-:W-:-:S06]  /*11d30*/  SHF.L.U32 R9, R6, 0x2, RZ ;  /* 0x0000000206097819 */ /* 0x000fcc00000006ff */
        /* <DEDUP_REMOVED lines=274> */
.L_x_3370:
        /* <DEDUP_REMOVED lines=278> */
.L_x_3371:
        /* <DEDUP_REMOVED lines=279> */
.L_x_3372:
        /* <DEDUP_REMOVED lines=277> */
.L_x_3373:
        /* <DEDUP_REMOVED lines=16> */
.L_x_3375:
[----:B------:R-:W-:Y:S05]  /*16380*/  BSYNC B0 ;  /* 0x0000000000007941 */ /* 0x000fea0003800000 */
.L_x_3374:
        /* <DEDUP_REMOVED lines=17> */
.L_x_3377:
[----:B------:R-:W-:Y:S05]  /*164a0*/  BSYNC B0 ;  /* 0x0000000000007941 */ /* 0x000fea0003800000 */
.L_x_3376:
        /* <DEDUP_REMOVED lines=35> */
.L_x_3379:
[----:B------:R-:W-:Y:S05]  /*166e0*/  BSYNC B0 ;  /* 0x0000000000007941 */ /* 0x000fea0003800000 */
.L_x_3378:
        /* <DEDUP_REMOVED lines=38> */
.L_x_3384:
        /* <DEDUP_REMOVED lines=15> */
.L_x_3383:
[----:B------:R-:W-:Y:S05]  /*16a40*/  BRA `(.L_x_3382) ;  /* 0x0000000000747947 */ /* 0x000fea0003800000 */
.L_x_3381:
        /* <DEDUP_REMOVED lines=15> */
.L_x_3385:
        /* <DEDUP_REMOVED lines=14> */
.L_x_3382:
[----:B------:R-:W-:Y:S05]  /*16c20*/  BSYNC B0 ;  /* 0x0000000000007941 */ /* 0x000fea0003800000 */
.L_x_3380:
        /* <DEDUP_REMOVED lines=13> */
.L_x_3387:
        /* <DEDUP_REMOVED lines=15> */
.L_x_3386:
        /* <DEDUP_REMOVED lines=11> */
.L_x_3390:
        /* <DEDUP_REMOVED lines=15> */
.L_x_3389:
[----:B------:R-:W-:Y:S01]  /*16f90*/  BAR.SYNC.DEFER_BLOCKING 0x0 ;  /* 0x0000000000007b1d */ /* 0x000fe20000010000 */
[----:B------:R-:W-:-:S13]  /*16fa0*/  ISETP.GE.AND P0, PT, R2, 0x2, PT ;  /* 0x000000020200780c */ /* 0x000fda0003f06270 */
[----:B------:R-:W-:Y:S05]  /*16fb0*/  @!P0 BRA `(.L_x_3388) ;  /* 0x0000000000308947 */ /* 0x000fea0003800000 */
[----:B012---:R-:W-:-:S07]  /*16fc0*/  IMAD.MOV.U32 R3, RZ, RZ, 0x1 ;  /* 0x00000001ff037424 */ /* 0x007fce00078e00ff */
.L_x_3391:
[----:B------:R-:W0:Y:S04]  /*16fd0*/  SHFL.DOWN PT, R9, R24, R3, 0x1f ;  /* 0x08001f0318097589 */ /* 0x000e2800000e0000 */
[----:B------:R-:W1:Y:S04]  /*16fe0*/  SHFL.DOWN PT, R8, R25, R3, 0x1f ;  /* 0x08001f0319087589 */ /* 0x000e6800000e0000 */
[----:B------:R-:W2:Y:S04]  /*16ff0*/  SHFL.DOWN PT, R11, R26, R3, 0x1f ;  /* 0x08001f031a0b7589 */ /* 0x000ea800000e0000 */
[----:B------:R3:W4:Y:S02]  /*17000*/  SHFL.DOWN PT, R10, R27, R3, 0x1f ;  /* 0x08001f031b0a7589 */ /* 0x00072400000e0000 */
[----:B---3--:R-:W-:Y:S01]  /*17010*/  SHF.L.U32 R3, R3, 0x1, RZ ;  /* 0x0000000103037819 */ /* 0x008fe200000006ff */
[----:B0-----:R-:W-:-:S03]  /*17020*/  FADD.FTZ R24, R9, R24 ;  /* 0x0000001809187221 */ /* 0x001fc60000010000 */
[----:B------:R-:W-:Y:S01]  /*17030*/  ISETP.GE.AND P0, PT, R3, R2, PT ;  /* 0x000000020300720c */ /* 0x000fe20003f06270 */
[----:B-1----:R-:W-:Y:S01]  /*17040*/  FADD.FTZ R25, R8, R25 ;  /* 0x0000001908197221 */ /* 0x002fe20000010000 */
[----:B--2---:R-:W-:Y:S01]  /*17050*/  FADD.FTZ R26, R11, R26 ;  /* 0x0000001a0b1a7221 */ /* 0x004fe20000010000 */
[----:B----4-:R-:W-:-:S10]  /*17060*/  FADD.FTZ R27, R10, R27 ;  /* 0x0000001b0a1b7221 */ /* 0x010fd40000010000 */
[----:B------:R-:W-:Y:S05]  /*17070*/  @!P0 BRA `(.L_x_3391) ;  /* 0xfffffffc00d48947 */ /* 0x000fea000383ffff */
.L_x_3388:
        /* <DEDUP_REMOVED lines=9> */
[----:B012---:R-:W2:Y:S04]  /*17110*/  LDG.E R3, desc[UR60][R4.64] ;  /* 0x0000003c04037981 */ /* 0x007ea8000c1e1900 */
[----:B------:R-:W3:Y:S04]  /*17120*/  LDG.E R0, desc[UR60][R4.64+0x4] ;  /* 0x0000043c04007981 */ /* 0x000ee8000c1e1900 */
[----:B------:R-:W4:Y:S04]  /*17130*/  LDG.E R7, desc[UR60][R4.64+0x8] ;  /* 0x0000083c04077981 */ /* 0x000f28000c1e1900 */
[----:B------:R-:W5:Y:S01]  /*17140*/  LDG.E R2, desc[UR60][R4.64+0xc] ;  /* 0x00000c3c04027981 */ /* 0x000f62000c1e1900 */
[----:B--2---:R-:W-:Y:S01]  /*17150*/  FADD.FTZ R24, R24, R3 ;  /* 0x0000000318187221 */ /* 0x004fe20000010000 */
[----:B---3--:R-:W-:Y:S01]  /*17160*/  FADD.FTZ R25, R25, R0 ;  /* 0x0000000019197221 */ /* 0x008fe20000010000 */
[----:B----4-:R-:W-:Y:S01]  /*17170*/  FADD.FTZ R26, R26, R7 ;  /* 0x000000071a1a7221 */ /* 0x010fe20000010000 */
[----:B-----5:R-:W-:-:S07]  /*17180*/  FADD.FTZ R27, R27, R2 ;  /* 0x000000021b1b7221 */ /* 0x020fce0000010000 */
.L_x_3393:
[----:B------:R-:W-:Y:S05]  /*17190*/  @!P1 BRA `(.L_x_3394) ;  /* 0x00000004009c9947 */ /* 0x000fea0003800000 */
[----:B------:R-:W3:Y:S01]  /*171a0*/  LDC R17, c[0x0][0x624] ;  /* 0x00018900ff117b82 */ /* 0x000ee20000000800 */
[----:B------:R-:W-:Y:S02]  /*171b0*/  ULDC UR4, c[0x0][0x210] ;  /* 0x0000840000047ab9 */ /* 0x000fe40000000800 */
[----:B012---:R-:W-:-:S05]  /*171c0*/  FMUL.FTZ R24, R24, UR4 ;  /* 0x0000000418187c20 */ /* 0x007fca0008410000 */
[----:B------:R-:W-:Y:S02]  /*171d0*/  F2FP.BF16.F32.PACK_AB R24, RZ, R24 ;  /* 0x00000018ff18723e */ /* 0x000fe400000010ff */
[----:B---3--:R-:W-:-:S04]  /*171e0*/  ISETP.NE.AND P0, PT, R17, 0x1, PT ;  /* 0x000000011100780c */ /* 0x008fc80003f05270 */
        /* <DEDUP_REMOVED lines=18> */
.L_x_3395:
        /* <DEDUP_REMOVED lines=25> */
.L_x_3396:
        /* <DEDUP_REMOVED lines=25> */
.L_x_3397:
        /* <DEDUP_REMOVED lines=25> */
.L_x_3398:
[----:B------:R-:W-:Y:S02]  /*177c0*/  ULDC.64 UR4, c[0x0][0x5f0] ;  /* 0x00017c0000047ab9 */ /* 0x000fe40000000a00 */
[----:B------:R-:W-:-:S04]  /*177d0*/  IADD3 R16, P0, R16, UR4, RZ ;  /* 0x0000000410107c10 */ /* 0x000fc8000ff1e0ff */
[----:B------:R-:W-:-:S05]  /*177e0*/  IADD3.X R17, RZ, UR5, RZ, P0, !PT ;  /* 0x00000005ff117c10 */ /* 0x000fca00087fe4ff */
[----:B------:R-:W-:Y:S01]  /*177f0*/  STG.E.U16 desc[UR60][R16.64], R27 ;  /* 0x0000001b10007986 */ /* 0x000fe2000c10153c */
[----:B------:R-:W-:Y:S05]  /*17800*/  EXIT ;  /* 0x000000000000794d */ /* 0x000fea0003800000 */
.L_x_3394:
[----:B------:R-:W-:Y:S04]  /*17810*/  STG.E desc[UR60][R4.64], R24 ;  /* 0x0000001804007986 */ /* 0x000fe8000c10193c */
[----:B------:R-:W-:Y:S04]  /*17820*/  STG.E desc[UR60][R4.64+0x4], R25 ;  /* 0x0000041904007986 */ /* 0x000fe8000c10193c */
[----:B------:R-:W-:Y:S04]  /*17830*/  STG.E desc[UR60][R4.64+0x8], R26 ;  /* 0x0000081a04007986 */ /* 0x000fe8000c10193c */
[----:B------:R-:W-:Y:S01]  /*17840*/  STG.E desc[UR60][R4.64+0xc], R27 ;  /* 0x00000c1b04007986 */ /* 0x000fe2000c10193c */
[----:B------:R-:W-:Y:S05]  /*17850*/  EXIT ;  /* 0x000000000000794d */ /* 0x000fea0003800000 */
.L_x_3392:
[----:B------:R-:W-:Y:S01]  /*17860*/  ISETP.NE.AND P0, PT, RZ, UR36, PT ;  /* 0x00000024ff007c0c */ /* 0x000fe2000bf05270 */
[----:B------:R-:W-:Y:S02]  /*17870*/  ULDC.U8 UR4, c[0x0][0x621] ;  /* 0x0001884000047ab9 */ /* 0x000fe40000000000 */
[----:B------:R-:W-:-:S10]  /*17880*/  ISETP.NE.AND P1, PT, RZ, UR4, PT ;  /* 0x00000004ff007c0c */ /* 0x000fd4000bf25270 */
[----:B------:R-:W-:Y:S05]  /*17890*/  @!P0 BRA `(.L_x_3399) ;  /* 0x0000000000308947 */ /* 0x000fea0003800000 */
[----:B------:R-:W3:Y:S04]  /*178a0*/  LDG.E.U16 R2, desc[UR60][R12.64] ;  /* 0x0000003c0c027981 */ /* 0x000ee8000c1e1500 */
[----:B------:R-:W4:Y:S04]  /*178b0*/  LDG.E.U16 R4, desc[UR60][R14.64] ;  /* 0x0000003c0e047981 */ /* 0x000f28000c1e1500 */
[----:B------:R-:W0:Y:S04]  /*178c0*/  LDG.E.U16 R0, desc[UR60][R6.64] ;  /* 0x0000003c06007981 */ /* 0x000e28000c1e1500 */
[----:B------:R-:W5:Y:S01]  /*178d0*/  LDG.E.U16 R8, desc[UR60][R20.64] ;  /* 0x0000003c14087981 */ /* 0x000f62000c1e1500 */
[----:B---3--:R-:W-:-:S02]  /*178e0*/  SHF.L.U32 R2, R2, 0x10, RZ ;  /* 0x0000001002027819 */ /* 0x008fc400000006ff */
[----:B----4-:R-:W-:Y:S01]  /*178f0*/  SHF.L.U32 R5, R4, 0x10, RZ ;  /* 0x0000001004057819 */ /* 0x010fe200000006ff */
[----:B012---:R-:W-:Y:S02]  /*17900*/  IMAD.U32 R3, R0, 0x10000, RZ ;  /* 0x0001000000037824 */ /* 0x007fe400078e00ff */
[----:B-----5:R-:W-:Y:S02]  /*17910*/  IMAD.U32 R8, R8, 0x10000, RZ ;  /* 0x0001000008087824 */ /* 0x020fe400078e00ff */
[----:B------:R-:W-:Y:S01]  /*17920*/  FADD.FTZ R24, R24, R3 ;  /* 0x0000000318187221 */ /* 0x000fe20000010000 */
[----:B------:R-:W-:Y:S01]  /*17930*/  FADD.FTZ R25, R25, R2 ;  /* 0x0000000219197221 */ /* 0x000fe20000010000 */
[----:B------:R-:W-:Y:S01]  /*17940*/  FADD.FTZ R26, R26, R5 ;  /* 0x000000051a1a7221 */ /* 0x000fe20000010000 */
[----:B------:R-:W-:-:S07]  /*17950*/  FADD.FTZ R27, R27, R8 ;  /* 0x000000081b1b7221 */ /* 0x000fce0000010000 */
.L_x_3399:
        /* <DEDUP_REMOVED lines=24> */
.L_x_3401:
        /* <DEDUP_REMOVED lines=25> */
.L_x_3402:
        /* <DEDUP_REMOVED lines=25> */
.L_x_3403:
        /* <DEDUP_REMOVED lines=25> */
.L_x_3404:
[----:B------:R-:W-:Y:S02]  /*17f90*/  ULDC.64 UR4, c[0x0][0x5f0] ;  /* 0x00017c0000047ab9 */ /* 0x000fe40000000a00 */
[----:B------:R-:W-:-:S04]  /*17fa0*/  IADD3 R16, P0, R16, UR4, RZ ;  /* 0x0000000410107c10 */ /* 0x000fc8000ff1e0ff */
[----:B------:R-:W-:-:S05]  /*17fb0*/  IADD3.X R17, RZ, UR5, RZ, P0, !PT ;  /* 0x00000005ff117c10 */ /* 0x000fca00087fe4ff */
[----:B------:R-:W-:Y:S01]  /*17fc0*/  STG.E.U16 desc[UR60][R16.64], R27 ;  /* 0x0000001b10007986 */ /* 0x000fe2000c10153c */
[----:B------:R-:W-:Y:S05]  /*17fd0*/  EXIT ;  /* 0x000000000000794d */ /* 0x000fea0003800000 */
.L_x_3400:
[----:B012---:R-:W-:Y:S02]  /*17fe0*/  F2FP.BF16.F32.PACK_AB R24, R25, R24 ;  /* 0x000000181918723e */ /* 0x007fe400000010ff */
[----:B------:R-:W-:Y:S02]  /*17ff0*/  F2FP.BF16.F32.PACK_AB R26, R27, R26 ;  /* 0x0000001a1b1a723e */ /* 0x000fe400000010ff */
[----:B------:R-:W-:Y:S01]  /*18000*/  PRMT R0, R24, 0x7632, R0 ;  /* 0x0000763218007816 */ /* 0x000fe20000000000 */
[----:B------:R-:W-:Y:S01]  /*18010*/  STG.E.U16 desc[UR60][R6.64], R24 ;  /* 0x0000001806007986 */ /* 0x000fe2000c10153c */
[----:B------:R-:W-:-:S03]  /*18020*/  PRMT R10, R26, 0x7632, R10 ;  /* 0x000076321a0a7816 */ /* 0x000fc6000000000a */
[----:B------:R-:W-:Y:S04]  /*18030*/  STG.E.U16 desc[UR60][R12.64], R0 ;  /* 0x000000000c007986 */ /* 0x000fe8000c10153c */
[----:B------:R-:W-:Y:S04]  /*18040*/  STG.E.U16 desc[UR60][R14.64], R26 ;  /* 0x0000001a0e007986 */ /* 0x000fe8000c10153c */
[----:B------:R-:W-:Y:S01]  /*18050*/  STG.E.U16 desc[UR60][R20.64], R10 ;  /* 0x0000000a14007986 */ /* 0x000fe2000c10153c */
[----:B------:R-:W-:Y:S05]  /*18060*/  EXIT ;  /* 0x000000000000794d */ /* 0x000fea0003800000 */
.L_x_3369:
        /* <DEDUP_REMOVED lines=27> */
.L_x_3406:
[----:B------:R-:W-:Y:S05]  /*18220*/  @!P1 BRA `(.L_x_3407) ;  /* 0x00000004009c9947 */ /* 0x000fea0003800000 */
[----:B------:R-:W0:Y:S01]  /*18230*/  LDC R17, c[0x0][0x624] ;  /* 0x00018900ff117b82 */ /* 0x000e220000000800 */
[----:B------:R-:W-:Y:S02]  /*18240*/  ULDC UR4, c[0x0][0x210] ;  /* 0x0000840000047ab9 */ /* 0x000fe40000000800 */
[----:B------:R-:W-:-:S05]  /*18250*/  FMUL.FTZ R24, R24, UR4 ;  /* 0x0000000418187c20 */ /* 0x000fca0008410000 */
[----:B------:R-:W-:Y:S02]  /*18260*/  F2FP.BF16.F32.PACK_AB R24, RZ, R24 ;  /* 0x00000018ff18723e */ /* 0x000fe400000010ff */
        /* <DEDUP_REMOVED lines=19> */
.L_x_3408:
        /* <DEDUP_REMOVED lines=25> */
.L_x_3409:
        /* <DEDUP_REMOVED lines=25> */
.L_x_3410:
        /* <DEDUP_REMOVED lines=25> */
.L_x_3411:
[----:B------:R-:W-:Y:S02]  /*18850*/  ULDC.64 UR4, c[0x0][0x5f0] ;  /* 0x00017c0000047ab9 */ /* 0x000fe40000000a00 */
[----:B------:R-:W-:-:S04]  /*18860*/  IADD3 R16, P0, R16, UR4, RZ ;  /* 0x0000000410107c10 */ /* 0x000fc8000ff1e0ff */
[----:B------:R-:W-:-:S05]  /*18870*/  IADD3.X R17, RZ, UR5, RZ, P0, !PT ;  /* 0x00000005ff117c10 */ /* 0x000fca00087fe4ff */
[----:B------:R-:W-:Y:S01]  /*18880*/  STG.E.U16 desc[UR60][R16.64], R27 ;  /* 0x0000001b10007986 */ /* 0x000fe2000c10153c */
[----:B------:R-:W-:Y:S05]  /*18890*/  EXIT ;  /* 0x000000000000794d */ /* 0x000fea0003800000 */
.L_x_3407:
[----:B------:R-:W-:Y:S04]  /*188a0*/  STG.E desc[UR60][R4.64], R24 ;  /* 0x0000001804007986 */ /* 0x000fe8000c10193c */
[----:B------:R-:W-:Y:S04]  /*188b0*/  STG.E desc[UR60][R4.64+0x4], R25 ;  /* 0x0000041904007986 */ /* 0x000fe8000c10193c */
[----:B------:R-:W-:Y:S04]  /*188c0*/  STG.E desc[UR60][R4.64+0x8], R26 ;  /* 0x0000081a04007986 */ /* 0x000fe8000c10193c */
[----:B------:R-:W-:Y:S01]  /*188d0*/  STG.E desc[UR60][R4.64+0xc], R27 ;  /* 0x00000c1b04007986 */ /* 0x000fe2000c10193c */
[----:B------:R-:W-:Y:S05]  /*188e0*/  EXIT ;  /* 0x000000000000794d */ /* 0x000fea0003800000 */
.L_x_3405:
[----:B0-----:R-:W-:Y:S01]  /*188f0*/  ISETP.NE.AND P0, PT, R2, RZ, PT ;  /* 0x000000ff0200720c */ /* 0x001fe20003f05270 */
[----:B------:R-:W-:Y:S02]  /*18900*/  ULDC.U8 UR4, c[0x0][0x621] ;  /* 0x0001884000047ab9 */ /* 0x000fe40000000000 */
[----:B------:R-:W-:-:S10]  /*18910*/  ISETP.NE.AND P1, PT, RZ, UR4, PT ;  /* 0x00000004ff007c0c */ /* 0x000fd4000bf25270 */
[----:B------:R-:W-:Y:S05]  /*18920*/  @!P0 BRA `(.L_x_3412) ;  /* 0x0000000000308947 */ /* 0x000fea0003800000 */
[----:B------:R-:W2:Y:S04]  /*18930*/  LDG.E.U16 R2, desc[UR60][R10.64] ;  /* 0x0000003c0a027981 */ /* 0x000ea8000c1e1500 */
[----:B------:R-:W3:Y:S04]  /*18940*/  LDG.E.U16 R4, desc[UR60][R8.64] ;  /* 0x0000003c08047981 */ /* 0x000ee8000c1e1500 */
[----:B------:R-:W4:Y:S04]  /*18950*/  LDG.E.U16 R0, desc[UR60][R12.64] ;  /* 0x0000003c0c007981 */ /* 0x000f28000c1e1500 */
[----:B------:R-:W5:Y:S01]  /*18960*/  LDG.E.U16 R14, desc[UR60][R6.64] ;  /* 0x0000003c060e7981 */ /* 0x000f62000c1e1500 */
[----:B--2---:R-:W-:-:S02]  /*18970*/  SHF.L.U32 R2, R2, 0x10, RZ ;  /* 0x0000001002027819 */ /* 0x004fc400000006ff */
[----:B---3--:R-:W-:Y:S01]  /*18980*/  SHF.L.U32 R5, R4, 0x10, RZ ;  /* 0x0000001004057819 */ /* 0x008fe200000006ff */
[----:B----4-:R-:W-:Y:S02]  /*18990*/  IMAD.U32 R3, R0, 0x10000, RZ ;  /* 0x0001000000037824 */ /* 0x010fe400078e00ff */
[----:B-----5:R-:W-:Y:S02]  /*189a0*/  IMAD.U32 R14, R14, 0x10000, RZ ;  /* 0x000100000e0e7824 */ /* 0x020fe400078e00ff */
[----:B------:R-:W-:Y:S01]  /*189b0*/  FADD.FTZ R24, R24, R3 ;  /* 0x0000000318187221 */ /* 0x000fe20000010000 */
[----:B------:R-:W-:Y:S01]  /*189c0*/  FADD.FTZ R25, R25, R2 ;  /* 0x0000000219197221 */ /* 0x000fe20000010000 */
[----:B------:R-:W-:Y:S01]  /*189d0*/  FADD.FTZ R26, R26, R5 ;  /* 0x000000051a1a7221 */ /* 0x000fe20000010000 */
[----:B------:R-:W-:-:S07]  /*189e0*/  FADD.FTZ R27, R27, R14 ;  /* 0x0000000e1b1b7221 */ /* 0x000fce0000010000 */
.L_x_3412:
        /* <DEDUP_REMOVED lines=24> */
.L_x_3414:
        /* <DEDUP_REMOVED lines=25> */
.L_x_3415:
        /* <DEDUP_REMOVED lines=25> */
.L_x_3416:
        /* <DEDUP_REMOVED lines=25> */
.L_x_3417:
[----:B------:R-:W-:Y:S02]  /*19020*/  ULDC.64 UR4, c[0x0][0x5f0] ;  /* 0x00017c0000047ab9 */ /* 0x000fe40000000a00 */
[----:B------:R-:W-:-:S04]  /*19030*/  IADD3 R16, P0, R16, UR4, RZ ;  /* 0x0000000410107c10 */ /* 0x000fc8000ff1e0ff */
[----:B------:R-:W-:-:S05]  /*19040*/  IADD3.X R17, RZ, UR5, RZ, P0, !PT ;  /* 0x00000005ff117c10 */ /* 0x000fca00087fe4ff */
[----:B------:R-:W-:Y:S01]  /*19050*/  STG.E.U16 desc[UR60][R16.64], R27 ;  /* 0x0000001b10007986 */ /* 0x000fe2000c10153c */
[----:B------:R-:W-:Y:S05]  /*19060*/  EXIT ;  /* 0x000000000000794d */ /* 0x000fea0003800000 */
.L_x_3413:
[----:B------:R-:W-:Y:S02]  /*19070*/  F2FP.BF16.F32.PACK_AB R24, R25, R24 ;  /* 0x000000181918723e */ /* 0x000fe400000010ff */
        /* <DEDUP_REMOVED lines=8> */
        .weak           $__internal_4_$__cuda_sm20_div_u64
        .type           $__internal_4_$__cuda_sm20_div_u64,@function
        .size           $__internal_4_$__cuda_sm20_div_u64,($__internal_5_$__cuda_sm20_rem_u64 - $__internal_4_$__cuda_sm20_div_u64)
$__internal_4_$__cuda_sm20_div_u64:
[----:B------:R-:W-:Y:S01]  /*19100*/  MOV R34, R0 ;  /* 0x0000000000227202 */ /* 0x000fe20000000f00 */
[----:B------:R-:W-:-:S04]  /*19110*/  IMAD.MOV.U32 R35, RZ, RZ, R3 ;  /* 0x000000ffff237224 */ /* 0x000fc800078e0003 */
[----:B------:R-:W0:Y:S08]  /*19120*/  I2F.U64.RP R21, R34 ;  /* 0x0000002200157312 */ /* 0x000e300000309000 */
[----:B0-----:R-:W0:Y:S02]  /*19130*/  MUFU.RCP R21, R21 ;  /* 0x0000001500157308 */ /* 0x001e240000001000 */
[----:B0-----:R-:W-:-:S06]  /*19140*/  IADD3 R30, R21, 0x1ffffffe, RZ ;  /* 0x1ffffffe151e7810 */ /* 0x001fcc0007ffe0ff */
[----:B------:R-:W0:Y:S02]  /*19150*/  F2I.U64.TRUNC R30, R30 ;  /* 0x0000001e001e7311 */ /* 0x000e24000020d800 */
[----:B0-----:R-:W-:-:S04]  /*19160*/  IMAD.WIDE.U32 R32, R30, R0, RZ ;  /* 0x000000001e207225 */ /* 0x001fc800078e00ff */
[C---:B------:R-:W-:Y:S01]  /*19170*/  IMAD R29, R30.reuse, R3, R33 ;  /* 0x000000031e1d7224 */ /* 0x040fe200078e0221 */
[----:B------:R-:W-:Y:S01]  /*19180*/  IADD3 R37, P0, RZ, -R32, RZ ;  /* 0x80000020ff257210 */ /* 0x000fe20007f1e0ff */
[----:B------:R-:W-:Y:S02]  /*19190*/  IMAD.MOV.U32 R33, RZ, RZ, R30 ;  /* 0x000000ffff217224 */ /* 0x000fe400078e001e */
[----:B------:R-:W-:Y:S02]  /*191a0*/  IMAD R29, R31, R0, R29 ;  /* 0x000000001f1d7224 */ /* 0x000fe400078e021d */
[----:B------:R-:W-:-:S03]  /*191b0*/  IMAD.HI.U32 R32, R30, R37, RZ ;  /* 0x000000251e207227 */ /* 0x000fc600078e00ff */
[----:B------:R-:W-:-:S05]  /*191c0*/  IADD3.X R29, RZ, ~R29, RZ, P0, !PT ;  /* 0x8000001dff1d7210 */ /* 0x000fca00007fe4ff */
        /* <DEDUP_REMOVED lines=15> */
[----:B------:R-:W-:Y:S01]  /*192c0*/  IMAD.HI.U32 R29, P1, R21, R31, R32 ;  /* 0x0000001f151d7227 */ /* 0x000fe20007820020 */
[----:B------:R-:W-:-:S03]  /*192d0*/  HFMA2.MMA R31, -RZ, RZ, 0, 0 ;  /* 0x00000000ff1f7435 */ /* 0x000fc600000001ff */
        /* <DEDUP_REMOVED lines=16> */
[----:B------:R-:W-:-:S05]  /*193e0*/  IMAD R14, R21, R0, R31 ;  /* 0x00000000150e7224 */ /* 0x000fca00078e021f */
[----:B------:R-:W-:Y:S02]  /*193f0*/  IADD3.X R34, ~R14, R15, RZ, P1, !PT ;  /* 0x0000000f0e227210 */ /* 0x000fe40000ffe5ff */
[----:B------:R-:W-:Y:S02]  /*19400*/  IADD3 R14, P1, R29, 0x1, RZ ;  /* 0x000000011d0e7810 */ /* 0x000fe40007f3e0ff */
[----:B------:R-:W-:Y:S02]  /*19410*/  IADD3 R15, P3, -R0, R33, RZ ;  /* 0x00000021000f7210 */ /* 0x000fe40007f7e1ff */
[----:B------:R-:W-:Y:S01]  /*19420*/  ISETP.GE.U32.AND.EX P0, PT, R34, R3, PT, P0 ;  /* 0x000000032200720c */ /* 0x000fe20003f06100 */
[----:B------:R-:W-:Y:S01]  /*19430*/  IMAD.X R30, RZ, RZ, R21, P1 ;  /* 0x000000ffff1e7224 */ /* 0x000fe200008e0615 */
[----:B------:R-:W-:Y:S02]  /*19440*/  IADD3.X R32, ~R3, R34, RZ, P3, !PT ;  /* 0x0000002203207210 */ /* 0x000fe40001ffe5ff */
[----:B------:R-:W-:-:S02]  /*19450*/  SEL R15, R15, R33, P0 ;  /* 0x000000210f0f7207 */ /* 0x000fc40000000000 */
[----:B------:R-:W-:Y:S02]  /*19460*/  SEL R29, R14, R29, P0 ;  /* 0x0000001d0e1d7207 */ /* 0x000fe40000000000 */
[----:B------:R-:W-:Y:S02]  /*19470*/  SEL R32, R32, R34, P0 ;  /* 0x0000002220207207 */ /* 0x000fe40000000000 */
[----:B------:R-:W-:Y:S02]  /*19480*/  SEL R30, R30, R21, P0 ;  /* 0x000000151e1e7207 */ /* 0x000fe40000000000 */
[----:B------:R-:W-:Y:S02]  /*19490*/  ISETP.GE.U32.AND P0, PT, R15, R0, PT ;  /* 0x000000000f00720c */ /* 0x000fe40003f06070 */
[----:B------:R-:W-:Y:S02]  /*194a0*/  IADD3 R14, P3, R29, 0x1, RZ ;  /* 0x000000011d0e7810 */ /* 0x000fe40007f7e0ff */
[----:B------:R-:W-:-:S02]  /*194b0*/  ISETP.NE.U32.AND P1, PT, R0, RZ, PT ;  /* 0x000000ff0000720c */ /* 0x000fc40003f25070 */
[----:B------:R-:W-:Y:S02]  /*194c0*/  ISETP.GE.U32.AND.EX P0, PT, R32, R3, PT, P0 ;  /* 0x000000032000720c */ /* 0x000fe40003f06100 */
[-C--:B------:R-:W-:Y:S02]  /*194d0*/  IADD3.X R15, RZ, R30.reuse, RZ, P3, !PT ;  /* 0x0000001eff0f7210 */ /* 0x080fe40001ffe4ff */
[----:B------:R-:W-:Y:S02]  /*194e0*/  MOV R21, 0x0 ;  /* 0x0000000000157802 */ /* 0x000fe40000000f00 */
[----:B------:R-:W-:Y:S02]  /*194f0*/  ISETP.NE.AND.EX P1, PT, R3, RZ, PT, P1 ;  /* 0x000000ff0300720c */ /* 0x000fe40003f25310 */
[----:B------:R-:W-:Y:S02]  /*19500*/  SEL R14, R14, R29, P0 ;  /* 0x0000001d0e0e7207 */ /* 0x000fe40000000000 */
[----:B------:R-:W-:-:S02]  /*19510*/  SEL R15, R15, R30, P0 ;  /* 0x0000001e0f0f7207 */ /* 0x000fc40000000000 */
[----:B------:R-:W-:Y:S02]  /*19520*/  SEL R14, R14, 0xffffffff, P1 ;  /* 0xffffffff0e0e7807 */ /* 0x000fe40000800000 */
[----:B------:R-:W-:Y:S01]  /*19530*/  SEL R15, R15, 0xffffffff, P1 ;  /* 0xffffffff0f0f7807 */ /* 0x000fe20000800000 */
[----:B------:R-:W-:Y:S06]  /*19540*/  RET.REL.NODEC R20 `(_ZN2at6native13reduce_kernelILi128ELi4ENS0_8ReduceOpIN3c108BFloat16ENS0_7MeanOpsIS4_ffS4_EEjS4_Li4ELi8EEEEEvT1_) ;  /* 0xfffffe6814ac7950 */ /* 0x000fec0003c3ffff */
        .weak           $__internal_5_$__cuda_sm20_rem_u64
        .type           $__internal_5_$__cuda_sm20_rem_u64,@function
        .size           $__internal_5_$__cuda_sm20_rem_u64,(.L_x_8188 - $__internal_5_$__cuda_sm20_rem_u64)
$__internal_5_$__cuda_sm20_rem_u64:
[----:B------:R-:W-:Y:S01]  /*19550*/  IMAD.MOV.U32 R34, RZ, RZ, R4 ;  /* 0x000000ffff227224 */ /* 0x000fe200078e0004 */
[----:B------:R-:W-:-:S04]  /*19560*/  MOV R35, R15 ;  /* 0x0000000f00237202 */ /* 0x000fc80000000f00 */
[----:B------:R-:W0:Y:S08]  /*19570*/  I2F.U64.RP R21, R34 ;  /* 0x0000002200157312 */ /* 0x000e300000309000 */
[----:B0-----:R-:W0:Y:S02]  /*19580*/  MUFU.RCP R21, R21 ;  /* 0x0000001500157308 */ /* 0x001e240000001000 */
[----:B0-----:R-:W-:-:S06]  /*19590*/  IADD3 R30, R21, 0x1ffffffe, RZ ;  /* 0x1ffffffe151e7810 */ /* 0x001fcc0007ffe0ff */
[----:B------:R-:W0:Y:S02]  /*195a0*/  F2I.U64.TRUNC R30, R30 ;  /* 0x0000001e001e7311 */ /* 0x000e24000020d800 */
[----:B0-----:R-:W-:-:S04]  /*195b0*/  IMAD.WIDE.U32 R32, R30, R4, RZ ;  /* 0x000000041e207225 */ /* 0x001fc800078e00ff */
[C---:B------:R-:W-:Y:S01]  /*195c0*/  IMAD R29, R30.reuse, R15, R33 ;  /* 0x0000000f1e1d7224 */ /* 0x040fe200078e0221 */
[----:B------:R-:W-:Y:S02]  /*195d0*/  IADD3 R37, P0, RZ, -R32, RZ ;  /* 0x80000020ff257210 */ /* 0x000fe40007f1e0ff */
[----:B------:R-:W-:Y:S01]  /*195e0*/  MOV R33, R30 ;  /* 0x0000001e00217202 */ /* 0x000fe20000000f00 */
        /* <DEDUP_REMOVED lines=14> */
[----:B------:R-:W-:-:S04]  /*196d0*/  IMAD.HI.U32 R32, R33, R31, RZ ;  /* 0x0000001f21207227 */ /* 0x000fc800078e00ff */
[----:B------:R-:W-:-:S04]  /*196e0*/  IMAD.X R30, RZ, RZ, ~R29, P0 ;  /* 0x000000ffff1e7224 */ /* 0x000fc800000e0e1d */
[----:B------:R-:W-:-:S04]  /*196f0*/  IMAD.WIDE.U32 R32, P0, R33, R30, R32 ;  /* 0x0000001e21207225 */ /* 0x000fc80007800020 */
[C---:B------:R-:W-:Y:S02]  /*19700*/  IMAD R34, R21.reuse, R30, RZ ;  /* 0x0000001e15227224 */ /* 0x040fe400078e02ff */
[----:B------:R-:W-:Y:S01]  /*19710*/  IMAD.HI.U32 R29, P1, R21, R31, R32 ;  /* 0x0000001f151d7227 */ /* 0x000fe20007820020 */
[----:B------:R-:W-:-:S03]  /*19720*/  HFMA2.MMA R31, -RZ, RZ, 0, 0 ;  /* 0x00000000ff1f7435 */ /* 0x000fc600000001ff */
        /* <DEDUP_REMOVED lines=34> */
[----:B------:R-:W-:Y:S06]  /*19950*/  RET.REL.NODEC R14 `(_ZN2at6native13reduce_kernelILi128ELi4ENS0_8ReduceOpIN3c108BFloat16ENS0_7MeanOpsIS4_ffS4_EEjS4_Li4ELi8EEEEEvT1_) ;  /* 0xfffffe640ea87950 */ /* 0x000fec0003c3ffff */
.L_x_3418:
        /* <DEDUP_REMOVED lines=10> */
.L_x_8188:


//--------------------- .text._ZN2at6native13reduce_kernelILi512ELi1ENS0_8ReduceOpIN3c104HalfENS0_7MeanOpsIS4_fffEEjfLi4ELi8EEEEEvT1_ --------------------------
	.section	.text._ZN2at6native13reduce_kernelILi512ELi1ENS0_8ReduceOpIN3c104HalfENS0_7MeanOpsIS4_fffEEjfLi4ELi8EEEEEvT1_,"ax",@progbits
	.align	128
        .global         _ZN2at6native13reduce_kernelILi512ELi1ENS0_8ReduceOpIN3c104HalfENS0_7MeanOpsIS4_fffEEjfLi4ELi8EEEEEvT1_
        .type           _ZN2at6native13reduce_kernelILi512ELi1ENS0_8ReduceOpIN3c104HalfENS0_7MeanOpsIS4_fffEEjfLi4ELi8EEEEEvT1_,@function
        .size           _ZN2at6native13reduce_kernelILi512ELi1ENS0_8ReduceOpIN3c104HalfENS0_7MeanOpsIS4_fffEEjfLi4ELi8EEEEEvT1_,(.L_x_8270 - _ZN2at6native13reduce_kernelILi512ELi1ENS0_8ReduceOpIN3c104HalfENS0_7MeanOpsIS4_fffEEjfLi4ELi8EEEEEvT1_)
        .other          _ZN2at6native13reduce_kernelILi512ELi1ENS0_8ReduceOpIN3c104HalfENS0_7MeanOpsIS4_fffEEjfLi4ELi8EEEEEvT1_,@"STO_CUDA_ENTRY STV_DEFAULT"
_ZN2at6native13reduce_kernelILi512ELi1ENS0_8ReduceOpIN3c104HalfENS0_7MeanOpsIS4_fffEEjfLi4ELi8EEEEEvT1_:
.text._ZN2at6native13reduce_kernelILi512ELi1ENS0_8ReduceOpIN3c104HalfENS0_7MeanOpsIS4_fffEEjfLi4ELi8EEEEEvT1_:
        /* <DEDUP_REMOVED lines=287> */
.L_x_3419:
        /* <DEDUP_REMOVED lines=50> */
.L_x_3428:
[----:B------:R-:W-:Y:S05]  /*1510*/  BSYNC B3 ;  /* 0x0000000000037941 */ /* 0x000fea0003800000 */
.L_x_3427:
        /* <DEDUP_REMOVED lines=9> */
[----:B--2---:R-:W-:-:S05]  /*15b0*/  HADD2.F32 R9, -RZ, R6.H0_H0 ;  /* 0x20000006ff097230 */ /* 0x004fca0000004100 */
[----:B------:R-:W-:-:S07]  /*15c0*/  FADD.FTZ R9, R9, UR4 ;  /* 0x0000000409097e21 */ /* 0x000fce0008010000 */
.L_x_3426:
[----:B------:R-:W-:Y:S05]  /*15d0*/  BSYNC B2 ;  /* 0x0000000000027941 */ /* 0x000fea0003800000 */
.L_x_3425:
[C---:B------:R-:W-:Y:S02]  /*15e0*/  IADD3 R7, P0, -R11.reuse, 0x8, RZ ;  /* 0x000000080b077810 */ /* 0x040fe40007f1e1ff */
[----:B------:R-:W-:Y:S02]  /*15f0*/  IADD3 R10, R11, -0x8, R2 ;  /* 0xfffffff80b0a7810 */ /* 0x000fe40007ffe002 */
[----:B------:R-:W-:Y:S01]  /*1600*/  LEA R12, P1, R7, R12, 0x1 ;  /* 0x0000000c070c7211 */ /* 0x000fe200078208ff */
[----:B------:R-:W-:-:S05]  /*1610*/  IMAD.X R4, RZ, RZ, -0x1, P0 ;  /* 0xffffffffff047424 */ /* 0x000fca00000e06ff */
[----:B------:R-:W-:-:S07]  /*1620*/  LEA.HI.X R13, R7, R13, R4, 0x1, P1 ;  /* 0x0000000d070d7211 */ /* 0x000fce00008f0c04 */
.L_x_3424:
[----:B------:R-:W-:Y:S05]  /*1630*/  BSYNC B1 ;  /* 0x0000000000017941 */ /* 0x000fea0003800000 */
.L_x_3423:
        /* <DEDUP_REMOVED lines=8> */
[----:B------:R-:W-:-:S02]  /*16c0*/  MOV R18, R16 ;  /* 0x0000001000127202 */ /* 0x000fc40000000f00 */
[-C--:B------:R-:W-:Y:S02]  /*16d0*/  MOV R19, R16.reuse ;  /* 0x0000001000137202 */ /* 0x080fe40000000f00 */
[----:B------:R-:W-:-:S03]  /*16e0*/  MOV R2, R16 ;  /* 0x0000001000027202 */ /* 0x000fc60000000f00 */
[----:B------:R-:W-:Y:S05]  /*16f0*/  @P0 BRA `(.L_x_3430) ;  /* 0x0000000000740947 */ /* 0x000fea0003800000 */
[----:B------:R-:W-:Y:S01]  /*1700*/  MOV R21, R5 ;  /* 0x0000000500157202 */ /* 0x000fe20000000f00 */
[--C-:B------:R-:W-:Y:S01]  /*1710*/  IMAD.MOV.U32 R17, RZ, RZ, R16.reuse ;  /* 0x000000ffff117224 */ /* 0x100fe200078e0010 */
[-C--:B------:R-:W-:Y:S01]  /*1720*/  MOV R18, R16.reuse ;  /* 0x0000001000127202 */ /* 0x080fe20000000f00 */
[----:B------:R-:W-:Y:S01]  /*1730*/  IMAD.MOV.U32 R20, RZ, RZ, R16 ;  /* 0x000000ffff147224 */ /* 0x000fe200078e0010 */
[-C--:B------:R-:W-:Y:S02]  /*1740*/  MOV R19, R16.reuse ;  /* 0x0000001000137202 */ /* 0x080fe40000000f00 */
[----:B------:R-:W-:-:S07]  /*1750*/  MOV R2, R16 ;  /* 0x0000001000027202 */ /* 0x000fce0000000f00 */
.L_x_3431:
[----:B------:R-:W-:Y:S01]  /*1760*/  IMAD.WIDE.U32 R4, R21, 0x10, R12 ;  /* 0x0000001015047825 */ /* 0x000fe200078e000c */
[----:B------:R-:W-:-:S05]  /*1770*/  ULDC UR4, c[0x0][0x224] ;  /* 0x0000890000047ab9 */ /* 0x000fca0000000800 */
[----:B------:R-:W2:Y:S01]  /*1780*/  LDG.E.128 R4, desc[UR36][R4.64] ;  /* 0x0000002404047981 */ /* 0x000ea2000c1e1d00 */
[----:B------:R-:W-:-:S04]  /*1790*/  IADD3 R21, R21, UR4, RZ ;  /* 0x0000000415157c10 */ /* 0x000fc8000fffe0ff */
[----:B------:R-:W-:-:S04]  /*17a0*/  LEA R25, R21, 0x7, 0x3 ;  /* 0x0000000715197811 */ /* 0x000fc800078e18ff */
[----:B------:R-:W-:Y:S01]  /*17b0*/  ISETP.GE.U32.AND P0, PT, R25, R10, PT ;  /* 0x0000000a1900720c */ /* 0x000fe20003f06070 */
[--C-:B--2---:R-:W-:Y:S02]  /*17c0*/  HADD2.F32 R22, -RZ, R4.reuse.H0_H0 ;  /* 0x20000004ff167230 */ /* 0x104fe40000004100 */
[----:B------:R-:W-:Y:S02]  /*17d0*/  HADD2.F32 R23, -RZ, R4.H1_H1 ;  /* 0x30000004ff177230 */ /* 0x000fe40000004100 */
[--C-:B------:R-:W-:Y:S02]  /*17e0*/  HADD2.F32 R24, -RZ, R6.reuse.H0_H0 ;  /* 0x20000006ff187230 */ /* 0x100fe40000004100 */
[----:B------:R-:W-:Y:S01]  /*17f0*/  FADD.FTZ R9, R22, R9 ;  /* 0x0000000916097221 */ /* 0x000fe20000010000 */
[----:B------:R-:W-:Y:S02]  /*1800*/  HADD2.F32 R29, -RZ, R6.H1_H1 ;  /* 0x30000006ff1d7230 */ /* 0x000fe40000004100 */
[----:B------:R-:W-:Y:S01]  /*1810*/  FADD.FTZ R16, R23, R16 ;  /* 0x0000001017107221 */ /* 0x000fe20000010000 */
[----:B------:R-:W-:-:S02]  /*1820*/  HADD2.F32 R25, -RZ, R5.H0_H0 ;  /* 0x20000005ff197230 */ /* 0x000fc40000004100 */
[----:B------:R-:W-:Y:S01]  /*1830*/  FADD.FTZ R19, R24, R19 ;  /* 0x0000001318137221 */ /* 0x000fe20000010000 */
[----:B------:R-:W-:Y:S02]  /*1840*/  HADD2.F32 R27, -RZ, R5.H1_H1 ;  /* 0x30000005ff1b7230 */ /* 0x000fe40000004100 */
[----:B------:R-:W-:Y:S01]  /*1850*/  FADD.FTZ R18, R29, R18 ;  /* 0x000000121d127221 */ /* 0x000fe20000010000 */
[--C-:B------:R-:W-:Y:S02]  /*1860*/  HADD2.F32 R6, -RZ, R7.reuse.H0_H0 ;  /* 0x20000007ff067230 */ /* 0x100fe40000004100 */
[----:B------:R-:W-:Y:S01]  /*1870*/  FADD.FTZ R2, R25, R2 ;  /* 0x0000000219027221 */ /* 0x000fe20000010000 */
[----:B------:R-:W-:Y:S02]  /*1880*/  HADD2.F32 R4, -RZ, R7.H1_H1 ;  /* 0x30000007ff047230 */ /* 0x000fe40000004100 */
[----:B------:R-:W-:Y:S01]  /*1890*/  FADD.FTZ R20, R27, R20 ;  /* 0x000000141b147221 */ /* 0x000fe20000010000 */
[----:B------:R-:W-:-:S02]  /*18a0*/  FADD.FTZ R17, R6, R17 ;  /* 0x0000001106117221 */ /* 0x000fc40000010000 */
[----:B------:R-:W-:Y:S01]  /*18b0*/  FADD.FTZ R11, R4, R11 ;  /* 0x0000000b040b7221 */ /* 0x000fe20000010000 */
[----:B------:R-:W-:Y:S06]  /*18c0*/  @!P0 BRA `(.L_x_3431) ;  /* 0xfffffffc00a48947 */ /* 0x000fec000383ffff */
.L_x_3430:
[----:B------:R-:W-:Y:S05]  /*18d0*/  BSYNC B1 ;  /* 0x0000000000017941 */ /* 0x000fea0003800000 */
.L_x_3429:
        /* <DEDUP_REMOVED lines=8> */
.L_x_3433:
[----:B------:R-:W-:Y:S05]  /*1960*/  BSYNC B1 ;  /* 0x0000000000017941 */ /* 0x000fea0003800000 */
.L_x_3432:
        /* <DEDUP_REMOVED lines=10> */
[----:B--2---:R-:W-:-:S05]  /*1a10*/  HADD2.F32 R4, -RZ, R12.H0_H0 ;  /* 0x2000000cff047230 */ /* 0x004fca0000004100 */
[----:B------:R-:W-:-:S07]  /*1a20*/  FADD.FTZ R9, R9, R4 ;  /* 0x0000000409097221 */ /* 0x000fce0000010000 */
.L_x_3435:
[----:B------:R-:W-:Y:S05]  /*1a30*/  BSYNC B1 ;  /* 0x0000000000017941 */ /* 0x000fea0003800000 */
.L_x_3434:
        /* <DEDUP_REMOVED lines=8> */
.L_x_3422:
        /* <DEDUP_REMOVED lines=15> */
[-C--:B------:R-:W-:Y:S02]  /*1bb0*/  MOV R7, R8.reuse ;  /* 0x0000000800077202 */ /* 0x080fe40000000f00 */
[----:B------:R-:W-:-:S09]  /*1bc0*/  MOV R9, R8 ;  /* 0x0000000800097202 */ /* 0x000fd20000000f00 */
[----:B------:R-:W-:Y:S05]  /*1bd0*/  @P0 BRA `(.L_x_3439) ;  /* 0x0000004000bc0947 */ /* 0x000fea0003800000 */
[----:B------:R-:W0:Y:S01]  /*1be0*/  LDC.64 R16, c[0x0][0x258] ;  /* 0x00009600ff107b82 */ /* 0x000e220000000a00 */
[----:B------:R-:W-:Y:S01]  /*1bf0*/  BSSY B2, `(.L_x_3440) ;  /* 0x000042c000027945 */ /* 0x000fe20003800000 */
[----:B------:R-:W-:Y:S01]  /*1c00*/  ISETP.NE.AND P0, PT, R10, RZ, PT ;  /* 0x000000ff0a00720c */ /* 0x000fe20003f05270 */
[----:B------:R-:W-:Y:S01]  /*1c10*/  IMAD.MOV.U32 R7, RZ, RZ, R8 ;  /* 0x000000ffff077224 */ /* 0x000fe200078e0008 */
[----:B------:R-:W-:-:S11]  /*1c20*/  MOV R9, R8 ;  /* 0x0000000800097202 */ /* 0x000fd60000000f00 */
.L_x_3445:
        /* <DEDUP_REMOVED lines=274> */
[----:B------:R-:W-:Y:S02]  /*2d50*/  SHF.R.U32.HI R19, RZ, UR24, R18 ;  /* 0x00000018ff137c19 */ /* 0x000fe40008011612 */
[----:B------:R-:W-:-:S03]  /*2d60*/  @P1 MOV R18, RZ ;  /* 0x000000ff00121202 */ /* 0x000fc60000000f00 */
[----:B------:R-:W-:Y:S01]  /*2d70*/  IMAD.MOV R11, RZ, RZ, -R19 ;  /* 0x000000ffff0b7224 */ /* 0x000fe200078e0a13 */
[----:B------:R-:W1:Y:S03]  /*2d80*/  @P1 LDC R23, c[0x0][0x37c] ;  /* 0x0000df00ff171b82 */ /* 0x000e660000000800 */
[----:B------:R-:W-:-:S04]  /*2d90*/  IMAD R11, R11, UR38, R4 ;  /* 0x000000260b0b7c24 */ /* 0x000fc8000f8e0204 */
[----:B------:R-:W-:Y:S01]  /*2da0*/  IMAD R10, R11, UR25, R10 ;  /* 0x000000190b0a7c24 */ /* 0x000fe2000f8e020a */
[----:B------:R-:W2:Y:S01]  /*2db0*/  @P1 LDC R4, c[0x0][0x3e8] ;  /* 0x0000fa00ff041b82 */ /* 0x000ea20000000800 */
[----:B0-----:R-:W-:-:S05]  /*2dc0*/  @P1 IMAD.HI.U32 R20, R19, R20, R18 ;  /* 0x0000001413141227 */ /* 0x001fca00078e0012 */
[----:B------:R-:W-:-:S04]  /*2dd0*/  @P1 SHF.R.U32.HI R20, RZ, R21, R20 ;  /* 0x00000015ff141219 */ /* 0x000fc80000011614 */
[----:B------:R-:W-:-:S05]  /*2de0*/  @P1 IADD3 R18, -R20, RZ, RZ ;  /* 0x000000ff14121210 */ /* 0x000fca0007ffe1ff */
[----:B-1----:R-:W-:-:S04]  /*2df0*/  @P1 IMAD R19, R18, R23, R19 ;  /* 0x0000001712131224 */ /* 0x002fc800078e0213 */
[----:B--2---:R-:W-:-:S07]  /*2e00*/  @P1 IMAD R10, R19, R4, R10 ;  /* 0x00000004130a1224 */ /* 0x004fce00078e020a */
.L_x_3441:
[----:B------:R-:W-:Y:S01]  /*2e10*/  LOP3.LUT R11, R10, 0xfffffffe, RZ, 0xc0, !PT ;  /* 0xfffffffe0a0b7812 */ /* 0x000fe200078ec0ff */
[----:B------:R-:W-:Y:S02]  /*2e20*/  ULDC UR38, c[0x0][0x224] ;  /* 0x0000890000267ab9 */ /* 0x000fe40000000800 */
[----:B------:R-:W-:Y:S01]  /*2e30*/  IMAD.U32 R4, RZ, RZ, UR38 ;  /* 0x00000026ff047e24 */ /* 0x000fe2000f8e00ff */
[----:B------:R-:W-:-:S04]  /*2e40*/  IADD3 R10, P1, R12, R11, RZ ;  /* 0x0000000b0c0a7210 */ /* 0x000fc80007f3e0ff */
[----:B------:R-:W-:-:S06]  /*2e50*/  IADD3.X R11, RZ, R13, RZ, P1, !PT ;  /* 0x0000000dff0b7210 */ /* 0x000fcc0000ffe4ff */
[----:B------:R1:W5:Y:S01]  /*2e60*/  LDG.E.U16 R11, desc[UR36][R10.64] ;  /* 0x000000240a0b7981 */ /* 0x000362000c1e1500 */
        /* <DEDUP_REMOVED lines=248> */
.L_x_3442:
[----:B------:R-:W-:-:S04]  /*3df0*/  LOP3.LUT R21, R2, 0xfffffffe, RZ, 0xc0, !PT ;  /* 0xfffffffe02157812 */ /* 0x000fc800078ec0ff */
[----:B------:R-:W-:-:S04]  /*3e00*/  IADD3 R20, P1, R12, R21, RZ ;  /* 0x000000150c147210 */ /* 0x000fc80007f3e0ff */
[----:B------:R-:W-:-:S05]  /*3e10*/  IADD3.X R21, RZ, R13, RZ, P1, !PT ;  /* 0x0000000dff157210 */ /* 0x000fca0000ffe4ff */
[----:B------:R2:W5:Y:S01]  /*3e20*/  LDG.E.U16 R20, desc[UR36][R20.64] ;  /* 0x0000002414147981 */ /* 0x000562000c1e1500 */
[----:B------:R-:W-:Y:S01]  /*3e30*/  HFMA2.MMA R2, -RZ, RZ, 0, 0 ;  /* 0x00000000ff027435 */ /* 0x000fe200000001ff */
[----:B------:R-:W-:Y:S01]  /*3e40*/  IMAD.IADD R5, R5, 0x1, R4 ;  /* 0x0000000105057824 */ /* 0x000fe200078e0204 */
[----:B-1----:R-:W-:Y:S01]  /*3e50*/  MOV R10, RZ ;  /* 0x000000ff000a7202 */ /* 0x002fe20000000f00 */
[----:B------:R-:W-:Y:S08]  /*3e60*/  @!P0 BRA `(.L_x_3443) ;  /* 0x0000000c00d88947 */ /* 0x000ff00003800000 */
        /* <DEDUP_REMOVED lines=246> */
.L_x_3443:
        /* <DEDUP_REMOVED lines=252> */
.L_x_3444:
[----:B-1----:R-:W-:Y:S01]  /*5d90*/  LOP3.LUT R19, R2, 0xfffffffe, RZ, 0xc0, !PT ;  /* 0xfffffffe02137812 */ /* 0x002fe200078ec0ff */
[----:B------:R-:W-:-:S03]  /*5da0*/  ULDC UR4, c[0x0][0x21c] ;  /* 0x0000870000047ab9 */ /* 0x000fc60000000800 */
[----:B------:R-:W-:-:S05]  /*5db0*/  IADD3 R18, P1, R12, R19, RZ ;  /* 0x000000130c127210 */ /* 0x000fca0007f3e0ff */
[----:B------:R-:W-:-:S05]  /*5dc0*/  IMAD.X R19, RZ, RZ, R13, P1 ;  /* 0x000000ffff137224 */ /* 0x000fca00008e060d */
[----:B------:R-:W3:Y:S01]  /*5dd0*/  LDG.E.U16 R18, desc[UR36][R18.64] ;  /* 0x0000002412127981 */ /* 0x000ee2000c1e1500 */
[----:B------:R-:W-:Y:S01]  /*5de0*/  IADD3 R5, R5, R4, RZ ;  /* 0x0000000405057210 */ /* 0x000fe20007ffe0ff */
[----:B--2--5:R-:W-:Y:S01]  /*5df0*/  HADD2.F32 R21, -RZ, R11.H0_H0 ;  /* 0x2000000bff157230 */ /* 0x024fe20000004100 */
[----:B------:R-:W-:Y:S01]  /*5e00*/  MOV R2, UR4 ;  /* 0x0000000400027c02 */ /* 0x000fe20008000f00 */
[----:B------:R-:W-:Y:S02]  /*5e10*/  HADD2.F32 R22, -RZ, R20.H0_H0 ;  /* 0x20000014ff167230 */ /* 0x000fe40000004100 */
[----:B------:R-:W-:Y:S02]  /*5e20*/  IMAD R23, R4, 0x3, R5 ;  /* 0x0000000304177824 */ /* 0x000fe400078e0205 */
[----:B------:R-:W-:Y:S01]  /*5e30*/  FADD.FTZ R6, R21, R6 ;  /* 0x0000000615067221 */ /* 0x000fe20000010000 */
[----:B------:R-:W-:Y:S02]  /*5e40*/  FADD.FTZ R7, R22, R7 ;  /* 0x0000000716077221 */ /* 0x000fe40000010000 */
[----:B------:R-:W-:Y:S01]  /*5e50*/  ISETP.GE.U32.AND P1, PT, R23, R2, PT ;  /* 0x000000021700720c */ /* 0x000fe20003f26070 */
[----:B------:R-:W-:-:S05]  /*5e60*/  HADD2.F32 R23, -RZ, R10.H0_H0 ;  /* 0x2000000aff177230 */ /* 0x000fca0000004100 */
[----:B------:R-:W-:Y:S01]  /*5e70*/  FADD.FTZ R8, R23, R8 ;  /* 0x0000000817087221 */ /* 0x000fe20000010000 */
[----:B---3--:R-:W-:-:S05]  /*5e80*/  HADD2.F32 R24, -RZ, R18.H0_H0 ;  /* 0x20000012ff187230 */ /* 0x008fca0000004100 */
[----:B------:R-:W-:Y:S01]  /*5e90*/  FADD.FTZ R9, R24, R9 ;  /* 0x0000000918097221 */ /* 0x000fe20000010000 */
[----:B------:R-:W-:Y:S06]  /*5ea0*/  @!P1 BRA `(.L_x_3445) ;  /* 0xffffffbc00609947 */ /* 0x000fec000383ffff */
[----:B------:R-:W-:Y:S05]  /*5eb0*/  BSYNC B2 ;  /* 0x0000000000027941 */ /* 0x000fea0003800000 */
.L_x_3440:
[----:B------:R-:W-:-:S07]  /*5ec0*/  PRMT R22, R18, 0x7610, R22 ;  /* 0x0000761012167816 */ /* 0x000fce0000000016 */
.L_x_3439:
[----:B------:R-:W-:Y:S05]  /*5ed0*/  BSYNC B1 ;  /* 0x0000000000017941 */ /* 0x000fea0003800000 */
.L_x_3438:
        /* <DEDUP_REMOVED lines=280> */
.L_x_3448:
[----:B------:R-:W-:-:S04]  /*7060*/  LOP3.LUT R11, R11, 0xfffffffe, RZ, 0xc0, !PT ;  /* 0xfffffffe0b0b7812 */ /* 0x000fc800078ec0ff */
[----:B0-----:R-:W-:-:S04]  /*7070*/  IADD3 R16, P2, R12, R11, RZ ;  /* 0x0000000b0c107210 */ /* 0x001fc80007f5e0ff */
        /* <DEDUP_REMOVED lines=279> */
.L_x_3449:
        /* <DEDUP_REMOVED lines=281> */
.L_x_3450:
[----:B------:R-:W-:-:S04]  /*9380*/  LOP3.LUT R25, R10, 0xfffffffe, RZ, 0xc0, !PT ;  /* 0xfffffffe0a197812 */ /* 0x000fc800078ec0ff */
[----:B------:R-:W-:-:S04]  /*9390*/  IADD3 R24, P2, R12, R25, RZ ;  /* 0x000000190c187210 */ /* 0x000fc80007f5e0ff */
        /* <DEDUP_REMOVED lines=279> */
.L_x_3451:
[----:B------:R-:W-:-:S04]  /*a510*/  LOP3.LUT R23, R22, 0xfffffffe, RZ, 0xc0, !PT ;  /* 0xfffffffe16177812 */ /* 0x000fc800078ec0ff */
[----:B------:R-:W-:-:S04]  /*a520*/  IADD3 R22, P1, R12, R23, RZ ;  /* 0x000000170c167210 */ /* 0x000fc80007f3e0ff */
[----:B------:R-:W-:-:S05]  /*a530*/  IADD3.X R23, RZ, R13, RZ, P1, !PT ;  /* 0x0000000dff177210 */ /* 0x000fca0000ffe4ff */
[----:B------:R1:W5:Y:S04]  /*a540*/  LDG.E.U16 R22, desc[UR36][R22.64] ;  /* 0x0000002416167981 */ /* 0x000368000c1e1500 */
.L_x_3447:
[----:B------:R-:W-:Y:S05]  /*a550*/  BSYNC B1 ;  /* 0x0000000000017941 */ /* 0x000fea0003800000 */
.L_x_3446:
[----:B------:R-:W-:Y:S04]  /*a560*/  BSSY B1, `(.L_x_3452) ;  /* 0x0000012000017945 */ /* 0x000fe80003800000 */
[----:B------:R-:W-:Y:S05]  /*a570*/  @P0 BRA `(.L_x_3453) ;  /* 0x0000000000400947 */ /* 0x000fea0003800000 */
[----:B------:R-:W-:Y:S01]  /*a580*/  IADD3 R5, R5, R4, RZ ;  /* 0x0000000405057210 */ /* 0x000fe20007ffe0ff */
[----:B-----5:R-:W-:-:S03]  /*a590*/  HADD2.F32 R11, -RZ, R11.H0_H0 ;  /* 0x2000000bff0b7230 */ /* 0x020fc60000004100 */
[----:B------:R-:W-:Y:S02]  /*a5a0*/  ISETP.GE.U32.AND P0, PT, R5, R2, PT ;  /* 0x000000020500720c */ /* 0x000fe40003f06070 */
[----:B------:R-:W-:-:S11]  /*a5b0*/  FADD.FTZ R6, R6, R11 ;  /* 0x0000000b06067221 */ /* 0x000fd60000010000 */
[----:B------:R-:W-:Y:S05]  /*a5c0*/  @P0 BRA `(.L_x_3453) ;  /* 0x00000000002c0947 */ /* 0x000fea0003800000 */
[----:B------:R-:W-:Y:S02]  /*a5d0*/  IMAD.IADD R5, R5, 0x1, R4 ;  /* 0x0000000105057824 */ /* 0x000fe400078e0204 */
[----:B------:R-:W-:-:S03]  /*a5e0*/  HADD2.F32 R20, -RZ, R20.H0_H0 ;  /* 0x20000014ff147230 */ /* 0x000fc60000004100 */
[----:B------:R-:W-:Y:S02]  /*a5f0*/  ISETP.GE.U32.AND P0, PT, R5, R2, PT ;  /* 0x000000020500720c */ /* 0x000fe40003f06070 */
[----:B------:R-:W-:-:S11]  /*a600*/  FADD.FTZ R7, R7, R20 ;  /* 0x0000001407077221 */ /* 0x000fd60000010000 */
[----:B------:R-:W-:Y:S05]  /*a610*/  @P0 BRA `(.L_x_3453) ;  /* 0x0000000000180947 */ /* 0x000fea0003800000 */
[----:B------:R-:W-:-:S04]  /*a620*/  IADD3 R5, R5, R4, RZ ;  /* 0x0000000405057210 */ /* 0x000fc80007ffe0ff */
[----:B------:R-:W-:Y:S01]  /*a630*/  ISETP.GE.U32.AND P0, PT, R5, R2, PT ;  /* 0x000000020500720c */ /* 0x000fe20003f06070 */
[----:B------:R-:W-:-:S05]  /*a640*/  HADD2.F32 R5, -RZ, R10.H0_H0 ;  /* 0x2000000aff057230 */ /* 0x000fca0000004100 */
[----:B------:R-:W-:-:S07]  /*a650*/  FADD.FTZ R8, R8, R5 ;  /* 0x0000000508087221 */ /* 0x000fce0000010000 */
[----:B------:R-:W-:-:S05]  /*a660*/  @!P0 HADD2.F32 R22, -RZ, R22.H0_H0 ;  /* 0x20000016ff168230 */ /* 0x000fca0000004100 */
[----:B------:R-:W-:-:S07]  /*a670*/  @!P0 FADD.FTZ R9, R9, R22 ;  /* 0x0000001609098221 */ /* 0x000fce0000010000 */
.L_x_3453:
[----:B------:R-:W-:Y:S05]  /*a680*/  BSYNC B1 ;  /* 0x0000000000017941 */ /* 0x000fea0003800000 */
.L_x_3452:
[----:B------:R-:W-:-:S04]  /*a690*/  FADD.FTZ R7, R6, R7 ;  /* 0x0000000706077221 */ /* 0x000fc80000010000 */
[----:B------:R-:W-:-:S04]  /*a6a0*/  FADD.FTZ R8, R7, R8 ;  /* 0x0000000807087221 */ /* 0x000fc80000010000 */
[----:B------:R-:W-:Y:S01]  /*a6b0*/  FADD.FTZ R9, R8, R9 ;  /* 0x0000000908097221 */ /* 0x000fe20000010000 */
[----:B------:R-:W-:Y:S06]  /*a6c0*/  BRA `(.L_x_3421) ;  /* 0x0000000800b47947 */ /* 0x000fec0003800000 */
.L_x_3437:
        /* <DEDUP_REMOVED lines=10> */
.L_x_3457:
        /* <DEDUP_REMOVED lines=18> */
[----:B--2---:R-:W-:Y:S02]  /*a890*/  HADD2.F32 R23, -RZ, R8.H0_H0 ;  /* 0x20000008ff177230 */ /* 0x004fe40000004100 */
[----:B---3--:R-:W-:Y:S02]  /*a8a0*/  HADD2.F32 R24, -RZ, R11.H0_H0 ;  /* 0x2000000bff187230 */ /* 0x008fe40000004100 */
[----:B----4-:R-:W-:Y:S02]  /*a8b0*/  HADD2.F32 R25, -RZ, R17.H0_H0 ;  /* 0x20000011ff197230 */ /* 0x010fe40000004100 */
[----:B-----5:R-:W-:Y:S02]  /*a8c0*/  HADD2.F32 R26, -RZ, R18.H0_H0 ;  /* 0x20000012ff1a7230 */ /* 0x020fe40000004100 */
[----:B------:R-:W-:Y:S01]  /*a8d0*/  FADD.FTZ R6, R23, R6 ;  /* 0x0000000617067221 */ /* 0x000fe20000010000 */
[----:B------:R-:W-:Y:S01]  /*a8e0*/  FADD.FTZ R7, R24, R7 ;  /* 0x0000000718077221 */ /* 0x000fe20000010000 */
[----:B------:R-:W-:Y:S01]  /*a8f0*/  FADD.FTZ R20, R25, R20 ;  /* 0x0000001419147221 */ /* 0x000fe20000010000 */
[----:B------:R-:W-:Y:S01]  /*a900*/  FADD.FTZ R21, R26, R21 ;  /* 0x000000151a157221 */ /* 0x000fe20000010000 */
[----:B------:R-:W-:Y:S06]  /*a910*/  @!P0 BRA `(.L_x_3457) ;  /* 0xfffffffc00948947 */ /* 0x000fec000383ffff */
[----:B------:R-:W-:Y:S05]  /*a920*/  BSYNC B2 ;  /* 0x0000000000027941 */ /* 0x000fea0003800000 */
.L_x_3456:
[----:B------:R-:W-:Y:S02]  /*a930*/  PRMT R16, R11, 0x7610, R16 ;  /* 0x000076100b107816 */ /* 0x000fe40000000010 */
[----:B------:R-:W-:Y:S02]  /*a940*/  PRMT R10, R8, 0x7610, R10 ;  /* 0x00007610080a7816 */ /* 0x000fe4000000000a */
[----:B------:R-:W-:-:S07]  /*a950*/  PRMT R11, R18, 0x7610, R11 ;  /* 0x00007610120b7816 */ /* 0x000fce000000000b */
.L_x_3455:
[----:B------:R-:W-:Y:S05]  /*a960*/  BSYNC B1 ;  /* 0x0000000000017941 */ /* 0x000fea0003800000 */
.L_x_3454:
        /* <DEDUP_REMOVED lines=23> */
.L_x_3459:
[----:B------:R-:W-:Y:S05]  /*aae0*/  BSYNC B1 ;  /* 0x0000000000017941 */ /* 0x000fea0003800000 */
.L_x_3458:
[----:B------:R-:W-:Y:S04]  /*aaf0*/  BSSY B1, `(.L_x_3460) ;  /* 0x0000012000017945 */ /* 0x000fe80003800000 */
[----:B------:R-:W-:Y:S05]  /*ab00*/  @P1 BRA `(.L_x_3461) ;  /* 0x0000000000401947 */ /* 0x000fea0003800000 */
[----:B0-----:R-:W-:Y:S02]  /*ab10*/  IMAD.IADD R9, R5, 0x1, R4 ;  /* 0x0000000105097824 */ /* 0x001fe400078e0204 */
[----:B-----5:R-:W-:-:S03]  /*ab20*/  HADD2.F32 R5, -RZ, R10.H0_H0 ;  /* 0x2000000aff057230 */ /* 0x020fc60000004100 */
[----:B------:R-:W-:Y:S02]  /*ab30*/  ISETP.GE.U32.AND P0, PT, R9, R2, PT ;  /* 0x000000020900720c */ /* 0x000fe40003f06070 */
[----:B------:R-:W-:-:S11]  /*ab40*/  FADD.FTZ R6, R6, R5 ;  /* 0x0000000506067221 */ /* 0x000fd60000010000 */
[----:B------:R-:W-:Y:S05]  /*ab50*/  @P0 BRA `(.L_x_3461) ;  /* 0x00000000002c0947 */ /* 0x000fea0003800000 */
[----:B------:R-:W-:Y:S01]  /*ab60*/  IADD3 R5, R9, R4, RZ ;  /* 0x0000000409057210 */ /* 0x000fe20007ffe0ff */
[----:B------:R-:W-:-:S03]  /*ab70*/  HADD2.F32 R16, -RZ, R16.H0_H0 ;  /* 0x20000010ff107230 */ /* 0x000fc60000004100 */
[----:B------:R-:W-:Y:S02]  /*ab80*/  ISETP.GE.U32.AND P0, PT, R5, R2, PT ;  /* 0x000000020500720c */ /* 0x000fe40003f06070 */
[----:B------:R-:W-:-:S11]  /*ab90*/  FADD.FTZ R7, R7, R16 ;  /* 0x0000001007077221 */ /* 0x000fd60000010000 */
[----:B------:R-:W-:Y:S05]  /*aba0*/  @P0 BRA `(.L_x_3461) ;  /* 0x0000000000180947 */ /* 0x000fea0003800000 */
[----:B------:R-:W-:Y:S01]  /*abb0*/  IADD3 R5, R5, R4, RZ ;  /* 0x0000000405057210 */ /* 0x000fe20007ffe0ff */
[----:B------:R-:W-:-:S03]  /*abc0*/  HADD2.F32 R17, -RZ, R17.H0_H0 ;  /* 0x20000011ff117230 */ /* 0x000fc60000004100 */
[----:B------:R-:W-:Y:S02]  /*abd0*/  ISETP.GE.U32.AND P0, PT, R5, R2, PT ;  /* 0x000000020500720c */ /* 0x000fe40003f06070 */
[----:B------:R-:W-:-:S11]  /*abe0*/  FADD.FTZ R20, R20, R17 ;  /* 0x0000001114147221 */ /* 0x000fd60000010000 */
[----:B------:R-:W-:-:S05]  /*abf0*/  @!P0 HADD2.F32 R2, -RZ, R11.H0_H0 ;  /* 0x2000000bff028230 */ /* 0x000fca0000004100 */
[----:B------:R-:W-:-:S07]  /*ac00*/  @!P0 FADD.FTZ R21, R21, R2 ;  /* 0x0000000215158221 */ /* 0x000fce0000010000 */
.L_x_3461:
[----:B------:R-:W-:Y:S05]  /*ac10*/  BSYNC B1 ;  /* 0x0000000000017941 */ /* 0x000fea0003800000 */
.L_x_3460:
[----:B------:R-:W-:-:S04]  /*ac20*/  FADD.FTZ R7, R7, R6 ;  /* 0x0000000607077221 */ /* 0x000fc80000010000 */
[----:B------:R-:W-:-:S04]  /*ac30*/  FADD.FTZ R20, R7, R20 ;  /* 0x0000001407147221 */ /* 0x000fc80000010000 */
[----:B0-----:R-:W-:Y:S01]  /*ac40*/  FADD.FTZ R9, R20, R21 ;  /* 0x0000001514097221 */ /* 0x001fe20000010000 */
[----:B------:R-:W-:Y:S06]  /*ac50*/  BRA `(.L_x_3421) ;  /* 0x0000000400507947 */ /* 0x000fec0003800000 */
.L_x_3436:
[----:B------:R-:W0:Y:S01]  /*ac60*/  LDC R4, c[0x0][0x224] ;  /* 0x00008900ff047b82 */ /* 0x000e220000000800 */
[----:B------:R-:W-:Y:S01]  /*ac70*/  BSSY B1, `(.L_x_3462) ;  /* 0x0000028000017945 */ /* 0x000fe20003800000 */
[----:B------:R-:W-:-:S06]  /*ac80*/  IMAD.MOV.U32 R9, RZ, RZ, R5 ;  /* 0x000000ffff097224 */ /* 0x000fcc00078e0005 */
        /* <DEDUP_REMOVED lines=10> */
.L_x_3465:
        /* <DEDUP_REMOVED lines=24> */
.L_x_3464:
[----:B------:R-:W-:Y:S02]  /*aeb0*/  PRMT R18, R16, 0x7610, R18 ;  /* 0x0000761010127816 */ /* 0x000fe40000000012 */
[----:B------:R-:W-:Y:S02]  /*aec0*/  PRMT R19, R20, 0x7610, R19 ;  /* 0x0000761014137816 */ /* 0x000fe40000000013 */
[----:B------:R-:W-:Y:S02]  /*aed0*/  PRMT R17, R10, 0x7610, R17 ;  /* 0x000076100a117816 */ /* 0x000fe40000000011 */
[----:B------:R-:W-:-:S07]  /*aee0*/  PRMT R16, R22, 0x7610, R16 ;  /* 0x0000761016107816 */ /* 0x000fce0000000010 */
.L_x_3463:
[----:B------:R-:W-:Y:S05]  /*aef0*/  BSYNC B1 ;  /* 0x0000000000017941 */ /* 0x000fea0003800000 */
.L_x_3462:
        /* <DEDUP_REMOVED lines=10> */
[----:B------:R-:W-:-:S04]  /*afa0*/  IADD3 R21, R21, R4, RZ ;  /* 0x0000000415157210 */ /* 0x000fc80007ffe0ff */
[----:B------:R-:W-:-:S13]  /*afb0*/  ISETP.GE.U32.AND P0, PT, R21, R2, PT ;  /* 0x000000021500720c */ /* 0x000fda0003f06070 */
[----:B0-----:R-:W-:Y:S05]  /*afc0*/  @P0 BRA `(.L_x_3467) ;  /* 0x0000000000180947 */ /* 0x001fea0003800000 */
[C---:B------:R-:W-:Y:S02]  /*afd0*/  IMAD.IADD R23, R21.reuse, 0x1, R4 ;  /* 0x0000000115177824 */ /* 0x040fe400078e0204 */
[----:B------:R-:W-:-:S03]  /*afe0*/  IMAD.WIDE.U32 R10, R21, 0x2, R12 ;  /* 0x00000002150a7825 */ /* 0x000fc600078e000c */
[C---:B------:R-:W-:Y:S02]  /*aff0*/  ISETP.GE.U32.AND P0, PT, R23.reuse, R2, PT ;  /* 0x000000021700720c */ /* 0x040fe40003f06070 */
[----:B------:R0:W5:Y:S11]  /*b000*/  LDG.E.U16 R18, desc[UR36][R10.64] ;  /* 0x000000240a127981 */ /* 0x000176000c1e1500 */
[----:B------:R-:W-:-:S05]  /*b010*/  @!P0 IMAD.WIDE.U32 R12, R23, 0x2, R12 ;  /* 0x00000002170c8825 */ /* 0x000fca00078e000c */
[----:B------:R0:W5:Y:S02]  /*b020*/  @!P0 LDG.E.U16 R16, desc[UR36][R12.64] ;  /* 0x000000240c108981 */ /* 0x000164000c1e1500 */
.L_x_3467:
[----:B------:R-:W-:Y:S05]  /*b030*/  BSYNC B1 ;  /* 0x0000000000017941 */ /* 0x000fea0003800000 */
.L_x_3466:
[----:B------:R-:W-:Y:S04]  /*b040*/  BSSY B1, `(.L_x_3468) ;  /* 0x0000012000017945 */ /* 0x000fe80003800000 */
[----:B------:R-:W-:Y:S05]  /*b050*/  @P1 BRA `(.L_x_3469) ;  /* 0x0000000000401947 */ /* 0x000fea0003800000 */
[----:B------:R-:W-:Y:S01]  /*b060*/  IADD3 R9, R9, R4, RZ ;  /* 0x0000000409097210 */ /* 0x000fe20007ffe0ff */
[----:B-----5:R-:W-:-:S03]  /*b070*/  HADD2.F32 R19, -RZ, R19.H0_H0 ;  /* 0x20000013ff137230 */ /* 0x020fc60000004100 */
[----:B------:R-:W-:Y:S02]  /*b080*/  ISETP.GE.U32.AND P0, PT, R9, R2, PT ;  /* 0x000000020900720c */ /* 0x000fe40003f06070 */
[----:B------:R-:W-:-:S11]  /*b090*/  FADD.FTZ R8, R8, R19 ;  /* 0x0000001308087221 */ /* 0x000fd60000010000 */
[----:B------:R-:W-:Y:S05]  /*b0a0*/  @P0 BRA `(.L_x_3469) ;  /* 0x00000000002c0947 */ /* 0x000fea0003800000 */
[----:B------:R-:W-:Y:S01]  /*b0b0*/  IADD3 R9, R9, R4, RZ ;  /* 0x0000000409097210 */ /* 0x000fe20007ffe0ff */
[----:B0-----:R-:W-:-:S03]  /*b0c0*/  HADD2.F32 R10, -RZ, R17.H0_H0 ;  /* 0x20000011ff0a7230 */ /* 0x001fc60000004100 */
[----:B------:R-:W-:Y:S02]  /*b0d0*/  ISETP.GE.U32.AND P0, PT, R9, R2, PT ;  /* 0x000000020900720c */ /* 0x000fe40003f06070 */
[----:B------:R-:W-:-:S11]  /*b0e0*/  FADD.FTZ R7, R7, R10 ;  /* 0x0000000a07077221 */ /* 0x000fd60000010000 */
[----:B------:R-:W-:Y:S05]  /*b0f0*/  @P0 BRA `(.L_x_3469) ;  /* 0x0000000000180947 */ /* 0x000fea0003800000 */
[----:B------:R-:W-:-:S05]  /*b100*/  IMAD.IADD R9, R9, 0x1, R4 ;  /* 0x0000000109097824 */ /* 0x000fca00078e0204 */
[----:B------:R-:W-:Y:S01]  /*b110*/  ISETP.GE.U32.AND P0, PT, R9, R2, PT ;  /* 0x000000020900720c */ /* 0x000fe20003f06070 */
[----:B------:R-:W-:-:S05]  /*b120*/  HADD2.F32 R9, -RZ, R18.H0_H0 ;  /* 0x20000012ff097230 */ /* 0x000fca0000004100 */
[----:B------:R-:W-:-:S07]  /*b130*/  FADD.FTZ R6, R6, R9 ;  /* 0x0000000906067221 */ /* 0x000fce0000010000 */
[----:B------:R-:W-:-:S05]  /*b140*/  @!P0 HADD2.F32 R16, -RZ, R16.H0_H0 ;  /* 0x20000010ff108230 */ /* 0x000fca0000004100 */
[----:B------:R-:W-:-:S07]  /*b150*/  @!P0 FADD.FTZ R5, R5, R16 ;  /* 0x0000001005058221 */ /* 0x000fce0000010000 */
.L_x_3469:
[----:B------:R-:W-:Y:S05]  /*b160*/  BSYNC B1 ;  /* 0x0000000000017941 */ /* 0x000fea0003800000 */
.L_x_3468:
[----:B------:R-:W-:-:S04]  /*b170*/  FADD.FTZ R7, R7, R8 ;  /* 0x0000000807077221 */ /* 0x000fc80000010000 */
[----:B------:R-:W-:-:S04]  /*b180*/  FADD.FTZ R6, R7, R6 ;  /* 0x0000000607067221 */ /* 0x000fc80000010000 */
[----:B------:R-:W-:-:S07]  /*b190*/  FADD.FTZ R9, R6, R5 ;  /* 0x0000000506097221 */ /* 0x000fce0000010000 */
.L_x_3421:
[----:B------:R-:W-:Y:S05]  /*b1a0*/  BSYNC B0 ;  /* 0x0000000000007941 */ /* 0x000fea0003800000 */
.L_x_3420:
        /* <DEDUP_REMOVED lines=16> */
.L_x_3471:
        /* <DEDUP_REMOVED lines=12> */
.L_x_3470:
        /* <DEDUP_REMOVED lines=19> */
.L_x_3474:
        /* <DEDUP_REMOVED lines=12> */
.L_x_3473:
[----:B------:R-:W-:Y:S01]  /*b560*/  BAR.SYNC.DEFER_BLOCKING 0x0 ;  /* 0x0000000000007b1d */ /* 0x000fe20000010000 */
[----:B------:R-:W-:-:S13]  /*b570*/  ISETP.GE.AND P0, PT, R2, 0x2, PT ;  /* 0x000000020200780c */ /* 0x000fda0003f06270 */
[----:B------:R-:W-:Y:S05]  /*b580*/  @!P0 BRA `(.L_x_3472) ;  /* 0x0000000000188947 */ /* 0x000fea0003800000 */
[----:B------:R-:W-:-:S11]  /*b590*/  HFMA2.MMA R4, -RZ, RZ, 0, 5.9604644775390625e-08 ;  /* 0x00000001ff047435 */ /* 0x000fd600000001ff */
.L_x_3475:
[----:B------:R2:W3:Y:S02]  /*b5a0*/  SHFL.DOWN PT, R6, R9, R4, 0x1f ;  /* 0x08001f0409067589 */ /* 0x0004e400000e0000 */
[----:B--2---:R-:W-:-:S05]  /*b5b0*/  IMAD.SHL.U32 R4, R4, 0x2, RZ ;  /* 0x0000000204047824 */ /* 0x004fca00078e00ff */
[----:B------:R-:W-:Y:S01]  /*b5c0*/  ISETP.GE.AND P0, PT, R4, R2, PT ;  /* 0x000000020400720c */ /* 0x000fe20003f06270 */
[----:B---3--:R-:W-:-:S12]  /*b5d0*/  FADD.FTZ R9, R6, R9 ;  /* 0x0000000906097221 */ /* 0x008fd80000010000 */
[----:B------:R-:W-:Y:S05]  /*b5e0*/  @!P0 BRA `(.L_x_3475) ;  /* 0xfffffffc00ec8947 */ /* 0x000fea000383ffff */
.L_x_3472:
        /* <DEDUP_REMOVED lines=277> */
.L_x_3476:
        /* <DEDUP_REMOVED lines=296> */
.L_x_3478:
        /* <DEDUP_REMOVED lines=17> */
.L_x_3480:
[----:B0-----:R-:W-:Y:S05]  /*dad0*/  BSYNC B0 ;  /* 0x0000000000007941 */ /* 0x001fea0003800000 */
.L_x_3479:
        /* <DEDUP_REMOVED lines=14> */
.L_x_3482:
[----:B------:R-:W-:Y:S05]  /*dbc0*/  BSYNC B0 ;  /* 0x0000000000007941 */ /* 0x000fea0003800000 */
.L_x_3481:
        /* <DEDUP_REMOVED lines=35> */
.L_x_3484:
[----:B------:R-:W-:Y:S05]  /*de00*/  BSYNC B0 ;  /* 0x0000000000007941 */ /* 0x000fea0003800000 */
.L_x_3483:
        /* <DEDUP_REMOVED lines=30> */
.L_x_3489:
        /* <DEDUP_REMOVED lines=8> */
.L_x_3488:
[----:B------:R-:W-:Y:S05]  /*e070*/  BRA `(.L_x_3487) ;  /* 0x0000000000447947 */ /* 0x000fea0003800000 */
.L_x_3486:
        /* <DEDUP_REMOVED lines=9> */
.L_x_3490:
        /* <DEDUP_REMOVED lines=8> */
.L_x_3487:
[----:B------:R-:W-:Y:S05]  /*e190*/  BSYNC B0 ;  /* 0x0000000000007941 */ /* 0x000fea0003800000 */
.L_x_3485:
        /* <DEDUP_REMOVED lines=13> */
.L_x_3492:
        /* <DEDUP_REMOVED lines=12> */
.L_x_3491:
        /* <DEDUP_REMOVED lines=10> */
.L_x_3495:
        /* <DEDUP_REMOVED lines=12> */
.L_x_3494:
[----:B------:R-:W-:Y:S01]  /*e490*/  BAR.SYNC.DEFER_BLOCKING 0x0 ;  /* 0x0000000000007b1d */ /* 0x000fe20000010000 */
[----:B------:R-:W-:-:S13]  /*e4a0*/  ISETP.GE.AND P0, PT, R3, 0x2, PT ;  /* 0x000000020300780c */ /* 0x000fda0003f06270 */
[----:B------:R-:W-:Y:S05]  /*e4b0*/  @!P0 BRA `(.L_x_3493) ;  /* 0x0000000000188947 */ /* 0x000fea0003800000 */
[----:B------:R-:W-:-:S07]  /*e4c0*/  IMAD.MOV.U32 R0, RZ, RZ, 0x1 ;  /* 0x00000001ff007424 */ /* 0x000fce00078e00ff */
.L_x_3496:
[----:B0-----:R0:W2:Y:S02]  /*e4d0*/  SHFL.DOWN PT, R2, R11, R0, 0x1f ;  /* 0x08001f000b027589 */ /* 0x0010a400000e0000 */
[----:B0-----:R-:W-:-:S04]  /*e4e0*/  SHF.L.U32 R0, R0, 0x1, RZ ;  /* 0x0000000100007819 */ /* 0x001fc800000006ff */
[----:B------:R-:W-:Y:S01]  /*e4f0*/  ISETP.GE.AND P0, PT, R0, R3, PT ;  /* 0x000000030000720c */ /* 0x000fe20003f06270 */
[----:B--2---:R-:W-:-:S12]  /*e500*/  FADD.FTZ R11, R2, R11 ;  /* 0x0000000b020b7221 */ /* 0x004fd80000010000 */
[----:B------:R-:W-:Y:S05]  /*e510*/  @!P0 BRA `(.L_x_3496) ;  /* 0xfffffffc00ec8947 */ /* 0x000fea000383ffff */
.L_x_3493:
        /* <DEDUP_REMOVED lines=11> */
.L_x_3498:
        /* <DEDUP_REMOVED lines=22> */
.L_x_3500:
[----:B------:R-:W-:Y:S02]  /*e730*/  ULDC.64 UR4, c[0x0][0x5f0] ;  /* 0x00017c0000047ab9 */ /* 0x000fe40000000a00 */
[----:B------:R-:W-:-:S04]  /*e740*/  IADD3 R16, P0, R16, UR4, RZ ;  /* 0x0000000410107c10 */ /* 0x000fc8000ff1e0ff */
[----:B------:R-:W-:-:S05]  /*e750*/  IADD3.X R17, RZ, UR5, RZ, P0, !PT ;  /* 0x00000005ff117c10 */ /* 0x000fca00087fe4ff */
[----:B------:R-:W-:Y:S01]  /*e760*/  STG.E desc[UR36][R16.64], R19 ;  /* 0x0000001310007986 */ /* 0x000fe2000c101924 */
[----:B------:R-:W-:Y:S05]  /*e770*/  EXIT ;  /* 0x000000000000794d */ /* 0x000fea0003800000 */
.L_x_3499:
[----:B------:R-:W-:Y:S01]  /*e780*/  STG.E desc[UR36][R4.64], R11 ;  /* 0x0000000b04007986 */ /* 0x000fe2000c101924 */
[----:B------:R-:W-:Y:S05]  /*e790*/  EXIT ;  /* 0x000000000000794d */ /* 0x000fea0003800000 */
.L_x_3497:
[----:B------:R-:W-:Y:S01]  /*e7a0*/  ISETP.NE.AND P0, PT, RZ, UR38, PT ;  /* 0x00000026ff007c0c */ /* 0x000fe2000bf05270 */
[----:B------:R-:W-:Y:S02]  /*e7b0*/  ULDC.U8 UR4, c[0x0][0x621] ;  /* 0x0001884000047ab9 */ /* 0x000fe40000000000 */
[----:B------:R-:W-:-:S10]  /*e7c0*/  ISETP.NE.AND P1, PT, RZ, UR4, PT ;  /* 0x00000004ff007c0c */ /* 0x000fd4000bf25270 */
[----:B------:R-:W-:Y:S05]  /*e7d0*/  @!P0 BRA `(.L_x_3501) ;  /* 0x0000000000088947 */ /* 0x000fea0003800000 */
[----:B------:R-:W0:Y:S02]  /*e7e0*/  LDG.E R0, desc[UR36][R6.64] ;  /* 0x0000002406007981 */ /* 0x000e24000c1e1900 */
[----:B0-----:R-:W-:-:S07]  /*e7f0*/  FADD.FTZ R11, R11, R0 ;  /* 0x000000000b0b7221 */ /* 0x001fce0000010000 */
.L_x_3501:
        /* <DEDUP_REMOVED lines=22> */
.L_x_3503:
[----:B------:R-:W-:Y:S02]  /*e960*/  ULDC.64 UR4, c[0x0][0x5f0] ;  /* 0x00017c0000047ab9 */ /* 0x000fe40000000a00 */
[----:B------:R-:W-:-:S05]  /*e970*/  IADD3 R16, P0, R16, UR4, RZ ;  /* 0x0000000410107c10 */ /* 0x000fca000ff1e0ff */
[----:B------:R-:W-:-:S05]  /*e980*/  IMAD.X R17, RZ, RZ, UR5, P0 ;  /* 0x00000005ff117e24 */ /* 0x000fca00080e06ff */
[----:B------:R-:W-:Y:S01]  /*e990*/  STG.E desc[UR36][R16.64], R19 ;  /* 0x0000001310007986 */ /* 0x000fe2000c101924 */
[----:B------:R-:W-:Y:S05]  /*e9a0*/  EXIT ;  /* 0x000000000000794d */ /* 0x000fea0003800000 */
.L_x_3502:
[----:B------:R-:W-:Y:S01]  /*e9b0*/  STG.E desc[UR36][R6.64], R11 ;  /* 0x0000000b06007986 */ /* 0x000fe2000c101924 */
[----:B------:R-:W-:Y:S05]  /*e9c0*/  EXIT ;  /* 0x000000000000794d */ /* 0x000fea0003800000 */
.L_x_3477:
        /* <DEDUP_REMOVED lines=21> */
.L_x_3505:
        /* <DEDUP_REMOVED lines=22> */
.L_x_3507:
[----:B------:R-:W-:Y:S02]  /*ec80*/  ULDC.64 UR4, c[0x0][0x5f0] ;  /* 0x00017c0000047ab9 */ /* 0x000fe40000000a00 */
[----:B------:R-:W-:-:S04]  /*ec90*/  IADD3 R16, P0, R16, UR4, RZ ;  /* 0x0000000410107c10 */ /* 0x000fc8000ff1e0ff */
[----:B------:R-:W-:-:S05]  /*eca0*/  IADD3.X R17, RZ, UR5, RZ, P0, !PT ;  /* 0x00000005ff117c10 */ /* 0x000fca00087fe4ff */
[----:B------:R-:W-:Y:S01]  /*ecb0*/  STG.E desc[UR36][R16.64], R19 ;  /* 0x0000001310007986 */ /* 0x000fe2000c101924 */
[----:B------:R-:W-:Y:S05]  /*ecc0*/  EXIT ;  /* 0x000000000000794d */ /* 0x000fea0003800000 */
.L_x_3506:
[----:B------:R-:W-:Y:S01]  /*ecd0*/  STG.E desc[UR36][R4.64], R9 ;  /* 0x0000000904007986 */ /* 0x000fe2000c101924 */
[----:B------:R-:W-:Y:S05]  /*ece0*/  EXIT ;  /* 0x000000000000794d */ /* 0x000fea0003800000 */
.L_x_3504:
[----:B------:R-:W-:Y:S01]  /*ecf0*/  ISETP.NE.AND P0, PT, RZ, UR38, PT ;  /* 0x00000026ff007c0c */ /* 0x000fe2000bf05270 */
[----:B------:R-:W-:Y:S02]  /*ed00*/  ULDC.U8 UR4, c[0x0][0x621] ;  /* 0x0001884000047ab9 */ /* 0x000fe40000000000 */
[----:B------:R-:W-:-:S10]  /*ed10*/  ISETP.NE.AND P1, PT, RZ, UR4, PT ;  /* 0x00000004ff007c0c */ /* 0x000fd4000bf25270 */
[----:B------:R-:W-:Y:S05]  /*ed20*/  @!P0 BRA `(.L_x_3508) ;  /* 0x0000000000088947 */ /* 0x000fea0003800000 */
[----:B------:R-:W2:Y:S02]  /*ed30*/  LDG.E R0, desc[UR36][R6.64] ;  /* 0x0000002406007981 */ /* 0x000ea4000c1e1900 */
[----:B--2---:R-:W-:-:S07]  /*ed40*/  FADD.FTZ R9, R9, R0 ;  /* 0x0000000009097221 */ /* 0x004fce0000010000 */
.L_x_3508:
        /* <DEDUP_REMOVED lines=22> */
.L_x_3510:
[----:B------:R-:W-:Y:S02]  /*eeb0*/  ULDC.64 UR4, c[0x0][0x5f0] ;  /* 0x00017c0000047ab9 */ /* 0x000fe40000000a00 */
[----:B------:R-:W-:-:S04]  /*eec0*/  IADD3 R16, P0, R16, UR4, RZ ;  /* 0x0000000410107c10 */ /* 0x000fc8000ff1e0ff */
[----:B------:R-:W-:-:S05]  /*eed0*/  IADD3.X R17, RZ, UR5, RZ, P0, !PT ;  /* 0x00000005ff117c10 */ /* 0x000fca00087fe4ff */
[----:B------:R-:W-:Y:S01]  /*eee0*/  STG.E desc[UR36][R16.64], R19 ;  /* 0x0000001310007986 */ /* 0x000fe2000c101924 */
[----:B------:R-:W-:Y:S05]  /*eef0*/  EXIT ;  /* 0x000000000000794d */ /* 0x000fea0003800000 */
.L_x_3509:
[----:B------:R-:W-:Y:S01]  /*ef00*/  STG.E desc[UR36][R6.64], R9 ;  /* 0x0000000906007986 */ /* 0x000fe2000c101924 */
[----:B------:R-:W-:Y:S05]  /*ef10*/  EXIT ;  /* 0x000000000000794d */ /* 0x000fea0003800000 */
.L_x_3511:
        /* <DEDUP_REMOVED lines=14> */
.L_x_8270:


//--------------------- .text._ZN2at6native13reduce_kernelILi256ELi2ENS0_8ReduceOpIN3c104HalfENS0_7MeanOpsIS4_fffEEjfLi4ELi8EEEEEvT1_ --------------------------
	.section	.text._ZN2at6native13reduce_kernelILi256ELi2ENS0_8ReduceOpIN3c104HalfENS0_7MeanOpsIS4_fffEEjfLi4ELi8EEEEEvT1_,"ax",@progbits
	.align	128
        .global         _ZN2at6native13reduce_kernelILi256ELi2ENS0_8ReduceOpIN3c104HalfENS0_7MeanOpsIS4_fffEEjfLi4ELi8EEEEEvT1_
        .type           _ZN2at6native13reduce_kernelILi256ELi2ENS0_8ReduceOpIN3c104HalfENS0_7MeanOpsIS4_fffEEjfLi4ELi8EEEEEvT1_,@function
        .size           _ZN2at6native13reduce_kernelILi256ELi2ENS0_8ReduceOpIN3c104HalfENS0_7MeanOpsIS4_fffEEjfLi4ELi8EEEEEvT1_,(.L_x_8271 - _ZN2at6native13reduce_kernelILi256ELi2ENS0_8ReduceOpIN3c104HalfENS0_7MeanOpsIS4_fffEEjfLi4ELi8EEEEEvT1_)
        .other          _ZN2at6native13reduce_kernelILi256ELi2ENS0_8ReduceOpIN3c104HalfENS0_7MeanOpsIS4_fffEEjfLi4ELi8EEEEEvT1_,@"STO_CUDA_ENTRY STV_DEFAULT"
_ZN2at6native13reduce_kernelILi256ELi2ENS0_8ReduceOpIN3c104HalfENS0_7MeanOpsIS4_fffEEjfLi4ELi8EEEEEvT1_:
.text._ZN2at6native13reduce_kernelILi256ELi2ENS0_8ReduceOpIN3c104HalfENS0_7MeanOpsIS4_fffEEjfLi4ELi8EEEEEvT1_:
        /* <DEDUP_REMOVED lines=288> */
.L_x_3512:
        /* <DEDUP_REMOVED lines=32> */
[----:B------:R-:W-:Y:S01]  /*1400*/  HFMA2.MMA R8, -RZ, RZ, 0, 2.8789043426513671875e-05 ;  /* 0x000001e3ff087435 */ /* 0x000fe200000001ff */
        /* <DEDUP_REMOVED lines=11> */
.L_x_3516:
[----:B------:R-:W0:Y:S01]  /*14c0*/  LDC R8, c[0x0][0x214] ;  /* 0x00008500ff087b82 */ /* 0x000e220000000800 */
[----:B------:R-:W-:Y:S01]  /*14d0*/  SHF.R.U64 R0, R18, 0x1, R19 ;  /* 0x0000000112007819 */ /* 0x000fe20000001213 */
[----:B------:R-:W-:Y:S01]  /*14e0*/  ULDC UR4, c[0x0][0x21c] ;  /* 0x0000870000047ab9 */ /* 0x000fe20000000800 */
[----:B------:R-:W-:Y:S01]  /*14f0*/  BSSY B0, `(.L_x_3517) ;  /* 0x0000029000007945 */ /* 0x000fe20003800000 */
[----:B------:R-:W-:Y:S02]  /*1500*/  MOV R14, UR4 ;  /* 0x00000004000e7c02 */ /* 0x000fe40008000f00 */
        /* <DEDUP_REMOVED lines=20> */
.L_x_3522:
[----:B------:R-:W-:Y:S05]  /*1650*/  BSYNC B2 ;  /* 0x0000000000027941 */ /* 0x000fea0003800000 */
.L_x_3521:
        /* <DEDUP_REMOVED lines=11> */
.L_x_3520:
[----:B------:R-:W-:Y:S05]  /*1710*/  BSYNC B1 ;  /* 0x0000000000017941 */ /* 0x000fea0003800000 */
.L_x_3519:
[----:B------:R-:W0:Y:S01]  /*1720*/  LDC R5, c[0x0][0x21c] ;  /* 0x00008700ff057b82 */ /* 0x000e220000000800 */
[----:B------:R-:W-:-:S04]  /*1730*/  IADD3 R3, P0, -R6, 0x8, RZ ;  /* 0x0000000806037810 */ /* 0x000fc80007f1e1ff */
[----:B------:R-:W-:Y:S02]  /*1740*/  LEA R18, P1, R3, R18, 0x1 ;  /* 0x0000001203127211 */ /* 0x000fe400078208ff */
[----:B------:R-:W-:-:S04]  /*1750*/  IADD3.X R4, RZ, -0x1, RZ, P0, !PT ;  /* 0xffffffffff047810 */ /* 0x000fc800007fe4ff */
[----:B------:R-:W-:Y:S02]  /*1760*/  LEA.HI.X R19, R3, R19, R4, 0x1, P1 ;  /* 0x0000001303137211 */ /* 0x000fe400008f0c04 */
[----:B0-----:R-:W-:-:S07]  /*1770*/  IADD3 R14, R6, -0x8, R5 ;  /* 0xfffffff8060e7810 */ /* 0x001fce0007ffe005 */
.L_x_3518:
[----:B------:R-:W-:Y:S05]  /*1780*/  BSYNC B0 ;  /* 0x0000000000007941 */ /* 0x000fea0003800000 */
.L_x_3517:
[----:B------:R-:W0:Y:S01]  /*1790*/  LDC.64 R4, c[0x0][0x230] ;  /* 0x00008c00ff047b82 */ /* 0x000e220000000a00 */
[----:B------:R-:W-:Y:S01]  /*17a0*/  BSSY B0, `(.L_x_3523) ;  /* 0x000002c000007945 */ /* 0x000fe20003800000 */
[----:B------:R-:W-:Y:S01]  /*17b0*/  ISETP.NE.AND P2, PT, R2, RZ, PT ;  /* 0x000000ff0200720c */ /* 0x000fe20003f45270 */
[----:B------:R-:W-:Y:S01]  /*17c0*/  IMAD.MOV.U32 R12, RZ, RZ, R8 ;  /* 0x000000ffff0c7224 */ /* 0x000fe200078e0008 */
[-C--:B------:R-:W-:Y:S02]  /*17d0*/  MOV R10, R8.reuse ;  /* 0x00000008000a7202 */ /* 0x080fe40000000f00 */
[-C--:B------:R-:W-:Y:S02]  /*17e0*/  MOV R11, R8.reuse ;  /* 0x00000008000b7202 */ /* 0x080fe40000000f00 */
[----:B------:R-:W1:Y:S01]  /*17f0*/  LDC R15, c[0x0][0x238] ;  /* 0x00008e00ff0f7b82 */ /* 0x000e620000000800 */
[-C--:B------:R-:W-:Y:S02]  /*1800*/  MOV R13, R8.reuse ;  /* 0x00000008000d7202 */ /* 0x080fe40000000f00 */
[----:B------:R-:W-:Y:S01]  /*1810*/  MOV R9, R8 ;  /* 0x0000000800097202 */ /* 0x000fe20000000f00 */
[----:B0-----:R-:W-:Y:S01]  /*1820*/  IMAD R4, R23, R4, RZ ;  /* 0x0000000417047224 */ /* 0x001fe200078e02ff */
[----:B------:R-:W-:-:S03]  /*1830*/  ISETP.NE.AND P1, PT, R5, RZ, PT ;  /* 0x000000ff0500720c */ /* 0x000fc60003f25270 */
[----:B------:R-:W-:-:S04]  /*1840*/  IMAD R4, R2, R5, R4 ;  /* 0x0000000502047224 */ /* 0x000fc800078e0204 */
[----:B-1----:R-:W-:-:S05]  /*1850*/  IMAD R21, R16, R15, R4 ;  /* 0x0000000f10157224 */ /* 0x002fca00078e0204 */
[----:B------:R-:W-:-:S04]  /*1860*/  LEA R3, R21, 0x7, 0x3 ;  /* 0x0000000715037811 */ /* 0x000fc800078e18ff */
[----:B------:R-:W-:Y:S01]  /*1870*/  ISETP.GE.U32.AND P0, PT, R3, R14, PT ;  /* 0x0000000e0300720c */ /* 0x000fe20003f06070 */
[----:B------:R-:W-:-:S12]  /*1880*/  IMAD.MOV.U32 R3, RZ, RZ, R8 ;  /* 0x000000ffff037224 */ /* 0x000fd800078e0008 */
[----:B------:R-:W-:Y:S05]  /*1890*/  @P0 BRA `(.L_x_3524) ;  /* 0x0000000000700947 */ /* 0x000fea0003800000 */
[--C-:B------:R-:W-:Y:S01]  /*18a0*/  IMAD.MOV.U32 R10, RZ, RZ, R8.reuse ;  /* 0x000000ffff0a7224 */ /* 0x100fe200078e0008 */
[-C--:B------:R-:W-:Y:S01]  /*18b0*/  MOV R11, R8.reuse ;  /* 0x00000008000b7202 */ /* 0x080fe20000000f00 */
[----:B------:R-:W-:Y:S01]  /*18c0*/  IMAD.MOV.U32 R13, RZ, RZ, R8 ;  /* 0x000000ffff0d7224 */ /* 0x000fe200078e0008 */
[-C--:B------:R-:W-:Y:S02]  /*18d0*/  MOV R12, R8.reuse ;  /* 0x00000008000c7202 */ /* 0x080fe40000000f00 */
[----:B------:R-:W-:-:S07]  /*18e0*/  MOV R9, R8 ;  /* 0x0000000800097202 */ /* 0x000fce0000000f00 */
.L_x_3525:
        /* <DEDUP_REMOVED lines=23> */
.L_x_3524:
[----:B------:R-:W-:Y:S05]  /*1a60*/  BSYNC B0 ;  /* 0x0000000000007941 */ /* 0x000fea0003800000 */
.L_x_3523:
        /* <DEDUP_REMOVED lines=8> */
.L_x_3527:
[----:B------:R-:W-:Y:S05]  /*1af0*/  BSYNC B0 ;  /* 0x0000000000007941 */ /* 0x000fea0003800000 */
.L_x_3526:
        /* <DEDUP_REMOVED lines=12> */
.L_x_3529:
[----:B------:R-:W-:Y:S05]  /*1bc0*/  BSYNC B0 ;  /* 0x0000000000007941 */ /* 0x000fea0003800000 */
.L_x_3528:
[----:B------:R-:W-:Y:S01]  /*1bd0*/  FADD.FTZ R0, R9, R0 ;  /* 0x0000000009007221 */ /* 0x000fe20000010000 */
[----:B------:R-:W-:-:S03]  /*1be0*/  HFMA2.MMA R19, -RZ, RZ, 0, 0 ;  /* 0x00000000ff137435 */ /* 0x000fc600000001ff */
[----:B------:R-:W-:-:S04]  /*1bf0*/  FADD.FTZ R13, R0, R13 ;  /* 0x0000000d000d7221 */ /* 0x000fc80000010000 */
[----:B------:R-:W-:-:S04]  /*1c00*/  FADD.FTZ R12, R13, R12 ;  /* 0x0000000c0d0c7221 */ /* 0x000fc80000010000 */
[----:B------:R-:W-:-:S04]  /*1c10*/  FADD.FTZ R11, R12, R11 ;  /* 0x0000000b0c0b7221 */ /* 0x000fc80000010000 */
[----:B------:R-:W-:-:S04]  /*1c20*/  FADD.FTZ R11, R11, R10 ;  /* 0x0000000a0b0b7221 */ /* 0x000fc80000010000 */
[----:B------:R-:W-:-:S04]  /*1c30*/  FADD.FTZ R8, R11, R8 ;  /* 0x000000080b087221 */ /* 0x000fc80000010000 */
[----:B------:R-:W-:Y:S01]  /*1c40*/  FADD.FTZ R18, R8, R3 ;  /* 0x0000000308127221 */ /* 0x000fe20000010000 */
[----:B------:R-:W-:Y:S06]  /*1c50*/  BRA `(.L_x_3514) ;  /* 0x0000009c00047947 */ /* 0x000fec0003800000 */
.L_x_3515:
        /* <DEDUP_REMOVED lines=22> */
[----:B------:R-:W0:Y:S01]  /*1dc0*/  LDC.64 R14, c[0x0][0x258] ;  /* 0x00009600ff0e7b82 */ /* 0x000e220000000a00 */
[----:B------:R-:W-:Y:S01]  /*1dd0*/  BSSY B1, `(.L_x_3534) ;  /* 0x0000417000017945 */ /* 0x000fe20003800000 */
[----:B------:R-:W-:Y:S01]  /*1de0*/  ISETP.NE.AND P0, PT, R0, RZ, PT ;  /* 0x000000ff0000720c */ /* 0x000fe20003f05270 */
[--C-:B------:R-:W-:Y:S01]  /*1df0*/  IMAD.MOV.U32 R9, RZ, RZ, R10.reuse ;  /* 0x000000ffff097224 */ /* 0x100fe200078e000a */
[-C--:B------:R-:W-:Y:S01]  /*1e00*/  MOV R8, R10.reuse ;  /* 0x0000000a00087202 */ /* 0x080fe20000000f00 */
[----:B------:R-:W-:Y:S01]  /*1e10*/  IMAD.MOV.U32 R5, RZ, RZ, R10 ;  /* 0x000000ffff057224 */ /* 0x000fe200078e000a */
[-C--:B------:R-:W-:Y:S02]  /*1e20*/  MOV R7, R10.reuse ;  /* 0x0000000a00077202 */ /* 0x080fe40000000f00 */
[-C--:B------:R-:W-:Y:S02]  /*1e30*/  MOV R6, R10.reuse ;  /* 0x0000000a00067202 */ /* 0x080fe40000000f00 */
[----:B------:R-:W-:-:S07]  /*1e40*/  MOV R4, R10 ;  /* 0x0000000a00047202 */ /* 0x000fce0000000f00 */
.L_x_3539:
        /* <DEDUP_REMOVED lines=286> */
.L_x_3535:
[----:B------:R-:W-:Y:S01]  /*3030*/  LOP3.LUT R3, R3, 0xfffffffc, RZ, 0xc0, !PT ;  /* 0xfffffffc03037812 */ /* 0x000fe200078ec0ff */
[----:B------:R-:W-:-:S03]  /*3040*/  ULDC UR36, c[0x0][0x224] ;  /* 0x0000890000247ab9 */ /* 0x000fc60000000800 */
[----:B------:R-:W-:-:S05]  /*3050*/  IADD3 R20, P1, R18, R3, RZ ;  /* 0x0000000312147210 */ /* 0x000fca0007f3e0ff */
[----:B------:R-:W-:-:S05]  /*3060*/  IMAD.X R21, RZ, RZ, R19, P1 ;  /* 0x000000ffff157224 */ /* 0x000fca00008e0613 */
[----:B------:R-:W2:Y:S01]  /*3070*/  LDG.E R20, desc[UR60][R20.64] ;  /* 0x0000003c14147981 */ /* 0x000ea2000c1e1900 */
[----:B------:R-:W-:-:S04]  /*3080*/  MOV R12, UR36 ;  /* 0x00000024000c7c02 */ /* 0x000fc80008000f00 */
[----:B------:R-:W-:Y:S02]  /*3090*/  IADD3 R13, R13, R12, RZ ;  /* 0x0000000c0d0d7210 */ /* 0x000fe40007ffe0ff */
[----:B--2---:R-:W-:Y:S01]  /*30a0*/  PRMT R25, R20, 0x5432, R20 ;  /* 0x0000543214197816 */ /* 0x004fe20000000014 */
        /* <DEDUP_REMOVED lines=224> */
[----:B------:R-:W-:-:S03]  /*3eb0*/  @P1 IMAD.MOV.U32 R26, RZ, RZ, RZ ;  /* 0x000000ffff1a1224 */ /* 0x000fc600078e00ff */
[----:B------:R-:W-:-:S03]  /*3ec0*/  IADD3 R3, -R27, RZ, RZ ;  /* 0x000000ff1b037210 */ /* 0x000fc60007ffe1ff */
[----:B------:R-:W1:Y:S02]  /*3ed0*/  @P1 LDC R22, c[0x0][0x37c] ;  /* 0x0000df00ff161b82 */ /* 0x000e640000000800 */
[----:B------:R-:W-:-:S04]  /*3ee0*/  IMAD R3, R3, UR36, R24 ;  /* 0x0000002403037c24 */ /* 0x000fc8000f8e0218 */
[----:B------:R-:W-:Y:S02]  /*3ef0*/  IMAD R0, R3, UR28, R0 ;  /* 0x0000001c03007c24 */ /* 0x000fe4000f8e0200 */
[----:B------:R-:W2:Y:S01]  /*3f00*/  @P1 LDC R28, c[0x0][0x3e8] ;  /* 0x0000fa00ff1c1b82 */ /* 0x000ea20000000800 */
[----:B0-----:R-:W-:-:S05]  /*3f10*/  @P1 IMAD.HI.U32 R20, R27, R20, R26 ;  /* 0x000000141b141227 */ /* 0x001fca00078e001a */
[----:B------:R-:W-:-:S04]  /*3f20*/  @P1 SHF.R.U32.HI R20, RZ, R21, R20 ;  /* 0x00000015ff141219 */ /* 0x000fc80000011614 */
[----:B------:R-:W-:-:S05]  /*3f30*/  @P1 IADD3 R21, -R20, RZ, RZ ;  /* 0x000000ff14151210 */ /* 0x000fca0007ffe1ff */
[----:B-1----:R-:W-:-:S04]  /*3f40*/  @P1 IMAD R27, R22, R21, R27 ;  /* 0x00000015161b1224 */ /* 0x002fc800078e021b */
[----:B--2---:R-:W-:-:S07]  /*3f50*/  @P1 IMAD R0, R27, R28, R0 ;  /* 0x0000001c1b001224 */ /* 0x004fce00078e0200 */
.L_x_3536:
[----:B------:R-:W-:-:S04]  /*3f60*/  LOP3.LUT R21, R0, 0xfffffffc, RZ, 0xc0, !PT ;  /* 0xfffffffc00157812 */ /* 0x000fc800078ec0ff */
[----:B------:R-:W-:-:S05]  /*3f70*/  IADD3 R20, P1, R18, R21, RZ ;  /* 0x0000001512147210 */ /* 0x000fca0007f3e0ff */
[----:B------:R-:W-:-:S05]  /*3f80*/  IMAD.X R21, RZ, RZ, R19, P1 ;  /* 0x000000ffff157224 */ /* 0x000fca00008e0613 */
[----:B------:R-:W2:Y:S01]  /*3f90*/  LDG.E R20, desc[UR60][R20.64] ;  /* 0x0000003c14147981 */ /* 0x000ea2000c1e1900 */
[----:B------:R-:W-:Y:S01]  /*3fa0*/  IADD3 R13, R13, R12, RZ ;  /* 0x0000000c0d0d7210 */ /* 0x000fe20007ffe0ff */
[----:B------:R-:W-:Y:S01]  /*3fb0*/  IMAD.MOV.U32 R3, RZ, RZ, RZ ;  /* 0x000000ffff037224 */ /* 0x000fe200078e00ff */
[----:B------:R-:W-:Y:S02]  /*3fc0*/  MOV R0, RZ ;  /* 0x000000ff00007202 */ /* 0x000fe40000000f00 */
[----:B--2---:R-:W-:Y:S01]  /*3fd0*/  PRMT R24, R20, 0x5432, R20 ;  /* 0x0000543214187816 */ /* 0x004fe20000000014 */
        /* <DEDUP_REMOVED lines=235> */
.L_x_3537:
[----:B------:R-:W-:-:S04]  /*4e90*/  LOP3.LUT R3, R3, 0xfffffffc, RZ, 0xc0, !PT ;  /* 0xfffffffc03037812 */ /* 0x000fc800078ec0ff */
[----:B------:R-:W-:-:S04]  /*4ea0*/  IADD3 R20, P1, R18, R3, RZ ;  /* 0x0000000312147210 */ /* 0x000fc80007f3e0ff */
[----:B------:R-:W-:-:S05]  /*4eb0*/  IADD3.X R21, RZ, R19, RZ, P1, !PT ;  /* 0x00000013ff157210 */ /* 0x000fca0000ffe4ff */
[----:B------:R-:W2:Y:S01]  /*4ec0*/  LDG.E R20, desc[UR60][R20.64] ;  /* 0x0000003c14147981 */ /* 0x000ea2000c1e1900 */
        /* <DEDUP_REMOVED lines=237> */
.L_x_3538:
[----:B------:R-:W-:Y:S01]  /*5da0*/  LOP3.LUT R21, R0, 0xfffffffc, RZ, 0xc0, !PT ;  /* 0xfffffffc00157812 */ /* 0x000fe200078ec0ff */
[----:B------:R-:W-:-:S03]  /*5db0*/  ULDC UR4, c[0x0][0x21c] ;  /* 0x0000870000047ab9 */ /* 0x000fc60000000800 */
[----:B------:R-:W-:-:S05]  /*5dc0*/  IADD3 R20, P1, R18, R21, RZ ;  /* 0x0000001512147210 */ /* 0x000fca0007f3e0ff */
[----:B------:R-:W-:-:S05]  /*5dd0*/  IMAD.X R21, RZ, RZ, R19, P1 ;  /* 0x000000ffff157224 */ /* 0x000fca00008e0613 */
[----:B------:R1:W2:Y:S01]  /*5de0*/  LDG.E R29, desc[UR60][R20.64] ;  /* 0x0000003c141d7981 */ /* 0x0002a2000c1e1900 */
[----:B------:R-:W-:Y:S01]  /*5df0*/  IADD3 R13, R13, R12, RZ ;  /* 0x0000000c0d0d7210 */ /* 0x000fe20007ffe0ff */
[--C-:B------:R-:W-:Y:S01]  /*5e00*/  HADD2.F32 R3, -RZ, R25.reuse.H1_H1 ;  /* 0x30000019ff037230 */ /* 0x100fe20000004100 */
[----:B------:R-:W-:Y:S01]  /*5e10*/  MOV R22, UR4 ;  /* 0x0000000400167c02 */ /* 0x000fe20008000f00 */
[----:B------:R-:W-:Y:S02]  /*5e20*/  HADD2.F32 R0, -RZ, R25.H0_H0 ;  /* 0x20000019ff007230 */ /* 0x000fe40000004100 */
[----:B------:R-:W-:Y:S02]  /*5e30*/  IMAD R27, R12, 0x3, R13 ;  /* 0x000000030c1b7824 */ /* 0x000fe400078e020d */
[----:B------:R-:W-:Y:S01]  /*5e40*/  FADD.FTZ R6, R3, R6 ;  /* 0x0000000603067221 */ /* 0x000fe20000010000 */
[--C-:B------:R-:W-:Y:S02]  /*5e50*/  HADD2.F32 R28, -RZ, R24.reuse.H1_H1 ;  /* 0x30000018ff1c7230 */ /* 0x100fe40000004100 */
[----:B------:R-:W-:Y:S01]  /*5e60*/  FADD.FTZ R7, R0, R7 ;  /* 0x0000000700077221 */ /* 0x000fe20000010000 */
[----:B------:R-:W-:Y:S01]  /*5e70*/  HADD2.F32 R3, -RZ, R24.H0_H0 ;  /* 0x20000018ff037230 */ /* 0x000fe20000004100 */
[----:B------:R-:W-:Y:S01]  /*5e80*/  ISETP.GE.U32.AND P1, PT, R27, R22, PT ;  /* 0x000000161b00720c */ /* 0x000fe20003f26070 */
[----:B-1----:R-:W-:-:S02]  /*5e90*/  HADD2.F32 R21, -RZ, R26.H1_H1 ;  /* 0x3000001aff157230 */ /* 0x002fc40000004100 */
[----:B------:R-:W-:Y:S01]  /*5ea0*/  FADD.FTZ R9, R28, R9 ;  /* 0x000000091c097221 */ /* 0x000fe20000010000 */
[----:B------:R-:W-:Y:S02]  /*5eb0*/  HADD2.F32 R0, -RZ, R26.H0_H0 ;  /* 0x2000001aff007230 */ /* 0x000fe40000004100 */
[----:B------:R-:W-:Y:S01]  /*5ec0*/  FADD.FTZ R8, R3, R8 ;  /* 0x0000000803087221 */ /* 0x000fe20000010000 */
[----:B------:R-:W-:Y:S02]  /*5ed0*/  FADD.FTZ R10, R21, R10 ;  /* 0x0000000a150a7221 */ /* 0x000fe40000010000 */
[----:B------:R-:W-:Y:S01]  /*5ee0*/  FADD.FTZ R11, R0, R11 ;  /* 0x0000000b000b7221 */ /* 0x000fe20000010000 */
[--C-:B--2---:R-:W-:Y:S02]  /*5ef0*/  HADD2.F32 R20, -RZ, R29.reuse.H0_H0 ;  /* 0x2000001dff147230 */ /* 0x104fe40000004100 */
[----:B------:R-:W-:-:S03]  /*5f00*/  HADD2.F32 R27, -RZ, R29.H1_H1 ;  /* 0x3000001dff1b7230 */ /* 0x000fc60000004100 */
[----:B------:R-:W-:Y:S02]  /*5f10*/  FADD.FTZ R5, R20, R5 ;  /* 0x0000000514057221 */ /* 0x000fe40000010000 */
[----:B------:R-:W-:Y:S01]  /*5f20*/  FADD.FTZ R4, R27, R4 ;  /* 0x000000041b047221 */ /* 0x000fe20000010000 */
[----:B------:R-:W-:Y:S06]  /*5f30*/  @!P1 BRA `(.L_x_3539) ;  /* 0xffffffbc00c49947 */ /* 0x000fec000383ffff */
[----:B------:R-:W-:Y:S05]  /*5f40*/  BSYNC B1 ;  /* 0x0000000000017941 */ /* 0x000fea0003800000 */
.L_x_3534:
[----:B------:R-:W-:-:S07]  /*5f50*/  PRMT R30, R29, 0x5432, R29 ;  /* 0x000054321d1e7816 */ /* 0x000fce000000001d */
.L_x_3533:
[----:B------:R-:W-:Y:S05]  /*5f60*/  BSYNC B0 ;  /* 0x0000000000007941 */ /* 0x000fea0003800000 */
.L_x_3532:
        /* <DEDUP_REMOVED lines=280> */
.L_x_3542:
[----:B0-----:R-:W-:-:S04]  /*70f0*/  LOP3.LUT R15, R0, 0xfffffffc, RZ, 0xc0, !PT ;  /* 0xfffffffc000f7812 */ /* 0x001fc800078ec0ff */
[----:B------:R-:W-:-:S04]  /*7100*/  IADD3 R14, P2, R18, R15, RZ ;  /* 0x0000000f120e7210 */ /* 0x000fc80007f5e0ff */
[----:B------:R-:W-:-:S05]  /*7110*/  IADD3.X R15, RZ, R19, RZ, P2, !PT ;  /* 0x00000013ff0f7210 */ /* 0x000fca00017fe4ff */
[----:B------:R-:W2:Y:S01]  /*7120*/  LDG.E R14, desc[UR60][R14.64] ;  /* 0x0000003c0e0e7981 */ /* 0x000ea2000c1e1900 */
[----:B------:R-:W-:-:S04]  /*7130*/  IADD3 R21, R13, R12, RZ ;  /* 0x0000000c0d157210 */ /* 0x000fc80007ffe0ff */
[----:B------:R-:W-:Y:S02]  /*7140*/  ISETP.GE.U32.AND P2, PT, R21, R22, PT ;  /* 0x000000161500720c */ /* 0x000fe40003f46070 */
[----:B--2---:R-:W-:-:S11]  /*7150*/  PRMT R25, R14, 0x5432, R14 ;  /* 0x000054320e197816 */ /* 0x004fd6000000000e */
        /* <DEDUP_REMOVED lines=275> */
.L_x_3543:
[----:B------:R-:W-:-:S04]  /*8290*/  LOP3.LUT R15, R0, 0xfffffffc, RZ, 0xc0, !PT ;  /* 0xfffffffc000f7812 */ /* 0x000fc800078ec0ff */
[----:B------:R-:W-:-:S05]  /*82a0*/  IADD3 R14, P2, R18, R15, RZ ;  /* 0x0000000f120e7210 */ /* 0x000fca0007f5e0ff */
[----:B------:R-:W-:-:S05]  /*82b0*/  IMAD.X R15, RZ, RZ, R19, P2 ;  /* 0x000000ffff0f7224 */ /* 0x000fca00010e0613 */
[----:B------:R-:W2:Y:S01]  /*82c0*/  LDG.E R14, desc[UR60][R14.64] ;  /* 0x0000003c0e0e7981 */ /* 0x000ea2000c1e1900 */
[----:B------:R-:W-:-:S04]  /*82d0*/  IADD3 R21, R21, R12, RZ ;  /* 0x0000000c15157210 */ /* 0x000fc80007ffe0ff */
[----:B------:R-:W-:Y:S02]  /*82e0*/  ISETP.GE.U32.AND P2, PT, R21, R22, PT ;  /* 0x000000161500720c */ /* 0x000fe40003f46070 */
[----:B--2---:R-:W-:-:S11]  /*82f0*/  PRMT R24, R14, 0x5432, R14 ;  /* 0x000054320e187816 */ /* 0x004fd6000000000e */
        /* <DEDUP_REMOVED lines=275> */
.L_x_3544:
[----:B------:R-:W-:-:S04]  /*9430*/  LOP3.LUT R15, R0, 0xfffffffc, RZ, 0xc0, !PT ;  /* 0xfffffffc000f7812 */ /* 0x000fc800078ec0ff */
[----:B------:R-:W-:-:S04]  /*9440*/  IADD3 R14, P2, R18, R15, RZ ;  /* 0x0000000f120e7210 */ /* 0x000fc80007f5e0ff */
[----:B------:R-:W-:-:S05]  /*9450*/  IADD3.X R15, RZ, R19, RZ, P2, !PT ;  /* 0x00000013ff0f7210 */ /* 0x000fca00017fe4ff */
[----:B------:R-:W2:Y:S01]  /*9460*/  LDG.E R14, desc[UR60][R14.64] ;  /* 0x0000003c0e0e7981 */ /* 0x000ea2000c1e1900 */
[----:B------:R-:W-:-:S05]  /*9470*/  IMAD.IADD R21, R21, 0x1, R12 ;  /* 0x0000000115157824 */ /* 0x000fca00078e020c */
[----:B------:R-:W-:Y:S02]  /*9480*/  ISETP.GE.U32.AND P2, PT, R21, R22, PT ;  /* 0x000000161500720c */ /* 0x000fe40003f46070 */
[----:B--2---:R-:W-:-:S11]  /*9490*/  PRMT R26, R14, 0x5432, R14 ;  /* 0x000054320e1a7816 */ /* 0x004fd6000000000e */
        /* <DEDUP_REMOVED lines=275> */
.L_x_3545:
[----:B------:R-:W-:-:S04]  /*a5d0*/  LOP3.LUT R15, R0, 0xfffffffc, RZ, 0xc0, !PT ;  /* 0xfffffffc000f7812 */ /* 0x000fc800078ec0ff */
[----:B------:R-:W-:-:S04]  /*a5e0*/  IADD3 R14, P1, R18, R15, RZ ;  /* 0x0000000f120e7210 */ /* 0x000fc80007f3e0ff */
[----:B------:R-:W-:-:S05]  /*a5f0*/  IADD3.X R15, RZ, R19, RZ, P1, !PT ;  /* 0x00000013ff0f7210 */ /* 0x000fca0000ffe4ff */
[----:B------:R-:W2:Y:S02]  /*a600*/  LDG.E R14, desc[UR60][R14.64] ;  /* 0x0000003c0e0e7981 */ /* 0x000ea4000c1e1900 */
[----:B--2---:R-:W-:-:S07]  /*a610*/  PRMT R30, R14, 0x5432, R14 ;  /* 0x000054320e1e7816 */ /* 0x004fce000000000e */
.L_x_3541:
[----:B------:R-:W-:Y:S05]  /*a620*/  BSYNC B0 ;  /* 0x0000000000007941 */ /* 0x000fea0003800000 */
.L_x_3540:
[----:B------:R-:W-:Y:S04]  /*a630*/  BSSY B0, `(.L_x_3546) ;  /* 0x000001a000007945 */ /* 0x000fe80003800000 */
[----:B------:R-:W-:Y:S05]  /*a640*/  @P0 BRA `(.L_x_3547) ;  /* 0x0000000000600947 */ /* 0x000fea0003800000 */
[----:B------:R-:W-:Y:S01]  /*a650*/  IADD3 R13, R13, R12, RZ ;  /* 0x0000000c0d0d7210 */ /* 0x000fe20007ffe0ff */
[--C-:B------:R-:W-:Y:S02]  /*a660*/  HADD2.F32 R3, -RZ, R25.reuse.H1_H1 ;  /* 0x30000019ff037230 */ /* 0x100fe40000004100 */
[----:B------:R-:W-:Y:S01]  /*a670*/  HADD2.F32 R0, -RZ, R25.H0_H0 ;  /* 0x20000019ff007230 */ /* 0x000fe20000004100 */
[----:B------:R-:W-:Y:S02]  /*a680*/  ISETP.GE.U32.AND P0, PT, R13, R22, PT ;  /* 0x000000160d00720c */ /* 0x000fe40003f06070 */
[----:B------:R-:W-:Y:S02]  /*a690*/  FADD.FTZ R6, R6, R3 ;  /* 0x0000000306067221 */ /* 0x000fe40000010000 */
[----:B------:R-:W-:-:S09]  /*a6a0*/  FADD.FTZ R7, R7, R0 ;  /* 0x0000000007077221 */ /* 0x000fd20000010000 */
[----:B------:R-:W-:Y:S05]  /*a6b0*/  @P0 BRA `(.L_x_3547) ;  /* 0x0000000000440947 */ /* 0x000fea0003800000 */
[----:B------:R-:W-:Y:S02]  /*a6c0*/  IMAD.IADD R13, R13, 0x1, R12 ;  /* 0x000000010d0d7824 */ /* 0x000fe400078e020c */
[--C-:B------:R-:W-:Y:S02]  /*a6d0*/  HADD2.F32 R0, -RZ, R24.reuse.H1_H1 ;  /* 0x30000018ff007230 */ /* 0x100fe40000004100 */
[----:B------:R-:W-:Y:S01]  /*a6e0*/  HADD2.F32 R3, -RZ, R24.H0_H0 ;  /* 0x20000018ff037230 */ /* 0x000fe20000004100 */
[----:B------:R-:W-:Y:S02]  /*a6f0*/  ISETP.GE.U32.AND P0, PT, R13, R22, PT ;  /* 0x000000160d00720c */ /* 0x000fe40003f06070 */
[----:B------:R-:W-:Y:S02]  /*a700*/  FADD.FTZ R9, R9, R0 ;  /* 0x0000000009097221 */ /* 0x000fe40000010000 */
[----:B------:R-:W-:-:S09]  /*a710*/  FADD.FTZ R8, R8, R3 ;  /* 0x0000000308087221 */ /* 0x000fd20000010000 */
[----:B------:R-:W-:Y:S05]  /*a720*/  @P0 BRA `(.L_x_3547) ;  /* 0x0000000000280947 */ /* 0x000fea0003800000 */
[----:B------:R-:W-:-:S04]  /*a730*/  IADD3 R3, R13, R12, RZ ;  /* 0x0000000c0d037210 */ /* 0x000fc80007ffe0ff */
[----:B------:R-:W-:Y:S01]  /*a740*/  ISETP.GE.U32.AND P0, PT, R3, R22, PT ;  /* 0x000000160300720c */ /* 0x000fe20003f06070 */
[--C-:B------:R-:W-:Y:S02]  /*a750*/  HADD2.F32 R3, -RZ, R26.reuse.H1_H1 ;  /* 0x3000001aff037230 */ /* 0x100fe40000004100 */
[----:B------:R-:W-:-:S03]  /*a760*/  HADD2.F32 R26, -RZ, R26.H0_H0 ;  /* 0x2000001aff1a7230 */ /* 0x000fc60000004100 */
[----:B------:R-:W-:Y:S02]  /*a770*/  FADD.FTZ R10, R10, R3 ;  /* 0x000000030a0a7221 */ /* 0x000fe40000010000 */
[----:B------:R-:W-:-:S05]  /*a780*/  FADD.FTZ R11, R11, R26 ;  /* 0x0000001a0b0b7221 */ /* 0x000fca0000010000 */
[--C-:B------:R-:W-:Y:S02]  /*a790*/  @!P0 HADD2.F32 R0, -RZ, R30.reuse.H1_H1 ;  /* 0x3000001eff008230 */ /* 0x100fe40000004100 */
[----:B------:R-:W-:-:S03]  /*a7a0*/  @!P0 HADD2.F32 R13, -RZ, R30.H0_H0 ;  /* 0x2000001eff0d8230 */ /* 0x000fc60000004100 */
[----:B------:R-:W-:Y:S02]  /*a7b0*/  @!P0 FADD.FTZ R5, R5, R0 ;  /* 0x0000000005058221 */ /* 0x000fe40000010000 */
[----:B------:R-:W-:-:S07]  /*a7c0*/  @!P0 FADD.FTZ R4, R4, R13 ;  /* 0x0000000d04048221 */ /* 0x000fce0000010000 */
.L_x_3547:
[----:B------:R-:W-:Y:S05]  /*a7d0*/  BSYNC B0 ;  /* 0x0000000000007941 */ /* 0x000fea0003800000 */
.L_x_3546:
[----:B------:R-:W-:Y:S01]  /*a7e0*/  FADD.FTZ R8, R8, R7 ;  /* 0x0000000708087221 */ /* 0x000fe20000010000 */
[----:B------:R-:W-:-:S03]  /*a7f0*/  FADD.FTZ R9, R9, R6 ;  /* 0x0000000609097221 */ /* 0x000fc60000010000 */
[----:B------:R-:W-:Y:S01]  /*a800*/  FADD.FTZ R11, R8, R11 ;  /* 0x0000000b080b7221 */ /* 0x000fe20000010000 */
[----:B------:R-:W-:-:S03]  /*a810*/  FADD.FTZ R10, R9, R10 ;  /* 0x0000000a090a7221 */ /* 0x000fc60000010000 */
[----:B------:R-:W-:Y:S01]  /*a820*/  FADD.FTZ R19, R11, R4 ;  /* 0x000000040b137221 */ /* 0x000fe20000010000 */
[----:B------:R-:W-:Y:S01]  /*a830*/  FADD.FTZ R18, R10, R5 ;  /* 0x000000050a127221 */ /* 0x000fe20000010000 */
[----:B------:R-:W-:Y:S06]  /*a840*/  BRA `(.L_x_3514) ;  /* 0x0000001000087947 */ /* 0x000fec0003800000 */
.L_x_3531:
        /* <DEDUP_REMOVED lines=16> */
.L_x_3551:
        /* <DEDUP_REMOVED lines=12> */
[----:B------:R-:W2:Y:S02]  /*aa10*/  LDG.E R26, desc[UR60][R26.64] ;  /* 0x0000003c1a1a7981 */ /* 0x000ea4000c1e1900 */
[----:B------:R-:W-:Y:S01]  /*aa20*/  SHF.R.U32.HI R9, RZ, 0x1, R6 ;  /* 0x00000001ff097819 */ /* 0x000fe20000011606 */
[--C-:B------:R-:W-:Y:S02]  /*aa30*/  IMAD.WIDE.U32 R6, R7, 0x4, R18.reuse ;  /* 0x0000000407067825 */ /* 0x100fe400078e0012 */
[----:B------:R-:W3:Y:S02]  /*aa40*/  LDG.E R4, desc[UR60][R4.64] ;  /* 0x0000003c04047981 */ /* 0x000ee4000c1e1900 */
[----:B------:R-:W-:-:S02]  /*aa50*/  IMAD.WIDE.U32 R8, R9, 0x4, R18 ;  /* 0x0000000409087825 */ /* 0x000fc400078e0012 */
[----:B------:R-:W4:Y:S04]  /*aa60*/  LDG.E R6, desc[UR60][R6.64] ;  /* 0x0000003c06067981 */ /* 0x000f28000c1e1900 */
[----:B------:R-:W5:Y:S01]  /*aa70*/  LDG.E R8, desc[UR60][R8.64] ;  /* 0x0000003c08087981 */ /* 0x000f62000c1e1900 */
[----:B------:R-:W-:-:S05]  /*aa80*/  IADD3 R13, R13, R12, RZ ;  /* 0x0000000c0d0d7210 */ /* 0x000fca0007ffe0ff */
[----:B------:R-:W-:-:S05]  /*aa90*/  IMAD R31, R12, 0x3, R13 ;  /* 0x000000030c1f7824 */ /* 0x000fca00078e020d */
[----:B------:R-:W-:Y:S01]  /*aaa0*/  ISETP.GE.U32.AND P0, PT, R31, R22, PT ;  /* 0x000000161f00720c */ /* 0x000fe20003f06070 */
[--C-:B--2---:R-:W-:Y:S02]  /*aab0*/  HADD2.F32 R25, -RZ, R26.reuse.H0_H0 ;  /* 0x2000001aff197230 */ /* 0x104fe40000004100 */
[----:B------:R-:W-:Y:S02]  /*aac0*/  HADD2.F32 R29, -RZ, R26.H1_H1 ;  /* 0x3000001aff1d7230 */ /* 0x000fe40000004100 */
[----:B---3--:R-:W-:Y:S02]  /*aad0*/  HADD2.F32 R28, -RZ, R4.H0_H0 ;  /* 0x20000004ff1c7230 */ /* 0x008fe40000004100 */
[----:B------:R-:W-:Y:S01]  /*aae0*/  FADD.FTZ R10, R25, R10 ;  /* 0x0000000a190a7221 */ /* 0x000fe20000010000 */
[----:B------:R-:W-:Y:S01]  /*aaf0*/  FADD.FTZ R14, R29, R14 ;  /* 0x0000000e1d0e7221 */ /* 0x000fe20000010000 */
[----:B----4-:R-:W-:Y:S02]  /*ab00*/  HADD2.F32 R5, -RZ, R6.H0_H0 ;  /* 0x20000006ff057230 */ /* 0x010fe40000004100 */
[----:B------:R-:W-:Y:S01]  /*ab10*/  FADD.FTZ R15, R28, R15 ;  /* 0x0000000f1c0f7221 */ /* 0x000fe20000010000 */
[----:B------:R-:W-:-:S02]  /*ab20*/  HADD2.F32 R28, -RZ, R4.H1_H1 ;  /* 0x30000004ff1c7230 */ /* 0x000fc40000004100 */
[----:B------:R-:W-:Y:S02]  /*ab30*/  HADD2.F32 R30, -RZ, R6.H1_H1 ;  /* 0x30000006ff1e7230 */ /* 0x000fe40000004100 */
[----:B------:R-:W-:Y:S01]  /*ab40*/  FADD.FTZ R20, R5, R20 ;  /* 0x0000001405147221 */ /* 0x000fe20000010000 */
[--C-:B-----5:R-:W-:Y:S02]  /*ab50*/  HADD2.F32 R7, -RZ, R8.reuse.H0_H0 ;  /* 0x20000008ff077230 */ /* 0x120fe40000004100 */
[----:B------:R-:W-:Y:S01]  /*ab60*/  FADD.FTZ R21, R28, R21 ;  /* 0x000000151c157221 */ /* 0x000fe20000010000 */
[----:B------:R-:W-:Y:S02]  /*ab70*/  HADD2.F32 R32, -RZ, R8.H1_H1 ;  /* 0x30000008ff207230 */ /* 0x000fe40000004100 */
[----:B------:R-:W-:Y:S01]  /*ab80*/  FADD.FTZ R11, R30, R11 ;  /* 0x0000000b1e0b7221 */ /* 0x000fe20000010000 */
[----:B------:R-:W-:Y:S02]  /*ab90*/  FADD.FTZ R0, R7, R0 ;  /* 0x0000000007007221 */ /* 0x000fe40000010000 */
[----:B------:R-:W-:Y:S01]  /*aba0*/  FADD.FTZ R3, R32, R3 ;  /* 0x0000000320037221 */ /* 0x000fe20000010000 */
[----:B------:R-:W-:Y:S06]  /*abb0*/  @!P0 BRA `(.L_x_3551) ;  /* 0xfffffffc00648947 */ /* 0x000fec000383ffff */
[----:B------:R-:W-:Y:S05]  /*abc0*/  BSYNC B1 ;  /* 0x0000000000017941 */ /* 0x000fea0003800000 */
.L_x_3550:
[----:B------:R-:W-:Y:S02]  /*abd0*/  PRMT R9, R4, 0x5432, R6 ;  /* 0x0000543204097816 */ /* 0x000fe40000000006 */
[----:B------:R-:W-:Y:S02]  /*abe0*/  PRMT R7, R26, 0x5410, R4 ;  /* 0x000054101a077816 */ /* 0x000fe40000000004 */
[----:B------:R-:W-:Y:S02]  /*abf0*/  PRMT R6, R8, 0x7610, R6 ;  /* 0x0000761008067816 */ /* 0x000fe40000000006 */
[----:B------:R-:W-:Y:S02]  /*ac00*/  PRMT R26, R26, 0x7632, R26 ;  /* 0x000076321a1a7816 */ /* 0x000fe4000000001a */
[----:B------:R-:W-:-:S07]  /*ac10*/  PRMT R8, R8, 0x7632, R8 ;  /* 0x0000763208087816 */ /* 0x000fce0000000008 */
.L_x_3549:
[----:B------:R-:W-:Y:S05]  /*ac20*/  BSYNC B0 ;  /* 0x0000000000007941 */ /* 0x000fea0003800000 */
.L_x_3548:
        /* <DEDUP_REMOVED lines=18> */
[----:B--2---:R-:W-:Y:S02]  /*ad50*/  PRMT R7, R7, 0x5410, R4 ;  /* 0x0000541007077816 */ /* 0x004fe40000000004 */
        /* <DEDUP_REMOVED lines=12> */
[--C-:B--2---:R-:W-:Y:S02]  /*ae20*/  PRMT R6, R6, 0x7610, R4.reuse ;  /* 0x0000761006067816 */ /* 0x104fe40000000004 */
[----:B------:R-:W-:Y:S02]  /*ae30*/  PRMT R9, R9, 0x5410, R4 ;  /* 0x0000541009097816 */ /* 0x000fe40000000004 */
[----:B---3--:R-:W-:-:S02]  /*ae40*/  @!P0 PRMT R6, R18, 0x7610, R6 ;  /* 0x0000761012068816 */ /* 0x008fc40000000006 */
[----:B------:R-:W-:-:S07]  /*ae50*/  @!P0 PRMT R8, R18, 0x7632, R8 ;  /* 0x0000763212088816 */ /* 0x000fce0000000008 */
.L_x_3553:
[----:B------:R-:W-:Y:S05]  /*ae60*/  BSYNC B0 ;  /* 0x0000000000007941 */ /* 0x000fea0003800000 */
.L_x_3552:
[----:B------:R-:W-:Y:S04]  /*ae70*/  BSSY B0, `(.L_x_3554) ;  /* 0x000001a000007945 */ /* 0x000fe80003800000 */
[----:B------:R-:W-:Y:S05]  /*ae80*/  @P1 BRA `(.L_x_3555) ;  /* 0x0000000000601947 */ /* 0x000fea0003800000 */
[----:B------:R-:W-:Y:S02]  /*ae90*/  IMAD.IADD R19, R13, 0x1, R12 ;  /* 0x000000010d137824 */ /* 0x000fe400078e020c */
[----:B------:R-:W-:Y:S02]  /*aea0*/  HADD2.F32 R5, -RZ, R7.H0_H0 ;  /* 0x20000007ff057230 */ /* 0x000fe40000004100 */
[----:B------:R-:W-:Y:S01]  /*aeb0*/  HADD2.F32 R13, -RZ, R26.H0_H0 ;  /* 0x2000001aff0d7230 */ /* 0x000fe20000004100 */
[----:B------:R-:W-:Y:S02]  /*aec0*/  ISETP.GE.U32.AND P0, PT, R19, R22, PT ;  /* 0x000000161300720c */ /* 0x000fe40003f06070 */
[----:B------:R-:W-:Y:S02]  /*aed0*/  FADD.FTZ R10, R10, R5 ;  /* 0x000000050a0a7221 */ /* 0x000fe40000010000 */
[----:B------:R-:W-:-:S09]  /*aee0*/  FADD.FTZ R14, R14, R13 ;  /* 0x0000000d0e0e7221 */ /* 0x000fd20000010000 */
[----:B------:R-:W-:Y:S05]  /*aef0*/  @P0 BRA `(.L_x_3555) ;  /* 0x0000000000440947 */ /* 0x000fea0003800000 */
[----:B------:R-:W-:Y:S01]  /*af00*/  IADD3 R5, R19, R12, RZ ;  /* 0x0000000c13057210 */ /* 0x000fe20007ffe0ff */
[----:B------:R-:W-:Y:S02]  /*af10*/  HADD2.F32 R4, -RZ, R7.H1_H1 ;  /* 0x30000007ff047230 */ /* 0x000fe40000004100 */
[----:B------:R-:W-:Y:S01]  /*af20*/  HADD2.F32 R18, -RZ, R9.H0_H0 ;  /* 0x20000009ff127230 */ /* 0x000fe20000004100 */
[----:B------:R-:W-:Y:S02]  /*af30*/  ISETP.GE.U32.AND P0, PT, R5, R22, PT ;  /* 0x000000160500720c */ /* 0x000fe40003f06070 */
[----:B------:R-:W-:Y:S02]  /*af40*/  FADD.FTZ R15, R15, R4 ;  /* 0x000000040f0f7221 */ /* 0x000fe40000010000 */
[----:B------:R-:W-:-:S09]  /*af50*/  FADD.FTZ R21, R21, R18 ;  /* 0x0000001215157221 */ /* 0x000fd20000010000 */
[----:B------:R-:W-:Y:S05]  /*af60*/  @P0 BRA `(.L_x_3555) ;  /* 0x0000000000280947 */ /* 0x000fea0003800000 */
[----:B------:R-:W-:Y:S01]  /*af70*/  IADD3 R5, R5, R12, RZ ;  /* 0x0000000c05057210 */ /* 0x000fe20007ffe0ff */
[----:B------:R-:W-:Y:S02]  /*af80*/  HADD2.F32 R9, -RZ, R9.H1_H1 ;  /* 0x30000009ff097230 */ /* 0x000fe40000004100 */
[----:B------:R-:W-:Y:S01]  /*af90*/  HADD2.F32 R4, -RZ, R6.H1_H1 ;  /* 0x30000006ff047230 */ /* 0x000fe20000004100 */
[----:B------:R-:W-:Y:S02]  /*afa0*/  ISETP.GE.U32.AND P0, PT, R5, R22, PT ;  /* 0x000000160500720c */ /* 0x000fe40003f06070 */
[----:B------:R-:W-:Y:S02]  /*afb0*/  FADD.FTZ R20, R20, R9 ;  /* 0x0000000914147221 */ /* 0x000fe40000010000 */
[----:B------:R-:W-:-:S09]  /*afc0*/  FADD.FTZ R11, R11, R4 ;  /* 0x000000040b0b7221 */ /* 0x000fd20000010000 */
[----:B------:R-:W-:Y:S02]  /*afd0*/  @!P0 HADD2.F32 R5, -RZ, R6.H0_H0 ;  /* 0x20000006ff058230 */ /* 0x000fe40000004100 */
[----:B------:R-:W-:-:S03]  /*afe0*/  @!P0 HADD2.F32 R8, -RZ, R8.H0_H0 ;  /* 0x20000008ff088230 */ /* 0x000fc60000004100 */
[----:B------:R-:W-:Y:S02]  /*aff0*/  @!P0 FADD.FTZ R0, R0, R5 ;  /* 0x0000000500008221 */ /* 0x000fe40000010000 */
[----:B------:R-:W-:-:S07]  /*b000*/  @!P0 FADD.FTZ R3, R3, R8 ;  /* 0x0000000803038221 */ /* 0x000fce0000010000 */
.L_x_3555:
[----:B------:R-:W-:Y:S05]  /*b010*/  BSYNC B0 ;  /* 0x0000000000007941 */ /* 0x000fea0003800000 */
.L_x_3554:
[----:B------:R-:W-:Y:S01]  /*b020*/  FADD.FTZ R14, R14, R21 ;  /* 0x000000150e0e7221 */ /* 0x000fe20000010000 */
[----:B------:R-:W-:-:S03]  /*b030*/  FADD.FTZ R15, R10, R15 ;  /* 0x0000000f0a0f7221 */ /* 0x000fc60000010000 */
[----:B------:R-:W-:Y:S01]  /*b040*/  FADD.FTZ R14, R14, R11 ;  /* 0x0000000b0e0e7221 */ /* 0x000fe20000010000 */
[----:B------:R-:W-:-:S03]  /*b050*/  FADD.FTZ R15, R15, R20 ;  /* 0x000000140f0f7221 */ /* 0x000fc60000010000 */
[----:B------:R-:W-:Y:S01]  /*b060*/  FADD.FTZ R19, R14, R3 ;  /* 0x000000030e137221 */ /* 0x000fe20000010000 */
[----:B------:R-:W-:Y:S01]  /*b070*/  FADD.FTZ R18, R15, R0 ;  /* 0x000000000f127221 */ /* 0x000fe20000010000 */
[----:B------:R-:W-:Y:S06]  /*b080*/  BRA `(.L_x_3514) ;  /* 0x0000000400f87947 */ /* 0x000fec0003800000 */
.L_x_3530:
        /* <DEDUP_REMOVED lines=20> */
.L_x_3559:
[-C--:B------:R-:W-:Y:S02]  /*b1d0*/  IADD3 R5, R13, R12.reuse, RZ ;  /* 0x0000000c0d057210 */ /* 0x080fe40007ffe0ff */
[----:B------:R-:W-:Y:S02]  /*b1e0*/  SHF.R.U32.HI R21, RZ, 0x1, R13 ;  /* 0x00000001ff157819 */ /* 0x000fe4000001160d */
[----:B------:R-:W-:Y:S02]  /*b1f0*/  SHF.R.U32.HI R15, RZ, 0x1, R5 ;  /* 0x00000001ff0f7819 */ /* 0x000fe40000011605 */
[----:B------:R-:W-:Y:S01]  /*b200*/  IADD3 R5, R5, R12, RZ ;  /* 0x0000000c05057210 */ /* 0x000fe20007ffe0ff */
[----:B------:R-:W-:-:S03]  /*b210*/  IMAD.WIDE.U32 R20, R21, 0x4, R18 ;  /* 0x0000000415147825 */ /* 0x000fc600078e0012 */
[----:B------:R-:W-:Y:S01]  /*b220*/  SHF.R.U32.HI R25, RZ, 0x1, R5 ;  /* 0x00000001ff197819 */ /* 0x000fe20000011605 */
[----:B------:R-:W-:Y:S02]  /*b230*/  IMAD.IADD R13, R5, 0x1, R12 ;  /* 0x00000001050d7824 */ /* 0x000fe400078e020c */
[----:B------:R-:W-:Y:S01]  /*b240*/  IMAD.WIDE.U32 R14, R15, 0x4, R18 ;  /* 0x000000040f0e7825 */ /* 0x000fe200078e0012 */
[----:B------:R-:W2:Y:S02]  /*b250*/  LDG.E R20, desc[UR60][R20.64] ;  /* 0x0000003c14147981 */ /* 0x000ea4000c1e1900 */
[----:B------:R-:W-:Y:S01]  /*b260*/  SHF.R.U32.HI R5, RZ, 0x1, R13 ;  /* 0x00000001ff057819 */ /* 0x000fe2000001160d */
[--C-:B------:R-:W-:Y:S02]  /*b270*/  IMAD.WIDE.U32 R24, R25, 0x4, R18.reuse ;  /* 0x0000000419187825 */ /* 0x100fe400078e0012 */
[----:B------:R-:W3:Y:S02]  /*b280*/  LDG.E R14, desc[UR60][R14.64] ;  /* 0x0000003c0e0e7981 */ /* 0x000ee4000c1e1900 */
[----:B------:R-:W-:-:S02]  /*b290*/  IMAD.WIDE.U32 R4, R5, 0x4, R18 ;  /* 0x0000000405047825 */ /* 0x000fc400078e0012 */
[----:B------:R-:W4:Y:S04]  /*b2a0*/  LDG.E R24, desc[UR60][R24.64] ;  /* 0x0000003c18187981 */ /* 0x000f28000c1e1900 */
[----:B------:R4:W5:Y:S01]  /*b2b0*/  LDG.E R4, desc[UR60][R4.64] ;  /* 0x0000003c04047981 */ /* 0x000962000c1e1900 */
[----:B------:R-:W-:-:S05]  /*b2c0*/  IADD3 R13, R13, R12, RZ ;  /* 0x0000000c0d0d7210 */ /* 0x000fca0007ffe0ff */
[----:B------:R-:W-:-:S05]  /*b2d0*/  IMAD R29, R12, 0x3, R13 ;  /* 0x000000030c1d7824 */ /* 0x000fca00078e020d */
[----:B------:R-:W-:Y:S01]  /*b2e0*/  ISETP.GE.U32.AND P0, PT, R29, R22, PT ;  /* 0x000000161d00720c */ /* 0x000fe20003f06070 */
[--C-:B--2---:R-:W-:Y:S02]  /*b2f0*/  HADD2.F32 R26, -RZ, R20.reuse.H1_H1 ;  /* 0x30000014ff1a7230 */ /* 0x104fe40000004100 */
[----:B------:R-:W-:Y:S02]  /*b300*/  HADD2.F32 R27, -RZ, R20.H0_H0 ;  /* 0x20000014ff1b7230 */ /* 0x000fe40000004100 */
[--C-:B---3--:R-:W-:Y:S02]  /*b310*/  HADD2.F32 R28, -RZ, R14.reuse.H0_H0 ;  /* 0x2000000eff1c7230 */ /* 0x108fe40000004100 */
[----:B------:R-:W-:Y:S01]  /*b320*/  FADD.FTZ R7, R26, R7 ;  /* 0x000000071a077221 */ /* 0x000fe20000010000 */
[----:B------:R-:W-:Y:S02]  /*b330*/  HADD2.F32 R15, -RZ, R14.H1_H1 ;  /* 0x3000000eff0f7230 */ /* 0x000fe40000004100 */
[----:B------:R-:W-:Y:S01]  /*b340*/  FADD.FTZ R6, R27, R6 ;  /* 0x000000061b067221 */ /* 0x000fe20000010000 */
[----:B----4-:R-:W-:-:S02]  /*b350*/  HADD2.F32 R5, -RZ, R24.H0_H0 ;  /* 0x20000018ff057230 */ /* 0x010fc40000004100 */
[----:B------:R-:W-:Y:S01]  /*b360*/  FADD.FTZ R9, R28, R9 ;  /* 0x000000091c097221 */ /* 0x000fe20000010000 */
[----:B------:R-:W-:Y:S02]  /*b370*/  HADD2.F32 R26, -RZ, R24.H1_H1 ;  /* 0x30000018ff1a7230 */ /* 0x000fe40000004100 */
[----:B------:R-:W-:Y:S01]  /*b380*/  FADD.FTZ R8, R15, R8 ;  /* 0x000000080f087221 */ /* 0x000fe20000010000 */
[--C-:B-----5:R-:W-:Y:S02]  /*b390*/  HADD2.F32 R21, -RZ, R4.reuse.H0_H0 ;  /* 0x20000004ff157230 */ /* 0x120fe40000004100 */
[----:B------:R-:W-:Y:S01]  /*b3a0*/  FADD.FTZ R10, R5, R10 ;  /* 0x0000000a050a7221 */ /* 0x000fe20000010000 */
[----:B------:R-:W-:Y:S02]  /*b3b0*/  HADD2.F32 R28, -RZ, R4.H1_H1 ;  /* 0x30000004ff1c7230 */ /* 0x000fe40000004100 */
[----:B------:R-:W-:Y:S01]  /*b3c0*/  FADD.FTZ R11, R26, R11 ;  /* 0x0000000b1a0b7221 */ /* 0x000fe20000010000 */
[----:B------:R-:W-:-:S02]  /*b3d0*/  FADD.FTZ R0, R21, R0 ;  /* 0x0000000015007221 */ /* 0x000fc40000010000 */
[----:B------:R-:W-:Y:S01]  /*b3e0*/  FADD.FTZ R3, R28, R3 ;  /* 0x000000031c037221 */ /* 0x000fe20000010000 */
[----:B------:R-:W-:Y:S06]  /*b3f0*/  @!P0 BRA `(.L_x_3559) ;  /* 0xfffffffc00748947 */ /* 0x000fec000383ffff */
[----:B------:R-:W-:Y:S05]  /*b400*/  BSYNC B1 ;  /* 0x0000000000017941 */ /* 0x000fea0003800000 */
.L_x_3558:
[----:B------:R-:W-:Y:S02]  /*b410*/  PRMT R21, R20, 0x7632, R21 ;  /* 0x0000763214157816 */ /* 0x000fe40000000015 */
[----:B------:R-:W-:Y:S02]  /*b420*/  PRMT R15, R14, 0x7610, R14 ;  /* 0x000076100e0f7816 */ /* 0x000fe4000000000e */
[--C-:B------:R-:W-:Y:S02]  /*b430*/  PRMT R20, R20, 0x5410, R24.reuse ;  /* 0x0000541014147816 */ /* 0x100fe40000000018 */
[----:B------:R-:W-:Y:S02]  /*b440*/  PRMT R24, R24, 0x7632, R24 ;  /* 0x0000763218187816 */ /* 0x000fe40000000018 */
[----:B------:R-:W-:-:S07]  /*b450*/  PRMT R14, R4, 0x7610, R4 ;  /* 0x00007610040e7816 */ /* 0x000fce0000000004 */
.L_x_3557:
[----:B------:R-:W-:Y:S05]  /*b460*/  BSYNC B0 ;  /* 0x0000000000007941 */ /* 0x000fea0003800000 */
.L_x_3556:
        /* <DEDUP_REMOVED lines=16> */
[----:B--2---:R-:W-:-:S11]  /*b570*/  PRMT R15, R4, 0x7610, R4 ;  /* 0x00007610040f7816 */ /* 0x004fd60000000004 */
        /* <DEDUP_REMOVED lines=9> */
[----:B--2---:R-:W-:Y:S02]  /*b610*/  PRMT R20, R20, 0x5410, R4 ;  /* 0x0000541014147816 */ /* 0x004fe40000000004 */
[----:B------:R-:W-:Y:S02]  /*b620*/  PRMT R24, R4, 0x7632, R24 ;  /* 0x0000763204187816 */ /* 0x000fe40000000018 */
[----:B---3--:R-:W-:-:S04]  /*b630*/  @!P0 PRMT R14, R18, 0x7610, R14 ;  /* 0x00007610120e8816 */ /* 0x008fc8000000000e */
[----:B------:R-:W-:-:S07]  /*b640*/  @!P0 PRMT R14, R14, 0x7610, R18 ;  /* 0x000076100e0e8816 */ /* 0x000fce0000000012 */
.L_x_3561:
[----:B------:R-:W-:Y:S05]  /*b650*/  BSYNC B0 ;  /* 0x0000000000007941 */ /* 0x000fea0003800000 */
.L_x_3560:
[----:B------:R-:W-:Y:S04]  /*b660*/  BSSY B0, `(.L_x_3562) ;  /* 0x000001a000007945 */ /* 0x000fe80003800000 */
[----:B------:R-:W-:Y:S05]  /*b670*/  @P1 BRA `(.L_x_3563) ;  /* 0x0000000000601947 */ /* 0x000fea0003800000 */
[----:B------:R-:W-:Y:S01]  /*b680*/  IADD3 R13, R13, R12, RZ ;  /* 0x0000000c0d0d7210 */ /* 0x000fe20007ffe0ff */
[----:B------:R-:W-:Y:S02]  /*b690*/  HADD2.F32 R5, -RZ, R20.H0_H0 ;  /* 0x20000014ff057230 */ /* 0x000fe40000004100 */
[----:B------:R-:W-:Y:S01]  /*b6a0*/  HADD2.F32 R4, -RZ, R21.H0_H0 ;  /* 0x20000015ff047230 */ /* 0x000fe20000004100 */
[----:B------:R-:W-:Y:S02]  /*b6b0*/  ISETP.GE.U32.AND P0, PT, R13, R22, PT ;  /* 0x000000160d00720c */ /* 0x000fe40003f06070 */
[----:B------:R-:W-:Y:S02]  /*b6c0*/  FADD.FTZ R6, R6, R5 ;  /* 0x0000000506067221 */ /* 0x000fe40000010000 */
[----:B------:R-:W-:-:S09]  /*b6d0*/  FADD.FTZ R7, R7, R4 ;  /* 0x0000000407077221 */ /* 0x000fd20000010000 */
[----:B------:R-:W-:Y:S05]  /*b6e0*/  @P0 BRA `(.L_x_3563) ;  /* 0x0000000000440947 */ /* 0x000fea0003800000 */
[----:B------:R-:W-:Y:S02]  /*b6f0*/  IMAD.IADD R5, R13, 0x1, R12 ;  /* 0x000000010d057824 */ /* 0x000fe400078e020c */
[--C-:B------:R-:W-:Y:S02]  /*b700*/  HADD2.F32 R4, -RZ, R15.reuse.H0_H0 ;  /* 0x2000000fff047230 */ /* 0x100fe40000004100 */
[----:B------:R-:W-:Y:S01]  /*b710*/  HADD2.F32 R15, -RZ, R15.H1_H1 ;  /* 0x3000000fff0f7230 */ /* 0x000fe20000004100 */
[----:B------:R-:W-:Y:S02]  /*b720*/  ISETP.GE.U32.AND P0, PT, R5, R22, PT ;  /* 0x000000160500720c */ /* 0x000fe40003f06070 */
[----:B------:R-:W-:Y:S02]  /*b730*/  FADD.FTZ R9, R9, R4 ;  /* 0x0000000409097221 */ /* 0x000fe40000010000 */
[----:B------:R-:W-:-:S09]  /*b740*/  FADD.FTZ R8, R8, R15 ;  /* 0x0000000f08087221 */ /* 0x000fd20000010000 */
[----:B------:R-:W-:Y:S05]  /*b750*/  @P0 BRA `(.L_x_3563) ;  /* 0x0000000000280947 */ /* 0x000fea0003800000 */
[----:B------:R-:W-:Y:S01]  /*b760*/  IADD3 R5, R5, R12, RZ ;  /* 0x0000000c05057210 */ /* 0x000fe20007ffe0ff */
[----:B------:R-:W-:-:S03]  /*b770*/  HADD2.F32 R24, -RZ, R24.H0_H0 ;  /* 0x20000018ff187230 */ /* 0x000fc60000004100 */
[----:B------:R-:W-:Y:S01]  /*b780*/  ISETP.GE.U32.AND P0, PT, R5, R22, PT ;  /* 0x000000160500720c */ /* 0x000fe20003f06070 */
[----:B------:R-:W-:Y:S02]  /*b790*/  HADD2.F32 R5, -RZ, R20.H1_H1 ;  /* 0x30000014ff057230 */ /* 0x000fe40000004100 */
[----:B------:R-:W-:-:S03]  /*b7a0*/  FADD.FTZ R11, R11, R24 ;  /* 0x000000180b0b7221 */ /* 0x000fc60000010000 */
[----:B------:R-:W-:-:S07]  /*b7b0*/  FADD.FTZ R10, R10, R5 ;  /* 0x000000050a0a7221 */ /* 0x000fce0000010000 */
[--C-:B------:R-:W-:Y:S02]  /*b7c0*/  @!P0 HADD2.F32 R13, -RZ, R14.reuse.H0_H0 ;  /* 0x2000000eff0d8230 */ /* 0x100fe40000004100 */
[----:B------:R-:W-:-:S03]  /*b7d0*/  @!P0 HADD2.F32 R14, -RZ, R14.H1_H1 ;  /* 0x3000000eff0e8230 */ /* 0x000fc60000004100 */
[----:B------:R-:W-:Y:S02]  /*b7e0*/  @!P0 FADD.FTZ R0, R0, R13 ;  /* 0x0000000d00008221 */ /* 0x000fe40000010000 */
[----:B------:R-:W-:-:S07]  /*b7f0*/  @!P0 FADD.FTZ R3, R3, R14 ;  /* 0x0000000e03038221 */ /* 0x000fce0000010000 */
.L_x_3563:
[----:B------:R-:W-:Y:S05]  /*b800*/  BSYNC B0 ;  /* 0x0000000000007941 */ /* 0x000fea0003800000 */
.L_x_3562:
[----:B------:R-:W-:Y:S01]  /*b810*/  FADD.FTZ R8, R7, R8 ;  /* 0x0000000807087221 */ /* 0x000fe20000010000 */
[----:B------:R-:W-:-:S03]  /*b820*/  FADD.FTZ R9, R6, R9 ;  /* 0x0000000906097221 */ /* 0x000fc60000010000 */
[----:B------:R-:W-:Y:S01]  /*b830*/  FADD.FTZ R8, R8, R11 ;  /* 0x0000000b08087221 */ /* 0x000fe20000010000 */
[----:B------:R-:W-:-:S03]  /*b840*/  FADD.FTZ R9, R9, R10 ;  /* 0x0000000a09097221 */ /* 0x000fc60000010000 */
[----:B------:R-:W-:Y:S01]  /*b850*/  FADD.FTZ R19, R8, R3 ;  /* 0x0000000308137221 */ /* 0x000fe20000010000 */
[----:B------:R-:W-:-:S07]  /*b860*/  FADD.FTZ R18, R9, R0 ;  /* 0x0000000009127221 */ /* 0x000fce0000010000 */
.L_x_3514:
[----:B------:R-:W-:Y:S05]  /*b870*/  BSYNC B6 ;  /* 0x0000000000067941 */ /* 0x000fea0003800000 */
.L_x_3513:
        /* <DEDUP_REMOVED lines=15> */
.L_x_3565:
        /* <DEDUP_REMOVED lines=14> */
.L_x_3564:
        /* <DEDUP_REMOVED lines=19> */
.L_x_3568:
        /* <DEDUP_REMOVED lines=14> */
.L_x_3567:
[----:B------:R-:W-:Y:S01]  /*bc60*/  ISETP.GE.AND P0, PT, R0, 0x2, PT ;  /* 0x000000020000780c */ /* 0x000fe20003f06270 */
[----:B------:R-:W-:Y:S05]  /*bc70*/  WARPSYNC.ALL ;  /* 0x0000000000007948 */ /* 0x000fea0003800000 */
[----:B------:R-:W-:Y:S07]  /*bc80*/  BAR.SYNC.DEFER_BLOCKING 0x0 ;  /* 0x0000000000007b1d */ /* 0x000fee0000010000 */
[----:B------:R-:W-:Y:S05]  /*bc90*/  @!P0 BRA `(.L_x_3566) ;  /* 0x0000000000208947 */ /* 0x000fea0003800000 */
[----:B------:R-:W-:-:S11]  /*bca0*/  HFMA2.MMA R3, -RZ, RZ, 0, 5.9604644775390625e-08 ;  /* 0x00000001ff037435 */ /* 0x000fd600000001ff */
.L_x_3569:
[----:B------:R-:W1:Y:S04]  /*bcb0*/  SHFL.DOWN PT, R5, R18, R3, 0x1f ;  /* 0x08001f0312057589 */ /* 0x000e6800000e0000 */
[----:B------:R2:W3:Y:S02]  /*bcc0*/  SHFL.DOWN PT, R4, R19, R3, 0x1f ;  /* 0x08001f0313047589 */ /* 0x0004e400000e0000 */
[----:B--2---:R-:W-:-:S05]  /*bcd0*/  IMAD.SHL.U32 R3, R3, 0x2, RZ ;  /* 0x0000000203037824 */ /* 0x004fca00078e00ff */
[----:B------:R-:W-:Y:S01]  /*bce0*/  ISETP.GE.AND P0, PT, R3, R0, PT ;  /* 0x000000000300720c */ /* 0x000fe20003f06270 */
[----:B-1----:R-:W-:Y:S01]  /*bcf0*/  FADD.FTZ R18, R5, R18 ;  /* 0x0000001205127221 */ /* 0x002fe20000010000 */
[----:B---3--:R-:W-:-:S11]  /*bd00*/  FADD.FTZ R19, R4, R19 ;  /* 0x0000001304137221 */ /* 0x008fd60000010000 */
[----:B------:R-:W-:Y:S05]  /*bd10*/  @!P0 BRA `(.L_x_3569) ;  /* 0xfffffffc00e48947 */ /* 0x000fea000383ffff */
.L_x_3566:
        /* <DEDUP_REMOVED lines=278> */
.L_x_3570:
        /* <DEDUP_REMOVED lines=278> */
.L_x_3571:
        /* <DEDUP_REMOVED lines=296> */
.L_x_3573:
        /* <DEDUP_REMOVED lines=277> */
.L_x_3574:
        /* <DEDUP_REMOVED lines=16> */
.L_x_3576:
[----:B------:R-:W-:Y:S05]  /*104b0*/  BSYNC B0 ;  /* 0x0000000000007941 */ /* 0x000fea0003800000 */
.L_x_3575:
        /* <DEDUP_REMOVED lines=15> */
.L_x_3578:
[----:B------:R-:W-:Y:S05]  /*105b0*/  BSYNC B0 ;  /* 0x0000000000007941 */ /* 0x000fea0003800000 */
.L_x_3577:
        /* <DEDUP_REMOVED lines=35> */
.L_x_3580:
[----:B------:R-:W-:Y:S05]  /*107f0*/  BSYNC B0 ;  /* 0x0000000000007941 */ /* 0x000fea0003800000 */
.L_x_3579:
        /* <DEDUP_REMOVED lines=35> */
.L_x_3585:
        /* <DEDUP_REMOVED lines=10> */
.L_x_3584:
[----:B------:R-:W-:Y:S05]  /*10ad0*/  BRA `(.L_x_3583) ;  /* 0x0000000000547947 */ /* 0x000fea0003800000 */
.L_x_3582:
        /* <DEDUP_REMOVED lines=11> */
.L_x_3586:
        /* <DEDUP_REMOVED lines=10> */
.L_x_3583:
[----:B------:R-:W-:Y:S05]  /*10c30*/  BSYNC B0 ;  /* 0x0000000000007941 */ /* 0x000fea0003800000 */
.L_x_3581:
        /* <DEDUP_REMOVED lines=13> */
.L_x_3588:
        /* <DEDUP_REMOVED lines=13> */
.L_x_3587:
        /* <DEDUP_REMOVED lines=10> */
.L_x_3591:
        /* <DEDUP_REMOVED lines=13> */
.L_x_3590:
[----:B------:R-:W-:Y:S01]  /*10f50*/  BAR.SYNC.DEFER_BLOCKING 0x0 ;  /* 0x0000000000007b1d */ /* 0x000fe20000010000 */
[----:B------:R-:W-:-:S13]  /*10f60*/  ISETP.GE.AND P0, PT, R2, 0x2, PT ;  /* 0x000000020200780c */ /* 0x000fda0003f06270 */
[----:B------:R-:W-:Y:S05]  /*10f70*/  @!P0 BRA `(.L_x_3589) ;  /* 0x0000000000208947 */ /* 0x000fea0003800000 */
[----:B------:R-:W-:-:S11]  /*10f80*/  HFMA2.MMA R11, -RZ, RZ, 0, 5.9604644775390625e-08 ;  /* 0x00000001ff0b7435 */ /* 0x000fd600000001ff */
.L_x_3592:
[----:B------:R-:W1:Y:S04]  /*10f90*/  SHFL.DOWN PT, R13, R18, R11, 0x1f ;  /* 0x08001f0b120d7589 */ /* 0x000e6800000e0000 */
[----:B0-----:R0:W2:Y:S02]  /*10fa0*/  SHFL.DOWN PT, R0, R19, R11, 0x1f ;  /* 0x08001f0b13007589 */ /* 0x0010a400000e0000 */
[----:B0-----:R-:W-:-:S05]  /*10fb0*/  IMAD.SHL.U32 R11, R11, 0x2, RZ ;  /* 0x000000020b0b7824 */ /* 0x001fca00078e00ff */
[----:B------:R-:W-:Y:S01]  /*10fc0*/  ISETP.GE.AND P0, PT, R11, R2, PT ;  /* 0x000000020b00720c */ /* 0x000fe20003f06270 */
[----:B-1----:R-:W-:Y:S01]  /*10fd0*/  FADD.FTZ R18, R13, R18 ;  /* 0x000000120d127221 */ /* 0x002fe20000010000 */
[----:B--2---:R-:W-:-:S11]  /*10fe0*/  FADD.FTZ R19, R0, R19 ;  /* 0x0000001300137221 */ /* 0x004fd60000010000 */
[----:B------:R-:W-:Y:S05]  /*10ff0*/  @!P0 BRA `(.L_x_3592) ;  /* 0xfffffffc00e48947 */ /* 0x000fea000383ffff */
.L_x_3589:
        /* <DEDUP_REMOVED lines=13> */
.L_x_3594:
        /* <DEDUP_REMOVED lines=23> */
.L_x_3596:
        /* <DEDUP_REMOVED lines=24> */
.L_x_3597:
[----:B------:R-:W-:Y:S02]  /*113c0*/  ULDC.64 UR4, c[0x0][0x5f0] ;  /* 0x00017c0000047ab9 */ /* 0x000fe40000000a00 */
[----:B------:R-:W-:-:S04]  /*113d0*/  IADD3 R16, P0, R16, UR4, RZ ;  /* 0x0000000410107c10 */ /* 0x000fc8000ff1e0ff */
[----:B------:R-:W-:-:S05]  /*113e0*/  IADD3.X R17, RZ, UR5, RZ, P0, !PT ;  /* 0x00000005ff117c10 */ /* 0x000fca00087fe4ff */
[----:B------:R-:W-:Y:S01]  /*113f0*/  STG.E desc[UR60][R16.64], R19 ;  /* 0x0000001310007986 */ /* 0x000fe2000c10193c */
[----:B------:R-:W-:Y:S05]  /*11400*/  EXIT ;  /* 0x000000000000794d */ /* 0x000fea0003800000 */
.L_x_3595:
[----:B------:R-:W-:Y:S04]  /*11410*/  STG.E desc[UR60][R4.64], R18 ;  /* 0x0000001204007986 */ /* 0x000fe8000c10193c */
[----:B------:R-:W-:Y:S01]  /*11420*/  STG.E desc[UR60][R4.64+0x4], R19 ;  /* 0x0000041304007986 */ /* 0x000fe2000c10193c */
[----:B------:R-:W-:Y:S05]  /*11430*/  EXIT ;  /* 0x000000000000794d */ /* 0x000fea0003800000 */
.L_x_3593:
        /* <DEDUP_REMOVED lines=8> */
.L_x_3598:
        /* <DEDUP_REMOVED lines=23> */
.L_x_3600:
        /* <DEDUP_REMOVED lines=24> */
.L_x_3601:
[----:B------:R-:W-:Y:S02]  /*117b0*/  ULDC.64 UR4, c[0x0][0x5f0] ;  /* 0x00017c0000047ab9 */ /* 0x000fe40000000a00 */
[----:B------:R-:W-:-:S04]  /*117c0*/  IADD3 R16, P0, R16, UR4, RZ ;  /* 0x0000000410107c10 */ /* 0x000fc8000ff1e0ff */
[----:B------:R-:W-:-:S05]  /*117d0*/  IADD3.X R17, RZ, UR5, RZ, P0, !PT ;  /* 0x00000005ff117c10 */ /* 0x000fca00087fe4ff */
[----:B------:R-:W-:Y:S01]  /*117e0*/  STG.E desc[UR60][R16.64], R19 ;  /* 0x0000001310007986 */ /* 0x000fe2000c10193c */
[----:B------:R-:W-:Y:S05]  /*117f0*/  EXIT ;  /* 0x000000000000794d */ /* 0x000fea0003800000 */
.L_x_3599:
[----:B------:R-:W-:Y:S04]  /*11800*/  STG.E desc[UR60][R6.64], R18 ;  /* 0x0000001206007986 */ /* 0x000fe8000c10193c */
[----:B------:R-:W-:Y:S01]  /*11810*/  STG.E desc[UR60][R8.64], R19 ;  /* 0x0000001308007986 */ /* 0x000fe2000c10193c */
[----:B------:R-:W-:Y:S05]  /*11820*/  EXIT ;  /* 0x000000000000794d */ /* 0x000fea0003800000 */
.L_x_3572:
        /* <DEDUP_REMOVED lines=23> */
.L_x_3603:
        /* <DEDUP_REMOVED lines=23> */
.L_x_3605:
        /* <DEDUP_REMOVED lines=24> */
.L_x_3606:
[----:B------:R-:W-:Y:S02]  /*11c90*/  ULDC.64 UR4, c[0x0][0x5f0] ;  /* 0x00017c0000047ab9 */ /* 0x000fe40000000a00 */
[----:B------:R-:W-:-:S05]  /*11ca0*/  IADD3 R22, P0, R22, UR4, RZ ;  /* 0x0000000416167c10 */ /* 0x000fca000ff1e0ff */
[----:B------:R-:W-:-:S05]  /*11cb0*/  IMAD.X R23, RZ, RZ, UR5, P0 ;  /* 0x00000005ff177e24 */ /* 0x000fca00080e06ff */
[----:B------:R-:W-:Y:S01]  /*11cc0*/  STG.E desc[UR60][R22.64], R19 ;  /* 0x0000001316007986 */ /* 0x000fe2000c10193c */
[----:B------:R-:W-:Y:S05]  /*11cd0*/  EXIT ;  /* 0x000000000000794d */ /* 0x000fea0003800000 */
.L_x_3604:
[----:B------:R-:W-:Y:S04]  /*11ce0*/  STG.E desc[UR60][R4.64], R18 ;  /* 0x0000001204007986 */ /* 0x000fe8000c10193c */
[----:B------:R-:W-:Y:S01]  /*11cf0*/  STG.E desc[UR60][R4.64+0x4], R19 ;  /* 0x0000041304007986 */ /* 0x000fe2000c10193c */
[----:B------:R-:W-:Y:S05]  /*11d00*/  EXIT ;  /* 0x000000000000794d */ /* 0x000fea0003800000 */
.L_x_3602:
        /* <DEDUP_REMOVED lines=8> */
.L_x_3607:
        /* <DEDUP_REMOVED lines=23> */
.L_x_3609:
        /* <DEDUP_REMOVED lines=24> */
.L_x_3610:
[----:B------:R-:W-:Y:S02]  /*12080*/  ULDC.64 UR4, c[0x0][0x5f0] ;  /* 0x00017c0000047ab9 */ /* 0x000fe40000000a00 */
[----:B------:R-:W-:-:S04]  /*12090*/  IADD3 R22, P0, R22, UR4, RZ ;  /* 0x0000000416167c10 */ /* 0x000fc8000ff1e0ff */
[----:B------:R-:W-:-:S05]  /*120a0*/  IADD3.X R23, RZ, UR5, RZ, P0, !PT ;  /* 0x00000005ff177c10 */ /* 0x000fca00087fe4ff */
[----:B------:R-:W-:Y:S01]  /*120b0*/  STG.E desc[UR60][R22.64], R19 ;  /* 0x0000001316007986 */ /* 0x000fe2000c10193c */
[----:B------:R-:W-:Y:S05]  /*120c0*/  EXIT ;  /* 0x000000000000794d */ /* 0x000fea0003800000 */
.L_x_3608:
[----:B------:R-:W-:Y:S04]  /*120d0*/  STG.E desc[UR60][R6.64], R18 ;  /* 0x0000001206007986 */ /* 0x000fe8000c10193c */
[----:B------:R-:W-:Y:S01]  /*120e0*/  STG.E desc[UR60][R8.64], R19 ;  /* 0x0000001308007986 */ /* 0x000fe2000c10193c */
[----:B------:R-:W-:Y:S05]  /*120f0*/  EXIT ;  /* 0x000000000000794d */ /* 0x000fea0003800000 */
.L_x_3611:
        /* <DEDUP_REMOVED lines=16> */
.L_x_8271:


//--------------------- .text._ZN2at6native13reduce_kernelILi128ELi4ENS0_8ReduceOpIN3c104HalfENS0_7MeanOpsIS4_fffEEjfLi4ELi8EEEEEvT1_ --------------------------
	.section	.text._ZN2at6native13reduce_kernelILi128ELi4ENS0_8ReduceOpIN3c104HalfENS0_7MeanOpsIS4_fffEEjfLi4ELi8EEEEEvT1_,"ax",@progbits
	.align	128
        .global         _ZN2at6native13reduce_kernelILi128ELi4ENS0_8ReduceOpIN3c104HalfENS0_7MeanOpsIS4_fffEEjfLi4ELi8EEEEEvT1_
        .type           _ZN2at6native13reduce_kernelILi128ELi4ENS0_8ReduceOpIN3c104HalfENS0_7MeanOpsIS4_fffEEjfLi4ELi8EEEEEvT1_,@function
        .size           _ZN2at6native13reduce_kernelILi128ELi4ENS0_8ReduceOpIN3c104HalfENS0_7MeanOpsIS4_fffEEjfLi4ELi8EEEEEvT1_,(.L_x_8272 - _ZN2at6native13reduce_kernelILi128ELi4ENS0_8ReduceOpIN3c104HalfENS0_7MeanOpsIS4_fffEEjfLi4ELi8EEEEEvT1_)
        .other          _ZN2at6native13reduce_kernelILi128ELi4ENS0_8ReduceOpIN3c104HalfENS0_7MeanOpsIS4_fffEEjfLi4ELi8EEEEEvT1_,@"STO_CUDA_ENTRY STV_DEFAULT"
_ZN2at6native13reduce_kernelILi128ELi4ENS0_8ReduceOpIN3c104HalfENS0_7MeanOpsIS4_fffEEjfLi4ELi8EEEEEvT1_:
.text._ZN2at6native13reduce_kernelILi128ELi4ENS0_8ReduceOpIN3c104HalfENS0_7MeanOpsIS4_fffEEjfLi4ELi8EEEEEvT1_:
        /* <DEDUP_REMOVED lines=17> */
[----:B----4-:R-:W-:-:S03]  /*0110*/  IMAD R28, R17, UR8, R28 ;  /* 0x00000008111c7c24 */ /* 0x010fc6000f8e021c */
[----:B------:R-:W-:Y:S01]  /*0120*/  SHF.L.U32 R19, R5, 0x2, RZ ;  /* 0x0000000205137819 */ /* 0x000fe200000006ff */
[----:B0-----:R-:W-:Y:S06]  /*0130*/  @!P0 BRA `(.L_x_3612) ;  /* 0x0000001000448947 */ /* 0x001fec0003800000 */
        /* <DEDUP_REMOVED lines=273> */
.L_x_3612:
        /* <DEDUP_REMOVED lines=30> */
.L_x_3616:
        /* <DEDUP_REMOVED lines=25> */
.L_x_3622:
[----:B------:R-:W-:Y:S05]  /*15c0*/  BSYNC B2 ;  /* 0x0000000000027941 */ /* 0x000fea0003800000 */
.L_x_3621:
        /* <DEDUP_REMOVED lines=11> */
.L_x_3620:
[----:B------:R-:W-:Y:S05]  /*1680*/  BSYNC B1 ;  /* 0x0000000000017941 */ /* 0x000fea0003800000 */
.L_x_3619:
[----:B------:R-:W0:Y:S01]  /*1690*/  LDC R6, c[0x0][0x21c] ;  /* 0x00008700ff067b82 */ /* 0x000e220000000800 */
[----:B------:R-:W-:-:S04]  /*16a0*/  IADD3 R5, P0, -R7, 0x8, RZ ;  /* 0x0000000807057810 */ /* 0x000fc80007f1e1ff */
[----:B------:R-:W-:Y:S02]  /*16b0*/  LEA R22, P1, R5, R22, 0x1 ;  /* 0x0000001605167211 */ /* 0x000fe400078208ff */
[----:B------:R-:W-:-:S04]  /*16c0*/  IADD3.X R4, RZ, -0x1, RZ, P0, !PT ;  /* 0xffffffffff047810 */ /* 0x000fc800007fe4ff */
[----:B------:R-:W-:Y:S02]  /*16d0*/  LEA.HI.X R23, R5, R23, R4, 0x1, P1 ;  /* 0x0000001705177211 */ /* 0x000fe400008f0c04 */
[----:B0-----:R-:W-:-:S07]  /*16e0*/  IADD3 R3, R7, -0x8, R6 ;  /* 0xfffffff807037810 */ /* 0x001fce0007ffe006 */
.L_x_3618:
[----:B------:R-:W-:Y:S05]  /*16f0*/  BSYNC B0 ;  /* 0x0000000000007941 */ /* 0x000fea0003800000 */
.L_x_3617:
[----:B------:R-:W0:Y:S01]  /*1700*/  LDC.64 R4, c[0x0][0x230] ;  /* 0x00008c00ff047b82 */ /* 0x000e220000000a00 */
[----:B------:R-:W-:Y:S01]  /*1710*/  BSSY B0, `(.L_x_3623) ;  /* 0x000002c000007945 */ /* 0x000fe20003800000 */
[----:B------:R-:W-:Y:S01]  /*1720*/  ISETP.NE.AND P2, PT, R2, RZ, PT ;  /* 0x000000ff0200720c */ /* 0x000fe20003f45270 */
[--C-:B------:R-:W-:Y:S01]  /*1730*/  IMAD.MOV.U32 R24, RZ, RZ, R8.reuse ;  /* 0x000000ffff187224 */ /* 0x100fe200078e0008 */
[-C--:B------:R-:W-:Y:S01]  /*1740*/  MOV R9, R8.reuse ;  /* 0x0000000800097202 */ /* 0x080fe20000000f00 */
[----:B------:R-:W-:Y:S01]  /*1750*/  IMAD.MOV.U32 R11, RZ, RZ, R8 ;  /* 0x000000ffff0b7224 */ /* 0x000fe200078e0008 */
        /* <DEDUP_REMOVED lines=13> */
[----:B------:R-:W-:Y:S01]  /*1830*/  IMAD.MOV.U32 R12, RZ, RZ, R8 ;  /* 0x000000ffff0c7224 */ /* 0x000fe200078e0008 */
[-C--:B------:R-:W-:Y:S02]  /*1840*/  MOV R11, R8.reuse ;  /* 0x00000008000b7202 */ /* 0x080fe40000000f00 */
[----:B------:R-:W-:-:S07]  /*1850*/  MOV R15, R8 ;  /* 0x00000008000f7202 */ /* 0x000fce0000000f00 */
.L_x_3625:
        /* <DEDUP_REMOVED lines=8> */
[----:B------:R-:W-:Y:S02]  /*18e0*/  HADD2.F32 R27, -RZ, R6.H0_H0 ;  /* 0x20000006ff1b7230 */ /* 0x000fe40000004100 */
[----:B------:R-:W-:Y:S01]  /*18f0*/  FADD.FTZ R12, R25, R12 ;  /* 0x0000000c190c7221 */ /* 0x000fe20000010000 */
[----:B------:R-:W-:Y:S02]  /*1900*/  HADD2.F32 R5, -RZ, R7.H0_H0 ;  /* 0x20000007ff057230 */ /* 0x000fe40000004100 */
[----:B------:R-:W-:Y:S01]  /*1910*/  FADD.FTZ R11, R20, R11 ;  /* 0x0000000b140b7221 */ /* 0x000fe20000010000 */
[----:B------:R-:W-:-:S02]  /*1920*/  HADD2.F32 R21, -RZ, R4.H0_H0 ;  /* 0x20000004ff157230 */ /* 0x000fc40000004100 */
[----:B------:R-:W-:Y:S01]  /*1930*/  FADD.FTZ R10, R27, R10 ;  /* 0x0000000a1b0a7221 */ /* 0x000fe20000010000 */
[----:B------:R-:W-:Y:S02]  /*1940*/  HADD2.F32 R14, -RZ, R4.H1_H1 ;  /* 0x30000004ff0e7230 */ /* 0x000fe40000004100 */
[----:B------:R-:W-:Y:S01]  /*1950*/  FADD.FTZ R8, R5, R8 ;  /* 0x0000000805087221 */ /* 0x000fe20000010000 */
[----:B------:R-:W-:Y:S02]  /*1960*/  HADD2.F32 R6, -RZ, R6.H1_H1 ;  /* 0x30000006ff067230 */ /* 0x000fe40000004100 */
[----:B------:R-:W-:Y:S01]  /*1970*/  FADD.FTZ R0, R21, R0 ;  /* 0x0000000015007221 */ /* 0x000fe20000010000 */
[----:B------:R-:W-:Y:S02]  /*1980*/  HADD2.F32 R7, -RZ, R7.H1_H1 ;  /* 0x30000007ff077230 */ /* 0x000fe40000004100 */
[----:B------:R-:W-:Y:S01]  /*1990*/  FADD.FTZ R15, R14, R15 ;  /* 0x0000000f0e0f7221 */ /* 0x000fe20000010000 */
[----:B------:R-:W-:-:S02]  /*19a0*/  FADD.FTZ R9, R6, R9 ;  /* 0x0000000906097221 */ /* 0x000fc40000010000 */
[----:B------:R-:W-:Y:S01]  /*19b0*/  FADD.FTZ R24, R7, R24 ;  /* 0x0000001807187221 */ /* 0x000fe20000010000 */
[----:B------:R-:W-:Y:S06]  /*19c0*/  @!P0 BRA `(.L_x_3625) ;  /* 0xfffffffc00a48947 */ /* 0x000fec000383ffff */
.L_x_3624:
[----:B------:R-:W-:Y:S05]  /*19d0*/  BSYNC B0 ;  /* 0x0000000000007941 */ /* 0x000fea0003800000 */
.L_x_3623:
        /* <DEDUP_REMOVED lines=8> */
.L_x_3627:
[----:B------:R-:W-:Y:S05]  /*1a60*/  BSYNC B0 ;  /* 0x0000000000007941 */ /* 0x000fea0003800000 */
.L_x_3626:
        /* <DEDUP_REMOVED lines=12> */
.L_x_3629:
[----:B------:R-:W-:Y:S05]  /*1b30*/  BSYNC B0 ;  /* 0x0000000000007941 */ /* 0x000fea0003800000 */
.L_x_3628:
        /* <DEDUP_REMOVED lines=10> */
.L_x_3615:
        /* <DEDUP_REMOVED lines=46> */
[----:B------:R-:W-:-:S07]  /*1ec0*/  MOV R13, R3 ;  /* 0x00000003000d7202 */ /* 0x000fce0000000f00 */
.L_x_3639:
        /* <DEDUP_REMOVED lines=287> */
.L_x_3635:
[----:B------:R-:W-:Y:S01]  /*30c0*/  LOP3.LUT R17, R17, 0xfffffff8, RZ, 0xc0, !PT ;  /* 0xfffffff811117812 */ /* 0x000fe200078ec0ff */
[----:B------:R-:W-:-:S03]  /*30d0*/  ULDC UR36, c[0x0][0x224] ;  /* 0x0000890000247ab9 */ /* 0x000fc60000000800 */
[----:B------:R-:W-:-:S04]  /*30e0*/  IADD3 R20, P1, R22, R17, RZ ;  /* 0x0000001116147210 */ /* 0x000fc80007f3e0ff */
[----:B------:R-:W-:-:S06]  /*30f0*/  IADD3.X R21, RZ, R23, RZ, P1, !PT ;  /* 0x00000017ff157210 */ /* 0x000fcc0000ffe4ff */
[----:B------:R-:W2:Y:S01]  /*3100*/  LDG.E.64 R20, desc[UR60][R20.64] ;  /* 0x0000003c14147981 */ /* 0x000ea2000c1e1b00 */
[----:B------:R-:W-:-:S05]  /*3110*/  IMAD.U32 R17, RZ, RZ, UR36 ;  /* 0x00000024ff117e24 */ /* 0x000fca000f8e00ff */
[----:B------:R-:W-:Y:S02]  /*3120*/  IADD3 R30, R28, R17, RZ ;  /* 0x000000111c1e7210 */ /* 0x000fe40007ffe0ff */
[C-C-:B--2---:R-:W-:Y:S02]  /*3130*/  PRMT R35, R20.reuse, 0x5410, R21.reuse ;  /* 0x0000541014237816 */ /* 0x144fe40000000015 */
        /* <DEDUP_REMOVED lines=236> */
.L_x_3636:
[----:B------:R-:W-:-:S04]  /*4000*/  LOP3.LUT R21, R31, 0xfffffff8, RZ, 0xc0, !PT ;  /* 0xfffffff81f157812 */ /* 0x000fc800078ec0ff */
[----:B------:R-:W-:-:S04]  /*4010*/  IADD3 R20, P1, R22, R21, RZ ;  /* 0x0000001516147210 */ /* 0x000fc80007f3e0ff */
[----:B------:R-:W-:-:S06]  /*4020*/  IADD3.X R21, RZ, R23, RZ, P1, !PT ;  /* 0x00000017ff157210 */ /* 0x000fcc0000ffe4ff */
[----:B------:R-:W2:Y:S01]  /*4030*/  LDG.E.64 R20, desc[UR60][R20.64] ;  /* 0x0000003c14147981 */ /* 0x000ea2000c1e1b00 */
[----:B------:R-:W-:Y:S01]  /*4040*/  IMAD.IADD R29, R30, 0x1, R17 ;  /* 0x000000011e1d7824 */ /* 0x000fe200078e0211 */
[----:B------:R-:W-:Y:S02]  /*4050*/  MOV R28, RZ ;  /* 0x000000ff001c7202 */ /* 0x000fe40000000f00 */
[----:B------:R-:W-:Y:S02]  /*4060*/  MOV R32, RZ ;  /* 0x000000ff00207202 */ /* 0x000fe40000000f00 */
[----:B--2---:R-:W-:Y:S02]  /*4070*/  PRMT R37, R37, 0x5410, R20 ;  /* 0x0000541025257816 */ /* 0x004fe40000000014 */
[----:B------:R-:W-:Y:S02]  /*4080*/  PRMT R38, R20, 0x5432, R21 ;  /* 0x0000543214267816 */ /* 0x000fe40000000015 */
[----:B------:R-:W-:Y:S01]  /*4090*/  PRMT R41, R21, 0x7632, R41 ;  /* 0x0000763215297816 */ /* 0x000fe20000000029 */
        /* <DEDUP_REMOVED lines=246> */
.L_x_3637:
[----:B------:R-:W-:-:S04]  /*5000*/  LOP3.LUT R21, R32, 0xfffffff8, RZ, 0xc0, !PT ;  /* 0xfffffff820157812 */ /* 0x000fc800078ec0ff */
[----:B------:R-:W-:-:S04]  /*5010*/  IADD3 R20, P1, R22, R21, RZ ;  /* 0x0000001516147210 */ /* 0x000fc80007f3e0ff */
[----:B------:R-:W-:-:S06]  /*5020*/  IADD3.X R21, RZ, R23, RZ, P1, !PT ;  /* 0x00000017ff157210 */ /* 0x000fcc0000ffe4ff */
[----:B------:R-:W2:Y:S01]  /*5030*/  LDG.E.64 R20, desc[UR60][R20.64] ;  /* 0x0000003c14147981 */ /* 0x000ea2000c1e1b00 */
[----:B------:R-:W-:Y:S01]  /*5040*/  IMAD.IADD R29, R29, 0x1, R17 ;  /* 0x000000011d1d7824 */ /* 0x000fe200078e0211 */
[--C-:B--2---:R-:W-:Y:S02]  /*5050*/  PRMT R39, R20, 0x5410, R21.reuse ;  /* 0x0000541014277816 */ /* 0x104fe40000000015 */
[----:B------:R-:W-:Y:S02]  /*5060*/  PRMT R42, R42, 0x7610, R20 ;  /* 0x000076102a2a7816 */ /* 0x000fe40000000014 */
[----:B------:R-:W-:Y:S01]  /*5070*/  PRMT R43, R43, 0x7610, R21 ;  /* 0x000076102b2b7816 */ /* 0x000fe20000000015 */
        /* <DEDUP_REMOVED lines=20> */
[----:B------:R-:W-:-:S09]  /*51c0*/  ISETP.NE.AND P1, PT, R14, 0x3, PT ;  /* 0x000000030e00780c */ /* 0x000fd20003f25270 */
        /* <DEDUP_REMOVED lines=214> */
.L_x_3638:
[----:B------:R-:W-:Y:S01]  /*5f30*/  LOP3.LUT R21, R28, 0xfffffff8, RZ, 0xc0, !PT ;  /* 0xfffffff81c157812 */ /* 0x000fe200078ec0ff */
[----:B------:R-:W-:Y:S01]  /*5f40*/  HADD2.F32 R31, -RZ, R36.H0_H0 ;  /* 0x20000024ff1f7230 */ /* 0x000fe20000004100 */
[----:B------:R-:W-:Y:S02]  /*5f50*/  ULDC UR4, c[0x0][0x21c] ;  /* 0x0000870000047ab9 */ /* 0x000fe40000000800 */
[----:B------:R-:W-:-:S04]  /*5f60*/  IADD3 R20, P1, R22, R21, RZ ;  /* 0x0000001516147210 */ /* 0x000fc80007f3e0ff */
[----:B------:R-:W-:-:S06]  /*5f70*/  IADD3.X R21, RZ, R23, RZ, P1, !PT ;  /* 0x00000017ff157210 */ /* 0x000fcc0000ffe4ff */
[----:B------:R-:W2:Y:S01]  /*5f80*/  LDG.E.64 R20, desc[UR60][R20.64] ;  /* 0x0000003c14147981 */ /* 0x000ea2000c1e1b00 */
[--C-:B------:R-:W-:Y:S02]  /*5f90*/  HADD2.F32 R28, -RZ, R35.reuse.H0_H0 ;  /* 0x20000023ff1c7230 */ /* 0x100fe40000004100 */
[----:B------:R-:W-:Y:S01]  /*5fa0*/  FADD.FTZ R12, R31, R12 ;  /* 0x0000000c1f0c7221 */ /* 0x000fe20000010000 */
[----:B------:R-:W-:Y:S02]  /*5fb0*/  HADD2.F32 R30, -RZ, R35.H1_H1 ;  /* 0x30000023ff1e7230 */ /* 0x000fe40000004100 */
[----:B------:R-:W-:Y:S02]  /*5fc0*/  HADD2.F32 R31, -RZ, R36.H1_H1 ;  /* 0x30000024ff1f7230 */ /* 0x000fe40000004100 */
[----:B------:R-:W-:Y:S01]  /*5fd0*/  FADD.FTZ R13, R28, R13 ;  /* 0x0000000d1c0d7221 */ /* 0x000fe20000010000 */
[----:B------:R-:W-:Y:S02]  /*5fe0*/  HADD2.F32 R28, -RZ, R37.H1_H1 ;  /* 0x30000025ff1c7230 */ /* 0x000fe40000004100 */
[----:B------:R-:W-:Y:S01]  /*5ff0*/  FADD.FTZ R11, R30, R11 ;  /* 0x0000000b1e0b7221 */ /* 0x000fe20000010000 */
[----:B------:R-:W-:-:S02]  /*6000*/  HADD2.F32 R30, -RZ, R38.H1_H1 ;  /* 0x30000026ff1e7230 */ /* 0x000fc40000004100 */
[----:B------:R-:W-:Y:S01]  /*6010*/  FADD.FTZ R10, R31, R10 ;  /* 0x0000000a1f0a7221 */ /* 0x000fe20000010000 */
[----:B------:R-:W-:Y:S02]  /*6020*/  HADD2.F32 R33, -RZ, R38.H0_H0 ;  /* 0x20000026ff217230 */ /* 0x000fe40000004100 */
[----:B------:R-:W-:Y:S01]  /*6030*/  FADD.FTZ R9, R28, R9 ;  /* 0x000000091c097221 */ /* 0x000fe20000010000 */
[----:B------:R-:W-:Y:S01]  /*6040*/  IADD3 R28, R29, R17, RZ ;  /* 0x000000111d1c7210 */ /* 0x000fe20007ffe0ff */
[----:B------:R-:W-:Y:S02]  /*6050*/  IMAD.U32 R29, RZ, RZ, UR4 ;  /* 0x00000004ff1d7e24 */ /* 0x000fe4000f8e00ff */
[----:B------:R-:W-:Y:S01]  /*6060*/  FADD.FTZ R7, R30, R7 ;  /* 0x000000071e077221 */ /* 0x000fe20000010000 */
[----:B------:R-:W-:Y:S02]  /*6070*/  HADD2.F32 R30, -RZ, R39.H0_H0 ;  /* 0x20000027ff1e7230 */ /* 0x000fe40000004100 */
[----:B------:R-:W-:Y:S01]  /*6080*/  FADD.FTZ R8, R33, R8 ;  /* 0x0000000821087221 */ /* 0x000fe20000010000 */
[----:B------:R-:W-:-:S02]  /*6090*/  IMAD R34, R17, 0x3, R28 ;  /* 0x0000000311227824 */ /* 0x000fc400078e021c */
[----:B------:R-:W-:Y:S02]  /*60a0*/  HADD2.F32 R31, -RZ, R42.H1_H1 ;  /* 0x3000002aff1f7230 */ /* 0x000fe40000004100 */
[----:B------:R-:W-:Y:S01]  /*60b0*/  FADD.FTZ R5, R30, R5 ;  /* 0x000000051e057221 */ /* 0x000fe20000010000 */
[----:B------:R-:W-:Y:S01]  /*60c0*/  HADD2.F32 R32, -RZ, R39.H1_H1 ;  /* 0x30000027ff207230 */ /* 0x000fe20000004100 */
[----:B------:R-:W-:Y:S01]  /*60d0*/  ISETP.GE.U32.AND P1, PT, R34, R29, PT ;  /* 0x0000001d2200720c */ /* 0x000fe20003f26070 */
[----:B------:R-:W-:Y:S02]  /*60e0*/  HADD2.F32 R45, -RZ, R41.H0_H0 ;  /* 0x20000029ff2d7230 */ /* 0x000fe40000004100 */
[----:B------:R-:W-:Y:S01]  /*60f0*/  FADD.FTZ R4, R31, R4 ;  /* 0x000000041f047221 */ /* 0x000fe20000010000 */
[----:B------:R-:W-:Y:S02]  /*6100*/  HADD2.F32 R30, -RZ, R43.H1_H1 ;  /* 0x3000002bff1e7230 */ /* 0x000fe40000004100 */
[----:B------:R-:W-:Y:S01]  /*6110*/  FADD.FTZ R3, R32, R3 ;  /* 0x0000000320037221 */ /* 0x000fe20000010000 */
[----:B------:R-:W-:-:S02]  /*6120*/  FADD.FTZ R6, R45, R6 ;  /* 0x000000062d067221 */ /* 0x000fc40000010000 */
[----:B------:R-:W-:Y:S01]  /*6130*/  FADD.FTZ R0, R30, R0 ;  /* 0x000000001e007221 */ /* 0x000fe20000010000 */
[--C-:B--2---:R-:W-:Y:S02]  /*6140*/  HADD2.F32 R31, -RZ, R20.reuse.H0_H0 ;  /* 0x20000014ff1f7230 */ /* 0x104fe40000004100 */
[----:B------:R-:W-:Y:S02]  /*6150*/  HADD2.F32 R32, -RZ, R20.H1_H1 ;  /* 0x30000014ff207230 */ /* 0x000fe40000004100 */
[--C-:B------:R-:W-:Y:S02]  /*6160*/  HADD2.F32 R33, -RZ, R21.reuse.H0_H0 ;  /* 0x20000015ff217230 */ /* 0x100fe40000004100 */
[----:B------:R-:W-:Y:S01]  /*6170*/  FADD.FTZ R24, R31, R24 ;  /* 0x000000181f187221 */ /* 0x000fe20000010000 */
[----:B------:R-:W-:Y:S02]  /*6180*/  HADD2.F32 R34, -RZ, R21.H1_H1 ;  /* 0x30000015ff227230 */ /* 0x000fe40000004100 */
[----:B------:R-:W-:Y:S01]  /*6190*/  FADD.FTZ R25, R32, R25 ;  /* 0x0000001920197221 */ /* 0x000fe20000010000 */
[----:B------:R-:W-:-:S02]  /*61a0*/  FADD.FTZ R26, R33, R26 ;  /* 0x0000001a211a7221 */ /* 0x000fc40000010000 */
[----:B------:R-:W-:Y:S01]  /*61b0*/  FADD.FTZ R27, R34, R27 ;  /* 0x0000001b221b7221 */ /* 0x000fe20000010000 */
[----:B------:R-:W-:Y:S06]  /*61c0*/  @!P1 BRA `(.L_x_3639) ;  /* 0xffffffbc00409947 */ /* 0x000fec000383ffff */
[----:B------:R-:W-:Y:S05]  /*61d0*/  BSYNC B1 ;  /* 0x0000000000017941 */ /* 0x000fea0003800000 */
.L_x_3634:
[----:B------:R-:W-:Y:S02]  /*61e0*/  PRMT R37, R20, 0x7610, R37 ;  /* 0x0000761014257816 */ /* 0x000fe40000000025 */
[----:B------:R-:W-:Y:S02]  /*61f0*/  PRMT R41, R41, 0x7610, R20 ;  /* 0x0000761029297816 */ /* 0x000fe40000000014 */
[C---:B------:R-:W-:Y:S02]  /*6200*/  PRMT R42, R21.reuse, 0x7610, R42 ;  /* 0x00007610152a7816 */ /* 0x040fe4000000002a */
[----:B------:R-:W-:-:S07]  /*6210*/  PRMT R43, R21, 0x7632, R43 ;  /* 0x00007632152b7816 */ /* 0x000fce000000002b */
.L_x_3633:
[----:B------:R-:W-:Y:S05]  /*6220*/  BSYNC B0 ;  /* 0x0000000000007941 */ /* 0x000fea0003800000 */
.L_x_3632:
        /* <DEDUP_REMOVED lines=280> */
.L_x_3642:
[----:B0-----:R-:W-:-:S04]  /*73b0*/  LOP3.LUT R15, R31, 0xfffffff8, RZ, 0xc0, !PT ;  /* 0xfffffff81f0f7812 */ /* 0x001fc800078ec0ff */
[----:B------:R-:W-:-:S04]  /*73c0*/  IADD3 R14, P2, R22, R15, RZ ;  /* 0x0000000f160e7210 */ /* 0x000fc80007f5e0ff */
[----:B------:R-:W-:-:S06]  /*73d0*/  IADD3.X R15, RZ, R23, RZ, P2, !PT ;  /* 0x00000017ff0f7210 */ /* 0x000fcc00017fe4ff */
[----:B------:R-:W2:Y:S01]  /*73e0*/  LDG.E.64 R14, desc[UR60][R14.64] ;  /* 0x0000003c0e0e7981 */ /* 0x000ea2000c1e1b00 */
[----:B------:R-:W-:-:S05]  /*73f0*/  IMAD.IADD R21, R28, 0x1, R17 ;  /* 0x000000011c157824 */ /* 0x000fca00078e0211 */
[----:B------:R-:W-:Y:S02]  /*7400*/  ISETP.GE.U32.AND P2, PT, R21, R29, PT ;  /* 0x0000001d1500720c */ /* 0x000fe40003f46070 */
[C-C-:B--2---:R-:W-:Y:S02]  /*7410*/  PRMT R35, R14.reuse, 0x5410, R15.reuse ;  /* 0x000054100e237816 */ /* 0x144fe4000000000f */
        /* <DEDUP_REMOVED lines=276> */
.L_x_3643:
[----:B------:R-:W-:-:S04]  /*8560*/  LOP3.LUT R15, R40, 0xfffffff8, RZ, 0xc0, !PT ;  /* 0xfffffff8280f7812 */ /* 0x000fc800078ec0ff */
[----:B------:R-:W-:-:S04]  /*8570*/  IADD3 R14, P2, R22, R15, RZ ;  /* 0x0000000f160e7210 */ /* 0x000fc80007f5e0ff */
[----:B------:R-:W-:-:S06]  /*8580*/  IADD3.X R15, RZ, R23, RZ, P2, !PT ;  /* 0x00000017ff0f7210 */ /* 0x000fcc00017fe4ff */
[----:B------:R-:W2:Y:S01]  /*8590*/  LDG.E.64 R14, desc[UR60][R14.64] ;  /* 0x0000003c0e0e7981 */ /* 0x000ea2000c1e1b00 */
[----:B------:R-:W-:-:S04]  /*85a0*/  IADD3 R21, R21, R17, RZ ;  /* 0x0000001115157210 */ /* 0x000fc80007ffe0ff */
[----:B------:R-:W-:Y:S02]  /*85b0*/  ISETP.GE.U32.AND P2, PT, R21, R29, PT ;  /* 0x0000001d1500720c */ /* 0x000fe40003f46070 */
[----:B--2---:R-:W-:Y:S02]  /*85c0*/  PRMT R37, R37, 0x5410, R14 ;  /* 0x0000541025257816 */ /* 0x004fe4000000000e */
[----:B------:R-:W-:Y:S02]  /*85d0*/  PRMT R38, R14, 0x5432, R15 ;  /* 0x000054320e267816 */ /* 0x000fe4000000000f */
[----:B------:R-:W-:-:S07]  /*85e0*/  PRMT R41, R15, 0x7632, R41 ;  /* 0x000076320f297816 */ /* 0x000fce0000000029 */
        /* <DEDUP_REMOVED lines=275> */
.L_x_3644:
[----:B------:R-:W-:-:S04]  /*9720*/  LOP3.LUT R15, R40, 0xfffffff8, RZ, 0xc0, !PT ;  /* 0xfffffff8280f7812 */ /* 0x000fc800078ec0ff */
[----:B------:R-:W-:-:S05]  /*9730*/  IADD3 R14, P2, R22, R15, RZ ;  /* 0x0000000f160e7210 */ /* 0x000fca0007f5e0ff */
[----:B------:R-:W-:-:S06]  /*9740*/  IMAD.X R15, RZ, RZ, R23, P2 ;  /* 0x000000ffff0f7224 */ /* 0x000fcc00010e0617 */
[----:B------:R-:W2:Y:S01]  /*9750*/  LDG.E.64 R14, desc[UR60][R14.64] ;  /* 0x0000003c0e0e7981 */ /* 0x000ea2000c1e1b00 */
[----:B------:R-:W-:-:S04]  /*9760*/  IADD3 R21, R21, R17, RZ ;  /* 0x0000001115157210 */ /* 0x000fc80007ffe0ff */
[----:B------:R-:W-:Y:S02]  /*9770*/  ISETP.GE.U32.AND P2, PT, R21, R29, PT ;  /* 0x0000001d1500720c */ /* 0x000fe40003f46070 */
[--C-:B--2---:R-:W-:Y:S02]  /*9780*/  PRMT R39, R14, 0x5410, R15.reuse ;  /* 0x000054100e277816 */ /* 0x104fe4000000000f */
[----:B------:R-:W-:Y:S02]  /*9790*/  PRMT R42, R42, 0x7610, R14 ;  /* 0x000076102a2a7816 */ /* 0x000fe4000000000e */
[----:B------:R-:W-:-:S07]  /*97a0*/  PRMT R43, R43, 0x7610, R15 ;  /* 0x000076102b2b7816 */ /* 0x000fce000000000f */
        /* <DEDUP_REMOVED lines=275> */
.L_x_3645:
[----:B------:R-:W-:-:S04]  /*a8e0*/  LOP3.LUT R15, R30, 0xfffffff8, RZ, 0xc0, !PT ;  /* 0xfffffff81e0f7812 */ /* 0x000fc800078ec0ff */
[----:B------:R-:W-:-:S04]  /*a8f0*/  IADD3 R14, P1, R22, R15, RZ ;  /* 0x0000000f160e7210 */ /* 0x000fc80007f3e0ff */
[----:B------:R-:W-:-:S06]  /*a900*/  IADD3.X R15, RZ, R23, RZ, P1, !PT ;  /* 0x00000017ff0f7210 */ /* 0x000fcc0000ffe4ff */
[----:B------:R-:W2:Y:S02]  /*a910*/  LDG.E.64 R14, desc[UR60][R14.64] ;  /* 0x0000003c0e0e7981 */ /* 0x000ea4000c1e1b00 */
[----:B--2---:R-:W-:Y:S02]  /*a920*/  PRMT R37, R14, 0x7610, R37 ;  /* 0x000076100e257816 */ /* 0x004fe40000000025 */
[----:B------:R-:W-:Y:S02]  /*a930*/  PRMT R41, R41, 0x7610, R14 ;  /* 0x0000761029297816 */ /* 0x000fe4000000000e */
[C---:B------:R-:W-:Y:S02]  /*a940*/  PRMT R42, R15.reuse, 0x7610, R42 ;  /* 0x000076100f2a7816 */ /* 0x040fe4000000002a */
[----:B------:R-:W-:-:S07]  /*a950*/  PRMT R43, R15, 0x7632, R43 ;  /* 0x000076320f2b7816 */ /* 0x000fce000000002b */
.L_x_3641:
[----:B------:R-:W-:Y:S05]  /*a960*/  BSYNC B0 ;  /* 0x0000000000007941 */ /* 0x000fea0003800000 */
.L_x_3640:
[----:B------:R-:W-:Y:S04]  /*a970*/  BSSY B0, `(.L_x_3646) ;  /* 0x000002a000007945 */ /* 0x000fe80003800000 */
[----:B------:R-:W-:Y:S05]  /*a980*/  @P0 BRA `(.L_x_3647) ;  /* 0x0000000000a00947 */ /* 0x000fea0003800000 */
[----:B------:R-:W-:Y:S02]  /*a990*/  IMAD.IADD R28, R28, 0x1, R17 ;  /* 0x000000011c1c7824 */ /* 0x000fe400078e0211 */
[--C-:B0-----:R-:W-:Y:S02]  /*a9a0*/  HADD2.F32 R14, -RZ, R35.reuse.H0_H0 ;  /* 0x20000023ff0e7230 */ /* 0x101fe40000004100 */
[--C-:B------:R-:W-:Y:S01]  /*a9b0*/  HADD2.F32 R15, -RZ, R36.reuse.H0_H0 ;  /* 0x20000024ff0f7230 */ /* 0x100fe20000004100 */
[----:B------:R-:W-:Y:S01]  /*a9c0*/  ISETP.GE.U32.AND P0, PT, R28, R29, PT ;  /* 0x0000001d1c00720c */ /* 0x000fe20003f06070 */
[----:B------:R-:W-:Y:S02]  /*a9d0*/  HADD2.F32 R20, -RZ, R35.H1_H1 ;  /* 0x30000023ff147230 */ /* 0x000fe40000004100 */
[----:B------:R-:W-:Y:S01]  /*a9e0*/  FADD.FTZ R13, R13, R14 ;  /* 0x0000000e0d0d7221 */ /* 0x000fe20000010000 */
[----:B------:R-:W-:Y:S02]  /*a9f0*/  HADD2.F32 R21, -RZ, R36.H1_H1 ;  /* 0x30000024ff157230 */ /* 0x000fe40000004100 */
[----:B------:R-:W-:Y:S01]  /*aa00*/  FADD.FTZ R12, R12, R15 ;  /* 0x0000000f0c0c7221 */ /* 0x000fe20000010000 */
[----:B------:R-:W-:-:S02]  /*aa10*/  FADD.FTZ R11, R11, R20 ;  /* 0x000000140b0b7221 */ /* 0x000fc40000010000 */
[----:B------:R-:W-:-:S04]  /*aa20*/  FADD.FTZ R10, R10, R21 ;  /* 0x000000150a0a7221 */ /* 0x000fc80000010000 */
[----:B------:R-:W-:Y:S05]  /*aa30*/  @P0 BRA `(.L_x_3647) ;  /* 0x0000000000740947 */ /* 0x000fea0003800000 */
[----:B------:R-:W-:Y:S01]  /*aa40*/  IADD3 R20, R28, R17, RZ ;  /* 0x000000111c147210 */ /* 0x000fe20007ffe0ff */
[--C-:B------:R-:W-:Y:S02]  /*aa50*/  HADD2.F32 R15, -RZ, R38.reuse.H0_H0 ;  /* 0x20000026ff0f7230 */ /* 0x100fe40000004100 */
[----:B------:R-:W-:Y:S01]  /*aa60*/  HADD2.F32 R14, -RZ, R37.H1_H1 ;  /* 0x30000025ff0e7230 */ /* 0x000fe20000004100 */
[----:B------:R-:W-:Y:S01]  /*aa70*/  ISETP.GE.U32.AND P0, PT, R20, R29, PT ;  /* 0x0000001d1400720c */ /* 0x000fe20003f06070 */
[----:B------:R-:W-:Y:S02]  /*aa80*/  HADD2.F32 R38, -RZ, R38.H1_H1 ;  /* 0x30000026ff267230 */ /* 0x000fe40000004100 */
[----:B------:R-:W-:Y:S01]  /*aa90*/  FADD.FTZ R8, R8, R15 ;  /* 0x0000000f08087221 */ /* 0x000fe20000010000 */
[----:B------:R-:W-:Y:S02]  /*aaa0*/  HADD2.F32 R21, -RZ, R41.H0_H0 ;  /* 0x20000029ff157230 */ /* 0x000fe40000004100 */
[----:B------:R-:W-:Y:S01]  /*aab0*/  FADD.FTZ R9, R9, R14 ;  /* 0x0000000e09097221 */ /* 0x000fe20000010000 */
[----:B------:R-:W-:-:S02]  /*aac0*/  FADD.FTZ R7, R7, R38 ;  /* 0x0000002607077221 */ /* 0x000fc40000010000 */
[----:B------:R-:W-:-:S04]  /*aad0*/  FADD.FTZ R6, R6, R21 ;  /* 0x0000001506067221 */ /* 0x000fc80000010000 */
[----:B------:R-:W-:Y:S05]  /*aae0*/  @P0 BRA `(.L_x_3647) ;  /* 0x0000000000480947 */ /* 0x000fea0003800000 */
[----:B------:R-:W-:Y:S01]  /*aaf0*/  IADD3 R14, R20, R17, RZ ;  /* 0x00000011140e7210 */ /* 0x000fe20007ffe0ff */
[----:B------:R-:W-:Y:S02]  /*ab00*/  HADD2.F32 R15, -RZ, R42.H1_H1 ;  /* 0x3000002aff0f7230 */ /* 0x000fe40000004100 */
[--C-:B------:R-:W-:Y:S01]  /*ab10*/  HADD2.F32 R20, -RZ, R39.reuse.H1_H1 ;  /* 0x30000027ff147230 */ /* 0x100fe20000004100 */
[----:B------:R-:W-:Y:S01]  /*ab20*/  ISETP.GE.U32.AND P0, PT, R14, R29, PT ;  /* 0x0000001d0e00720c */ /* 0x000fe20003f06070 */
[----:B------:R-:W-:Y:S02]  /*ab30*/  HADD2.F32 R14, -RZ, R39.H0_H0 ;  /* 0x20000027ff0e7230 */ /* 0x000fe40000004100 */
[----:B------:R-:W-:Y:S01]  /*ab40*/  FADD.FTZ R4, R4, R15 ;  /* 0x0000000f04047221 */ /* 0x000fe20000010000 */
[----:B------:R-:W-:Y:S02]  /*ab50*/  HADD2.F32 R15, -RZ, R43.H1_H1 ;  /* 0x3000002bff0f7230 */ /* 0x000fe40000004100 */
[----:B------:R-:W-:Y:S01]  /*ab60*/  FADD.FTZ R3, R3, R20 ;  /* 0x0000001403037221 */ /* 0x000fe20000010000 */
[----:B------:R-:W-:-:S02]  /*ab70*/  FADD.FTZ R5, R5, R14 ;  /* 0x0000000e05057221 */ /* 0x000fc40000010000 */
[----:B------:R-:W-:-:S04]  /*ab80*/  FADD.FTZ R0, R0, R15 ;  /* 0x0000000f00007221 */ /* 0x000fc80000010000 */
[----:B------:R-:W-:Y:S02]  /*ab90*/  @!P0 HADD2.F32 R37, -RZ, R37.H0_H0 ;  /* 0x20000025ff258230 */ /* 0x000fe40000004100 */
[----:B------:R-:W-:Y:S02]  /*aba0*/  @!P0 HADD2.F32 R14, -RZ, R41.H1_H1 ;  /* 0x30000029ff0e8230 */ /* 0x000fe40000004100 */
[----:B------:R-:W-:Y:S02]  /*abb0*/  @!P0 HADD2.F32 R17, -RZ, R42.H0_H0 ;  /* 0x2000002aff118230 */ /* 0x000fe40000004100 */
[----:B------:R-:W-:Y:S01]  /*abc0*/  @!P0 FADD.FTZ R24, R24, R37 ;  /* 0x0000002518188221 */ /* 0x000fe20000010000 */
[----:B------:R-:W-:Y:S02]  /*abd0*/  @!P0 HADD2.F32 R20, -RZ, R43.H0_H0 ;  /* 0x2000002bff148230 */ /* 0x000fe40000004100 */
[----:B------:R-:W-:Y:S01]  /*abe0*/  @!P0 FADD.FTZ R25, R25, R14 ;  /* 0x0000000e19198221 */ /* 0x000fe20000010000 */
[----:B------:R-:W-:-:S02]  /*abf0*/  @!P0 FADD.FTZ R26, R26, R17 ;  /* 0x000000111a1a8221 */ /* 0x000fc40000010000 */
[----:B------:R-:W-:-:S07]  /*ac00*/  @!P0 FADD.FTZ R27, R27, R20 ;  /* 0x000000141b1b8221 */ /* 0x000fce0000010000 */
.L_x_3647:
[----:B------:R-:W-:Y:S05]  /*ac10*/  BSYNC B0 ;  /* 0x0000000000007941 */ /* 0x000fea0003800000 */
.L_x_3646:
[----:B0-----:R-:W-:Y:S01]  /*ac20*/  FADD.FTZ R15, R6, R10 ;  /* 0x0000000a060f7221 */ /* 0x001fe20000010000 */
        /* <DEDUP_REMOVED lines=12> */
.L_x_3631:
        /* <DEDUP_REMOVED lines=32> */
.L_x_3651:
[-C--:B------:R-:W-:Y:S01]  /*aef0*/  IMAD R10, R34, R28.reuse, RZ ;  /* 0x0000001c220a7224 */ /* 0x080fe200078e02ff */
[----:B------:R-:W-:-:S04]  /*af00*/  IADD3 R28, R17, R28, RZ ;  /* 0x0000001c111c7210 */ /* 0x000fc80007ffe0ff */
[----:B------:R-:W-:Y:S01]  /*af10*/  SHF.R.U32.HI R11, RZ, 0x2, R10 ;  /* 0x00000002ff0b7819 */ /* 0x000fe2000001160a */
[----:B------:R-:W-:Y:S01]  /*af20*/  IMAD R12, R34, R28, RZ ;  /* 0x0000001c220c7224 */ /* 0x000fe200078e02ff */
[----:B------:R-:W-:-:S03]  /*af30*/  IADD3 R28, R28, R17, RZ ;  /* 0x000000111c1c7210 */ /* 0x000fc60007ffe0ff */
[----:B------:R-:W-:Y:S01]  /*af40*/  IMAD.WIDE.U32 R10, R11, 0x8, R22 ;  /* 0x000000080b0a7825 */ /* 0x000fe200078e0016 */
[----:B------:R-:W-:-:S03]  /*af50*/  SHF.R.U32.HI R13, RZ, 0x2, R12 ;  /* 0x00000002ff0d7819 */ /* 0x000fc6000001160c */
[----:B------:R-:W-:Y:S02]  /*af60*/  IMAD R14, R34, R28, RZ ;  /* 0x0000001c220e7224 */ /* 0x000fe400078e02ff */
[----:B------:R-:W-:Y:S01]  /*af70*/  IMAD.IADD R28, R28, 0x1, R17 ;  /* 0x000000011c1c7824 */ /* 0x000fe200078e0211 */
[----:B------:R-:W2:Y:S01]  /*af80*/  LDG.E.64 R10, desc[UR60][R10.64] ;  /* 0x0000003c0a0a7981 */ /* 0x000ea2000c1e1b00 */
[----:B------:R-:W-:Y:S01]  /*af90*/  IMAD.WIDE.U32 R12, R13, 0x8, R22 ;  /* 0x000000080d0c7825 */ /* 0x000fe200078e0016 */
[----:B------:R-:W-:-:S03]  /*afa0*/  SHF.R.U32.HI R15, RZ, 0x2, R14 ;  /* 0x00000002ff0f7819 */ /* 0x000fc6000001160e */
[----:B------:R-:W-:Y:S02]  /*afb0*/  IMAD R20, R34, R28, RZ ;  /* 0x0000001c22147224 */ /* 0x000fe400078e02ff */
[----:B------:R-:W3:Y:S01]  /*afc0*/  LDG.E.64 R12, desc[UR60][R12.64] ;  /* 0x0000003c0c0c7981 */ /* 0x000ee2000c1e1b00 */
[----:B------:R-:W-:Y:S02]  /*afd0*/  IMAD.WIDE.U32 R14, R15, 0x8, R22 ;  /* 0x000000080f0e7825 */ /* 0x000fe400078e0016 */
[----:B------:R-:W-:-:S04]  /*afe0*/  SHF.R.U32.HI R21, RZ, 0x2, R20 ;  /* 0x00000002ff157819 */ /* 0x000fc80000011614 */
[----:B------:R-:W4:Y:S01]  /*aff0*/  LDG.E.64 R14, desc[UR60][R14.64] ;  /* 0x0000003c0e0e7981 */ /* 0x000f22000c1e1b00 */
[----:B------:R-:W-:-:S06]  /*b000*/  IMAD.WIDE.U32 R20, R21, 0x8, R22 ;  /* 0x0000000815147825 */ /* 0x000fcc00078e0016 */
[----:B------:R-:W5:Y:S01]  /*b010*/  LDG.E.64 R20, desc[UR60][R20.64] ;  /* 0x0000003c14147981 */ /* 0x000f62000c1e1b00 */
[----:B------:R-:W-:-:S05]  /*b020*/  IADD3 R28, R28, R17, RZ ;  /* 0x000000111c1c7210 */ /* 0x000fca0007ffe0ff */
[----:B------:R-:W-:-:S05]  /*b030*/  IMAD R38, R17, 0x3, R28 ;  /* 0x0000000311267824 */ /* 0x000fca00078e021c */
[----:B------:R-:W-:Y:S01]  /*b040*/  ISETP.GE.U32.AND P0, PT, R38, R29, PT ;  /* 0x0000001d2600720c */ /* 0x000fe20003f06070 */
[--C-:B--2---:R-:W-:Y:S02]  /*b050*/  HADD2.F32 R36, -RZ, R10.reuse.H0_H0 ;  /* 0x2000000aff247230 */ /* 0x104fe40000004100 */
[----:B------:R-:W-:Y:S02]  /*b060*/  HADD2.F32 R35, -RZ, R10.H1_H1 ;  /* 0x3000000aff237230 */ /* 0x000fe40000004100 */
[--C-:B------:R-:W-:Y:S02]  /*b070*/  HADD2.F32 R37, -RZ, R11.reuse.H1_H1 ;  /* 0x3000000bff257230 */ /* 0x100fe40000004100 */
[----:B------:R-:W-:Y:S01]  /*b080*/  FADD.FTZ R33, R36, R33 ;  /* 0x0000002124217221 */ /* 0x000fe20000010000 */
[----:B------:R-:W-:Y:S02]  /*b090*/  HADD2.F32 R36, -RZ, R11.H0_H0 ;  /* 0x2000000bff247230 */ /* 0x000fe40000004100 */
[----:B------:R-:W-:Y:S01]  /*b0a0*/  FADD.FTZ R32, R35, R32 ;  /* 0x0000002023207221 */ /* 0x000fe20000010000 */
[----:B---3--:R-:W-:-:S02]  /*b0b0*/  HADD2.F32 R38, -RZ, R12.H0_H0 ;  /* 0x2000000cff267230 */ /* 0x008fc40000004100 */
[----:B------:R-:W-:Y:S01]  /*b0c0*/  FADD.FTZ R30, R37, R30 ;  /* 0x0000001e251e7221 */ /* 0x000fe20000010000 */
[----:B------:R-:W-:Y:S02]  /*b0d0*/  HADD2.F32 R39, -RZ, R12.H1_H1 ;  /* 0x3000000cff277230 */ /* 0x000fe40000004100 */
[----:B------:R-:W-:Y:S01]  /*b0e0*/  FADD.FTZ R31, R36, R31 ;  /* 0x0000001f241f7221 */ /* 0x000fe20000010000 */
[--C-:B------:R-:W-:Y:S02]  /*b0f0*/  HADD2.F32 R36, -RZ, R13.reuse.H0_H0 ;  /* 0x2000000dff247230 */ /* 0x100fe40000004100 */
[----:B------:R-:W-:Y:S01]  /*b100*/  FADD.FTZ R9, R38, R9 ;  /* 0x0000000926097221 */ /* 0x000fe20000010000 */
[----:B------:R-:W-:Y:S02]  /*b110*/  HADD2.F32 R35, -RZ, R13.H1_H1 ;  /* 0x3000000dff237230 */ /* 0x000fe40000004100 */
[----:B------:R-:W-:Y:S01]  /*b120*/  FADD.FTZ R8, R39, R8 ;  /* 0x0000000827087221 */ /* 0x000fe20000010000 */
[----:B----4-:R-:W-:-:S02]  /*b130*/  HADD2.F32 R38, -RZ, R14.H0_H0 ;  /* 0x2000000eff267230 */ /* 0x010fc40000004100 */
[----:B------:R-:W-:Y:S01]  /*b140*/  FADD.FTZ R7, R36, R7 ;  /* 0x0000000724077221 */ /* 0x000fe20000010000 */
[----:B------:R-:W-:Y:S02]  /*b150*/  HADD2.F32 R37, -RZ, R14.H1_H1 ;  /* 0x3000000eff257230 */ /* 0x000fe40000004100 */
[----:B------:R-:W-:Y:S01]  /*b160*/  FADD.FTZ R6, R35, R6 ;  /* 0x0000000623067221 */ /* 0x000fe20000010000 */
[--C-:B------:R-:W-:Y:S02]  /*b170*/  HADD2.F32 R40, -RZ, R15.reuse.H0_H0 ;  /* 0x2000000fff287230 */ /* 0x100fe40000004100 */
[----:B------:R-:W-:Y:S01]  /*b180*/  FADD.FTZ R5, R38, R5 ;  /* 0x0000000526057221 */ /* 0x000fe20000010000 */
[----:B------:R-:W-:Y:S02]  /*b190*/  HADD2.F32 R35, -RZ, R15.H1_H1 ;  /* 0x3000000fff237230 */ /* 0x000fe40000004100 */
[----:B------:R-:W-:Y:S01]  /*b1a0*/  FADD.FTZ R4, R37, R4 ;  /* 0x0000000425047221 */ /* 0x000fe20000010000 */
[----:B-----5:R-:W-:-:S02]  /*b1b0*/  HADD2.F32 R37, -RZ, R20.H0_H0 ;  /* 0x20000014ff257230 */ /* 0x020fc40000004100 */
        /* <DEDUP_REMOVED lines=11> */
.L_x_3650:
[----:B------:R-:W-:Y:S02]  /*b270*/  PRMT R35, R10, 0x7610, R10 ;  /* 0x000076100a237816 */ /* 0x000fe4000000000a */
[----:B------:R-:W-:Y:S02]  /*b280*/  PRMT R36, R11, 0x7610, R11 ;  /* 0x000076100b247816 */ /* 0x000fe4000000000b */
[----:B------:R-:W-:-:S07]  /*b290*/  PRMT R37, R20, 0x7610, R20 ;  /* 0x0000761014257816 */ /* 0x000fce0000000014 */
.L_x_3649:
[----:B------:R-:W-:Y:S05]  /*b2a0*/  BSYNC B0 ;  /* 0x0000000000007941 */ /* 0x000fea0003800000 */
.L_x_3648:
[----:B------:R-:W-:Y:S01]  /*b2b0*/  ISETP.GE.U32.AND P1, PT, R28, R29, PT ;  /* 0x0000001d1c00720c */ /* 0x000fe20003f26070 */
[----:B------:R-:W-:-:S12]  /*b2c0*/  BSSY B0, `(.L_x_3652) ;  /* 0x0000024000007945 */ /* 0x000fd80003800000 */
[----:B------:R-:W-:Y:S05]  /*b2d0*/  @P1 BRA `(.L_x_3653) ;  /* 0x0000000000881947 */ /* 0x000fea0003800000 */
[----:B------:R-:W-:-:S05]  /*b2e0*/  IMAD R10, R34, R28, RZ ;  /* 0x0000001c220a7224 */ /* 0x000fca00078e02ff */
[----:B------:R-:W-:-:S05]  /*b2f0*/  SHF.R.U32.HI R11, RZ, 0x2, R10 ;  /* 0x00000002ff0b7819 */ /* 0x000fca000001160a */
[----:B------:R-:W-:-:S06]  /*b300*/  IMAD.WIDE.U32 R10, R11, 0x8, R22 ;  /* 0x000000080b0a7825 */ /* 0x000fcc00078e0016 */
[----:B------:R-:W2:Y:S01]  /*b310*/  LDG.E.64 R10, desc[UR60][R10.64] ;  /* 0x0000003c0a0a7981 */ /* 0x000ea2000c1e1b00 */
[----:B------:R-:W-:-:S04]  /*b320*/  IADD3 R20, R28, R17, RZ ;  /* 0x000000111c147210 */ /* 0x000fc80007ffe0ff */
        /* <DEDUP_REMOVED lines=8> */
[----:B------:R-:W-:-:S05]  /*b3b0*/  IMAD.IADD R20, R20, 0x1, R17 ;  /* 0x0000000114147824 */ /* 0x000fca00078e0211 */
[----:B------:R-:W-:Y:S02]  /*b3c0*/  ISETP.GE.U32.AND P0, PT, R20, R29, PT ;  /* 0x0000001d1400720c */ /* 0x000fe40003f06070 */
[----:B--2---:R-:W-:Y:S02]  /*b3d0*/  PRMT R12, R10, 0x7610, R10 ;  /* 0x000076100a0c7816 */ /* 0x004fe4000000000a */
[----:B------:R-:W-:-:S09]  /*b3e0*/  PRMT R13, R11, 0x7610, R11 ;  /* 0x000076100b0d7816 */ /* 0x000fd2000000000b */
[----:B------:R-:W-:Y:S05]  /*b3f0*/  @P0 BRA `(.L_x_3653) ;  /* 0x0000000000400947 */ /* 0x000fea0003800000 */
[----:B------:R-:W-:Y:S01]  /*b400*/  IADD3 R10, R20, R17, RZ ;  /* 0x00000011140a7210 */ /* 0x000fe20007ffe0ff */
[----:B------:R-:W-:-:S03]  /*b410*/  IMAD R20, R34, R20, RZ ;  /* 0x0000001422147224 */ /* 0x000fc600078e02ff */
[----:B------:R-:W-:Y:S02]  /*b420*/  ISETP.GE.U32.AND P0, PT, R10, R29, PT ;  /* 0x0000001d0a00720c */ /* 0x000fe40003f06070 */
[----:B------:R-:W-:-:S11]  /*b430*/  SHF.R.U32.HI R11, RZ, 0x2, R20 ;  /* 0x00000002ff0b7819 */ /* 0x000fd60000011614 */
[----:B------:R-:W-:Y:S02]  /*b440*/  @!P0 IMAD R34, R34, R10, RZ ;  /* 0x0000000a22228224 */ /* 0x000fe400078e02ff */
[----:B------:R-:W-:-:S03]  /*b450*/  IMAD.WIDE.U32 R10, R11, 0x8, R22 ;  /* 0x000000080b0a7825 */ /* 0x000fc600078e0016 */
[----:B------:R-:W-:-:S03]  /*b460*/  @!P0 SHF.R.U32.HI R15, RZ, 0x2, R34 ;  /* 0x00000002ff0f8819 */ /* 0x000fc60000011622 */
[----:B------:R-:W2:Y:S02]  /*b470*/  LDG.E.64 R10, desc[UR60][R10.64] ;  /* 0x0000003c0a0a7981 */ /* 0x000ea4000c1e1b00 */
[----:B------:R-:W-:-:S06]  /*b480*/  @!P0 IMAD.WIDE.U32 R22, R15, 0x8, R22 ;  /* 0x000000080f168825 */ /* 0x000fcc00078e0016 */
[----:B------:R-:W3:Y:S01]  /*b490*/  @!P0 LDG.E.64 R22, desc[UR60][R22.64] ;  /* 0x0000003c16168981 */ /* 0x000ee2000c1e1b00 */
[----:B--2---:R-:W-:Y:S02]  /*b4a0*/  PRMT R14, R10, 0x7610, R10 ;  /* 0x000076100a0e7816 */ /* 0x004fe4000000000a */
[----:B------:R-:W-:Y:S02]  /*b4b0*/  PRMT R15, R11, 0x7610, R11 ;  /* 0x000076100b0f7816 */ /* 0x000fe4000000000b */
[----:B---3--:R-:W-:Y:S02]  /*b4c0*/  @!P0 PRMT R37, R22, 0x7610, R37 ;  /* 0x0000761016258816 */ /* 0x008fe40000000025 */
[----:B------:R-:W-:Y:S02]  /*b4d0*/  @!P0 PRMT R21, R23, 0x7610, R21 ;  /* 0x0000761017158816 */ /* 0x000fe40000000015 */
[----:B------:R-:W-:Y:S02]  /*b4e0*/  @!P0 PRMT R37, R37, 0x7610, R22 ;  /* 0x0000761025258816 */ /* 0x000fe40000000016 */
[----:B------:R-:W-:-:S07]  /*b4f0*/  @!P0 PRMT R21, R21, 0x7610, R23 ;  /* 0x0000761015158816 */ /* 0x000fce0000000017 */
.L_x_3653:
[----:B------:R-:W-:Y:S05]  /*b500*/  BSYNC B0 ;  /* 0x0000000000007941 */ /* 0x000fea0003800000 */
.L_x_3652:
[----:B------:R-:W-:Y:S04]  /*b510*/  BSSY B0, `(.L_x_3654) ;  /* 0x000002a000007945 */ /* 0x000fe80003800000 */
[----:B------:R-:W-:Y:S05]  /*b520*/  @P1 BRA `(.L_x_3655) ;  /* 0x0000000000a01947 */ /* 0x000fea0003800000 */
[----:B------:R-:W-:Y:S01]  /*b530*/  IADD3 R28, R28, R17, RZ ;  /* 0x000000111c1c7210 */ /* 0x000fe20007ffe0ff */
[--C-:B------:R-:W-:Y:S02]  /*b540*/  HADD2.F32 R10, -RZ, R35.reuse.H0_H0 ;  /* 0x20000023ff0a7230 */ /* 0x100fe40000004100 */
[----:B------:R-:W-:Y:S01]  /*b550*/  HADD2.F32 R35, -RZ, R35.H1_H1 ;  /* 0x30000023ff237230 */ /* 0x000fe20000004100 */
[----:B------:R-:W-:Y:S01]  /*b560*/  ISETP.GE.U32.AND P0, PT, R28, R29, PT ;  /* 0x0000001d1c00720c */ /* 0x000fe20003f06070 */
[--C-:B------:R-:W-:Y:S02]  /*b570*/  HADD2.F32 R20, -RZ, R36.reuse.H0_H0 ;  /* 0x20000024ff147230 */ /* 0x100fe40000004100 */
[----:B------:R-:W-:Y:S01]  /*b580*/  FADD.FTZ R33, R33, R10 ;  /* 0x0000000a21217221 */ /* 0x000fe20000010000 */
[----:B------:R-:W-:Y:S02]  /*b590*/  HADD2.F32 R11, -RZ, R36.H1_H1 ;  /* 0x30000024ff0b7230 */ /* 0x000fe40000004100 */
[----:B------:R-:W-:Y:S01]  /*b5a0*/  FADD.FTZ R32, R32, R35 ;  /* 0x0000002320207221 */ /* 0x000fe20000010000 */
[----:B------:R-:W-:-:S02]  /*b5b0*/  FADD.FTZ R31, R31, R20 ;  /* 0x000000141f1f7221 */ /* 0x000fc40000010000 */
[----:B------:R-:W-:-:S04]  /*b5c0*/  FADD.FTZ R30, R30, R11 ;  /* 0x0000000b1e1e7221 */ /* 0x000fc80000010000 */
[----:B------:R-:W-:Y:S05]  /*b5d0*/  @P0 BRA `(.L_x_3655) ;  /* 0x0000000000740947 */ /* 0x000fea0003800000 */
[----:B------:R-:W-:Y:S02]  /*b5e0*/  IMAD.IADD R20, R28, 0x1, R17 ;  /* 0x000000011c147824 */ /* 0x000fe400078e0211 */
        /* <DEDUP_REMOVED lines=10> */
[----:B------:R-:W-:Y:S01]  /*b690*/  IADD3 R10, R20, R17, RZ ;  /* 0x00000011140a7210 */ /* 0x000fe20007ffe0ff */
[--C-:B------:R-:W-:Y:S02]  /*b6a0*/  HADD2.F32 R11, -RZ, R14.reuse.H1_H1 ;  /* 0x3000000eff0b7230 */ /* 0x100fe40000004100 */
[--C-:B------:R-:W-:Y:S01]  /*b6b0*/  HADD2.F32 R12, -RZ, R15.reuse.H0_H0 ;  /* 0x2000000fff0c7230 */ /* 0x100fe20000004100 */
[----:B------:R-:W-:Y:S01]  /*b6c0*/  ISETP.GE.U32.AND P0, PT, R10, R29, PT ;  /* 0x0000001d0a00720c */ /* 0x000fe20003f06070 */
[----:B------:R-:W-:Y:S02]  /*b6d0*/  HADD2.F32 R10, -RZ, R14.H0_H0 ;  /* 0x2000000eff0a7230 */ /* 0x000fe40000004100 */
[----:B------:R-:W-:Y:S01]  /*b6e0*/  FADD.FTZ R4, R4, R11 ;  /* 0x0000000b04047221 */ /* 0x000fe20000010000 */
[----:B------:R-:W-:Y:S02]  /*b6f0*/  HADD2.F32 R15, -RZ, R15.H1_H1 ;  /* 0x3000000fff0f7230 */ /* 0x000fe40000004100 */
[----:B------:R-:W-:Y:S01]  /*b700*/  FADD.FTZ R3, R3, R12 ;  /* 0x0000000c03037221 */ /* 0x000fe20000010000 */
[----:B------:R-:W-:-:S02]  /*b710*/  FADD.FTZ R5, R5, R10 ;  /* 0x0000000a05057221 */ /* 0x000fc40000010000 */
[----:B------:R-:W-:-:S04]  /*b720*/  FADD.FTZ R0, R0, R15 ;  /* 0x0000000f00007221 */ /* 0x000fc80000010000 */
[--C-:B------:R-:W-:Y:S02]  /*b730*/  @!P0 HADD2.F32 R11, -RZ, R37.reuse.H0_H0 ;  /* 0x20000025ff0b8230 */ /* 0x100fe40000004100 */
[----:B------:R-:W-:Y:S02]  /*b740*/  @!P0 HADD2.F32 R10, -RZ, R37.H1_H1 ;  /* 0x30000025ff0a8230 */ /* 0x000fe40000004100 */
[--C-:B------:R-:W-:Y:S02]  /*b750*/  @!P0 HADD2.F32 R13, -RZ, R21.reuse.H0_H0 ;  /* 0x20000015ff0d8230 */ /* 0x100fe40000004100 */
[----:B------:R-:W-:Y:S01]  /*b760*/  @!P0 FADD.FTZ R24, R24, R11 ;  /* 0x0000000b18188221 */ /* 0x000fe20000010000 */
[----:B------:R-:W-:Y:S02]  /*b770*/  @!P0 HADD2.F32 R12, -RZ, R21.H1_H1 ;  /* 0x30000015ff0c8230 */ /* 0x000fe40000004100 */
[----:B------:R-:W-:Y:S01]  /*b780*/  @!P0 FADD.FTZ R25, R25, R10 ;  /* 0x0000000a19198221 */ /* 0x000fe20000010000 */
[----:B------:R-:W-:-:S02]  /*b790*/  @!P0 FADD.FTZ R26, R26, R13 ;  /* 0x0000000d1a1a8221 */ /* 0x000fc40000010000 */
[----:B------:R-:W-:-:S07]  /*b7a0*/  @!P0 FADD.FTZ R27, R27, R12 ;  /* 0x0000000c1b1b8221 */ /* 0x000fce0000010000 */
.L_x_3655:
[----:B------:R-:W-:Y:S05]  /*b7b0*/  BSYNC B0 ;  /* 0x0000000000007941 */ /* 0x000fea0003800000 */
.L_x_3654:
        /* <DEDUP_REMOVED lines=13> */
.L_x_3630:
[----:B------:R-:W0:Y:S01]  /*b890*/  LDC R0, c[0x0][0x224] ;  /* 0x00008900ff007b82 */ /* 0x000e220000000800 */
[----:B------:R-:W-:Y:S01]  /*b8a0*/  BSSY B0, `(.L_x_3656) ;  /* 0x000005c000007945 */ /* 0x000fe20003800000 */
[----:B------:R-:W-:-:S06]  /*b8b0*/  MOV R33, R28 ;  /* 0x0000001c00217202 */ /* 0x000fcc0000000f00 */
        /* <DEDUP_REMOVED lines=34> */
.L_x_3659:
        /* <DEDUP_REMOVED lines=17> */
[----:B------:R-:W-:Y:S01]  /*bbf0*/  ISETP.GE.U32.AND P0, PT, R34, R29, PT ;  /* 0x0000001d2200720c */ /* 0x000fe20003f06070 */
[--C-:B--2---:R-:W-:Y:S02]  /*bc00*/  HADD2.F32 R35, -RZ, R12.reuse.H0_H0 ;  /* 0x2000000cff237230 */ /* 0x104fe40000004100 */
[--C-:B------:R-:W-:Y:S02]  /*bc10*/  HADD2.F32 R34, -RZ, R13.reuse.H0_H0 ;  /* 0x2000000dff227230 */ /* 0x100fe40000004100 */
[----:B------:R-:W-:Y:S02]  /*bc20*/  HADD2.F32 R36, -RZ, R13.H1_H1 ;  /* 0x3000000dff247230 */ /* 0x000fe40000004100 */
[----:B------:R-:W-:Y:S01]  /*bc30*/  FADD.FTZ R32, R35, R32 ;  /* 0x0000002023207221 */ /* 0x000fe20000010000 */
[----:B------:R-:W-:Y:S02]  /*bc40*/  HADD2.F32 R35, -RZ, R12.H1_H1 ;  /* 0x3000000cff237230 */ /* 0x000fe40000004100 */
        /* <DEDUP_REMOVED lines=29> */
.L_x_3658:
[----:B------:R-:W-:Y:S02]  /*be20*/  PRMT R34, R12, 0x7610, R12 ;  /* 0x000076100c227816 */ /* 0x000fe4000000000c */
[----:B------:R-:W-:Y:S02]  /*be30*/  PRMT R35, R13, 0x7610, R13 ;  /* 0x000076100d237816 */ /* 0x000fe4000000000d */
[----:B------:R-:W-:Y:S02]  /*be40*/  PRMT R36, R14, 0x7610, R14 ;  /* 0x000076100e247816 */ /* 0x000fe4000000000e */
[----:B------:R-:W-:-:S07]  /*be50*/  PRMT R37, R15, 0x7610, R15 ;  /* 0x000076100f257816 */ /* 0x000fce000000000f */
.L_x_3657:
[----:B------:R-:W-:Y:S05]  /*be60*/  BSYNC B0 ;  /* 0x0000000000007941 */ /* 0x000fea0003800000 */
.L_x_3656:
        /* <DEDUP_REMOVED lines=19> */
[----:B------:R-:W-:Y:S02]  /*bfa0*/  IADD3 R12, R14, R0, RZ ;  /* 0x000000000e0c7210 */ /* 0x000fe40007ffe0ff */
[----:B------:R-:W-:Y:S02]  /*bfb0*/  SHF.R.U32.HI R13, RZ, 0x2, R14 ;  /* 0x00000002ff0d7819 */ /* 0x000fe4000001160e */
[----:B------:R-:W-:-:S13]  /*bfc0*/  ISETP.GE.U32.AND P0, PT, R12, R29, PT ;  /* 0x0000001d0c00720c */ /* 0x000fda0003f06070 */
[----:B------:R-:W-:Y:S01]  /*bfd0*/  @!P0 SHF.R.U32.HI R15, RZ, 0x2, R12 ;  /* 0x00000002ff0f8819 */ /* 0x000fe2000001160c */
[----:B------:R-:W-:-:S04]  /*bfe0*/  IMAD.WIDE.U32 R12, R13, 0x8, R22 ;  /* 0x000000080d0c7825 */ /* 0x000fc800078e0016 */
[----:B------:R-:W-:Y:S02]  /*bff0*/  @!P0 IMAD.WIDE.U32 R14, R15, 0x8, R22 ;  /* 0x000000080f0e8825 */ /* 0x000fe400078e0016 */
[----:B------:R-:W2:Y:S04]  /*c000*/  LDG.E.64 R12, desc[UR60][R12.64] ;  /* 0x0000003c0c0c7981 */ /* 0x000ea8000c1e1b00 */
[----:B------:R-:W3:Y:S01]  /*c010*/  @!P0 LDG.E.64 R14, desc[UR60][R14.64] ;  /* 0x0000003c0e0e8981 */ /* 0x000ee2000c1e1b00 */
[----:B--2---:R-:W-:Y:S02]  /*c020*/  PRMT R20, R12, 0x7610, R12 ;  /* 0x000076100c147816 */ /* 0x004fe4000000000c */
[----:B------:R-:W-:Y:S02]  /*c030*/  PRMT R21, R13, 0x7610, R13 ;  /* 0x000076100d157816 */ /* 0x000fe4000000000d */
[----:B---3--:R-:W-:-:S02]  /*c040*/  @!P0 PRMT R30, R14, 0x7610, R30 ;  /* 0x000076100e1e8816 */ /* 0x008fc4000000001e */
[----:B------:R-:W-:Y:S02]  /*c050*/  @!P0 PRMT R31, R15, 0x7610, R31 ;  /* 0x000076100f1f8816 */ /* 0x000fe4000000001f */
[----:B------:R-:W-:Y:S02]  /*c060*/  @!P0 PRMT R30, R30, 0x7610, R14 ;  /* 0x000076101e1e8816 */ /* 0x000fe4000000000e */
[----:B------:R-:W-:-:S07]  /*c070*/  @!P0 PRMT R31, R31, 0x7610, R15 ;  /* 0x000076101f1f8816 */ /* 0x000fce000000000f */
.L_x_3661:
[----:B------:R-:W-:Y:S05]  /*c080*/  BSYNC B0 ;  /* 0x0000000000007941 */ /* 0x000fea0003800000 */
.L_x_3660:
[----:B------:R-:W-:Y:S04]  /*c090*/  BSSY B0, `(.L_x_3662) ;  /* 0x000002a000007945 */ /* 0x000fe80003800000 */
        /* <DEDUP_REMOVED lines=41> */
.L_x_3663:
[----:B------:R-:W-:Y:S05]  /*c330*/  BSYNC B0 ;  /* 0x0000000000007941 */ /* 0x000fea0003800000 */
.L_x_3662:
        /* <DEDUP_REMOVED lines=12> */
.L_x_3614:
[----:B------:R-:W-:Y:S05]  /*c400*/  BSYNC B6 ;  /* 0x0000000000067941 */ /* 0x000fea0003800000 */
.L_x_3613:
[----:B------:R-:W-:Y:S02]  /*c410*/  ULDC UR4, c[0x0][0x234] ;  /* 0x00008d0000047ab9 */ /* 0x000fe40000000800 */
[----:B------:R-:W-:-:S13]  /*c420*/  ISETP.NE.AND P0, PT, RZ, UR4, PT ;  /* 0x00000004ff007c0c */ /* 0x000fda000bf05270 */
[----:B------:R-:W-:Y:S05]  /*c430*/  @!P0 BRA `(.L_x_3664) ;  /* 0x0000000000708947 */ /* 0x000fea0003800000 */
[----:B------:R-:W0:Y:S01]  /*c440*/  S2R R4, SR_CgaCtaId ;  /* 0x0000000000047919 */ /* 0x000e220000008800 */
[----:B------:R-:W1:Y:S01]  /*c450*/  LDC R5, c[0x0][RZ] ;  /* 0x00000000ff057b82 */ /* 0x000e620000000800 */
[----:B------:R-:W-:-:S05]  /*c460*/  MOV R0, 0x400 ;  /* 0x0000040000007802 */ /* 0x000fca0000000f00 */
[----:B------:R-:W-:Y:S02]  /*c470*/  VIADD R3, R0, 0x10 ;  /* 0x0000001000037836 */ /* 0x000fe40000000000 */
[----:B------:R-:W2:Y:S01]  /*c480*/  LDC R7, c[0x0][0x4] ;  /* 0x00000100ff077b82 */ /* 0x000ea20000000800 */
[----:B-1----:R-:W-:Y:S02]  /*c490*/  IMAD R0, R2, R5, R16 ;  /* 0x0000000502007224 */ /* 0x002fe400078e0210 */
[----:B0-----:R-:W-:Y:S02]  /*c4a0*/  LEA R3, R4, R3, 0x18 ;  /* 0x0000000304037211 */ /* 0x001fe400078ec0ff */
[----:B--2---:R-:W-:Y:S02]  /*c4b0*/  SHF.R.U32.HI R4, RZ, 0x1, R7 ;  /* 0x00000001ff047819 */ /* 0x004fe40000011607 */
[----:B------:R-:W-:Y:S02]  /*c4c0*/  LEA R0, R0, R3, 0x4 ;  /* 0x0000000300007211 */ /* 0x000fe400078e20ff */
[----:B------:R-:W-:-:S03]  /*c4d0*/  ISETP.NE.AND P0, PT, R4, RZ, PT ;  /* 0x000000ff0400720c */ /* 0x000fc60003f05270 */
[----:B------:R0:W-:Y:S10]  /*c4e0*/  STS.128 [R0], R24 ;  /* 0x0000001800007388 */ /* 0x0001f40000000c00 */
[----:B------:R-:W-:Y:S05]  /*c4f0*/  @!P0 BRA `(.L_x_3664) ;  /* 0x0000000000408947 */ /* 0x000fea0003800000 */
.L_x_3665:
[----:B------:R-:W-:Y:S01]  /*c500*/  IADD3 R6, R2, R4, RZ ;  /* 0x0000000402067210 */ /* 0x000fe20007ffe0ff */
[----:B------:R-:W-:Y:S05]  /*c510*/  WARPSYNC.ALL ;  /* 0x0000000000007948 */ /* 0x000fea0003800000 */
[----:B------:R-:W-:Y:S01]  /*c520*/  BAR.SYNC.DEFER_BLOCKING 0x0 ;  /* 0x0000000000007b1d */ /* 0x000fe20000010000 */
[----:B------:R-:W-:-:S04]  /*c530*/  ISETP.GE.U32.AND P0, PT, R6, R7, PT ;  /* 0x000000070600720c */ /* 0x000fc80003f06070 */
[----:B------:R-:W-:-:S13]  /*c540*/  ISETP.GE.U32.OR P0, PT, R2, R4, P0 ;  /* 0x000000040200720c */ /* 0x000fda0000706470 */
[----:B------:R-:W-:-:S04]  /*c550*/  @!P0 IMAD R6, R6, R5, R16 ;  /* 0x0000000506068224 */ /* 0x000fc800078e0210 */
[----:B------:R-:W-:-:S05]  /*c560*/  @!P0 IMAD R6, R6, 0x10, R3 ;  /* 0x0000001006068824 */ /* 0x000fca00078e0203 */
        /* <DEDUP_REMOVED lines=9> */
.L_x_3664:
[----:B------:R-:W-:Y:S02]  /*c600*/  ULDC UR4, c[0x0][0x230] ;  /* 0x00008c0000047ab9 */ /* 0x000fe40000000800 */
[----:B------:R-:W-:-:S13]  /*c610*/  ISETP.NE.AND P0, PT, RZ, UR4, PT ;  /* 0x00000004ff007c0c */ /* 0x000fda000bf05270 */
[----:B------:R-:W-:Y:S05]  /*c620*/  @!P0 BRA `(.L_x_3666) ;  /* 0x0000000000c08947 */ /* 0x000fea0003800000 */
[----:B------:R-:W2:Y:S02]  /*c630*/  LDC R5, c[0x0][RZ] ;  /* 0x00000000ff057b82 */ /* 0x000ea40000000800 */
[----:B--2---:R-:W-:Y:S02]  /*c640*/  ISETP.GT.AND P0, PT, R5, 0x20, PT ;  /* 0x000000200500780c */ /* 0x004fe40003f04270 */
[----:B01----:R-:W-:-:S11]  /*c650*/  MOV R0, R5 ;  /* 0x0000000500007202 */ /* 0x003fd60000000f00 */
        /* <DEDUP_REMOVED lines=10> */
[----:B------:R-:W-:-:S03]  /*c700*/  HFMA2.MMA R0, -RZ, RZ, 0, 1.9073486328125e-06 ;  /* 0x00000020ff007435 */ /* 0x000fc600000001ff */
[----:B------:R-:W-:-:S13]  /*c710*/  ISETP.GE.AND P0, PT, R4, 0x20, PT ;  /* 0x000000200400780c */ /* 0x000fda0003f06270 */
[----:B0-----:R-:W-:Y:S05]  /*c720*/  @!P0 BRA `(.L_x_3667) ;  /* 0x0000000000408947 */ /* 0x001fea0003800000 */
.L_x_3668:
[----:B------:R-:W-:Y:S01]  /*c730*/  IMAD.IADD R0, R16, 0x1, R4 ;  /* 0x0000000110007824 */ /* 0x000fe200078e0204 */
[----:B------:R-:W-:Y:S05]  /*c740*/  WARPSYNC.ALL ;  /* 0x0000000000007948 */ /* 0x000fea0003800000 */
[----:B------:R-:W-:Y:S01]  /*c750*/  BAR.SYNC.DEFER_BLOCKING 0x0 ;  /* 0x0000000000007b1d */ /* 0x000fe20000010000 */
[----:B------:R-:W-:-:S04]  /*c760*/  ISETP.GE.U32.AND P0, PT, R0, R5, PT ;  /* 0x000000050000720c */ /* 0x000fc80003f06070 */
[----:B------:R-:W-:-:S13]  /*c770*/  ISETP.GE.U32.OR P0, PT, R16, R4, P0 ;  /* 0x000000041000720c */ /* 0x000fda0000706470 */
[----:B------:R-:W-:Y:S02]  /*c780*/  @!P0 LEA R0, R4, R3, 0x4 ;  /* 0x0000000304008211 */ /* 0x000fe400078e20ff */
[----:B------:R-:W-:-:S03]  /*c790*/  SHF.R.S32.HI R4, RZ, 0x1, R4 ;  /* 0x00000001ff047819 */ /* 0x000fc60000011404 */
[----:B0-----:R-:W0:Y:S02]  /*c7a0*/  @!P0 LDS.128 R8, [R0] ;  /* 0x0000000000088984 */ /* 0x001e240000000c00 */
[----:B0-----:R-:W-:Y:S01]  /*c7b0*/  @!P0 FADD.FTZ R24, R24, R8 ;  /* 0x0000000818188221 */ /* 0x001fe20000010000 */
[----:B------:R-:W-:Y:S01]  /*c7c0*/  @!P0 FADD.FTZ R25, R25, R9 ;  /* 0x0000000919198221 */ /* 0x000fe20000010000 */
[----:B------:R-:W-:Y:S01]  /*c7d0*/  @!P0 FADD.FTZ R26, R26, R10 ;  /* 0x0000000a1a1a8221 */ /* 0x000fe20000010000 */
[----:B------:R-:W-:-:S05]  /*c7e0*/  @!P0 FADD.FTZ R27, R27, R11 ;  /* 0x0000000b1b1b8221 */ /* 0x000fca0000010000 */
[----:B------:R0:W-:Y:S01]  /*c7f0*/  @!P0 STS.128 [R3], R24 ;  /* 0x0000001803008388 */ /* 0x0001e20000000c00 */
[----:B------:R-:W-:-:S13]  /*c800*/  ISETP.GE.AND P0, PT, R4, 0x20, PT ;  /* 0x000000200400780c */ /* 0x000fda0003f06270 */
[----:B------:R-:W-:Y:S05]  /*c810*/  @P0 BRA `(.L_x_3668) ;  /* 0xfffffffc00c40947 */ /* 0x000fea000383ffff */
[----:B------:R-:W-:-:S07]  /*c820*/  MOV R0, 0x20 ;  /* 0x0000002000007802 */ /* 0x000fce0000000f00 */
.L_x_3667:
[----:B------:R-:W-:Y:S01]  /*c830*/  ISETP.GE.AND P0, PT, R0, 0x2, PT ;  /* 0x000000020000780c */ /* 0x000fe20003f06270 */
[----:B------:R-:W-:Y:S05]  /*c840*/  WARPSYNC.ALL ;  /* 0x0000000000007948 */ /* 0x000fea0003800000 */
[----:B------:R-:W-:Y:S07]  /*c850*/  BAR.SYNC.DEFER_BLOCKING 0x0 ;  /* 0x0000000000007b1d */ /* 0x000fee0000010000 */
[----:B------:R-:W-:Y:S05]  /*c860*/  @!P0 BRA `(.L_x_3666) ;  /* 0x0000000000308947 */ /* 0x000fea0003800000 */
[----:B0-----:R-:W-:-:S07]  /*c870*/  IMAD.MOV.U32 R3, RZ, RZ, 0x1 ;  /* 0x00000001ff037424 */ /* 0x001fce00078e00ff */
.L_x_3669:
        /* <DEDUP_REMOVED lines=11> */
.L_x_3666:
[----:B------:R-:W2:Y:S01]  /*c930*/  LDC R20, c[0x0][0x3ec] ;  /* 0x0000fb00ff147b82 */ /* 0x000ea20000000800 */
[----:B------:R-:W-:Y:S01]  /*c940*/  HFMA2.MMA R23, -RZ, RZ, 0, 0 ;  /* 0x00000000ff177435 */ /* 0x000fe200000001ff */
[----:B------:R-:W-:Y:S01]  /*c950*/  IMAD.MOV.U32 R28, RZ, RZ, RZ ;  /* 0x000000ffff1c7224 */ /* 0x000fe200078e00ff */
        /* <DEDUP_REMOVED lines=10> */
[----:B0-----:R-:W-:-:S04]  /*ca00*/  IMAD.MOV R3, RZ, RZ, -R5 ;  /* 0x000000ffff037224 */ /* 0x001fc800078e0a05 */
        /* <DEDUP_REMOVED lines=259> */
[----:B-1----:R-:W-:-:S05]  /*da40*/  IMAD.HI.U32 R0, R7, UR7, R6 ;  /* 0x0000000707007c27 */ /* 0x002fca000f8e0006 */
[----:B------:R-:W-:Y:S01]  /*da50*/  SHF.R.U32.HI R0, RZ, UR4, R0 ;  /* 0x00000004ff007c19 */ /* 0x000fe20008011600 */
[----:B------:R-:W-:-:S04]  /*da60*/  ULDC UR4, c[0x0][0x5dc] ;  /* 0x0001770000047ab9 */ /* 0x000fc80000000800 */
[----:B------:R-:W-:-:S04]  /*da70*/  IMAD.MOV R3, RZ, RZ, -R0 ;  /* 0x000000ffff037224 */ /* 0x000fc800078e0a00 */
[----:B------:R-:W-:-:S04]  /*da80*/  IMAD R3, R3, UR6, R7 ;  /* 0x0000000603037c24 */ /* 0x000fc8000f8e0207 */
[----:B------:R-:W-:-:S07]  /*da90*/  IMAD R28, R3, UR4, R28 ;  /* 0x00000004031c7c24 */ /* 0x000fce000f8e021c */
.L_x_3670:
        /* <DEDUP_REMOVED lines=272> */
[----:B01----:R-:W-:-:S05]  /*eba0*/  IMAD.HI.U32 R0, R5, UR9, R4 ;  /* 0x0000000905007c27 */ /* 0x003fca000f8e0004 */
[----:B------:R-:W-:Y:S01]  /*ebb0*/  SHF.R.U32.HI R0, RZ, UR6, R0 ;  /* 0x00000006ff007c19 */ /* 0x000fe20008011600 */
[----:B------:R-:W-:-:S03]  /*ebc0*/  ULDC UR6, c[0x0][0x5dc] ;  /* 0x0001770000067ab9 */ /* 0x000fc60000000800 */
[----:B------:R-:W-:-:S05]  /*ebd0*/  IADD3 R4, -R0, RZ, RZ ;  /* 0x000000ff00047210 */ /* 0x000fca0007ffe1ff */
[----:B------:R-:W-:-:S04]  /*ebe0*/  IMAD R4, R4, UR8, R5 ;  /* 0x0000000804047c24 */ /* 0x000fc8000f8e0205 */
[----:B------:R-:W-:-:S07]  /*ebf0*/  IMAD R23, R4, UR6, R23 ;  /* 0x0000000604177c24 */ /* 0x000fce000f8e0217 */
.L_x_3671:
        /* <DEDUP_REMOVED lines=23> */
[----:B0-----:R-:W-:-:S04]  /*ed70*/  IMAD.MOV R3, RZ, RZ, -R5 ;  /* 0x000000ffff037224 */ /* 0x001fc800078e0a05 */
        /* <DEDUP_REMOVED lines=255> */
.L_x_3672:
        /* <DEDUP_REMOVED lines=271> */
[----:B01----:R-:W-:-:S05]  /*10e60*/  IMAD.HI.U32 R0, R5, UR9, R4 ;  /* 0x0000000905007c27 */ /* 0x003fca000f8e0004 */
[----:B------:R-:W-:Y:S01]  /*10e70*/  SHF.R.U32.HI R0, RZ, UR6, R0 ;  /* 0x00000006ff007c19 */ /* 0x000fe20008011600 */
[----:B------:R-:W-:-:S03]  /*10e80*/  ULDC UR6, c[0x0][0x5dc] ;  /* 0x0001770000067ab9 */ /* 0x000fc60000000800 */
[----:B------:R-:W-:-:S05]  /*10e90*/  IADD3 R4, -R0, RZ, RZ ;  /* 0x000000ff00047210 */ /* 0x000fca0007ffe1ff */
[----:B------:R-:W-:-:S04]  /*10ea0*/  IMAD R4, R4, UR8, R5 ;  /* 0x0000000804047c24 */ /* 0x000fc8000f8e0205 */
[----:B------:R-:W-:-:S07]  /*10eb0*/  IMAD R17, R4, UR6, R17 ;  /* 0x0000000604117c24 */ /* 0x000fce000f8e0211 */
.L_x_3673:
[----:B------:R-:W-:Y:S01]  /*10ec0*/  ULDC.64 UR6, c[0x0][0x600] ;  /* 0x0001800000067ab9 */ /* 0x000fe20000000a00 */
[----:B------:R-:W-:Y:S02]  /*10ed0*/  CS2R R4, SRZ ;  /* 0x0000000000047805 */ /* 0x000fe4000001ff00 */
[----:B------:R-:W-:Y:S02]  /*10ee0*/  ISETP.NE.U32.AND P0, PT, RZ, UR6, PT ;  /* 0x00000006ff007c0c */ /* 0x000fe4000bf05070 */
[----:B------:R-:W-:Y:S02]  /*10ef0*/  IADD3 R12, P2, R17, UR4, RZ ;  /* 0x00000004110c7c10 */ /* 0x000fe4000ff5e0ff */
[----:B------:R-:W-:Y:S02]  /*10f00*/  ISETP.NE.AND.EX P0, PT, RZ, UR7, PT, P0 ;  /* 0x00000007ff007c0c */ /* 0x000fe4000bf05300 */
[----:B------:R-:W-:Y:S02]  /*10f10*/  IADD3.X R13, RZ, UR5, RZ, P2, !PT ;  /* 0x00000005ff0d7c10 */ /* 0x000fe400097fe4ff */
[----:B01----:R-:W-:-:S09]  /*10f20*/  MOV R0, RZ ;  /* 0x000000ff00007202 */ /* 0x003fd20000000f00 */
[----:B------:R-:W-:Y:S01]  /*10f30*/  @P0 IADD3 R4, P3, R28, UR6, RZ ;  /* 0x000000061c040c10 */ /* 0x000fe2000ff7e0ff */
[----:B------:R-:W-:Y:S02]  /*10f40*/  ULDC UR6, c[0x0][0x238] ;  /* 0x00008e0000067ab9 */ /* 0x000fe40000000800 */
[----:B------:R-:W-:Y:S02]  /*10f50*/  ISETP.NE.AND P4, PT, RZ, UR6, PT ;  /* 0x00000006ff007c0c */ /* 0x000fe4000bf85270 */
[----:B------:R-:W-:-:S04]  /*10f60*/  @P0 IMAD.X R5, RZ, RZ, UR7, P3 ;  /* 0x00000007ff050e24 */ /* 0x000fc800098e06ff */
[----:B------:R-:W-:-:S07]  /*10f70*/  @P0 IMAD.MOV.U32 R0, RZ, RZ, R5 ;  /* 0x000000ffff000224 */ /* 0x000fce00078e0005 */
[----:B------:R-:W-:Y:S05]  /*10f80*/  @!P4 BRA `(.L_x_3674) ;  /* 0x0000006000b0c947 */ /* 0x000fea0003800000 */
[----:B------:R-:W0:Y:S01]  /*10f90*/  S2R R3, SR_CTAID.X ;  /* 0x0000000000037919 */ /* 0x000e220000002500 */
[----:B------:R-:W-:Y:S01]  /*10fa0*/  ULDC UR6, c[0x0][0x23c] ;  /* 0x00008f0000067ab9 */ /* 0x000fe20000000800 */
[----:B------:R-:W-:Y:S01]  /*10fb0*/  HFMA2.MMA R22, -RZ, RZ, 0, 0 ;  /* 0x00000000ff167435 */ /* 0x000fe200000001ff */
[----:B------:R-:W-:Y:S01]  /*10fc0*/  IMAD R7, R16, UR6, RZ ;  /* 0x0000000610077c24 */ /* 0x000fe2000f8e02ff */
[----:B------:R-:W-:Y:S01]  /*10fd0*/  ULDC UR6, c[0x0][0x240] ;  /* 0x0000900000067ab9 */ /* 0x000fe20000000800 */
[----:B------:R-:W-:Y:S02]  /*10fe0*/  MOV R19, RZ ;  /* 0x000000ff00137202 */ /* 0x000fe40000000f00 */
[----:B------:R-:W-:Y:S01]  /*10ff0*/  IMAD R6, R2, UR6, R7 ;  /* 0x0000000602067c24 */ /* 0x000fe2000f8e0207 */
[----:B------:R-:W-:-:S03]  /*11000*/  ULDC UR6, c[0x0][0x228] ;  /* 0x00008a0000067ab9 */ /* 0x000fc60000000800 */
[----:B0-----:R-:W-:-:S04]  /*11010*/  IMAD R6, R3, UR6, R6 ;  /* 0x0000000603067c24 */ /* 0x001fc8000f8e0206 */
        /* <DEDUP_REMOVED lines=275> */
.L_x_3675:
        /* <DEDUP_REMOVED lines=277> */
.L_x_3676:
        /* <DEDUP_REMOVED lines=279> */
.L_x_3677:
        /* <DEDUP_REMOVED lines=277> */
.L_x_3678:
        /* <DEDUP_REMOVED lines=16> */
.L_x_3680:
[----:B------:R-:W-:Y:S05]  /*15660*/  BSYNC B0 ;  /* 0x0000000000007941 */ /* 0x000fea0003800000 */
.L_x_3679:
        /* <DEDUP_REMOVED lines=17> */
.L_x_3682:
[----:B------:R-:W-:Y:S05]  /*15780*/  BSYNC B0 ;  /* 0x0000000000007941 */ /* 0x000fea0003800000 */
.L_x_3681:
        /* <DEDUP_REMOVED lines=35> */
.L_x_3684:
[----:B------:R-:W-:Y:S05]  /*159c0*/  BSYNC B0 ;  /* 0x0000000000007941 */ /* 0x000fea0003800000 */
.L_x_3683:
        /* <DEDUP_REMOVED lines=38> */
.L_x_3689:
        /* <DEDUP_REMOVED lines=15> */
.L_x_3688:
[----:B------:R-:W-:Y:S05]  /*15d20*/  BRA `(.L_x_3687) ;  /* 0x0000000000747947 */ /* 0x000fea0003800000 */
.L_x_3686:
[----:B------:R-:W-:Y:S01]  /*15d30*/  ULDC UR7, c[0x0][0x22c] ;  /* 0x00008b0000077ab9 */ /* 0x000fe20000000800 */
[----:B------:R-:W-:Y:S02]  /*15d40*/  MOV R25, UR9 ;  /* 0x0000000900197c02 */ /* 0x000fe40008000f00 */
[----:B------:R-:W-:Y:S02]  /*15d50*/  ISETP.GE.U32.AND P0, PT, R2, UR7, PT ;  /* 0x0000000702007c0c */ /* 0x000fe4000bf06070 */
[----:B------:R-:W-:Y:S02]  /*15d60*/  MOV R26, UR9 ;  /* 0x00000009001a7c02 */ /* 0x000fe40008000f00 */
[----:B------:R-:W-:-:S09]  /*15d70*/  MOV R27, UR9 ;  /* 0x00000009001b7c02 */ /* 0x000fd20008000f00 */
[----:B------:R-:W-:Y:S05]  /*15d80*/  @P0 BRA `(.L_x_3687) ;  /* 0x00000000005c0947 */ /* 0x000fea0003800000 */
[----:B------:R-:W-:Y:S01]  /*15d90*/  ULDC UR6, c[0x0][0x10] ;  /* 0x0000040000067ab9 */ /* 0x000fe20000000800 */
[----:B------:R-:W0:Y:S01]  /*15da0*/  LDC R31, c[0x0][RZ] ;  /* 0x00000000ff1f7b82 */ /* 0x000e220000000800 */
[----:B------:R-:W-:Y:S01]  /*15db0*/  IMAD.MOV.U32 R28, RZ, RZ, R2 ;  /* 0x000000ffff1c7224 */ /* 0x000fe200078e0002 */
[----:B------:R-:W-:Y:S01]  /*15dc0*/  MOV R25, UR9 ;  /* 0x0000000900197c02 */ /* 0x000fe20008000f00 */
[----:B------:R-:W-:Y:S01]  /*15dd0*/  IMAD R3, R3, UR6, RZ ;  /* 0x0000000603037c24 */ /* 0x000fe2000f8e02ff */
[----:B------:R-:W-:Y:S02]  /*15de0*/  MOV R26, UR9 ;  /* 0x00000009001a7c02 */ /* 0x000fe40008000f00 */
[----:B------:R-:W-:Y:S02]  /*15df0*/  MOV R27, UR9 ;  /* 0x00000009001b7c02 */ /* 0x000fe40008000f00 */
[----:B------:R-:W1:Y:S08]  /*15e00*/  LDC.64 R8, c[0x0][0x608] ;  /* 0x00018200ff087b82 */ /* 0x000e700000000a00 */
[----:B------:R-:W2:Y:S02]  /*15e10*/  LDC R33, c[0x0][0x4] ;  /* 0x00000100ff217b82 */ /* 0x000ea40000000800 */
.L_x_3690:
[----:B------:R-:W-:-:S04]  /*15e20*/  IMAD.IADD R11, R3, 0x1, R28 ;  /* 0x00000001030b7824 */ /* 0x000fc800078e021c */
[----:B0-----:R-:W-:-:S04]  /*15e30*/  IMAD R11, R11, R31, R16 ;  /* 0x0000001f0b0b7224 */ /* 0x001fc800078e0210 */
[----:B-1----:R-:W-:-:S05]  /*15e40*/  IMAD.WIDE.U32 R10, R11, 0x10, R8 ;  /* 0x000000100b0a7825 */ /* 0x002fca00078e0008 */
[----:B------:R-:W3:Y:S04]  /*15e50*/  LDG.E R23, desc[UR60][R10.64] ;  /* 0x0000003c0a177981 */ /* 0x000ee8000c1e1900 */
[----:B------:R-:W4:Y:S04]  /*15e60*/  LDG.E R30, desc[UR60][R10.64+0x4] ;  /* 0x0000043c0a1e7981 */ /* 0x000f28000c1e1900 */
[----:B------:R-:W5:Y:S04]  /*15e70*/  LDG.E R29, desc[UR60][R10.64+0x8] ;  /* 0x0000083c0a1d7981 */ /* 0x000f68000c1e1900 */
[----:B------:R-:W5:Y:S01]  /*15e80*/  LDG.E R32, desc[UR60][R10.64+0xc] ;  /* 0x00000c3c0a207981 */ /* 0x000f62000c1e1900 */
[----:B--2---:R-:W-:-:S04]  /*15e90*/  IADD3 R28, R33, R28, RZ ;  /* 0x0000001c211c7210 */ /* 0x004fc80007ffe0ff */
[----:B------:R-:W-:Y:S01]  /*15ea0*/  ISETP.GE.U32.AND P0, PT, R28, UR7, PT ;  /* 0x000000071c007c0c */ /* 0x000fe2000bf06070 */
[----:B---3--:R-:W-:Y:S01]  /*15eb0*/  FADD.FTZ R24, R23, R24 ;  /* 0x0000001817187221 */ /* 0x008fe20000010000 */
[----:B----4-:R-:W-:Y:S01]  /*15ec0*/  FADD.FTZ R25, R30, R25 ;  /* 0x000000191e197221 */ /* 0x010fe20000010000 */
[----:B-----5:R-:W-:Y:S01]  /*15ed0*/  FADD.FTZ R26, R29, R26 ;  /* 0x0000001a1d1a7221 */ /* 0x020fe20000010000 */
[----:B------:R-:W-:-:S09]  /*15ee0*/  FADD.FTZ R27, R32, R27 ;  /* 0x0000001b201b7221 */ /* 0x000fd20000010000 */
[----:B------:R-:W-:Y:S05]  /*15ef0*/  @!P0 BRA `(.L_x_3690) ;  /* 0xfffffffc00c88947 */ /* 0x000fea000383ffff */
.L_x_3687:
[----:B------:R-:W-:Y:S05]  /*15f00*/  BSYNC B0 ;  /* 0x0000000000007941 */ /* 0x000fea0003800000 */
.L_x_3685:
        /* <DEDUP_REMOVED lines=13> */
.L_x_3692:
        /* <DEDUP_REMOVED lines=15> */
.L_x_3691:
        /* <DEDUP_REMOVED lines=11> */
.L_x_3695:
[----:B------:R-:W-:Y:S01]  /*16180*/  IADD3 R2, R16, R29, RZ ;  /* 0x0000001d10027210 */ /* 0x000fe20007ffe0ff */
[----:B------:R-:W-:Y:S03]  /*16190*/  BAR.SYNC.DEFER_BLOCKING 0x0 ;  /* 0x0000000000007b1d */ /* 0x000fe60000010000 */
[----:B------:R-:W-:-:S04]  /*161a0*/  ISETP.GE.U32.AND P0, PT, R2, R3, PT ;  /* 0x000000030200720c */ /* 0x000fc80003f06070 */
[----:B------:R-:W-:-:S13]  /*161b0*/  ISETP.GE.U32.OR P0, PT, R16, R29, P0 ;  /* 0x0000001d1000720c */ /* 0x000fda0000706470 */
[----:B------:R-:W-:Y:S01]  /*161c0*/  @!P0 IMAD R8, R29, 0x10, R23 ;  /* 0x000000101d088824 */ /* 0x000fe200078e0217 */
[----:B------:R-:W-:-:S05]  /*161d0*/  SHF.R.S32.HI R29, RZ, 0x1, R29 ;  /* 0x00000001ff1d7819 */ /* 0x000fca000001141d */
        /* <DEDUP_REMOVED lines=9> */
.L_x_3694:
[----:B------:R-:W-:Y:S01]  /*16270*/  BAR.SYNC.DEFER_BLOCKING 0x0 ;  /* 0x0000000000007b1d */ /* 0x000fe20000010000 */
[----:B------:R-:W-:-:S13]  /*16280*/  ISETP.GE.AND P0, PT, R2, 0x2, PT ;  /* 0x000000020200780c */ /* 0x000fda0003f06270 */
[----:B------:R-:W-:Y:S05]  /*16290*/  @!P0 BRA `(.L_x_3693) ;  /* 0x0000000000308947 */ /* 0x000fea0003800000 */
[----:B------:R-:W-:-:S11]  /*162a0*/  HFMA2.MMA R3, -RZ, RZ, 0, 5.9604644775390625e-08 ;  /* 0x00000001ff037435 */ /* 0x000fd600000001ff */
.L_x_3696:
[----:B------:R-:W0:Y:S04]  /*162b0*/  SHFL.DOWN PT, R9, R24, R3, 0x1f ;  /* 0x08001f0318097589 */ /* 0x000e2800000e0000 */
[----:B------:R-:W3:Y:S04]  /*162c0*/  SHFL.DOWN PT, R8, R25, R3, 0x1f ;  /* 0x08001f0319087589 */ /* 0x000ee800000e0000 */
[----:B------:R-:W4:Y:S04]  /*162d0*/  SHFL.DOWN PT, R11, R26, R3, 0x1f ;  /* 0x08001f031a0b7589 */ /* 0x000f2800000e0000 */
[----:B------:R5:W4:Y:S02]  /*162e0*/  SHFL.DOWN PT, R10, R27, R3, 0x1f ;  /* 0x08001f031b0a7589 */ /* 0x000b2400000e0000 */
[----:B-----5:R-:W-:Y:S01]  /*162f0*/  SHF.L.U32 R3, R3, 0x1, RZ ;  /* 0x0000000103037819 */ /* 0x020fe200000006ff */
[----:B012---:R-:W-:-:S03]  /*16300*/  FADD.FTZ R24, R9, R24 ;  /* 0x0000001809187221 */ /* 0x007fc60000010000 */
[----:B------:R-:W-:Y:S01]  /*16310*/  ISETP.GE.AND P0, PT, R3, R2, PT ;  /* 0x000000020300720c */ /* 0x000fe20003f06270 */
[----:B---3--:R-:W-:Y:S01]  /*16320*/  FADD.FTZ R25, R8, R25 ;  /* 0x0000001908197221 */ /* 0x008fe20000010000 */
[----:B----4-:R-:W-:Y:S01]  /*16330*/  FADD.FTZ R26, R11, R26 ;  /* 0x0000001a0b1a7221 */ /* 0x010fe20000010000 */
[----:B------:R-:W-:-:S10]  /*16340*/  FADD.FTZ R27, R10, R27 ;  /* 0x0000001b0a1b7221 */ /* 0x000fd40000010000 */
[----:B------:R-:W-:Y:S05]  /*16350*/  @!P0 BRA `(.L_x_3696) ;  /* 0xfffffffc00d48947 */ /* 0x000fea000383ffff */
.L_x_3693:
        /* <DEDUP_REMOVED lines=9> */
[----:B------:R-:W0:Y:S04]  /*163f0*/  LDG.E R3, desc[UR60][R4.64] ;  /* 0x0000003c04037981 */ /* 0x000e28000c1e1900 */
[----:B------:R-:W3:Y:S04]  /*16400*/  LDG.E R0, desc[UR60][R4.64+0x4] ;  /* 0x0000043c04007981 */ /* 0x000ee8000c1e1900 */
[----:B------:R-:W4:Y:S04]  /*16410*/  LDG.E R7, desc[UR60][R4.64+0x8] ;  /* 0x0000083c04077981 */ /* 0x000f28000c1e1900 */
[----:B------:R-:W5:Y:S01]  /*16420*/  LDG.E R2, desc[UR60][R4.64+0xc] ;  /* 0x00000c3c04027981 */ /* 0x000f62000c1e1900 */
[----:B012---:R-:W-:Y:S01]  /*16430*/  FADD.FTZ R24, R24, R3 ;  /* 0x0000000318187221 */ /* 0x007fe20000010000 */
[----:B---3--:R-:W-:Y:S01]  /*16440*/  FADD.FTZ R25, R25, R0 ;  /* 0x0000000019197221 */ /* 0x008fe20000010000 */
[----:B----4-:R-:W-:Y:S01]  /*16450*/  FADD.FTZ R26, R26, R7 ;  /* 0x000000071a1a7221 */ /* 0x010fe20000010000 */
[----:B-----5:R-:W-:-:S07]  /*16460*/  FADD.FTZ R27, R27, R2 ;  /* 0x000000021b1b7221 */ /* 0x020fce0000010000 */
.L_x_3698:
[----:B------:R-:W-:Y:S05]  /*16470*/  @!P1 BRA `(.L_x_3699) ;  /* 0x00000004008c9947 */ /* 0x000fea0003800000 */
[----:B------:R-:W3:Y:S01]  /*16480*/  LDC R16, c[0x0][0x624] ;  /* 0x00018900ff107b82 */ /* 0x000ee20000000800 */
[----:B------:R-:W-:Y:S02]  /*16490*/  ULDC UR4, c[0x0][0x210] ;  /* 0x0000840000047ab9 */ /* 0x000fe40000000800 */
[----:B------:R-:W-:Y:S01]  /*164a0*/  FMUL.FTZ R29, R24, UR4 ;  /* 0x00000004181d7c20 */ /* 0x000fe20008410000 */
        /* <DEDUP_REMOVED lines=16> */
[----:B---3--:R-:W-:-:S07]  /*165b0*/  MOV R12, 0x1 ;  /* 0x00000001000c7802 */ /* 0x008fce0000000f00 */
[----:B------:R-:W-:-:S07]  /*165c0*/  LEPC R20, `(.L_x_3700) ;  /* 0x000000001014794e */ /* 0x000fce0000000000 */
[----:B012-4-:R-:W-:Y:S05]  /*165d0*/  CALL.ABS.NOINC R2 ;  /* 0x0000000002007343 */ /* 0x017fea0003c00000 */
.L_x_3700:
[----:B------:R-:W-:Y:S01]  /*165e0*/  ULDC.64 UR4, c[0x0][0x5f0] ;  /* 0x00017c0000047ab9 */ /* 0x000fe20000000a00 */
[----:B------:R-:W-:Y:S02]  /*165f0*/  ISETP.NE.AND P6, PT, R16, 0x1, PT ;  /* 0x000000011000780c */ /* 0x000fe40003fc5270 */
[----:B------:R-:W-:Y:S01]  /*16600*/  IADD3 R22, P0, R22, UR4, RZ ;  /* 0x0000000416167c10 */ /* 0x000fe2000ff1e0ff */
[----:B------:R-:W-:Y:S02]  /*16610*/  ULDC UR4, c[0x0][0x210] ;  /* 0x0000840000047ab9 */ /* 0x000fe40000000800 */
[----:B012---:R-:W-:Y:S01]  /*16620*/  FMUL.FTZ R25, R25, UR4 ;  /* 0x0000000419197c20 */ /* 0x007fe20008410000 */
        /* <DEDUP_REMOVED lines=19> */
.L_x_3701:
        /* <DEDUP_REMOVED lines=21> */
[----:B0-----:R-:W-:-:S07]  /*168b0*/  MOV R12, 0x1 ;  /* 0x00000001000c7802 */ /* 0x001fce0000000f00 */
[----:B------:R-:W-:-:S07]  /*168c0*/  LEPC R20, `(.L_x_3702) ;  /* 0x000000001014794e */ /* 0x000fce0000000000 */
[----:B-1----:R-:W-:Y:S05]  /*168d0*/  CALL.ABS.NOINC R2 ;  /* 0x0000000002007343 */ /* 0x002fea0003c00000 */
.L_x_3702:
        /* <DEDUP_REMOVED lines=21> */
[----:B0-----:R-:W-:-:S07]  /*16a30*/  MOV R13, RZ ;  /* 0x000000ff000d7202 */ /* 0x001fce0000000f00 */
[----:B------:R-:W-:-:S07]  /*16a40*/  LEPC R20, `(.L_x_3703) ;  /* 0x000000001014794e */ /* 0x000fce0000000000 */
[----:B-12---:R-:W-:Y:S05]  /*16a50*/  CALL.ABS.NOINC R2 ;  /* 0x0000000002007343 */ /* 0x006fea0003c00000 */
.L_x_3703:
[----:B------:R-:W-:Y:S02]  /*16a60*/  ULDC.64 UR4, c[0x0][0x5f0] ;  /* 0x00017c0000047ab9 */ /* 0x000fe40000000a00 */
[----:B0-----:R-:W-:-:S04]  /*16a70*/  IADD3 R2, P0, R17, UR4, RZ ;  /* 0x0000000411027c10 */ /* 0x001fc8000ff1e0ff */
[----:B------:R-:W-:-:S05]  /*16a80*/  IADD3.X R3, RZ, UR5, RZ, P0, !PT ;  /* 0x00000005ff037c10 */ /* 0x000fca00087fe4ff */
[----:B------:R-:W-:Y:S01]  /*16a90*/  STG.E desc[UR60][R2.64], R27 ;  /* 0x0000001b02007986 */ /* 0x000fe2000c10193c */
[----:B------:R-:W-:Y:S05]  /*16aa0*/  EXIT ;  /* 0x000000000000794d */ /* 0x000fea0003800000 */
.L_x_3699:
[----:B------:R-:W-:Y:S04]  /*16ab0*/  STG.E desc[UR60][R4.64], R24 ;  /* 0x0000001804007986 */ /* 0x000fe8000c10193c */
[----:B------:R-:W-:Y:S04]  /*16ac0*/  STG.E desc[UR60][R4.64+0x4], R25 ;  /* 0x0000041904007986 */ /* 0x000fe8000c10193c */
[----:B------:R-:W-:Y:S04]  /*16ad0*/  STG.E desc[UR60][R4.64+0x8], R26 ;  /* 0x0000081a04007986 */ /* 0x000fe8000c10193c */
[----:B------:R-:W-:Y:S01]  /*16ae0*/  STG.E desc[UR60][R4.64+0xc], R27 ;  /* 0x00000c1b04007986 */ /* 0x000fe2000c10193c */
[----:B------:R-:W-:Y:S05]  /*16af0*/  EXIT ;  /* 0x000000000000794d */ /* 0x000fea0003800000 */
.L_x_3697:
        /* <DEDUP_REMOVED lines=12> */
.L_x_3704:
        /* <DEDUP_REMOVED lines=23> */
.L_x_3706:
        /* <DEDUP_REMOVED lines=24> */
.L_x_3707:
        /* <DEDUP_REMOVED lines=24> */
.L_x_3708:
        /* <DEDUP_REMOVED lines=24> */
.L_x_3709:
[----:B------:R-:W-:Y:S02]  /*171b0*/  ULDC.64 UR4, c[0x0][0x5f0] ;  /* 0x00017c0000047ab9 */ /* 0x000fe40000000a00 */
[----:B0-----:R-:W-:-:S04]  /*171c0*/  IADD3 R2, P0, R17, UR4, RZ ;  /* 0x0000000411027c10 */ /* 0x001fc8000ff1e0ff */
[----:B------:R-:W-:-:S05]  /*171d0*/  IADD3.X R3, RZ, UR5, RZ, P0, !PT ;  /* 0x00000005ff037c10 */ /* 0x000fca00087fe4ff */
[----:B------:R-:W-:Y:S01]  /*171e0*/  STG.E desc[UR60][R2.64], R27 ;  /* 0x0000001b02007986 */ /* 0x000fe2000c10193c */
[----:B------:R-:W-:Y:S05]  /*171f0*/  EXIT ;  /* 0x000000000000794d */ /* 0x000fea0003800000 */
.L_x_3705:
[----:B------:R-:W-:Y:S04]  /*17200*/  STG.E desc[UR60][R6.64], R24 ;  /* 0x0000001806007986 */ /* 0x000fe8000c10193c */
[----:B------:R-:W-:Y:S04]  /*17210*/  STG.E desc[UR60][R12.64], R25 ;  /* 0x000000190c007986 */ /* 0x000fe8000c10193c */
[----:B------:R-:W-:Y:S04]  /*17220*/  STG.E desc[UR60][R14.64], R26 ;  /* 0x0000001a0e007986 */ /* 0x000fe8000c10193c */
[----:B------:R-:W-:Y:S01]  /*17230*/  STG.E desc[UR60][R20.64], R27 ;  /* 0x0000001b14007986 */ /* 0x000fe2000c10193c */
[----:B------:R-:W-:Y:S05]  /*17240*/  EXIT ;  /* 0x000000000000794d */ /* 0x000fea0003800000 */
.L_x_3674:
        /* <DEDUP_REMOVED lines=27> */
.L_x_3711:
        /* <DEDUP_REMOVED lines=23> */
.L_x_3713:
        /* <DEDUP_REMOVED lines=24> */
.L_x_3714:
        /* <DEDUP_REMOVED lines=24> */
.L_x_3715:
        /* <DEDUP_REMOVED lines=24> */
.L_x_3716:
[----:B------:R-:W-:Y:S02]  /*179f0*/  ULDC.64 UR4, c[0x0][0x5f0] ;  /* 0x00017c0000047ab9 */ /* 0x000fe40000000a00 */
[----:B0-----:R-:W-:-:S04]  /*17a00*/  IADD3 R2, P0, R17, UR4, RZ ;  /* 0x0000000411027c10 */ /* 0x001fc8000ff1e0ff */
[----:B------:R-:W-:-:S05]  /*17a10*/  IADD3.X R3, RZ, UR5, RZ, P0, !PT ;  /* 0x00000005ff037c10 */ /* 0x000fca00087fe4ff */
[----:B------:R-:W-:Y:S01]  /*17a20*/  STG.E desc[UR60][R2.64], R27 ;  /* 0x0000001b02007986 */ /* 0x000fe2000c10193c */
[----:B------:R-:W-:Y:S05]  /*17a30*/  EXIT ;  /* 0x000000000000794d */ /* 0x000fea0003800000 */
.L_x_3712:
[----:B------:R-:W-:Y:S04]  /*17a40*/  STG.E desc[UR60][R4.64], R24 ;  /* 0x0000001804007986 */ /* 0x000fe8000c10193c */
[----:B------:R-:W-:Y:S04]  /*17a50*/  STG.E desc[UR60][R4.64+0x4], R25 ;  /* 0x0000041904007986 */ /* 0x000fe8000c10193c */
[----:B------:R-:W-:Y:S04]  /*17a60*/  STG.E desc[UR60][R4.64+0x8], R26 ;  /* 0x0000081a04007986 */ /* 0x000fe8000c10193c */
[----:B------:R-:W-:Y:S01]  /*17a70*/  STG.E desc[UR60][R4.64+0xc], R27 ;  /* 0x00000c1b04007986 */ /* 0x000fe2000c10193c */
[----:B------:R-:W-:Y:S05]  /*17a80*/  EXIT ;  /* 0x000000000000794d */ /* 0x000fea0003800000 */
.L_x_3710:
        /* <DEDUP_REMOVED lines=12> */
.L_x_3717:
        /* <DEDUP_REMOVED lines=23> */
.L_x_3719:
        /* <DEDUP_REMOVED lines=24> */
.L_x_3720:
        /* <DEDUP_REMOVED lines=24> */
.L_x_3721:
        /* <DEDUP_REMOVED lines=24> */
.L_x_3722:
[----:B------:R-:W-:Y:S02]  /*18140*/  ULDC.64 UR4, c[0x0][0x5f0] ;  /* 0x00017c0000047ab9 */ /* 0x000fe40000000a00 */
[----:B0-----:R-:W-:-:S04]  /*18150*/  IADD3 R2, P0, R17, UR4, RZ ;  /* 0x0000000411027c10 */ /* 0x001fc8000ff1e0ff */
[----:B------:R-:W-:-:S05]  /*18160*/  IADD3.X R3, RZ, UR5, RZ, P0, !PT ;  /* 0x00000005ff037c10 */ /* 0x000fca00087fe4ff */
[----:B------:R-:W-:Y:S01]  /*18170*/  STG.E desc[UR60][R2.64], R27 ;  /* 0x0000001b02007986 */ /* 0x000fe2000c10193c */
[----:B------:R-:W-:Y:S05]  /*18180*/  EXIT ;  /* 0x000000000000794d */ /* 0x000fea0003800000 */
.L_x_3718:
[----:B------:R-:W-:Y:S04]  /*18190*/  STG.E desc[UR60][R6.64], R24 ;  /* 0x0000001806007986 */ /* 0x000fe8000c10193c */
[----:B------:R-:W-:Y:S04]  /*181a0*/  STG.E desc[UR60][R8.64], R25 ;  /* 0x0000001908007986 */ /* 0x000fe8000c10193c */
[----:B------:R-:W-:Y:S04]  /*181b0*/  STG.E desc[UR60][R10.64], R26 ;  /* 0x0000001a0a007986 */ /* 0x000fe8000c10193c */
[----:B------:R-:W-:Y:S01]  /*181c0*/  STG.E desc[UR60][R12.64], R27 ;  /* 0x0000001b0c007986 */ /* 0x000fe2000c10193c */
[----:B------:R-:W-:Y:S05]  /*181d0*/  EXIT ;  /* 0x000000000000794d */ /* 0x000fea0003800000 */
.L_x_3723:
        /* <DEDUP_REMOVED lines=10> */
.L_x_8272:


//--------------------- .text._ZN2at6native13reduce_kernelILi512ELi1ENS0_8ReduceOpIN3c104HalfENS0_7MeanOpsIS4_ffS4_EEjS4_Li4ELi8EEEEEvT1_ --------------------------
	.section	.text._ZN2at6native13reduce_kernelILi512ELi1ENS0_8ReduceOpIN3c104HalfENS0_7MeanOpsIS4_ffS4_EEjS4_Li4ELi8EEEEEvT1_,"ax",@progbits
	.align	128
        .global         _ZN2at6native13reduce_kernelILi512ELi1ENS0_8ReduceOpIN3c104HalfENS0_7MeanOpsIS4_ffS4_EEjS4_Li4ELi8EEEEEvT1_
        .type           _ZN2at6native13reduce_kernelILi512ELi1ENS0_8ReduceOpIN3c104HalfENS0_7MeanOpsIS4_ffS4_EEjS4_Li4ELi8EEEEEvT1_,@function
        .size           _ZN2at6native13reduce_kernelILi512ELi1ENS0_8ReduceOpIN3c104HalfENS0_7MeanOpsIS4_ffS4_EEjS4_Li4ELi8EEEEEvT1_,(.L_x_8190 - _ZN2at6native13reduce_kernelILi512ELi1ENS0_8ReduceOpIN3c104HalfENS0_7MeanOpsIS4_ffS4_EEjS4_Li4ELi8EEEEEvT1_)
        .other          _ZN2at6native13reduce_kernelILi512ELi1ENS0_8ReduceOpIN3c104HalfENS0_7MeanOpsIS4_ffS4_EEjS4_Li4ELi8EEEEEvT1_,@"STO_CUDA_ENTRY STV_DEFAULT"
_ZN2at6native13reduce_kernelILi512ELi1ENS0_8ReduceOpIN3c104HalfENS0_7MeanOpsIS4_ffS4_EEjS4_Li4ELi8EEEEEvT1_:
.text._ZN2at6native13reduce_kernelILi512ELi1ENS0_8ReduceOpIN3c104HalfENS0_7MeanOpsIS4_ffS4_EEjS4_Li4ELi8EEEEEvT1_:
        /* <DEDUP_REMOVED lines=287> */
.L_x_3724:
        /* <DEDUP_REMOVED lines=50> */
.L_x_3733:
[----:B------:R-:W-:Y:S05]  /*1510*/  BSYNC B3 ;  /* 0x0000000000037941 */ /* 0x000fea0003800000 */
.L_x_3732:
        /* <DEDUP_REMOVED lines=11> */
.L_x_3731:
[----:B------:R-:W-:Y:S05]  /*15d0*/  BSYNC B2 ;  /* 0x0000000000027941 */ /* 0x000fea0003800000 */
.L_x_3730:
[C---:B------:R-:W-:Y:S02]  /*15e0*/  IADD3 R7, P0, -R11.reuse, 0x8, RZ ;  /* 0x000000080b077810 */ /* 0x040fe40007f1e1ff */
[----:B------:R-:W-:Y:S02]  /*15f0*/  IADD3 R10, R11, -0x8, R2 ;  /* 0xfffffff80b0a7810 */ /* 0x000fe40007ffe002 */
[----:B------:R-:W-:Y:S01]  /*1600*/  LEA R12, P1, R7, R12, 0x1 ;  /* 0x0000000c070c7211 */ /* 0x000fe200078208ff */
[----:B------:R-:W-:-:S05]  /*1610*/  IMAD.X R4, RZ, RZ, -0x1, P0 ;  /* 0xffffffffff047424 */ /* 0x000fca00000e06ff */
[----:B------:R-:W-:-:S07]  /*1620*/  LEA.HI.X R13, R7, R13, R4, 0x1, P1 ;  /* 0x0000000d070d7211 */ /* 0x000fce00008f0c04 */
.L_x_3729:
[----:B------:R-:W-:Y:S05]  /*1630*/  BSYNC B1 ;  /* 0x0000000000017941 */ /* 0x000fea0003800000 */
.L_x_3728:
        /* <DEDUP_REMOVED lines=12> */
[----:B------:R-:W-:Y:S01]  /*1700*/  MOV R21, R5 ;  /* 0x0000000500157202 */ /* 0x000fe20000000f00 */
[--C-:B------:R-:W-:Y:S01]  /*1710*/  IMAD.MOV.U32 R17, RZ, RZ, R16.reuse ;  /* 0x000000ffff117224 */ /* 0x100fe200078e0010 */
[-C--:B------:R-:W-:Y:S01]  /*1720*/  MOV R18, R16.reuse ;  /* 0x0000001000127202 */ /* 0x080fe20000000f00 */
[--C-:B------:R-:W-:Y:S01]  /*1730*/  IMAD.MOV.U32 R19, RZ, RZ, R16.reuse ;  /* 0x000000ffff137224 */ /* 0x100fe200078e0010 */
[----:B------:R-:W-:Y:S01]  /*1740*/  MOV R20, R16 ;  /* 0x0000001000147202 */ /* 0x000fe20000000f00 */
[----:B------:R-:W-:-:S07]  /*1750*/  IMAD.MOV.U32 R2, RZ, RZ, R16 ;  /* 0x000000ffff027224 */ /* 0x000fce00078e0010 */
.L_x_3736:
        /* <DEDUP_REMOVED lines=23> */
.L_x_3735:
[----:B------:R-:W-:Y:S05]  /*18d0*/  BSYNC B1 ;  /* 0x0000000000017941 */ /* 0x000fea0003800000 */
.L_x_3734:
        /* <DEDUP_REMOVED lines=8> */
.L_x_3738:
[----:B------:R-:W-:Y:S05]  /*1960*/  BSYNC B1 ;  /* 0x0000000000017941 */ /* 0x000fea0003800000 */
.L_x_3737:
        /* <DEDUP_REMOVED lines=12> */
.L_x_3740:
[----:B------:R-:W-:Y:S05]  /*1a30*/  BSYNC B1 ;  /* 0x0000000000017941 */ /* 0x000fea0003800000 */
.L_x_3739:
        /* <DEDUP_REMOVED lines=8> */
.L_x_3727:
        /* <DEDUP_REMOVED lines=23> */
.L_x_3750:
        /* <DEDUP_REMOVED lines=286> */
.L_x_3746:
        /* <DEDUP_REMOVED lines=254> */
.L_x_3747:
[----:B------:R-:W-:-:S04]  /*3df0*/  LOP3.LUT R21, R2, 0xfffffffe, RZ, 0xc0, !PT ;  /* 0xfffffffe02157812 */ /* 0x000fc800078ec0ff */
[----:B------:R-:W-:-:S04]  /*3e00*/  IADD3 R20, P1, R12, R21, RZ ;  /* 0x000000150c147210 */ /* 0x000fc80007f3e0ff */
[----:B------:R-:W-:-:S05]  /*3e10*/  IADD3.X R21, RZ, R13, RZ, P1, !PT ;  /* 0x0000000dff157210 */ /* 0x000fca0000ffe4ff */
[----:B------:R2:W5:Y:S01]  /*3e20*/  LDG.E.U16 R20, desc[UR36][R20.64] ;  /* 0x0000002414147981 */ /* 0x000562000c1e1500 */
[----:B------:R-:W-:Y:S01]  /*3e30*/  IADD3 R5, R5, R4, RZ ;  /* 0x0000000405057210 */ /* 0x000fe20007ffe0ff */
[----:B------:R-:W-:Y:S01]  /*3e40*/  IMAD.MOV.U32 R2, RZ, RZ, RZ ;  /* 0x000000ffff027224 */ /* 0x000fe200078e00ff */
[----:B-1----:R-:W-:Y:S01]  /*3e50*/  MOV R10, RZ ;  /* 0x000000ff000a7202 */ /* 0x002fe20000000f00 */
        /* <DEDUP_REMOVED lines=238> */
[----:B------:R-:W-:Y:S01]  /*4d40*/  IMAD R21, R21, UR38, R24 ;  /* 0x0000002615157c24 */ /* 0x000fe2000f8e0218 */
[----:B------:R-:W1:Y:S03]  /*4d50*/  @P1 LDC R25, c[0x0][0x3e8] ;  /* 0x0000fa00ff191b82 */ /* 0x000e660000000800 */
[----:B------:R-:W-:-:S05]  /*4d60*/  IMAD R10, R21, UR25, R10 ;  /* 0x00000019150a7c24 */ /* 0x000fca000f8e020a */
[----:B------:R-:W2:Y:S01]  /*4d70*/  @P1 LDC R24, c[0x0][0x37c] ;  /* 0x0000df00ff181b82 */ /* 0x000ea20000000800 */
[----:B0-----:R-:W-:-:S05]  /*4d80*/  @P1 IMAD.HI.U32 R18, R23, R18, R22 ;  /* 0x0000001217121227 */ /* 0x001fca00078e0016 */
[----:B------:R-:W-:-:S05]  /*4d90*/  @P1 SHF.R.U32.HI R18, RZ, R19, R18 ;  /* 0x00000013ff121219 */ /* 0x000fca0000011612 */
[----:B------:R-:W-:-:S04]  /*4da0*/  @P1 IMAD.MOV R19, RZ, RZ, -R18 ;  /* 0x000000ffff131224 */ /* 0x000fc800078e0a12 */
[----:B--2---:R-:W-:-:S04]  /*4db0*/  @P1 IMAD R23, R24, R19, R23 ;  /* 0x0000001318171224 */ /* 0x004fc800078e0217 */
[----:B-1----:R-:W-:-:S07]  /*4dc0*/  @P1 IMAD R10, R23, R25, R10 ;  /* 0x00000019170a1224 */ /* 0x002fce00078e020a */
.L_x_3748:
[----:B------:R-:W-:-:S04]  /*4dd0*/  LOP3.LUT R19, R10, 0xfffffffe, RZ, 0xc0, !PT ;  /* 0xfffffffe0a137812 */ /* 0x000fc800078ec0ff */
[----:B------:R-:W-:-:S04]  /*4de0*/  IADD3 R18, P1, R12, R19, RZ ;  /* 0x000000130c127210 */ /* 0x000fc80007f3e0ff */
[----:B------:R-:W-:-:S05]  /*4df0*/  IADD3.X R19, RZ, R13, RZ, P1, !PT ;  /* 0x0000000dff137210 */ /* 0x000fca0000ffe4ff */
[----:B------:R1:W5:Y:S01]  /*4e00*/  LDG.E.U16 R10, desc[UR36][R18.64] ;  /* 0x00000024120a7981 */ /* 0x000362000c1e1500 */
[----:B------:R-:W-:Y:S01]  /*4e10*/  IADD3 R5, R5, R4, RZ ;  /* 0x0000000405057210 */ /* 0x000fe20007ffe0ff */
[----:B------:R-:W-:Y:S06]  /*4e20*/  @!P0 BRA `(.L_x_3749) ;  /* 0x0000000c00d88947 */ /* 0x000fec0003800000 */
[----:B-1----:R-:W-:Y:S01]  /*4e30*/  MOV R19, R5 ;  /* 0x0000000500137202 */ /* 0x002fe20000000f00 */
        /* <DEDUP_REMOVED lines=245> */
.L_x_3749:
[----:B-1----:R-:W-:Y:S01]  /*5d90*/  LOP3.LUT R19, R2, 0xfffffffe, RZ, 0xc0, !PT ;  /* 0xfffffffe02137812 */ /* 0x002fe200078ec0ff */
[----:B------:R-:W-:Y:S01]  /*5da0*/  IMAD.IADD R5, R5, 0x1, R4 ;  /* 0x0000000105057824 */ /* 0x000fe200078e0204 */
[----:B------:R-:W-:Y:S02]  /*5db0*/  ULDC UR4, c[0x0][0x21c] ;  /* 0x0000870000047ab9 */ /* 0x000fe40000000800 */
[----:B------:R-:W-:-:S04]  /*5dc0*/  IADD3 R18, P1, R12, R19, RZ ;  /* 0x000000130c127210 */ /* 0x000fc80007f3e0ff */
[----:B------:R-:W-:-:S05]  /*5dd0*/  IADD3.X R19, RZ, R13, RZ, P1, !PT ;  /* 0x0000000dff137210 */ /* 0x000fca0000ffe4ff */
[----:B------:R-:W3:Y:S01]  /*5de0*/  LDG.E.U16 R18, desc[UR36][R18.64] ;  /* 0x0000002412127981 */ /* 0x000ee2000c1e1500 */
[----:B------:R-:W-:Y:S01]  /*5df0*/  IMAD R23, R4, 0x3, R5 ;  /* 0x0000000304177824 */ /* 0x000fe200078e0205 */
[----:B------:R-:W-:Y:S01]  /*5e00*/  MOV R2, UR4 ;  /* 0x0000000400027c02 */ /* 0x000fe20008000f00 */
[----:B--2--5:R-:W-:Y:S02]  /*5e10*/  HADD2.F32 R21, -RZ, R11.H0_H0 ;  /* 0x2000000bff157230 */ /* 0x024fe40000004100 */
[----:B------:R-:W-:Y:S01]  /*5e20*/  HADD2.F32 R22, -RZ, R20.H0_H0 ;  /* 0x20000014ff167230 */ /* 0x000fe20000004100 */
[----:B------:R-:W-:Y:S01]  /*5e30*/  ISETP.GE.U32.AND P1, PT, R23, R2, PT ;  /* 0x000000021700720c */ /* 0x000fe20003f26070 */
[----:B------:R-:W-:Y:S02]  /*5e40*/  HADD2.F32 R23, -RZ, R10.H0_H0 ;  /* 0x2000000aff177230 */ /* 0x000fe40000004100 */
[----:B------:R-:W-:Y:S01]  /*5e50*/  FADD.FTZ R6, R21, R6 ;  /* 0x0000000615067221 */ /* 0x000fe20000010000 */
[----:B------:R-:W-:-:S02]  /*5e60*/  FADD.FTZ R7, R22, R7 ;  /* 0x0000000716077221 */ /* 0x000fc40000010000 */
[----:B------:R-:W-:Y:S01]  /*5e70*/  FADD.FTZ R8, R23, R8 ;  /* 0x0000000817087221 */ /* 0x000fe20000010000 */
[----:B---3--:R-:W-:-:S05]  /*5e80*/  HADD2.F32 R24, -RZ, R18.H0_H0 ;  /* 0x20000012ff187230 */ /* 0x008fca0000004100 */
[----:B------:R-:W-:Y:S01]  /*5e90*/  FADD.FTZ R9, R24, R9 ;  /* 0x0000000918097221 */ /* 0x000fe20000010000 */
[----:B------:R-:W-:Y:S06]  /*5ea0*/  @!P1 BRA `(.L_x_3750) ;  /* 0xffffffbc00609947 */ /* 0x000fec000383ffff */
[----:B------:R-:W-:Y:S05]  /*5eb0*/  BSYNC B2 ;  /* 0x0000000000027941 */ /* 0x000fea0003800000 */
.L_x_3745:
[----:B------:R-:W-:-:S07]  /*5ec0*/  PRMT R22, R18, 0x7610, R22 ;  /* 0x0000761012167816 */ /* 0x000fce0000000016 */
.L_x_3744:
[----:B------:R-:W-:Y:S05]  /*5ed0*/  BSYNC B1 ;  /* 0x0000000000017941 */ /* 0x000fea0003800000 */
.L_x_3743:
        /* <DEDUP_REMOVED lines=280> */
.L_x_3753:
[----:B------:R-:W-:-:S04]  /*7060*/  LOP3.LUT R11, R11, 0xfffffffe, RZ, 0xc0, !PT ;  /* 0xfffffffe0b0b7812 */ /* 0x000fc800078ec0ff */
[----:B0-----:R-:W-:-:S05]  /*7070*/  IADD3 R16, P2, R12, R11, RZ ;  /* 0x0000000b0c107210 */ /* 0x001fca0007f5e0ff */
        /* <DEDUP_REMOVED lines=279> */
.L_x_3754:
        /* <DEDUP_REMOVED lines=281> */
.L_x_3755:
        /* <DEDUP_REMOVED lines=281> */
.L_x_3756:
[----:B------:R-:W-:-:S04]  /*a510*/  LOP3.LUT R23, R22, 0xfffffffe, RZ, 0xc0, !PT ;  /* 0xfffffffe16177812 */ /* 0x000fc800078ec0ff */
[----:B------:R-:W-:-:S05]  /*a520*/  IADD3 R22, P1, R12, R23, RZ ;  /* 0x000000170c167210 */ /* 0x000fca0007f3e0ff */
[----:B------:R-:W-:-:S05]  /*a530*/  IMAD.X R23, RZ, RZ, R13, P1 ;  /* 0x000000ffff177224 */ /* 0x000fca00008e060d */
[----:B------:R1:W5:Y:S03]  /*a540*/  LDG.E.U16 R22, desc[UR36][R22.64] ;  /* 0x0000002416167981 */ /* 0x000366000c1e1500 */
.L_x_3752:
[----:B------:R-:W-:Y:S05]  /*a550*/  BSYNC B1 ;  /* 0x0000000000017941 */ /* 0x000fea0003800000 */
.L_x_3751:
        /* <DEDUP_REMOVED lines=18> */
.L_x_3758:
[----:B------:R-:W-:Y:S05]  /*a680*/  BSYNC B1 ;  /* 0x0000000000017941 */ /* 0x000fea0003800000 */
.L_x_3757:
[----:B------:R-:W-:-:S04]  /*a690*/  FADD.FTZ R7, R6, R7 ;  /* 0x0000000706077221 */ /* 0x000fc80000010000 */
[----:B------:R-:W-:-:S04]  /*a6a0*/  FADD.FTZ R8, R7, R8 ;  /* 0x0000000807087221 */ /* 0x000fc80000010000 */
[----:B------:R-:W-:Y:S01]  /*a6b0*/  FADD.FTZ R9, R8, R9 ;  /* 0x0000000908097221 */ /* 0x000fe20000010000 */
[----:B------:R-:W-:Y:S06]  /*a6c0*/  BRA `(.L_x_3726) ;  /* 0x0000000800b07947 */ /* 0x000fec0003800000 */
.L_x_3742:
        /* <DEDUP_REMOVED lines=10> */
.L_x_3762:
        /* <DEDUP_REMOVED lines=28> */
.L_x_3761:
[----:B------:R-:W-:Y:S02]  /*a930*/  PRMT R16, R11, 0x7610, R16 ;  /* 0x000076100b107816 */ /* 0x000fe40000000010 */
[----:B------:R-:W-:Y:S02]  /*a940*/  PRMT R10, R8, 0x7610, R10 ;  /* 0x00007610080a7816 */ /* 0x000fe4000000000a */
[----:B------:R-:W-:-:S07]  /*a950*/  PRMT R11, R18, 0x7610, R11 ;  /* 0x00007610120b7816 */ /* 0x000fce000000000b */
.L_x_3760:
[----:B------:R-:W-:Y:S05]  /*a960*/  BSYNC B1 ;  /* 0x0000000000017941 */ /* 0x000fea0003800000 */
.L_x_3759:
        /* <DEDUP_REMOVED lines=12> */
[----:B------:R-:W-:-:S05]  /*aa30*/  IMAD.IADD R19, R19, 0x1, R4 ;  /* 0x0000000113137824 */ /* 0x000fca00078e0204 */
        /* <DEDUP_REMOVED lines=10> */
.L_x_3764:
[----:B------:R-:W-:Y:S05]  /*aae0*/  BSYNC B1 ;  /* 0x0000000000017941 */ /* 0x000fea0003800000 */
.L_x_3763:
[----:B------:R-:W-:Y:S04]  /*aaf0*/  BSSY B1, `(.L_x_3765) ;  /* 0x0000012000017945 */ /* 0x000fe80003800000 */
[----:B------:R-:W-:Y:S05]  /*ab00*/  @P1 BRA `(.L_x_3766) ;  /* 0x0000000000401947 */ /* 0x000fea0003800000 */
[----:B0-----:R-:W-:Y:S01]  /*ab10*/  IADD3 R9, R5, R4, RZ ;  /* 0x0000000405097210 */ /* 0x001fe20007ffe0ff */
        /* <DEDUP_REMOVED lines=15> */
.L_x_3766:
[----:B------:R-:W-:Y:S05]  /*ac10*/  BSYNC B1 ;  /* 0x0000000000017941 */ /* 0x000fea0003800000 */
.L_x_3765:
[----:B------:R-:W-:-:S04]  /*ac20*/  FADD.FTZ R7, R7, R6 ;  /* 0x0000000607077221 */ /* 0x000fc80000010000 */
[----:B------:R-:W-:-:S04]  /*ac30*/  FADD.FTZ R20, R7, R20 ;  /* 0x0000001407147221 */ /* 0x000fc80000010000 */
[----:B0-----:R-:W-:Y:S01]  /*ac40*/  FADD.FTZ R9, R20, R21 ;  /* 0x0000001514097221 */ /* 0x001fe20000010000 */
[----:B------:R-:W-:Y:S06]  /*ac50*/  BRA `(.L_x_3726) ;  /* 0x00000004004c7947 */ /* 0x000fec0003800000 */
.L_x_3741:
[----:B------:R-:W0:Y:S01]  /*ac60*/  LDC R4, c[0x0][0x224] ;  /* 0x00008900ff047b82 */ /* 0x000e220000000800 */
[----:B------:R-:W-:Y:S01]  /*ac70*/  BSSY B1, `(.L_x_3767) ;  /* 0x0000027000017945 */ /* 0x000fe20003800000 */
[----:B------:R-:W-:-:S06]  /*ac80*/  MOV R23, R5 ;  /* 0x0000000500177202 */ /* 0x000fcc0000000f00 */
[----:B------:R-:W1:Y:S01]  /*ac90*/  LDC R6, c[0x0][0x214] ;  /* 0x00008500ff067b82 */ /* 0x000e620000000800 */
[----:B0-----:R-:W-:-:S05]  /*aca0*/  IMAD R7, R4, 0x3, R5 ;  /* 0x0000000304077824 */ /* 0x001fca00078e0205 */
[----:B------:R-:W-:Y:S01]  /*acb0*/  ISETP.GE.U32.AND P0, PT, R7, R2, PT ;  /* 0x000000020700720c */ /* 0x000fe20003f06070 */
[----:B-1----:R-:W-:Y:S01]  /*acc0*/  IMAD.MOV.U32 R7, RZ, RZ, R6 ;  /* 0x000000ffff077224 */ /* 0x002fe200078e0006 */
[-C--:B------:R-:W-:Y:S02]  /*acd0*/  MOV R5, R6.reuse ;  /* 0x0000000600057202 */ /* 0x080fe40000000f00 */
[----:B------:R-:W-:-:S09]  /*ace0*/  MOV R9, R6 ;  /* 0x0000000600097202 */ /* 0x000fd20000000f00 */
[----:B------:R-:W-:Y:S05]  /*acf0*/  @P0 BRA `(.L_x_3768) ;  /* 0x0000000000780947 */ /* 0x000fea0003800000 */
[----:B------:R-:W-:Y:S01]  /*ad00*/  BSSY B2, `(.L_x_3769) ;  /* 0x000001a000027945 */ /* 0x000fe20003800000 */
[----:B------:R-:W-:Y:S01]  /*ad10*/  IMAD.MOV.U32 R5, RZ, RZ, R6 ;  /* 0x000000ffff057224 */ /* 0x000fe200078e0006 */
[----:B------:R-:W-:-:S07]  /*ad20*/  MOV R9, R6 ;  /* 0x0000000600097202 */ /* 0x000fce0000000f00 */
.L_x_3770:
[C---:B------:R-:W-:Y:S01]  /*ad30*/  IADD3 R11, R23.reuse, R4, RZ ;  /* 0x00000004170b7210 */ /* 0x040fe20007ffe0ff */
[----:B------:R-:W-:-:S04]  /*ad40*/  IMAD.WIDE.U32 R20, R23, 0x2, R12 ;  /* 0x0000000217147825 */ /* 0x000fc800078e000c */
[C---:B------:R-:W-:Y:S02]  /*ad50*/  IMAD.IADD R17, R11.reuse, 0x1, R4 ;  /* 0x000000010b117824 */ /* 0x040fe400078e0204 */
[--C-:B------:R-:W-:Y:S01]  /*ad60*/  IMAD.WIDE.U32 R10, R11, 0x2, R12.reuse ;  /* 0x000000020b0a7825 */ /* 0x100fe200078e000c */
[----:B------:R-:W2:Y:S02]  /*ad70*/  LDG.E.U16 R20, desc[UR36][R20.64] ;  /* 0x0000002414147981 */ /* 0x000ea4000c1e1500 */
[C---:B------:R-:W-:Y:S01]  /*ad80*/  IADD3 R25, R17.reuse, R4, RZ ;  /* 0x0000000411197210 */ /* 0x040fe20007ffe0ff */
[--C-:B------:R-:W-:Y:S02]  /*ad90*/  IMAD.WIDE.U32 R16, R17, 0x2, R12.reuse ;  /* 0x0000000211107825 */ /* 0x100fe400078e000c */
[----:B------:R-:W3:Y:S02]  /*ada0*/  LDG.E.U16 R10, desc[UR36][R10.64] ;  /* 0x000000240a0a7981 */ /* 0x000ee4000c1e1500 */
[----:B------:R-:W-:-:S02]  /*adb0*/  IMAD.WIDE.U32 R18, R25, 0x2, R12 ;  /* 0x0000000219127825 */ /* 0x000fc400078e000c */
        /* <DEDUP_REMOVED lines=15> */
.L_x_3769:
[----:B------:R-:W-:Y:S02]  /*aeb0*/  PRMT R18, R20, 0x7610, R18 ;  /* 0x0000761014127816 */ /* 0x000fe40000000012 */
[----:B------:R-:W-:Y:S02]  /*aec0*/  PRMT R16, R10, 0x7610, R16 ;  /* 0x000076100a107816 */ /* 0x000fe40000000010 */
[----:B------:R-:W-:-:S07]  /*aed0*/  PRMT R8, R19, 0x7610, R8 ;  /* 0x0000761013087816 */ /* 0x000fce0000000008 */
.L_x_3768:
[----:B------:R-:W-:Y:S05]  /*aee0*/  BSYNC B1 ;  /* 0x0000000000017941 */ /* 0x000fea0003800000 */
.L_x_3767:
        /* <DEDUP_REMOVED lines=19> */
.L_x_3772:
[----:B------:R-:W-:Y:S05]  /*b020*/  BSYNC B1 ;  /* 0x0000000000017941 */ /* 0x000fea0003800000 */
.L_x_3771:
        /* <DEDUP_REMOVED lines=18> */
.L_x_3774:
[----:B------:R-:W-:Y:S05]  /*b150*/  BSYNC B1 ;  /* 0x0000000000017941 */ /* 0x000fea0003800000 */
.L_x_3773:
[----:B------:R-:W-:-:S04]  /*b160*/  FADD.FTZ R6, R6, R7 ;  /* 0x0000000706067221 */ /* 0x000fc80000010000 */
[----:B------:R-:W-:-:S04]  /*b170*/  FADD.FTZ R6, R6, R5 ;  /* 0x0000000506067221 */ /* 0x000fc80000010000 */
[----:B------:R-:W-:-:S07]  /*b180*/  FADD.FTZ R9, R6, R9 ;  /* 0x0000000906097221 */ /* 0x000fce0000010000 */
.L_x_3726:
[----:B------:R-:W-:Y:S05]  /*b190*/  BSYNC B0 ;  /* 0x0000000000007941 */ /* 0x000fea0003800000 */
.L_x_3725:
        /* <DEDUP_REMOVED lines=15> */
[----:B------:R-:W-:-:S07]  /*b290*/  IMAD.U32 R4, RZ, RZ, UR5 ;  /* 0x00000005ff047e24 */ /* 0x000fce000f8e00ff */
.L_x_3776:
        /* <DEDUP_REMOVED lines=12> */
.L_x_3775:
        /* <DEDUP_REMOVED lines=16> */
[----:B------:R-:W-:-:S03]  /*b460*/  IMAD.MOV.U32 R2, RZ, RZ, 0x20 ;  /* 0x00000020ff027424 */ /* 0x000fc600078e00ff */
[----:B------:R-:W-:-:S13]  /*b470*/  ISETP.GE.AND P0, PT, R5, 0x20, PT ;  /* 0x000000200500780c */ /* 0x000fda0003f06270 */
[----:B--2---:R-:W-:Y:S05]  /*b480*/  @!P0 BRA `(.L_x_3778) ;  /* 0x0000000000308947 */ /* 0x004fea0003800000 */
.L_x_3779:
[----:B------:R-:W-:Y:S01]  /*b490*/  IADD3 R2, R0, R5, RZ ;  /* 0x0000000500027210 */ /* 0x000fe20007ffe0ff */
[----:B------:R-:W-:Y:S03]  /*b4a0*/  BAR.SYNC.DEFER_BLOCKING 0x0 ;  /* 0x0000000000007b1d */ /* 0x000fe60000010000 */
[----:B------:R-:W-:-:S04]  /*b4b0*/  ISETP.GE.U32.AND P0, PT, R2, R7, PT ;  /* 0x000000070200720c */ /* 0x000fc80003f06070 */
[----:B------:R-:W-:-:S13]  /*b4c0*/  ISETP.GE.U32.OR P0, PT, R0, R5, P0 ;  /* 0x000000050000720c */ /* 0x000fda0000706470 */
[----:B------:R-:W-:Y:S02]  /*b4d0*/  @!P0 LEA R2, R5, R4, 0x2 ;  /* 0x0000000405028211 */ /* 0x000fe400078e10ff */
[----:B------:R-:W-:-:S04]  /*b4e0*/  SHF.R.S32.HI R5, RZ, 0x1, R5 ;  /* 0x00000001ff057819 */ /* 0x000fc80000011405 */
[----:B------:R-:W2:Y:S02]  /*b4f0*/  @!P0 LDS R2, [R2] ;  /* 0x0000000002028984 */ /* 0x000ea40000000800 */
[----:B--2---:R-:W-:-:S05]  /*b500*/  @!P0 FADD.FTZ R9, R9, R2 ;  /* 0x0000000209098221 */ /* 0x004fca0000010000 */
[----:B------:R2:W-:Y:S01]  /*b510*/  @!P0 STS [R4], R9 ;  /* 0x0000000904008388 */ /* 0x0005e20000000800 */
[----:B------:R-:W-:-:S13]  /*b520*/  ISETP.GE.AND P0, PT, R5, 0x20, PT ;  /* 0x000000200500780c */ /* 0x000fda0003f06270 */
[----:B--2---:R-:W-:Y:S05]  /*b530*/  @P0 BRA `(.L_x_3779) ;  /* 0xfffffffc00d40947 */ /* 0x004fea000383ffff */
[----:B------:R-:W-:-:S07]  /*b540*/  IMAD.MOV.U32 R2, RZ, RZ, 0x20 ;  /* 0x00000020ff027424 */ /* 0x000fce00078e00ff */
.L_x_3778:
[----:B------:R-:W-:Y:S01]  /*b550*/  BAR.SYNC.DEFER_BLOCKING 0x0 ;  /* 0x0000000000007b1d */ /* 0x000fe20000010000 */
[----:B------:R-:W-:-:S13]  /*b560*/  ISETP.GE.AND P0, PT, R2, 0x2, PT ;  /* 0x000000020200780c */ /* 0x000fda0003f06270 */
[----:B------:R-:W-:Y:S05]  /*b570*/  @!P0 BRA `(.L_x_3777) ;  /* 0x0000000000188947 */ /* 0x000fea0003800000 */
[----:B------:R-:W-:-:S11]  /*b580*/  HFMA2.MMA R4, -RZ, RZ, 0, 5.9604644775390625e-08 ;  /* 0x00000001ff047435 */ /* 0x000fd600000001ff */
.L_x_3780:
[----:B------:R2:W3:Y:S02]  /*b590*/  SHFL.DOWN PT, R6, R9, R4, 0x1f ;  /* 0x08001f0409067589 */ /* 0x0004e400000e0000 */
[----:B--2---:R-:W-:-:S04]  /*b5a0*/  SHF.L.U32 R4, R4, 0x1, RZ ;  /* 0x0000000104047819 */ /* 0x004fc800000006ff */
[----:B------:R-:W-:Y:S01]  /*b5b0*/  ISETP.GE.AND P0, PT, R4, R2, PT ;  /* 0x000000020400720c */ /* 0x000fe20003f06270 */
[----:B---3--:R-:W-:-:S12]  /*b5c0*/  FADD.FTZ R9, R6, R9 ;  /* 0x0000000906097221 */ /* 0x008fd80000010000 */
[----:B------:R-:W-:Y:S05]  /*b5d0*/  @!P0 BRA `(.L_x_3780) ;  /* 0xfffffffc00ec8947 */ /* 0x000fea000383ffff */
.L_x_3777:
[----:B-----5:R-:W2:Y:S01]  /*b5e0*/  LDC R8, c[0x0][0x3ec] ;  /* 0x0000fb00ff087b82 */ /* 0x020ea20000000800 */
[----:B------:R-:W-:Y:S01]  /*b5f0*/  IMAD.MOV.U32 R2, RZ, RZ, RZ ;  /* 0x000000ffff027224 */ /* 0x000fe200078e00ff */
        /* <DEDUP_REMOVED lines=275> */
.L_x_3781:
[----:B------:R-:W-:Y:S01]  /*c730*/  ULDC.64 UR6, c[0x0][0x600] ;  /* 0x0001800000067ab9 */ /* 0x000fe20000000a00 */
[----:B------:R-:W-:Y:S01]  /*c740*/  ULDC.64 UR4, c[0x0][0x5f0] ;  /* 0x00017c0000047ab9 */ /* 0x000fe20000000a00 */
[----:B------:R-:W-:Y:S02]  /*c750*/  ISETP.NE.U32.AND P0, PT, RZ, UR6, PT ;  /* 0x00000006ff007c0c */ /* 0x000fe4000bf05070 */
[----:B------:R-:W-:Y:S02]  /*c760*/  CS2R R4, SRZ ;  /* 0x0000000000047805 */ /* 0x000fe4000001ff00 */
[----:B0-----:R-:W-:Y:S02]  /*c770*/  IADD3 R12, P1, R2, UR4, RZ ;  /* 0x00000004020c7c10 */ /* 0x001fe4000ff3e0ff */
[----:B------:R-:W-:Y:S02]  /*c780*/  ISETP.NE.AND.EX P0, PT, RZ, UR7, PT, P0 ;  /* 0x00000007ff007c0c */ /* 0x000fe4000bf05300 */
[----:B------:R-:W-:Y:S01]  /*c790*/  MOV R6, RZ ;  /* 0x000000ff00067202 */ /* 0x000fe20000000f00 */
[----:B------:R-:W-:-:S10]  /*c7a0*/  IMAD.X R13, RZ, RZ, UR5, P1 ;  /* 0x00000005ff0d7e24 */ /* 0x000fd400088e06ff */
[----:B------:R-:W-:Y:S05]  /*c7b0*/  @!P0 BRA `(.L_x_3782) ;  /* 0x00000008000c8947 */ /* 0x000fea0003800000 */
[----:B------:R-:W-:Y:S01]  /*c7c0*/  HFMA2.MMA R18, -RZ, RZ, 0, 2.384185791015625e-07 ;  /* 0x00000004ff127435 */ /* 0x000fe200000001ff */
[----:B------:R-:W-:Y:S01]  /*c7d0*/  MOV R10, 0x2 ;  /* 0x00000002000a7802 */ /* 0x000fe20000000f00 */
[----:B------:R-:W-:Y:S01]  /*c7e0*/  IMAD.MOV.U32 R7, RZ, RZ, RZ ;  /* 0x000000ffff077224 */ /* 0x000fe200078e00ff */
[----:B------:R-:W-:-:S08]  /*c7f0*/  MOV R19, 0x0 ;  /* 0x0000000000137802 */ /* 0x000fd00000000f00 */
.L_x_3785:
[-C--:B------:R-:W-:Y:S02]  /*c800*/  LOP3.LUT R4, R7, R19.reuse, RZ, 0xfc, !PT ;  /* 0x0000001307047212 */ /* 0x080fe400078efcff */
[----:B------:R-:W-:Y:S02]  /*c810*/  MOV R5, R19 ;  /* 0x0000001300057202 */ /* 0x000fe40000000f00 */
[----:B------:R-:W-:Y:S01]  /*c820*/  ISETP.NE.U32.AND P0, PT, R4, RZ, PT ;  /* 0x000000ff0400720c */ /* 0x000fe20003f05070 */
[----:B------:R-:W-:-:S12]  /*c830*/  IMAD.MOV.U32 R4, RZ, RZ, R18 ;  /* 0x000000ffff047224 */ /* 0x000fd800078e0012 */
[----:B------:R-:W-:Y:S05]  /*c840*/  @!P0 BRA `(.L_x_3783) ;  /* 0x0000000000188947 */ /* 0x000fea0003800000 */
[----:B------:R-:W-:Y:S01]  /*c850*/  MOV R17, R18 ;  /* 0x0000001200117202 */ /* 0x000fe20000000f00 */
[----:B------:R-:W-:Y:S01]  /*c860*/  IMAD.MOV.U32 R8, RZ, RZ, R10 ;  /* 0x000000ffff087224 */ /* 0x000fe200078e000a */
[----:B------:R-:W-:Y:S02]  /*c870*/  MOV R18, R7 ;  /* 0x0000000700127202 */ /* 0x000fe40000000f00 */
[----:B------:R-:W-:-:S07]  /*c880*/  MOV R16, 0xc8a0 ;  /* 0x0000c8a000107802 */ /* 0x000fce0000000f00 */
[----:B-1----:R-:W-:Y:S05]  /*c890*/  CALL.REL.NOINC `($__internal_7_$__cuda_sm20_rem_u64) ;  /* 0x0000003000e87944 */ /* 0x002fea0003c00000 */
[----:B------:R-:W-:Y:S05]  /*c8a0*/  BRA `(.L_x_3784) ;  /* 0x00000000004c7947 */ /* 0x000fea0003800000 */
.L_x_3783:
        /* <DEDUP_REMOVED lines=14> */
[----:B------:R-:W-:-:S05]  /*c990*/  @P0 IMAD.IADD R7, R7, 0x1, -R18 ;  /* 0x0000000107070824 */ /* 0x000fca00078e0a12 */
[----:B------:R-:W-:-:S13]  /*c9a0*/  ISETP.GE.U32.AND P0, PT, R7, R18, PT ;  /* 0x000000120700720c */ /* 0x000fda0003f06070 */
[-C--:B------:R-:W-:Y:S02]  /*c9b0*/  @P0 IADD3 R7, R7, -R18.reuse, RZ ;  /* 0x8000001207070210 */ /* 0x080fe40007ffe0ff */
[----:B------:R-:W-:-:S04]  /*c9c0*/  @!P1 LOP3.LUT R7, RZ, R18, RZ, 0x33, !PT ;  /* 0x00000012ff079212 */ /* 0x000fc800078e33ff */
[----:B------:R-:W-:-:S07]  /*c9d0*/  MOV R18, R7 ;  /* 0x0000000700127202 */ /* 0x000fce0000000f00 */
.L_x_3784:
[----:B------:R-:W-:Y:S02]  /*c9e0*/  ISETP.NE.U32.AND P0, PT, R18, RZ, PT ;  /* 0x000000ff1200720c */ /* 0x000fe40003f05070 */
[----:B------:R-:W-:Y:S02]  /*c9f0*/  MOV R10, R4 ;  /* 0x00000004000a7202 */ /* 0x000fe40000000f00 */
[----:B------:R-:W-:Y:S02]  /*ca00*/  ISETP.NE.AND.EX P0, PT, R19, RZ, PT, P0 ;  /* 0x000000ff1300720c */ /* 0x000fe40003f05300 */
[----:B------:R-:W-:-:S11]  /*ca10*/  MOV R7, R5 ;  /* 0x0000000500077202 */ /* 0x000fd60000000f00 */
[----:B------:R-:W-:Y:S05]  /*ca20*/  @P0 BRA `(.L_x_3785) ;  /* 0xfffffffc00740947 */ /* 0x000fea000383ffff */
[----:B------:R-:W-:-:S13]  /*ca30*/  ISETP.NE.U32.AND P2, PT, R5, RZ, PT ;  /* 0x000000ff0500720c */ /* 0x000fda0003f45070 */
[----:B------:R-:W-:Y:S05]  /*ca40*/  @!P2 BRA `(.L_x_3786) ;  /* 0x00000000001ca947 */ /* 0x000fea0003800000 */
[----:B------:R-:W-:Y:S01]  /*ca50*/  HFMA2.MMA R6, -RZ, RZ, 0, 0 ;  /* 0x00000000ff067435 */ /* 0x000fe200000001ff */
[----:B------:R-:W-:Y:S01]  /*ca60*/  IMAD.MOV.U32 R10, RZ, RZ, 0x4 ;  /* 0x00000004ff0a7424 */ /* 0x000fe200078e00ff */
[----:B------:R-:W-:-:S09]  /*ca70*/  MOV R8, 0xca90 ;  /* 0x0000ca9000087802 */ /* 0x000fd20000000f00 */
[----:B-1----:R-:W-:Y:S05]  /*ca80*/  CALL.REL.NOINC `($__internal_6_$__cuda_sm20_div_u64) ;  /* 0x0000002c00547944 */ /* 0x002fea0003c00000 */
[----:B------:R-:W-:Y:S01]  /*ca90*/  MOV R16, R10 ;  /* 0x0000000a00107202 */ /* 0x000fe20000000f00 */
[----:B------:R-:W-:Y:S01]  /*caa0*/  IMAD.MOV.U32 R17, RZ, RZ, R11 ;  /* 0x000000ffff117224 */ /* 0x000fe200078e000b */
[----:B------:R-:W-:Y:S06]  /*cab0*/  BRA `(.L_x_3787) ;  /* 0x00000000004c7947 */ /* 0x000fec0003800000 */
.L_x_3786:
[----:B------:R-:W0:Y:S01]  /*cac0*/  I2F.U32.RP R8, R4 ;  /* 0x0000000400087306 */ /* 0x000e220000209000 */
[----:B------:R-:W-:Y:S01]  /*cad0*/  ISETP.NE.U32.AND P3, PT, R4, RZ, PT ;  /* 0x000000ff0400720c */ /* 0x000fe20003f65070 */
[----:B------:R-:W-:-:S06]  /*cae0*/  HFMA2.MMA R17, -RZ, RZ, 0, 0 ;  /* 0x00000000ff117435 */ /* 0x000fcc00000001ff */
[----:B0-----:R-:W0:Y:S02]  /*caf0*/  MUFU.RCP R8, R8 ;  /* 0x0000000800087308 */ /* 0x001e240000001000 */
[----:B0-----:R-:W-:-:S06]  /*cb00*/  IADD3 R6, R8, 0xffffffe, RZ ;  /* 0x0ffffffe08067810 */ /* 0x001fcc0007ffe0ff */
[----:B------:R0:W2:Y:S02]  /*cb10*/  F2I.FTZ.U32.TRUNC.NTZ R7, R6 ;  /* 0x0000000600077305 */ /* 0x0000a4000021f000 */
[----:B0-----:R-:W-:Y:S01]  /*cb20*/  IMAD.MOV.U32 R6, RZ, RZ, RZ ;  /* 0x000000ffff067224 */ /* 0x001fe200078e00ff */
[----:B--2---:R-:W-:-:S05]  /*cb30*/  IADD3 R11, RZ, -R7, RZ ;  /* 0x80000007ff0b7210 */ /* 0x004fca0007ffe0ff */
[----:B------:R-:W-:-:S04]  /*cb40*/  IMAD R11, R11, R4, RZ ;  /* 0x000000040b0b7224 */ /* 0x000fc800078e02ff */
[----:B------:R-:W-:-:S06]  /*cb50*/  IMAD.HI.U32 R11, R7, R11, R6 ;  /* 0x0000000b070b7227 */ /* 0x000fcc00078e0006 */
[----:B------:R-:W-:-:S05]  /*cb60*/  IMAD.HI.U32 R16, R11, 0x4, RZ ;  /* 0x000000040b107827 */ /* 0x000fca00078e00ff */
[----:B------:R-:W-:-:S05]  /*cb70*/  IADD3 R7, -R16, RZ, RZ ;  /* 0x000000ff10077210 */ /* 0x000fca0007ffe1ff */
[----:B------:R-:W-:-:S05]  /*cb80*/  IMAD R7, R4, R7, 0x4 ;  /* 0x0000000404077424 */ /* 0x000fca00078e0207 */
[----:B------:R-:W-:-:S13]  /*cb90*/  ISETP.GE.U32.AND P0, PT, R7, R4, PT ;  /* 0x000000040700720c */ /* 0x000fda0003f06070 */
[----:B------:R-:W-:Y:S01]  /*cba0*/  @P0 IADD3 R7, R7, -R4, RZ ;  /* 0x8000000407070210 */ /* 0x000fe20007ffe0ff */
[----:B------:R-:W-:-:S03]  /*cbb0*/  @P0 VIADD R16, R16, 0x1 ;  /* 0x0000000110100836 */ /* 0x000fc60000000000 */
[----:B------:R-:W-:-:S13]  /*cbc0*/  ISETP.GE.U32.AND P1, PT, R7, R4, PT ;  /* 0x000000040700720c */ /* 0x000fda0003f26070 */
[----:B------:R-:W-:Y:S02]  /*cbd0*/  @P1 IADD3 R16, R16, 0x1, RZ ;  /* 0x0000000110101810 */ /* 0x000fe40007ffe0ff */
[----:B------:R-:W-:-:S07]  /*cbe0*/  @!P3 LOP3.LUT R16, RZ, R4, RZ, 0x33, !PT ;  /* 0x00000004ff10b212 */ /* 0x000fce00078e33ff */
.L_x_3787:
[----:B------:R-:W-:Y:S05]  /*cbf0*/  @!P2 BRA `(.L_x_3788) ;  /* 0x00000000001ca947 */ /* 0x000fea0003800000 */
[----:B------:R-:W-:Y:S01]  /*cc00*/  IMAD.MOV.U32 R10, RZ, RZ, 0x2 ;  /* 0x00000002ff0a7424 */ /* 0x000fe200078e00ff */
[----:B------:R-:W-:Y:S02]  /*cc10*/  MOV R6, RZ ;  /* 0x000000ff00067202 */ /* 0x000fe40000000f00 */
[----:B------:R-:W-:-:S07]  /*cc20*/  MOV R8, 0xcc40 ;  /* 0x0000cc4000087802 */ /* 0x000fce0000000f00 */
[----:B-1----:R-:W-:Y:S05]  /*cc30*/  CALL.REL.NOINC `($__internal_6_$__cuda_sm20_div_u64) ;  /* 0x0000002800e87944 */ /* 0x002fea0003c00000 */
[----:B------:R-:W-:Y:S01]  /*cc40*/  MOV R4, R10 ;  /* 0x0000000a00047202 */ /* 0x000fe20000000f00 */
[----:B------:R-:W-:Y:S01]  /*cc50*/  IMAD.MOV.U32 R5, RZ, RZ, R11 ;  /* 0x000000ffff057224 */ /* 0x000fe200078e000b */
[----:B------:R-:W-:Y:S06]  /*cc60*/  BRA `(.L_x_3789) ;  /* 0x0000000000507947 */ /* 0x000fec0003800000 */
.L_x_3788:
[----:B------:R-:W0:Y:S01]  /*cc70*/  I2F.U32.RP R8, R4 ;  /* 0x0000000400087306 */ /* 0x000e220000209000 */
[----:B------:R-:W-:Y:S01]  /*cc80*/  IMAD.MOV.U32 R6, RZ, RZ, RZ ;  /* 0x000000ffff067224 */ /* 0x000fe200078e00ff */
[----:B------:R-:W-:-:S06]  /*cc90*/  ISETP.NE.U32.AND P2, PT, R4, RZ, PT ;  /* 0x000000ff0400720c */ /* 0x000fcc0003f45070 */
[----:B0-----:R-:W0:Y:S02]  /*cca0*/  MUFU.RCP R8, R8 ;  /* 0x0000000800087308 */ /* 0x001e240000001000 */
[----:B0-----:R-:W-:-:S06]  /*ccb0*/  IADD3 R7, R8, 0xffffffe, RZ ;  /* 0x0ffffffe08077810 */ /* 0x001fcc0007ffe0ff */
[----:B------:R-:W0:Y:S02]  /*ccc0*/  F2I.FTZ.U32.TRUNC.NTZ R7, R7 ;  /* 0x0000000700077305 */ /* 0x000e24000021f000 */
[----:B0-----:R-:W-:-:S05]  /*ccd0*/  IADD3 R5, RZ, -R7, RZ ;  /* 0x80000007ff057210 */ /* 0x001fca0007ffe0ff */
        /* <DEDUP_REMOVED lines=8> */
[----:B------:R-:W-:Y:S01]  /*cd60*/  ISETP.GE.U32.AND P1, PT, R5, R4, PT ;  /* 0x000000040500720c */ /* 0x000fe20003f26070 */
[----:B------:R-:W-:-:S12]  /*cd70*/  IMAD.MOV.U32 R5, RZ, RZ, RZ ;  /* 0x000000ffff057224 */ /* 0x000fd800078e00ff */
[----:B------:R-:W-:Y:S02]  /*cd80*/  @P1 IADD3 R6, R6, 0x1, RZ ;  /* 0x0000000106061810 */ /* 0x000fe40007ffe0ff */
[----:B------:R-:W-:-:S04]  /*cd90*/  @!P2 LOP3.LUT R6, RZ, R4, RZ, 0x33, !PT ;  /* 0x00000004ff06a212 */ /* 0x000fc800078e33ff */
[----:B------:R-:W-:-:S07]  /*cda0*/  MOV R4, R6 ;  /* 0x0000000600047202 */ /* 0x000fce0000000f00 */
.L_x_3789:
[-C--:B------:R-:W-:Y:S01]  /*cdb0*/  IMAD R7, R17, R2.reuse, RZ ;  /* 0x0000000211077224 */ /* 0x080fe200078e02ff */
[----:B------:R-:W-:Y:S01]  /*cdc0*/  BSSY B0, `(.L_x_3790) ;  /* 0x000001e000007945 */ /* 0x000fe20003800000 */
[----:B------:R-:W-:-:S05]  /*cdd0*/  IMAD.WIDE.U32 R10, R16, R2, RZ ;  /* 0x00000002100a7225 */ /* 0x000fca00078e00ff */
[----:B------:R-:W-:-:S04]  /*cde0*/  IADD3 R6, R11, R7, RZ ;  /* 0x000000070b067210 */ /* 0x000fc80007ffe0ff */
[----:B------:R-:W-:-:S13]  /*cdf0*/  LOP3.LUT P0, RZ, R6, 0x7, RZ, 0xc0, !PT ;  /* 0x0000000706ff7812 */ /* 0x000fda000780c0ff */
[----:B------:R-:W-:Y:S05]  /*ce00*/  @!P0 BRA `(.L_x_3791) ;  /* 0x0000000000148947 */ /* 0x000fea0003800000 */
[----:B------:R-:W-:-:S07]  /*ce10*/  MOV R8, 0xce30 ;  /* 0x0000ce3000087802 */ /* 0x000fce0000000f00 */
[----:B-1----:R-:W-:Y:S05]  /*ce20*/  CALL.REL.NOINC `($__internal_6_$__cuda_sm20_div_u64) ;  /* 0x00000028006c7944 */ /* 0x002fea0003c00000 */
[----:B------:R-:W-:Y:S01]  /*ce30*/  MOV R4, R10 ;  /* 0x0000000a00047202 */ /* 0x000fe20000000f00 */
[----:B------:R-:W-:Y:S01]  /*ce40*/  IMAD.MOV.U32 R5, RZ, RZ, R11 ;  /* 0x000000ffff057224 */ /* 0x000fe200078e000b */
[----:B------:R-:W-:Y:S06]  /*ce50*/  BRA `(.L_x_3792) ;  /* 0x0000000000507947 */ /* 0x000fec0003800000 */
.L_x_3791:
[----:B------:R-:W0:Y:S01]  /*ce60*/  I2F.U32.RP R5, R4 ;  /* 0x0000000400057306 */ /* 0x000e220000209000 */
[----:B------:R-:W-:-:S07]  /*ce70*/  ISETP.NE.U32.AND P2, PT, R4, RZ, PT ;  /* 0x000000ff0400720c */ /* 0x000fce0003f45070 */
[----:B0-----:R-:W0:Y:S02]  /*ce80*/  MUFU.RCP R5, R5 ;  /* 0x0000000500057308 */ /* 0x001e240000001000 */
[----:B0-----:R-:W-:Y:S01]  /*ce90*/  IADD3 R6, R5, 0xffffffe, RZ ;  /* 0x0ffffffe05067810 */ /* 0x001fe20007ffe0ff */
[----:B------:R-:W-:-:S05]  /*cea0*/  IMAD.MOV.U32 R5, RZ, RZ, RZ ;  /* 0x000000ffff057224 */ /* 0x000fca00078e00ff */
[----:B------:R0:W2:Y:S02]  /*ceb0*/  F2I.FTZ.U32.TRUNC.NTZ R7, R6 ;  /* 0x0000000600077305 */ /* 0x0000a4000021f000 */
[----:B0-----:R-:W-:Y:S01]  /*cec0*/  IMAD.MOV.U32 R6, RZ, RZ, RZ ;  /* 0x000000ffff067224 */ /* 0x001fe200078e00ff */
[----:B--2---:R-:W-:-:S05]  /*ced0*/  IADD3 R11, RZ, -R7, RZ ;  /* 0x80000007ff0b7210 */ /* 0x004fca0007ffe0ff */
[----:B------:R-:W-:-:S04]  /*cee0*/  IMAD R11, R11, R4, RZ ;  /* 0x000000040b0b7224 */ /* 0x000fc800078e02ff */
[----:B------:R-:W-:-:S06]  /*cef0*/  IMAD.HI.U32 R7, R7, R11, R6 ;  /* 0x0000000b07077227 */ /* 0x000fcc00078e0006 */
[----:B------:R-:W-:-:S05]  /*cf00*/  IMAD.HI.U32 R7, R7, R10, RZ ;  /* 0x0000000a07077227 */ /* 0x000fca00078e00ff */
[----:B------:R-:W-:-:S05]  /*cf10*/  IADD3 R11, -R7, RZ, RZ ;  /* 0x000000ff070b7210 */ /* 0x000fca0007ffe1ff */
[----:B------:R-:W-:-:S05]  /*cf20*/  IMAD R11, R4, R11, R10 ;  /* 0x0000000b040b7224 */ /* 0x000fca00078e020a */
[----:B------:R-:W-:-:S13]  /*cf30*/  ISETP.GE.U32.AND P0, PT, R11, R4, PT ;  /* 0x000000040b00720c */ /* 0x000fda0003f06070 */
[----:B------:R-:W-:Y:S01]  /*cf40*/  @P0 IADD3 R11, R11, -R4, RZ ;  /* 0x800000040b0b0210 */ /* 0x000fe20007ffe0ff */
[----:B------:R-:W-:-:S03]  /*cf50*/  @P0 VIADD R7, R7, 0x1 ;  /* 0x0000000107070836 */ /* 0x000fc60000000000 */
[----:B------:R-:W-:-:S13]  /*cf60*/  ISETP.GE.U32.AND P1, PT, R11, R4, PT ;  /* 0x000000040b00720c */ /* 0x000fda0003f26070 */
[----:B------:R-:W-:Y:S02]  /*cf70*/  @P1 IADD3 R7, R7, 0x1, RZ ;  /* 0x0000000107071810 */ /* 0x000fe40007ffe0ff */
[----:B------:R-:W-:-:S04]  /*cf80*/  @!P2 LOP3.LUT R7, RZ, R4, RZ, 0x33, !PT ;  /* 0x00000004ff07a212 */ /* 0x000fc800078e33ff */
[----:B------:R-:W-:-:S07]  /*cf90*/  MOV R4, R7 ;  /* 0x0000000700047202 */ /* 0x000fce0000000f00 */
.L_x_3792:
[----:B------:R-:W-:Y:S05]  /*cfa0*/  BSYNC B0 ;  /* 0x0000000000007941 */ /* 0x000fea0003800000 */
.L_x_3790:
[----:B------:R-:W-:Y:S02]  /*cfb0*/  ULDC.64 UR4, c[0x0][0x600] ;  /* 0x0001800000047ab9 */ /* 0x000fe40000000a00 */
[----:B------:R-:W-:-:S04]  /*cfc0*/  IADD3 R4, P0, R4, UR4, RZ ;  /* 0x0000000404047c10 */ /* 0x000fc8000ff1e0ff */
[----:B------:R-:W-:-:S04]  /*cfd0*/  IADD3.X R5, R5, UR5, RZ, P0, !PT ;  /* 0x0000000505057c10 */ /* 0x000fc800087fe4ff */
[----:B------:R-:W-:-:S07]  /*cfe0*/  MOV R6, R5 ;  /* 0x0000000500067202 */ /* 0x000fce0000000f00 */
.L_x_3782:
[----:B------:R-:W-:Y:S02]  /*cff0*/  ULDC UR4, c[0x0][0x238] ;  /* 0x00008e0000047ab9 */ /* 0x000fe40000000800 */
[----:B------:R-:W-:-:S13]  /*d000*/  ISETP.NE.AND P0, PT, RZ, UR4, PT ;  /* 0x00000004ff007c0c */ /* 0x000fda000bf05270 */
[----:B------:R-:W-:Y:S05]  /*d010*/  @!P0 BRA `(.L_x_3793) ;  /* 0x00000020008c8947 */ /* 0x000fea0003800000 */
[----:B------:R-:W0:Y:S01]  /*d020*/  LDC R7, c[0x0][0x3ec] ;  /* 0x0000fb00ff077b82 */ /* 0x000e220000000800 */
[----:B------:R-:W2:Y:S01]  /*d030*/  S2R R2, SR_CTAID.X ;  /* 0x0000000000027919 */ /* 0x000ea20000002500 */
[----:B------:R-:W-:Y:S01]  /*d040*/  ULDC UR4, c[0x0][0x23c] ;  /* 0x00008f0000047ab9 */ /* 0x000fe20000000800 */
[----:B------:R-:W-:Y:S01]  /*d050*/  HFMA2.MMA R16, -RZ, RZ, 0, 0 ;  /* 0x00000000ff107435 */ /* 0x000fe200000001ff */
[----:B------:R-:W-:Y:S01]  /*d060*/  IMAD R8, R0, UR4, RZ ;  /* 0x0000000400087c24 */ /* 0x000fe2000f8e02ff */
[----:B------:R-:W-:-:S03]  /*d070*/  ULDC UR4, c[0x0][0x240] ;  /* 0x0000900000047ab9 */ /* 0x000fc60000000800 */
[----:B------:R-:W-:Y:S01]  /*d080*/  IMAD R11, R3, UR4, R8 ;  /* 0x00000004030b7c24 */ /* 0x000fe2000f8e0208 */
[----:B------:R-:W-:Y:S01]  /*d090*/  ULDC UR4, c[0x0][0x228] ;  /* 0x00008a0000047ab9 */ /* 0x000fe20000000800 */
[----:B0-----:R-:W-:Y:S02]  /*d0a0*/  ISETP.NE.AND P0, PT, R7, RZ, PT ;  /* 0x000000ff0700720c */ /* 0x001fe40003f05270 */
[----:B--2---:R-:W-:-:S11]  /*d0b0*/  IMAD R11, R2, UR4, R11 ;  /* 0x00000004020b7c24 */ /* 0x004fd6000f8e020b */
        /* <DEDUP_REMOVED lines=274> */
.L_x_3794:
        /* <DEDUP_REMOVED lines=9> */
[----:B------:R-:W-:-:S04]  /*e270*/  IADD3 R10, P1, R16, UR4, RZ ;  /* 0x00000004100a7c10 */ /* 0x000fc8000ff3e0ff */
[----:B------:R-:W-:-:S06]  /*e280*/  IADD3.X R11, RZ, UR5, RZ, P1, !PT ;  /* 0x00000005ff0b7c10 */ /* 0x000fcc0008ffe4ff */
[----:B------:R-:W-:Y:S05]  /*e290*/  @P0 BRA `(.L_x_3796) ;  /* 0x0000000000180947 */ /* 0x000fea0003800000 */
[----:B------:R-:W-:Y:S01]  /*e2a0*/  ULDC UR4, c[0x0][0x234] ;  /* 0x00008d0000047ab9 */ /* 0x000fe20000000800 */
[----:B------:R-:W-:Y:S01]  /*e2b0*/  IMAD.MOV.U32 R7, RZ, RZ, 0x1 ;  /* 0x00000001ff077424 */ /* 0x000fe200078e00ff */
[----:B------:R-:W-:-:S13]  /*e2c0*/  ISETP.NE.AND P1, PT, RZ, UR4, PT ;  /* 0x00000004ff007c0c */ /* 0x000fda000bf25270 */
[----:B------:R-:W-:-:S04]  /*e2d0*/  @P1 ISETP.NE.AND P0, PT, R3, RZ, PT ;  /* 0x000000ff0300120c */ /* 0x000fc80003f05270 */
[----:B------:R-:W-:-:S04]  /*e2e0*/  @P1 SEL R8, RZ, 0x1, P0 ;  /* 0x00000001ff081807 */ /* 0x000fc80000000000 */
[----:B------:R-:W-:-:S07]  /*e2f0*/  @P1 PRMT R7, R8, 0x7610, R7 ;  /* 0x0000761008071816 */ /* 0x000fce0000000007 */
.L_x_3796:
[----:B0-----:R-:W-:Y:S05]  /*e300*/  BSYNC B0 ;  /* 0x0000000000007941 */ /* 0x001fea0003800000 */
.L_x_3795:
        /* <DEDUP_REMOVED lines=14> */
.L_x_3798:
[----:B------:R-:W-:Y:S05]  /*e3f0*/  BSYNC B0 ;  /* 0x0000000000007941 */ /* 0x000fea0003800000 */
.L_x_3797:
        /* <DEDUP_REMOVED lines=35> */
.L_x_3800:
[----:B------:R-:W-:Y:S05]  /*e630*/  BSYNC B0 ;  /* 0x0000000000007941 */ /* 0x000fea0003800000 */
.L_x_3799:
        /* <DEDUP_REMOVED lines=29> */
[----:B------:R-:W2:Y:S01]  /*e810*/  LDC.64 R8, c[0x0][0x608] ;  /* 0x00018200ff087b82 */ /* 0x000ea20000000a00 */
[----:B0-----:R-:W-:-:S07]  /*e820*/  IMAD R17, R17, UR4, RZ ;  /* 0x0000000411117c24 */ /* 0x001fce000f8e02ff */
.L_x_3805:
[----:B------:R-:W-:-:S05]  /*e830*/  IADD3 R13, R15, R14, RZ ;  /* 0x0000000e0f0d7210 */ /* 0x000fca0007ffe0ff */
[----:B--2---:R-:W-:-:S06]  /*e840*/  IMAD.WIDE.U32 R12, R13, 0x4, R8 ;  /* 0x000000040d0c7825 */ /* 0x004fcc00078e0008 */
[----:B------:R-:W2:Y:S01]  /*e850*/  LDG.E R12, desc[UR36][R12.64] ;  /* 0x000000240c0c7981 */ /* 0x000ea2000c1e1900 */
[----:B------:R-:W-:-:S04]  /*e860*/  IADD3 R14, R17, R14, RZ ;  /* 0x0000000e110e7210 */ /* 0x000fc80007ffe0ff */
[----:B------:R-:W-:Y:S01]  /*e870*/  ISETP.GE.U32.AND P0, PT, R14, UR6, PT ;  /* 0x000000060e007c0c */ /* 0x000fe2000bf06070 */
[----:B--2---:R-:W-:-:S12]  /*e880*/  FADD.FTZ R7, R12, R7 ;  /* 0x000000070c077221 */ /* 0x004fd80000010000 */
[----:B------:R-:W-:Y:S05]  /*e890*/  @!P0 BRA `(.L_x_3805) ;  /* 0xfffffffc00e48947 */ /* 0x000fea000383ffff */
[----:B------:R-:W-:Y:S05]  /*e8a0*/  BSYNC B1 ;  /* 0x0000000000017941 */ /* 0x000fea0003800000 */
.L_x_3804:
[----:B------:R-:W-:Y:S05]  /*e8b0*/  BRA `(.L_x_3803) ;  /* 0x0000000000447947 */ /* 0x000fea0003800000 */
.L_x_3802:
[----:B------:R-:W-:Y:S02]  /*e8c0*/  ULDC UR5, c[0x0][0x22c] ;  /* 0x00008b0000057ab9 */ /* 0x000fe40000000800 */
[----:B------:R-:W-:-:S13]  /*e8d0*/  ISETP.GE.U32.AND P0, PT, R3, UR5, PT ;  /* 0x0000000503007c0c */ /* 0x000fda000bf06070 */
[----:B------:R-:W-:Y:S05]  /*e8e0*/  @P0 BRA `(.L_x_3803) ;  /* 0x0000000000380947 */ /* 0x000fea0003800000 */
[----:B------:R-:W-:Y:S01]  /*e8f0*/  ULDC UR4, c[0x0][0x10] ;  /* 0x0000040000047ab9 */ /* 0x000fe20000000800 */
[----:B------:R-:W2:Y:S01]  /*e900*/  LDC R14, c[0x0][RZ] ;  /* 0x00000000ff0e7b82 */ /* 0x000ea20000000800 */
[----:B------:R-:W-:Y:S02]  /*e910*/  IMAD.MOV.U32 R15, RZ, RZ, R3 ;  /* 0x000000ffff0f7224 */ /* 0x000fe400078e0003 */
[----:B------:R-:W-:-:S05]  /*e920*/  IMAD R2, R2, UR4, RZ ;  /* 0x0000000402027c24 */ /* 0x000fca000f8e02ff */
[----:B0-----:R-:W0:Y:S08]  /*e930*/  LDC.64 R8, c[0x0][0x608] ;  /* 0x00018200ff087b82 */ /* 0x001e300000000a00 */
[----:B------:R-:W3:Y:S02]  /*e940*/  LDC R18, c[0x0][0x4] ;  /* 0x00000100ff127b82 */ /* 0x000ee40000000800 */
.L_x_3806:
[----:B------:R-:W-:-:S05]  /*e950*/  IADD3 R13, R2, R15, RZ ;  /* 0x0000000f020d7210 */ /* 0x000fca0007ffe0ff */
[----:B--2---:R-:W-:-:S04]  /*e960*/  IMAD R13, R13, R14, R0 ;  /* 0x0000000e0d0d7224 */ /* 0x004fc800078e0200 */
[----:B0-----:R-:W-:-:S06]  /*e970*/  IMAD.WIDE.U32 R12, R13, 0x4, R8 ;  /* 0x000000040d0c7825 */ /* 0x001fcc00078e0008 */
[----:B------:R-:W2:Y:S01]  /*e980*/  LDG.E R12, desc[UR36][R12.64] ;  /* 0x000000240c0c7981 */ /* 0x000ea2000c1e1900 */
[----:B---3--:R-:W-:-:S04]  /*e990*/  IADD3 R15, R18, R15, RZ ;  /* 0x0000000f120f7210 */ /* 0x008fc80007ffe0ff */
[----:B------:R-:W-:Y:S01]  /*e9a0*/  ISETP.GE.U32.AND P0, PT, R15, UR5, PT ;  /* 0x000000050f007c0c */ /* 0x000fe2000bf06070 */
[----:B--2---:R-:W-:-:S12]  /*e9b0*/  FADD.FTZ R7, R12, R7 ;  /* 0x000000070c077221 */ /* 0x004fd80000010000 */
[----:B------:R-:W-:Y:S05]  /*e9c0*/  @!P0 BRA `(.L_x_3806) ;  /* 0xfffffffc00e08947 */ /* 0x000fea000383ffff */
.L_x_3803:
[----:B------:R-:W-:Y:S05]  /*e9d0*/  BSYNC B0 ;  /* 0x0000000000007941 */ /* 0x000fea0003800000 */
.L_x_3801:
        /* <DEDUP_REMOVED lines=12> */
[----:B------:R-:W-:-:S07]  /*eaa0*/  IMAD.U32 R8, RZ, RZ, UR4 ;  /* 0x00000004ff087e24 */ /* 0x000fce000f8e00ff */
.L_x_3808:
        /* <DEDUP_REMOVED lines=12> */
.L_x_3807:
[----:B------:R-:W-:Y:S05]  /*eb70*/  @!P2 BRA `(.L_x_3809) ;  /* 0x000000000078a947 */ /* 0x000fea0003800000 */
[----:B------:R-:W-:Y:S02]  /*eb80*/  ISETP.GT.AND P0, PT, R13, 0x20, PT ;  /* 0x000000200d00780c */ /* 0x000fe40003f04270 */
[----:B------:R-:W-:-:S11]  /*eb90*/  MOV R3, R13 ;  /* 0x0000000d00037202 */ /* 0x000fd60000000f00 */
[----:B------:R-:W-:Y:S05]  /*eba0*/  @!P0 BRA `(.L_x_3810) ;  /* 0x0000000000488947 */ /* 0x000fea0003800000 */
[----:B------:R-:W-:Y:S01]  /*ebb0*/  LEA.HI R3, R13, R13, RZ, 0x1 ;  /* 0x0000000d0d037211 */ /* 0x000fe200078f08ff */
[----:B------:R2:W-:Y:S03]  /*ebc0*/  STS [R2], R7 ;  /* 0x0000000702007388 */ /* 0x0005e60000000800 */
[----:B------:R-:W-:Y:S01]  /*ebd0*/  SHF.R.S32.HI R8, RZ, 0x1, R3 ;  /* 0x00000001ff087819 */ /* 0x000fe20000011403 */
[----:B------:R-:W-:-:S03]  /*ebe0*/  IMAD.MOV.U32 R3, RZ, RZ, 0x20 ;  /* 0x00000020ff037424 */ /* 0x000fc600078e00ff */
[----:B------:R-:W-:-:S13]  /*ebf0*/  ISETP.GE.AND P0, PT, R8, 0x20, PT ;  /* 0x000000200800780c */ /* 0x000fda0003f06270 */
[----:B--2---:R-:W-:Y:S05]  /*ec00*/  @!P0 BRA `(.L_x_3810) ;  /* 0x0000000000308947 */ /* 0x004fea0003800000 */
.L_x_3811:
[----:B------:R-:W-:Y:S01]  /*ec10*/  IADD3 R3, R0, R8, RZ ;  /* 0x0000000800037210 */ /* 0x000fe20007ffe0ff */
[----:B------:R-:W-:Y:S03]  /*ec20*/  BAR.SYNC.DEFER_BLOCKING 0x0 ;  /* 0x0000000000007b1d */ /* 0x000fe60000010000 */
        /* <DEDUP_REMOVED lines=9> */
[----:B------:R-:W-:-:S07]  /*ecc0*/  IMAD.MOV.U32 R3, RZ, RZ, 0x20 ;  /* 0x00000020ff037424 */ /* 0x000fce00078e00ff */
.L_x_3810:
[----:B------:R-:W-:Y:S01]  /*ecd0*/  BAR.SYNC.DEFER_BLOCKING 0x0 ;  /* 0x0000000000007b1d */ /* 0x000fe20000010000 */
[----:B------:R-:W-:-:S13]  /*ece0*/  ISETP.GE.AND P0, PT, R3, 0x2, PT ;  /* 0x000000020300780c */ /* 0x000fda0003f06270 */
[----:B------:R-:W-:Y:S05]  /*ecf0*/  @!P0 BRA `(.L_x_3809) ;  /* 0x0000000000188947 */ /* 0x000fea0003800000 */
[----:B------:R-:W-:-:S11]  /*ed00*/  HFMA2.MMA R0, -RZ, RZ, 0, 5.9604644775390625e-08 ;  /* 0x00000001ff007435 */ /* 0x000fd600000001ff */
.L_x_3812:
[----:B0-----:R0:W2:Y:S02]  /*ed10*/  SHFL.DOWN PT, R2, R7, R0, 0x1f ;  /* 0x08001f0007027589 */ /* 0x0010a400000e0000 */
[----:B0-----:R-:W-:-:S04]  /*ed20*/  SHF.L.U32 R0, R0, 0x1, RZ ;  /* 0x0000000100007819 */ /* 0x001fc800000006ff */
[----:B------:R-:W-:Y:S01]  /*ed30*/  ISETP.GE.AND P0, PT, R0, R3, PT ;  /* 0x000000030000720c */ /* 0x000fe20003f06270 */
[----:B--2---:R-:W-:-:S12]  /*ed40*/  FADD.FTZ R7, R2, R7 ;  /* 0x0000000702077221 */ /* 0x004fd80000010000 */
[----:B------:R-:W-:Y:S05]  /*ed50*/  @!P0 BRA `(.L_x_3812) ;  /* 0xfffffffc00ec8947 */ /* 0x000fea000383ffff */
.L_x_3809:
        /* <DEDUP_REMOVED lines=11> */
.L_x_3814:
[----:B------:R-:W-:Y:S05]  /*ee10*/  @!P1 BRA `(.L_x_3815) ;  /* 0x00000000006c9947 */ /* 0x000fea0003800000 */
[----:B------:R-:W2:Y:S01]  /*ee20*/  LDC R0, c[0x0][0x624] ;  /* 0x00018900ff007b82 */ /* 0x000ea20000000800 */
[----:B------:R-:W-:Y:S02]  /*ee30*/  ULDC UR4, c[0x0][0x210] ;  /* 0x0000840000047ab9 */ /* 0x000fe40000000800 */
[----:B0-----:R-:W-:-:S05]  /*ee40*/  FMUL.FTZ R7, R7, UR4 ;  /* 0x0000000407077c20 */ /* 0x001fca0008410000 */
[----:B------:R-:W-:Y:S02]  /*ee50*/  F2FP.F16.F32.PACK_AB R18, RZ, R7 ;  /* 0x00000007ff12723e */ /* 0x000fe400000000ff */
        /* <DEDUP_REMOVED lines=18> */
.L_x_3816:
[----:B------:R-:W-:Y:S02]  /*ef80*/  ULDC.64 UR4, c[0x0][0x5f0] ;  /* 0x00017c0000047ab9 */ /* 0x000fe40000000a00 */
[----:B------:R-:W-:-:S05]  /*ef90*/  IADD3 R16, P0, R16, UR4, RZ ;  /* 0x0000000410107c10 */ /* 0x000fca000ff1e0ff */
[----:B------:R-:W-:-:S05]  /*efa0*/  IMAD.X R17, RZ, RZ, UR5, P0 ;  /* 0x00000005ff117e24 */ /* 0x000fca00080e06ff */
[----:B------:R-:W-:Y:S01]  /*efb0*/  STG.E.U16 desc[UR36][R16.64], R18 ;  /* 0x0000001210007986 */ /* 0x000fe2000c101524 */
[----:B------:R-:W-:Y:S05]  /*efc0*/  EXIT ;  /* 0x000000000000794d */ /* 0x000fea0003800000 */
.L_x_3815:
[----:B------:R-:W-:Y:S01]  /*efd0*/  STG.E desc[UR36][R4.64], R7 ;  /* 0x0000000704007986 */ /* 0x000fe2000c101924 */
[----:B------:R-:W-:Y:S05]  /*efe0*/  EXIT ;  /* 0x000000000000794d */ /* 0x000fea0003800000 */
.L_x_3813:
[----:B------:R-:W-:Y:S01]  /*eff0*/  ISETP.NE.AND P0, PT, RZ, UR38, PT ;  /* 0x00000026ff007c0c */ /* 0x000fe2000bf05270 */
[----:B------:R-:W-:Y:S02]  /*f000*/  ULDC.U8 UR4, c[0x0][0x621] ;  /* 0x0001884000047ab9 */ /* 0x000fe40000000000 */
[----:B------:R-:W-:-:S10]  /*f010*/  ISETP.NE.AND P1, PT, RZ, UR4, PT ;  /* 0x00000004ff007c0c */ /* 0x000fd4000bf25270 */
[----:B------:R-:W-:Y:S05]  /*f020*/  @!P0 BRA `(.L_x_3817) ;  /* 0x00000000000c8947 */ /* 0x000fea0003800000 */
[----:B------:R-:W2:Y:S02]  /*f030*/  LDG.E.U16 R0, desc[UR36][R10.64] ;  /* 0x000000240a007981 */ /* 0x000ea4000c1e1500 */
[----:B--2---:R-:W-:-:S05]  /*f040*/  HADD2.F32 R0, -RZ, R0.H0_H0 ;  /* 0x20000000ff007230 */ /* 0x004fca0000004100 */
[----:B0-----:R-:W-:-:S07]  /*f050*/  FADD.FTZ R7, R7, R0 ;  /* 0x0000000007077221 */ /* 0x001fce0000010000 */
.L_x_3817:
        /* <DEDUP_REMOVED lines=23> */
.L_x_3819:
[----:B------:R-:W-:Y:S02]  /*f1d0*/  ULDC.64 UR4, c[0x0][0x5f0] ;  /* 0x00017c0000047ab9 */ /* 0x000fe40000000a00 */
[----:B------:R-:W-:-:S04]  /*f1e0*/  IADD3 R16, P0, R16, UR4, RZ ;  /* 0x0000000410107c10 */ /* 0x000fc8000ff1e0ff */
[----:B------:R-:W-:-:S05]  /*f1f0*/  IADD3.X R17, RZ, UR5, RZ, P0, !PT ;  /* 0x00000005ff117c10 */ /* 0x000fca00087fe4ff */
[----:B------:R-:W-:Y:S01]  /*f200*/  STG.E.U16 desc[UR36][R16.64], R18 ;  /* 0x0000001210007986 */ /* 0x000fe2000c101524 */
[----:B------:R-:W-:Y:S05]  /*f210*/  EXIT ;  /* 0x000000000000794d */ /* 0x000fea0003800000 */
.L_x_3818:
[----:B0-----:R-:W-:-:S05]  /*f220*/  F2FP.F16.F32.PACK_AB R7, RZ, R7 ;  /* 0x00000007ff07723e */ /* 0x001fca00000000ff */
[----:B------:R-:W-:Y:S01]  /*f230*/  STG.E.U16 desc[UR36][R10.64], R7 ;  /* 0x000000070a007986 */ /* 0x000fe2000c101524 */
[----:B------:R-:W-:Y:S05]  /*f240*/  EXIT ;  /* 0x000000000000794d */ /* 0x000fea0003800000 */
.L_x_3793:
        /* <DEDUP_REMOVED lines=21> */
.L_x_3821:
[----:B------:R-:W-:Y:S05]  /*f3a0*/  @!P1 BRA `(.L_x_3822) ;  /* 0x00000000006c9947 */ /* 0x000fea0003800000 */
[----:B------:R-:W0:Y:S01]  /*f3b0*/  LDC R0, c[0x0][0x624] ;  /* 0x00018900ff007b82 */ /* 0x000e220000000800 */
[----:B------:R-:W-:Y:S02]  /*f3c0*/  ULDC UR4, c[0x0][0x210] ;  /* 0x0000840000047ab9 */ /* 0x000fe40000000800 */
[----:B------:R-:W-:-:S05]  /*f3d0*/  FMUL.FTZ R9, R9, UR4 ;  /* 0x0000000409097c20 */ /* 0x000fca0008410000 */
[----:B------:R-:W-:Y:S02]  /*f3e0*/  F2FP.F16.F32.PACK_AB R16, RZ, R9 ;  /* 0x00000009ff10723e */ /* 0x000fe400000000ff */
        /* <DEDUP_REMOVED lines=18> */
.L_x_3823:
[----:B------:R-:W-:Y:S02]  /*f510*/  ULDC.64 UR4, c[0x0][0x5f0] ;  /* 0x00017c0000047ab9 */ /* 0x000fe40000000a00 */
[----:B------:R-:W-:-:S04]  /*f520*/  IADD3 R2, P0, R2, UR4, RZ ;  /* 0x0000000402027c10 */ /* 0x000fc8000ff1e0ff */
[----:B------:R-:W-:-:S05]  /*f530*/  IADD3.X R3, RZ, UR5, RZ, P0, !PT ;  /* 0x00000005ff037c10 */ /* 0x000fca00087fe4ff */
[----:B------:R-:W-:Y:S01]  /*f540*/  STG.E.U16 desc[UR36][R2.64], R16 ;  /* 0x0000001002007986 */ /* 0x000fe2000c101524 */
[----:B------:R-:W-:Y:S05]  /*f550*/  EXIT ;  /* 0x000000000000794d */ /* 0x000fea0003800000 */
.L_x_3822:
[----:B------:R-:W-:Y:S01]  /*f560*/  STG.E desc[UR36][R4.64], R9 ;  /* 0x0000000904007986 */ /* 0x000fe2000c101924 */
[----:B------:R-:W-:Y:S05]  /*f570*/  EXIT ;  /* 0x000000000000794d */ /* 0x000fea0003800000 */
.L_x_3820:
[----:B------:R-:W-:Y:S01]  /*f580*/  ISETP.NE.AND P0, PT, RZ, UR38, PT ;  /* 0x00000026ff007c0c */ /* 0x000fe2000bf05270 */
[----:B------:R-:W-:Y:S02]  /*f590*/  ULDC.U8 UR4, c[0x0][0x621] ;  /* 0x0001884000047ab9 */ /* 0x000fe40000000000 */
[----:B------:R-:W-:-:S10]  /*f5a0*/  ISETP.NE.AND P1, PT, RZ, UR4, PT ;  /* 0x00000004ff007c0c */ /* 0x000fd4000bf25270 */
[----:B------:R-:W-:Y:S05]  /*f5b0*/  @!P0 BRA `(.L_x_3824) ;  /* 0x00000000000c8947 */ /* 0x000fea0003800000 */
[----:B------:R-:W2:Y:S02]  /*f5c0*/  LDG.E.U16 R0, desc[UR36][R12.64] ;  /* 0x000000240c007981 */ /* 0x000ea4000c1e1500 */
[----:B--2---:R-:W-:-:S05]  /*f5d0*/  HADD2.F32 R0, -RZ, R0.H0_H0 ;  /* 0x20000000ff007230 */ /* 0x004fca0000004100 */
[----:B------:R-:W-:-:S07]  /*f5e0*/  FADD.FTZ R9, R9, R0 ;  /* 0x0000000009097221 */ /* 0x000fce0000010000 */
.L_x_3824:
        /* <DEDUP_REMOVED lines=23> */
.L_x_3826:
[----:B------:R-:W-:Y:S02]  /*f760*/  ULDC.64 UR4, c[0x0][0x5f0] ;  /* 0x00017c0000047ab9 */ /* 0x000fe40000000a00 */
[----:B------:R-:W-:-:S05]  /*f770*/  IADD3 R2, P0, R2, UR4, RZ ;  /* 0x0000000402027c10 */ /* 0x000fca000ff1e0ff */
[----:B------:R-:W-:-:S05]  /*f780*/  IMAD.X R3, RZ, RZ, UR5, P0 ;  /* 0x00000005ff037e24 */ /* 0x000fca00080e06ff */
[----:B------:R-:W-:Y:S01]  /*f790*/  STG.E.U16 desc[UR36][R2.64], R16 ;  /* 0x0000001002007986 */ /* 0x000fe2000c101524 */
[----:B------:R-:W-:Y:S05]  /*f7a0*/  EXIT ;  /* 0x000000000000794d */ /* 0x000fea0003800000 */
.L_x_3825:
[----:B------:R-:W-:-:S05]  /*f7b0*/  F2FP.F16.F32.PACK_AB R9, RZ, R9 ;  /* 0x00000009ff09723e */ /* 0x000fca00000000ff */
[----:B------:R-:W-:Y:S01]  /*f7c0*/  STG.E.U16 desc[UR36][R12.64], R9 ;  /* 0x000000090c007986 */ /* 0x000fe2000c101524 */
[----:B------:R-:W-:Y:S05]  /*f7d0*/  EXIT ;  /* 0x000000000000794d */ /* 0x000fea0003800000 */
        .weak           $__internal_6_$__cuda_sm20_div_u64
        .type           $__internal_6_$__cuda_sm20_div_u64,@function
        .size           $__internal_6_$__cuda_sm20_div_u64,($__internal_7_$__cuda_sm20_rem_u64 - $__internal_6_$__cuda_sm20_div_u64)
$__internal_6_$__cuda_sm20_div_u64:
        /* <DEDUP_REMOVED lines=69> */
[----:B------:R-:W-:Y:S06]  /*fc30*/  RET.REL.NODEC R6 `(_ZN2at6native13reduce_kernelILi512ELi1ENS0_8ReduceOpIN3c104HalfENS0_7MeanOpsIS4_ffS4_EEjS4_Li4ELi8EEEEEvT1_) ;  /* 0xffffff0006f07950 */ /* 0x000fec0003c3ffff */
        .weak           $__internal_7_$__cuda_sm20_rem_u64
        .type           $__internal_7_$__cuda_sm20_rem_u64,@function
        .size           $__internal_7_$__cuda_sm20_rem_u64,(.L_x_8190 - $__internal_7_$__cuda_sm20_rem_u64)
$__internal_7_$__cuda_sm20_rem_u64:
        /* <DEDUP_REMOVED lines=64> */
[----:B------:R-:W-:Y:S06]  /*10040*/  RET.REL.NODEC R16 `(_ZN2at6native13reduce_kernelILi512ELi1ENS0_8ReduceOpIN3c104HalfENS0_7MeanOpsIS4_ffS4_EEjS4_Li4ELi8EEEEEvT1_) ;  /* 0xfffffefc10ec7950 */ /* 0x000fec0003c3ffff */
.L_x_3827:
        /* <DEDUP_REMOVED lines=11> */
.L_x_8190:


//--------------------- .text._ZN2at6native13reduce_kernelILi256ELi2ENS0_8ReduceOpIN3c104HalfENS0_7MeanOpsIS4_ffS4_EEjS4_Li4ELi8EEEEEvT1_ --------------------------
	.section	.text._ZN2at6native13reduce_kernelILi256ELi2ENS0_8ReduceOpIN3c104HalfENS0_7MeanOpsIS4_ffS4_EEjS4_Li4ELi8EEEEEvT1_,"ax",@progbits
	.align	128
        .global         _ZN2at6native13reduce_kernelILi256ELi2ENS0_8ReduceOpIN3c104HalfENS0_7MeanOpsIS4_ffS4_EEjS4_Li4ELi8EEEEEvT1_
        .type           _ZN2at6native13reduce_kernelILi256ELi2ENS0_8ReduceOpIN3c104HalfENS0_7MeanOpsIS4_ffS4_EEjS4_Li4ELi8EEEEEvT1_,@function
        .size           _ZN2at6native13reduce_kernelILi256ELi2ENS0_8ReduceOpIN3c104HalfENS0_7MeanOpsIS4_ffS4_EEjS4_Li4ELi8EEEEEvT1_,(.L_x_8192 - _ZN2at6native13reduce_kernelILi256ELi2ENS0_8ReduceOpIN3c104HalfENS0_7MeanOpsIS4_ffS4_EEjS4_Li4ELi8EEEEEvT1_)
        .other          _ZN2at6native13reduce_kernelILi256ELi2ENS0_8ReduceOpIN3c104HalfENS0_7MeanOpsIS4_ffS4_EEjS4_Li4ELi8EEEEEvT1_,@"STO_CUDA_ENTRY STV_DEFAULT"
_ZN2at6native13reduce_kernelILi256ELi2ENS0_8ReduceOpIN3c104HalfENS0_7MeanOpsIS4_ffS4_EEjS4_Li4ELi8EEEEEvT1_:
.text._ZN2at6native13reduce_kernelILi256ELi2ENS0_8ReduceOpIN3c104HalfENS0_7MeanOpsIS4_ffS4_EEjS4_Li4ELi8EEEEEvT1_:
        /* <DEDUP_REMOVED lines=288> */
.L_x_3828:
        /* <DEDUP_REMOVED lines=44> */
.L_x_3832:
        /* <DEDUP_REMOVED lines=25> */
.L_x_3838:
[----:B------:R-:W-:Y:S05]  /*1650*/  BSYNC B2 ;  /* 0x0000000000027941 */ /* 0x000fea0003800000 */
.L_x_3837:
        /* <DEDUP_REMOVED lines=9> */
[----:B--2---:R-:W-:-:S05]  /*16f0*/  HADD2.F32 R0, -RZ, R4.H0_H0 ;  /* 0x20000004ff007230 */ /* 0x004fca0000004100 */
[----:B------:R-:W-:-:S07]  /*1700*/  FADD.FTZ R0, R0, UR4 ;  /* 0x0000000400007e21 */ /* 0x000fce0008010000 */
.L_x_3836:
[----:B------:R-:W-:Y:S05]  /*1710*/  BSYNC B1 ;  /* 0x0000000000017941 */ /* 0x000fea0003800000 */
.L_x_3835:
[----:B------:R-:W0:Y:S01]  /*1720*/  LDC R5, c[0x0][0x21c] ;  /* 0x00008700ff057b82 */ /* 0x000e220000000800 */
[----:B------:R-:W-:-:S04]  /*1730*/  IADD3 R3, P0, -R6, 0x8, RZ ;  /* 0x0000000806037810 */ /* 0x000fc80007f1e1ff */
[----:B------:R-:W-:Y:S02]  /*1740*/  LEA R18, P1, R3, R18, 0x1 ;  /* 0x0000001203127211 */ /* 0x000fe400078208ff */
[----:B------:R-:W-:-:S04]  /*1750*/  IADD3.X R4, RZ, -0x1, RZ, P0, !PT ;  /* 0xffffffffff047810 */ /* 0x000fc800007fe4ff */
[----:B------:R-:W-:Y:S02]  /*1760*/  LEA.HI.X R19, R3, R19, R4, 0x1, P1 ;  /* 0x0000001303137211 */ /* 0x000fe400008f0c04 */
[----:B0-----:R-:W-:-:S07]  /*1770*/  IADD3 R14, R6, -0x8, R5 ;  /* 0xfffffff8060e7810 */ /* 0x001fce0007ffe005 */
.L_x_3834:
[----:B------:R-:W-:Y:S05]  /*1780*/  BSYNC B0 ;  /* 0x0000000000007941 */ /* 0x000fea0003800000 */
.L_x_3833:
        /* <DEDUP_REMOVED lines=19> */
[--C-:B------:R-:W-:Y:S01]  /*18c0*/  IMAD.MOV.U32 R12, RZ, RZ, R8.reuse ;  /* 0x000000ffff0c7224 */ /* 0x100fe200078e0008 */
[----:B------:R-:W-:Y:S01]  /*18d0*/  MOV R13, R8 ;  /* 0x00000008000d7202 */ /* 0x000fe20000000f00 */
[----:B------:R-:W-:-:S07]  /*18e0*/  IMAD.MOV.U32 R9, RZ, RZ, R8 ;  /* 0x000000ffff097224 */ /* 0x000fce00078e0008 */
.L_x_3841:
        /* <DEDUP_REMOVED lines=23> */
.L_x_3840:
[----:B------:R-:W-:Y:S05]  /*1a60*/  BSYNC B0 ;  /* 0x0000000000007941 */ /* 0x000fea0003800000 */
.L_x_3839:
        /* <DEDUP_REMOVED lines=8> */
.L_x_3843:
[----:B------:R-:W-:Y:S05]  /*1af0*/  BSYNC B0 ;  /* 0x0000000000007941 */ /* 0x000fea0003800000 */
.L_x_3842:
        /* <DEDUP_REMOVED lines=12> */
.L_x_3845:
[----:B------:R-:W-:Y:S05]  /*1bc0*/  BSYNC B0 ;  /* 0x0000000000007941 */ /* 0x000fea0003800000 */
.L_x_3844:
        /* <DEDUP_REMOVED lines=9> */
.L_x_3831:
        /* <DEDUP_REMOVED lines=31> */
.L_x_3855:
        /* <DEDUP_REMOVED lines=286> */
.L_x_3851:
[----:B------:R-:W-:Y:S01]  /*3030*/  LOP3.LUT R3, R3, 0xfffffffc, RZ, 0xc0, !PT ;  /* 0xfffffffc03037812 */ /* 0x000fe200078ec0ff */
[----:B------:R-:W-:-:S03]  /*3040*/  ULDC UR36, c[0x0][0x224] ;  /* 0x0000890000247ab9 */ /* 0x000fc60000000800 */
[----:B------:R-:W-:-:S04]  /*3050*/  IADD3 R20, P1, R18, R3, RZ ;  /* 0x0000000312147210 */ /* 0x000fc80007f3e0ff */
[----:B------:R-:W-:-:S05]  /*3060*/  IADD3.X R21, RZ, R19, RZ, P1, !PT ;  /* 0x00000013ff157210 */ /* 0x000fca0000ffe4ff */
[----:B------:R-:W2:Y:S01]  /*3070*/  LDG.E R20, desc[UR60][R20.64] ;  /* 0x0000003c14147981 */ /* 0x000ea2000c1e1900 */
[----:B------:R-:W-:-:S05]  /*3080*/  IMAD.U32 R12, RZ, RZ, UR36 ;  /* 0x00000024ff0c7e24 */ /* 0x000fca000f8e00ff */
        /* <DEDUP_REMOVED lines=237> */
.L_x_3852:
        /* <DEDUP_REMOVED lines=243> */
.L_x_3853:
        /* <DEDUP_REMOVED lines=241> */
.L_x_3854:
        /* <DEDUP_REMOVED lines=27> */
.L_x_3850:
[----:B------:R-:W-:-:S07]  /*5f50*/  PRMT R30, R29, 0x5432, R29 ;  /* 0x000054321d1e7816 */ /* 0x000fce000000001d */
.L_x_3849:
[----:B------:R-:W-:Y:S05]  /*5f60*/  BSYNC B0 ;  /* 0x0000000000007941 */ /* 0x000fea0003800000 */
.L_x_3848:
        /* <DEDUP_REMOVED lines=280> */
.L_x_3858:
        /* <DEDUP_REMOVED lines=282> */
.L_x_3859:
        /* <DEDUP_REMOVED lines=282> */
.L_x_3860:
        /* <DEDUP_REMOVED lines=282> */
.L_x_3861:
[----:B------:R-:W-:-:S04]  /*a5d0*/  LOP3.LUT R15, R0, 0xfffffffc, RZ, 0xc0, !PT ;  /* 0xfffffffc000f7812 */ /* 0x000fc800078ec0ff */
[----:B------:R-:W-:-:S04]  /*a5e0*/  IADD3 R14, P1, R18, R15, RZ ;  /* 0x0000000f120e7210 */ /* 0x000fc80007f3e0ff */
[----:B------:R-:W-:-:S05]  /*a5f0*/  IADD3.X R15, RZ, R19, RZ, P1, !PT ;  /* 0x00000013ff0f7210 */ /* 0x000fca0000ffe4ff */
[----:B------:R-:W2:Y:S02]  /*a600*/  LDG.E R14, desc[UR60][R14.64] ;  /* 0x0000003c0e0e7981 */ /* 0x000ea4000c1e1900 */
[----:B--2---:R-:W-:-:S07]  /*a610*/  PRMT R30, R14, 0x5432, R14 ;  /* 0x000054320e1e7816 */ /* 0x004fce000000000e */
.L_x_3857:
[----:B------:R-:W-:Y:S05]  /*a620*/  BSYNC B0 ;  /* 0x0000000000007941 */ /* 0x000fea0003800000 */
.L_x_3856:
        /* <DEDUP_REMOVED lines=26> */
.L_x_3863:
[----:B------:R-:W-:Y:S05]  /*a7d0*/  BSYNC B0 ;  /* 0x0000000000007941 */ /* 0x000fea0003800000 */
.L_x_3862:
[----:B------:R-:W-:Y:S01]  /*a7e0*/  FADD.FTZ R8, R8, R7 ;  /* 0x0000000708087221 */ /* 0x000fe20000010000 */
[----:B------:R-:W-:-:S03]  /*a7f0*/  FADD.FTZ R9, R9, R6 ;  /* 0x0000000609097221 */ /* 0x000fc60000010000 */
[----:B------:R-:W-:Y:S01]  /*a800*/  FADD.FTZ R11, R8, R11 ;  /* 0x0000000b080b7221 */ /* 0x000fe20000010000 */
[----:B------:R-:W-:-:S03]  /*a810*/  FADD.FTZ R10, R9, R10 ;  /* 0x0000000a090a7221 */ /* 0x000fc60000010000 */
[----:B------:R-:W-:Y:S01]  /*a820*/  FADD.FTZ R19, R11, R4 ;  /* 0x000000040b137221 */ /* 0x000fe20000010000 */
[----:B------:R-:W-:Y:S01]  /*a830*/  FADD.FTZ R18, R10, R5 ;  /* 0x000000050a127221 */ /* 0x000fe20000010000 */
[----:B------:R-:W-:Y:S06]  /*a840*/  BRA `(.L_x_3830) ;  /* 0x0000001000087947 */ /* 0x000fec0003800000 */
.L_x_3847:
        /* <DEDUP_REMOVED lines=16> */
.L_x_3867:
        /* <DEDUP_REMOVED lines=40> */
.L_x_3866:
[----:B------:R-:W-:Y:S02]  /*abd0*/  PRMT R9, R4, 0x5432, R6 ;  /* 0x0000543204097816 */ /* 0x000fe40000000006 */
[----:B------:R-:W-:Y:S02]  /*abe0*/  PRMT R7, R26, 0x5410, R4 ;  /* 0x000054101a077816 */ /* 0x000fe40000000004 */
[----:B------:R-:W-:Y:S02]  /*abf0*/  PRMT R6, R8, 0x7610, R6 ;  /* 0x0000761008067816 */ /* 0x000fe40000000006 */
[----:B------:R-:W-:Y:S02]  /*ac00*/  PRMT R26, R26, 0x7632, R26 ;  /* 0x000076321a1a7816 */ /* 0x000fe4000000001a */
[----:B------:R-:W-:-:S07]  /*ac10*/  PRMT R8, R8, 0x7632, R8 ;  /* 0x0000763208087816 */ /* 0x000fce0000000008 */
.L_x_3865:
[----:B------:R-:W-:Y:S05]  /*ac20*/  BSYNC B0 ;  /* 0x0000000000007941 */ /* 0x000fea0003800000 */
.L_x_3864:
        /* <DEDUP_REMOVED lines=35> */
.L_x_3869:
[----:B------:R-:W-:Y:S05]  /*ae60*/  BSYNC B0 ;  /* 0x0000000000007941 */ /* 0x000fea0003800000 */
.L_x_3868:
        /* <DEDUP_REMOVED lines=26> */
.L_x_3871:
[----:B------:R-:W-:Y:S05]  /*b010*/  BSYNC B0 ;  /* 0x0000000000007941 */ /* 0x000fea0003800000 */
.L_x_3870:
[----:B------:R-:W-:Y:S01]  /*b020*/  FADD.FTZ R14, R14, R21 ;  /* 0x000000150e0e7221 */ /* 0x000fe20000010000 */
[----:B------:R-:W-:-:S03]  /*b030*/  FADD.FTZ R15, R10, R15 ;  /* 0x0000000f0a0f7221 */ /* 0x000fc60000010000 */
[----:B------:R-:W-:Y:S01]  /*b040*/  FADD.FTZ R14, R14, R11 ;  /* 0x0000000b0e0e7221 */ /* 0x000fe20000010000 */
[----:B------:R-:W-:-:S03]  /*b050*/  FADD.FTZ R15, R15, R20 ;  /* 0x000000140f0f7221 */ /* 0x000fc60000010000 */
[----:B------:R-:W-:Y:S01]  /*b060*/  FADD.FTZ R19, R14, R3 ;  /* 0x000000030e137221 */ /* 0x000fe20000010000 */
[----:B------:R-:W-:Y:S01]  /*b070*/  FADD.FTZ R18, R15, R0 ;  /* 0x000000000f127221 */ /* 0x000fe20000010000 */
[----:B------:R-:W-:Y:S06]  /*b080*/  BRA `(.L_x_3830) ;  /* 0x0000000400f87947 */ /* 0x000fec0003800000 */
.L_x_3846:
        /* <DEDUP_REMOVED lines=20> */
.L_x_3875:
        /* <DEDUP_REMOVED lines=36> */
.L_x_3874:
[----:B------:R-:W-:Y:S02]  /*b410*/  PRMT R21, R20, 0x7632, R21 ;  /* 0x0000763214157816 */ /* 0x000fe40000000015 */
[----:B------:R-:W-:Y:S02]  /*b420*/  PRMT R15, R14, 0x7610, R14 ;  /* 0x000076100e0f7816 */ /* 0x000fe4000000000e */
[--C-:B------:R-:W-:Y:S02]  /*b430*/  PRMT R20, R20, 0x5410, R24.reuse ;  /* 0x0000541014147816 */ /* 0x100fe40000000018 */
[----:B------:R-:W-:Y:S02]  /*b440*/  PRMT R24, R24, 0x7632, R24 ;  /* 0x0000763218187816 */ /* 0x000fe40000000018 */
[----:B------:R-:W-:-:S07]  /*b450*/  PRMT R14, R4, 0x7610, R4 ;  /* 0x00007610040e7816 */ /* 0x000fce0000000004 */
.L_x_3873:
[----:B------:R-:W-:Y:S05]  /*b460*/  BSYNC B0 ;  /* 0x0000000000007941 */ /* 0x000fea0003800000 */
.L_x_3872:
        /* <DEDUP_REMOVED lines=30> */
.L_x_3877:
[----:B------:R-:W-:Y:S05]  /*b650*/  BSYNC B0 ;  /* 0x0000000000007941 */ /* 0x000fea0003800000 */
.L_x_3876:
        /* <DEDUP_REMOVED lines=26> */
.L_x_3879:
[----:B------:R-:W-:Y:S05]  /*b800*/  BSYNC B0 ;  /* 0x0000000000007941 */ /* 0x000fea0003800000 */
.L_x_3878:
[----:B------:R-:W-:Y:S01]  /*b810*/  FADD.FTZ R8, R7, R8 ;  /* 0x0000000807087221 */ /* 0x000fe20000010000 */
[----:B------:R-:W-:-:S03]  /*b820*/  FADD.FTZ R9, R6, R9 ;  /* 0x0000000906097221 */ /* 0x000fc60000010000 */
[----:B------:R-:W-:Y:S01]  /*b830*/  FADD.FTZ R8, R8, R11 ;  /* 0x0000000b08087221 */ /* 0x000fe20000010000 */
[----:B------:R-:W-:-:S03]  /*b840*/  FADD.FTZ R9, R9, R10 ;  /* 0x0000000a09097221 */ /* 0x000fc60000010000 */
[----:B------:R-:W-:Y:S01]  /*b850*/  FADD.FTZ R19, R8, R3 ;  /* 0x0000000308137221 */ /* 0x000fe20000010000 */
[----:B------:R-:W-:-:S07]  /*b860*/  FADD.FTZ R18, R9, R0 ;  /* 0x0000000009127221 */ /* 0x000fce0000010000 */
.L_x_3830:
[----:B------:R-:W-:Y:S05]  /*b870*/  BSYNC B6 ;  /* 0x0000000000067941 */ /* 0x000fea0003800000 */
.L_x_3829:
        /* <DEDUP_REMOVED lines=15> */
.L_x_3881:
        /* <DEDUP_REMOVED lines=14> */
.L_x_3880:
        /* <DEDUP_REMOVED lines=19> */
.L_x_3884:
        /* <DEDUP_REMOVED lines=14> */
.L_x_3883:
[----:B------:R-:W-:Y:S01]  /*bc60*/  ISETP.GE.AND P0, PT, R0, 0x2, PT ;  /* 0x000000020000780c */ /* 0x000fe20003f06270 */
[----:B------:R-:W-:Y:S05]  /*bc70*/  WARPSYNC.ALL ;  /* 0x0000000000007948 */ /* 0x000fea0003800000 */
[----:B------:R-:W-:Y:S07]  /*bc80*/  BAR.SYNC.DEFER_BLOCKING 0x0 ;  /* 0x0000000000007b1d */ /* 0x000fee0000010000 */
[----:B------:R-:W-:Y:S05]  /*bc90*/  @!P0 BRA `(.L_x_3882) ;  /* 0x0000000000208947 */ /* 0x000fea0003800000 */
[----:B------:R-:W-:-:S11]  /*bca0*/  HFMA2.MMA R3, -RZ, RZ, 0, 5.9604644775390625e-08 ;  /* 0x00000001ff037435 */ /* 0x000fd600000001ff */
.L_x_3885:
[----:B------:R-:W1:Y:S04]  /*bcb0*/  SHFL.DOWN PT, R5, R18, R3, 0x1f ;  /* 0x08001f0312057589 */ /* 0x000e6800000e0000 */
[----:B------:R2:W3:Y:S02]  /*bcc0*/  SHFL.DOWN PT, R4, R19, R3, 0x1f ;  /* 0x08001f0313047589 */ /* 0x0004e400000e0000 */
[----:B--2---:R-:W-:-:S05]  /*bcd0*/  IMAD.SHL.U32 R3, R3, 0x2, RZ ;  /* 0x0000000203037824 */ /* 0x004fca00078e00ff */
[----:B------:R-:W-:Y:S01]  /*bce0*/  ISETP.GE.AND P0, PT, R3, R0, PT ;  /* 0x000000000300720c */ /* 0x000fe20003f06270 */
[----:B-1----:R-:W-:Y:S01]  /*bcf0*/  FADD.FTZ R18, R5, R18 ;  /* 0x0000001205127221 */ /* 0x002fe20000010000 */
[----:B---3--:R-:W-:-:S11]  /*bd00*/  FADD.FTZ R19, R4, R19 ;  /* 0x0000001304137221 */ /* 0x008fd60000010000 */
[----:B------:R-:W-:Y:S05]  /*bd10*/  @!P0 BRA `(.L_x_3885) ;  /* 0xfffffffc00e48947 */ /* 0x000fea000383ffff */
.L_x_3882:
[----:B-1----:R-:W1:Y:S01]  /*bd20*/  LDC R0, c[0x0][0x3ec] ;  /* 0x0000fb00ff007b82 */ /* 0x002e620000000800 */
[----:B------:R-:W-:Y:S01]  /*bd30*/  HFMA2.MMA R24, -RZ, RZ, 0, 0 ;  /* 0x00000000ff187435 */ /* 0x000fe200000001ff */
[----:B------:R-:W-:Y:S02]  /*bd40*/  MOV R22, RZ ;  /* 0x000000ff00167202 */ /* 0x000fe40000000f00 */
[----:B-1----:R-:W-:-:S13]  /*bd50*/  ISETP.NE.AND P0, PT, R0, RZ, PT ;  /* 0x000000ff0000720c */ /* 0x002fda0003f05270 */
        /* <DEDUP_REMOVED lines=274> */
.L_x_3886:
        /* <DEDUP_REMOVED lines=278> */
.L_x_3887:
[----:B------:R-:W-:Y:S01]  /*dfe0*/  ULDC.64 UR6, c[0x0][0x600] ;  /* 0x0001800000067ab9 */ /* 0x000fe20000000a00 */
[----:B------:R-:W-:Y:S02]  /*dff0*/  IADD3 R4, P1, R22, UR4, RZ ;  /* 0x0000000416047c10 */ /* 0x000fe4000ff3e0ff */
[----:B------:R-:W-:Y:S02]  /*e000*/  CS2R R8, SRZ ;  /* 0x0000000000087805 */ /* 0x000fe4000001ff00 */
[----:B------:R-:W-:Y:S02]  /*e010*/  ISETP.NE.U32.AND P0, PT, RZ, UR6, PT ;  /* 0x00000006ff007c0c */ /* 0x000fe4000bf05070 */
[----:B------:R-:W-:Y:S01]  /*e020*/  MOV R0, RZ ;  /* 0x000000ff00007202 */ /* 0x000fe20000000f00 */
[----:B------:R-:W-:Y:S01]  /*e030*/  IMAD.X R5, RZ, RZ, UR5, P1 ;  /* 0x00000005ff057e24 */ /* 0x000fe200088e06ff */
[----:B------:R-:W-:-:S13]  /*e040*/  ISETP.NE.AND.EX P0, PT, RZ, UR7, PT, P0 ;  /* 0x00000007ff007c0c */ /* 0x000fda000bf05300 */
[----:B------:R-:W-:Y:S05]  /*e050*/  @!P0 BRA `(.L_x_3888) ;  /* 0x0000000800248947 */ /* 0x000fea0003800000 */
[----:B------:R-:W-:Y:S01]  /*e060*/  HFMA2.MMA R10, -RZ, RZ, 0, 2.384185791015625e-07 ;  /* 0x00000004ff0a7435 */ /* 0x000fe200000001ff */
[----:B------:R-:W-:Y:S01]  /*e070*/  BSSY B0, `(.L_x_3889) ;  /* 0x0000028000007945 */ /* 0x000fe20003800000 */
[----:B------:R-:W-:Y:S01]  /*e080*/  MOV R12, 0x2 ;  /* 0x00000002000c7802 */ /* 0x000fe20000000f00 */
[----:B0-----:R-:W-:Y:S01]  /*e090*/  IMAD.MOV.U32 R14, RZ, RZ, RZ ;  /* 0x000000ffff0e7224 */ /* 0x001fe200078e00ff */
[----:B------:R-:W-:-:S07]  /*e0a0*/  MOV R11, 0x0 ;  /* 0x00000000000b7802 */ /* 0x000fce0000000f00 */
.L_x_3893:
[-C--:B------:R-:W-:Y:S01]  /*e0b0*/  LOP3.LUT R0, R14, R11.reuse, RZ, 0xfc, !PT ;  /* 0x0000000b0e007212 */ /* 0x080fe200078efcff */
[----:B------:R-:W-:Y:S01]  /*e0c0*/  BSSY B1, `(.L_x_3890) ;  /* 0x000001d000017945 */ /* 0x000fe20003800000 */
[----:B------:R-:W-:Y:S02]  /*e0d0*/  MOV R3, R11 ;  /* 0x0000000b00037202 */ /* 0x000fe40000000f00 */
[----:B------:R-:W-:Y:S01]  /*e0e0*/  ISETP.NE.U32.AND P0, PT, R0, RZ, PT ;  /* 0x000000ff0000720c */ /* 0x000fe20003f05070 */
[----:B------:R-:W-:-:S12]  /*e0f0*/  IMAD.MOV.U32 R0, RZ, RZ, R10 ;  /* 0x000000ffff007224 */ /* 0x000fd800078e000a */
[----:B------:R-:W-:Y:S05]  /*e100*/  @!P0 BRA `(.L_x_3891) ;  /* 0x0000000000148947 */ /* 0x000fea0003800000 */
[----:B------:R-:W-:Y:S01]  /*e110*/  MOV R13, R11 ;  /* 0x0000000b000d7202 */ /* 0x000fe20000000f00 */
[----:B------:R-:W-:Y:S01]  /*e120*/  IMAD.MOV.U32 R11, RZ, RZ, R12 ;  /* 0x000000ffff0b7224 */ /* 0x000fe200078e000c */
[----:B------:R-:W-:-:S07]  /*e130*/  MOV R12, 0xe150 ;  /* 0x0000e150000c7802 */ /* 0x000fce0000000f00 */
[----:B------:R-:W-:Y:S05]  /*e140*/  CALL.REL.NOINC `($__internal_9_$__cuda_sm20_rem_u64) ;  /* 0x0000004c00687944 */ /* 0x000fea0003c00000 */
[----:B------:R-:W-:Y:S05]  /*e150*/  BRA `(.L_x_3892) ;  /* 0x00000000004c7947 */ /* 0x000fea0003800000 */
.L_x_3891:
        /* <DEDUP_REMOVED lines=19> */
.L_x_3892:
[----:B------:R-:W-:Y:S05]  /*e290*/  BSYNC B1 ;  /* 0x0000000000017941 */ /* 0x000fea0003800000 */
.L_x_3890:
[----:B------:R-:W-:Y:S01]  /*e2a0*/  ISETP.NE.U32.AND P0, PT, R10, RZ, PT ;  /* 0x000000ff0a00720c */ /* 0x000fe20003f05070 */
[----:B------:R-:W-:Y:S01]  /*e2b0*/  IMAD.MOV.U32 R12, RZ, RZ, R0 ;  /* 0x000000ffff0c7224 */ /* 0x000fe200078e0000 */
[----:B------:R-:W-:Y:S02]  /*e2c0*/  MOV R14, R3 ;  /* 0x00000003000e7202 */ /* 0x000fe40000000f00 */
[----:B------:R-:W-:-:S13]  /*e2d0*/  ISETP.NE.AND.EX P0, PT, R11, RZ, PT, P0 ;  /* 0x000000ff0b00720c */ /* 0x000fda0003f05300 */
[----:B------:R-:W-:Y:S05]  /*e2e0*/  @P0 BRA `(.L_x_3893) ;  /* 0xfffffffc00700947 */ /* 0x000fea000383ffff */
[----:B------:R-:W-:Y:S05]  /*e2f0*/  BSYNC B0 ;  /* 0x0000000000007941 */ /* 0x000fea0003800000 */
.L_x_3889:
[----:B------:R-:W-:Y:S01]  /*e300*/  ISETP.NE.U32.AND P2, PT, R3, RZ, PT ;  /* 0x000000ff0300720c */ /* 0x000fe20003f45070 */
[----:B------:R-:W-:-:S12]  /*e310*/  BSSY B0, `(.L_x_3894) ;  /* 0x000001c000007945 */ /* 0x000fd80003800000 */
[----:B------:R-:W-:Y:S05]  /*e320*/  @!P2 BRA `(.L_x_3895) ;  /* 0x00000000001ca947 */ /* 0x000fea0003800000 */
[----:B------:R-:W-:Y:S01]  /*e330*/  HFMA2.MMA R14, -RZ, RZ, 0, 2.384185791015625e-07 ;  /* 0x00000004ff0e7435 */ /* 0x000fe200000001ff */
[----:B------:R-:W-:Y:S01]  /*e340*/  IMAD.MOV.U32 R15, RZ, RZ, RZ ;  /* 0x000000ffff0f7224 */ /* 0x000fe200078e00ff */
[----:B------:R-:W-:-:S09]  /*e350*/  MOV R20, 0xe370 ;  /* 0x0000e37000147802 */ /* 0x000fd20000000f00 */
[----:B------:R-:W-:Y:S05]  /*e360*/  CALL.REL.NOINC `($__internal_8_$__cuda_sm20_div_u64) ;  /* 0x0000004400cc7944 */ /* 0x000fea0003c00000 */
[----:B------:R-:W-:Y:S02]  /*e370*/  MOV R8, R10 ;  /* 0x0000000a00087202 */ /* 0x000fe40000000f00 */
[----:B------:R-:W-:Y:S01]  /*e380*/  MOV R9, R11 ;  /* 0x0000000b00097202 */ /* 0x000fe20000000f00 */
[----:B------:R-:W-:Y:S06]  /*e390*/  BRA `(.L_x_3896) ;  /* 0x00000000004c7947 */ /* 0x000fec0003800000 */
.L_x_3895:
        /* <DEDUP_REMOVED lines=19> */
.L_x_3896:
[----:B------:R-:W-:Y:S05]  /*e4d0*/  BSYNC B0 ;  /* 0x0000000000007941 */ /* 0x000fea0003800000 */
.L_x_3894:
[----:B------:R-:W-:Y:S04]  /*e4e0*/  BSSY B0, `(.L_x_3897) ;  /* 0x000001a000007945 */ /* 0x000fe80003800000 */
[----:B------:R-:W-:Y:S05]  /*e4f0*/  @!P2 BRA `(.L_x_3898) ;  /* 0x000000000014a947 */ /* 0x000fea0003800000 */
[----:B------:R-:W-:Y:S01]  /*e500*/  HFMA2.MMA R14, -RZ, RZ, 0, 1.1920928955078125e-07 ;  /* 0x00000002ff0e7435 */ /* 0x000fe200000001ff */
[----:B------:R-:W-:Y:S01]  /*e510*/  IMAD.MOV.U32 R15, RZ, RZ, RZ ;  /* 0x000000ffff0f7224 */ /* 0x000fe200078e00ff */
[----:B------:R-:W-:-:S09]  /*e520*/  MOV R20, 0xe540 ;  /* 0x0000e54000147802 */ /* 0x000fd20000000f00 */
[----:B------:R-:W-:Y:S05]  /*e530*/  CALL.REL.NOINC `($__internal_8_$__cuda_sm20_div_u64) ;  /* 0x0000004400587944 */ /* 0x000fea0003c00000 */
[----:B------:R-:W-:Y:S05]  /*e540*/  BRA `(.L_x_3899) ;  /* 0x00000000004c7947 */ /* 0x000fea0003800000 */
.L_x_3898:
        /* <DEDUP_REMOVED lines=8> */
[----:B------:R-:W-:Y:S01]  /*e5d0*/  IMAD.HI.U32 R3, R11, R3, R10 ;  /* 0x000000030b037227 */ /* 0x000fe200078e000a */
[----:B------:R-:W-:-:S05]  /*e5e0*/  MOV R11, RZ ;  /* 0x000000ff000b7202 */ /* 0x000fca0000000f00 */
        /* <DEDUP_REMOVED lines=9> */
.L_x_3899:
[----:B------:R-:W-:Y:S05]  /*e680*/  BSYNC B0 ;  /* 0x0000000000007941 */ /* 0x000fea0003800000 */
.L_x_3897:
[-C--:B------:R-:W-:Y:S01]  /*e690*/  IMAD R3, R9, R24.reuse, RZ ;  /* 0x0000001809037224 */ /* 0x080fe200078e02ff */
[----:B------:R-:W-:Y:S01]  /*e6a0*/  BSSY B0, `(.L_x_3900) ;  /* 0x0000020000007945 */ /* 0x000fe20003800000 */
[----:B------:R-:W-:-:S04]  /*e6b0*/  IMAD.WIDE.U32 R14, R8, R24, RZ ;  /* 0x00000018080e7225 */ /* 0x000fc800078e00ff */
[----:B------:R-:W-:-:S05]  /*e6c0*/  IMAD.IADD R8, R15, 0x1, R3 ;  /* 0x000000010f087824 */ /* 0x000fca00078e0203 */
[----:B------:R-:W-:-:S13]  /*e6d0*/  LOP3.LUT P0, RZ, R8, 0x7, RZ, 0xc0, !PT ;  /* 0x0000000708ff7812 */ /* 0x000fda000780c0ff */
[----:B------:R-:W-:Y:S05]  /*e6e0*/  @!P0 BRA `(.L_x_3901) ;  /* 0x0000000000208947 */ /* 0x000fea0003800000 */
[----:B------:R-:W-:Y:S01]  /*e6f0*/  MOV R0, R10 ;  /* 0x0000000a00007202 */ /* 0x000fe20000000f00 */
[----:B------:R-:W-:Y:S01]  /*e700*/  IMAD.MOV.U32 R15, RZ, RZ, R8 ;  /* 0x000000ffff0f7224 */ /* 0x000fe200078e0008 */
[----:B------:R-:W-:Y:S02]  /*e710*/  MOV R3, R11 ;  /* 0x0000000b00037202 */ /* 0x000fe40000000f00 */
[----:B------:R-:W-:-:S07]  /*e720*/  MOV R20, 0xe740 ;  /* 0x0000e74000147802 */ /* 0x000fce0000000f00 */
[----:B------:R-:W-:Y:S05]  /*e730*/  CALL.REL.NOINC `($__internal_8_$__cuda_sm20_div_u64) ;  /* 0x0000004000d87944 */ /* 0x000fea0003c00000 */
[----:B------:R-:W-:Y:S02]  /*e740*/  MOV R8, R10 ;  /* 0x0000000a00087202 */ /* 0x000fe40000000f00 */
[----:B------:R-:W-:Y:S01]  /*e750*/  MOV R9, R11 ;  /* 0x0000000b00097202 */ /* 0x000fe20000000f00 */
[----:B------:R-:W-:Y:S06]  /*e760*/  BRA `(.L_x_3902) ;  /* 0x00000000004c7947 */ /* 0x000fec0003800000 */
.L_x_3901:
[----:B------:R-:W0:Y:S01]  /*e770*/  I2F.U32.RP R0, R10 ;  /* 0x0000000a00007306 */ /* 0x000e220000209000 */
[----:B------:R-:W-:-:S07]  /*e780*/  ISETP.NE.U32.AND P2, PT, R10, RZ, PT ;  /* 0x000000ff0a00720c */ /* 0x000fce0003f45070 */
[----:B0-----:R-:W0:Y:S02]  /*e790*/  MUFU.RCP R0, R0 ;  /* 0x0000000000007308 */ /* 0x001e240000001000 */
[----:B0-----:R-:W-:-:S06]  /*e7a0*/  VIADD R8, R0, 0xffffffe ;  /* 0x0ffffffe00087836 */ /* 0x001fcc0000000000 */
[----:B------:R0:W1:Y:S02]  /*e7b0*/  F2I.FTZ.U32.TRUNC.NTZ R9, R8 ;  /* 0x0000000800097305 */ /* 0x000064000021f000 */
[----:B0-----:R-:W-:Y:S01]  /*e7c0*/  HFMA2.MMA R8, -RZ, RZ, 0, 0 ;  /* 0x00000000ff087435 */ /* 0x001fe200000001ff */
[----:B-1----:R-:W-:-:S05]  /*e7d0*/  IADD3 R3, RZ, -R9, RZ ;  /* 0x80000009ff037210 */ /* 0x002fca0007ffe0ff */
[----:B------:R-:W-:-:S04]  /*e7e0*/  IMAD R3, R3, R10, RZ ;  /* 0x0000000a03037224 */ /* 0x000fc800078e02ff */
[----:B------:R-:W-:-:S06]  /*e7f0*/  IMAD.HI.U32 R9, R9, R3, R8 ;  /* 0x0000000309097227 */ /* 0x000fcc00078e0008 */
[----:B------:R-:W-:Y:S01]  /*e800*/  IMAD.HI.U32 R8, R9, R14, RZ ;  /* 0x0000000e09087227 */ /* 0x000fe200078e00ff */
[----:B------:R-:W-:-:S03]  /*e810*/  MOV R9, RZ ;  /* 0x000000ff00097202 */ /* 0x000fc60000000f00 */
[----:B------:R-:W-:-:S04]  /*e820*/  IMAD.MOV R15, RZ, RZ, -R8 ;  /* 0x000000ffff0f7224 */ /* 0x000fc800078e0a08 */
[----:B------:R-:W-:-:S05]  /*e830*/  IMAD R15, R10, R15, R14 ;  /* 0x0000000f0a0f7224 */ /* 0x000fca00078e020e */
[----:B------:R-:W-:-:S13]  /*e840*/  ISETP.GE.U32.AND P0, PT, R15, R10, PT ;  /* 0x0000000a0f00720c */ /* 0x000fda0003f06070 */
[-C--:B------:R-:W-:Y:S02]  /*e850*/  @P0 IADD3 R15, R15, -R10.reuse, RZ ;  /* 0x8000000a0f0f0210 */ /* 0x080fe40007ffe0ff */
[----:B------:R-:W-:Y:S02]  /*e860*/  @P0 IADD3 R8, R8, 0x1, RZ ;  /* 0x0000000108080810 */ /* 0x000fe40007ffe0ff */
[----:B------:R-:W-:-:S13]  /*e870*/  ISETP.GE.U32.AND P1, PT, R15, R10, PT ;  /* 0x0000000a0f00720c */ /* 0x000fda0003f26070 */
[----:B------:R-:W-:Y:S01]  /*e880*/  @P1 VIADD R8, R8, 0x1 ;  /* 0x0000000108081836 */ /* 0x000fe20000000000 */
[----:B------:R-:W-:-:S07]  /*e890*/  @!P2 LOP3.LUT R8, RZ, R10, RZ, 0x33, !PT ;  /* 0x0000000aff08a212 */ /* 0x000fce00078e33ff */
.L_x_3902:
[----:B------:R-:W-:Y:S05]  /*e8a0*/  BSYNC B0 ;  /* 0x0000000000007941 */ /* 0x000fea0003800000 */
.L_x_3900:
[----:B------:R-:W-:Y:S02]  /*e8b0*/  ULDC.64 UR4, c[0x0][0x600] ;  /* 0x0001800000047ab9 */ /* 0x000fe40000000a00 */
[----:B------:R-:W-:-:S04]  /*e8c0*/  IADD3 R8, P0, R8, UR4, RZ ;  /* 0x0000000408087c10 */ /* 0x000fc8000ff1e0ff */
[----:B------:R-:W-:-:S04]  /*e8d0*/  IADD3.X R9, R9, UR5, RZ, P0, !PT ;  /* 0x0000000509097c10 */ /* 0x000fc800087fe4ff */
[----:B------:R-:W-:-:S07]  /*e8e0*/  MOV R0, R9 ;  /* 0x0000000900007202 */ /* 0x000fce0000000f00 */
.L_x_3888:
        /* <DEDUP_REMOVED lines=12> */
[----:B-1----:R-:W-:-:S04]  /*e9b0*/  IMAD R4, R3, UR4, R4 ;  /* 0x0000000403047c24 */ /* 0x002fc8000f8e0204 */
[----:B------:R-:W-:-:S07]  /*e9c0*/  IMAD.SHL.U32 R7, R4, 0x2, RZ ;  /* 0x0000000204077824 */ /* 0x000fce00078e00ff */
        /* <DEDUP_REMOVED lines=274> */
.L_x_3904:
        /* <DEDUP_REMOVED lines=278> */
.L_x_3905:
        /* <DEDUP_REMOVED lines=16> */
.L_x_3907:
[----:B------:R-:W-:Y:S05]  /*10d50*/  BSYNC B0 ;  /* 0x0000000000007941 */ /* 0x000fea0003800000 */
.L_x_3906:
        /* <DEDUP_REMOVED lines=15> */
.L_x_3909:
[----:B------:R-:W-:Y:S05]  /*10e50*/  BSYNC B0 ;  /* 0x0000000000007941 */ /* 0x000fea0003800000 */
.L_x_3908:
        /* <DEDUP_REMOVED lines=35> */
.L_x_3911:
[----:B------:R-:W-:Y:S05]  /*11090*/  BSYNC B0 ;  /* 0x0000000000007941 */ /* 0x000fea0003800000 */
.L_x_3910:
        /* <DEDUP_REMOVED lines=30> */
[----:B------:R-:W-:Y:S01]  /*11280*/  IMAD.MOV.U32 R14, RZ, RZ, R12 ;  /* 0x000000ffff0e7224 */ /* 0x000fe200078e000c */
[----:B------:R-:W-:Y:S01]  /*11290*/  MOV R19, UR9 ;  /* 0x0000000900137c02 */ /* 0x000fe20008000f00 */
[----:B------:R-:W-:-:S04]  /*112a0*/  IMAD R3, R3, UR7, RZ ;  /* 0x0000000703037c24 */ /* 0x000fc8000f8e02ff */
[----:B------:R-:W1:Y:S01]  /*112b0*/  LDC.64 R10, c[0x0][0x608] ;  /* 0x00018200ff0a7b82 */ /* 0x000e620000000a00 */
[----:B0-----:R-:W-:-:S07]  /*112c0*/  IMAD R15, R15, UR6, RZ ;  /* 0x000000060f0f7c24 */ /* 0x001fce000f8e02ff */
.L_x_3916:
[----:B------:R-:W-:-:S05]  /*112d0*/  IADD3 R13, R3, R14, RZ ;  /* 0x0000000e030d7210 */ /* 0x000fca0007ffe0ff */
[----:B-1----:R-:W-:-:S05]  /*112e0*/  IMAD.WIDE.U32 R12, R13, 0x8, R10 ;  /* 0x000000080d0c7825 */ /* 0x002fca00078e000a */
[----:B------:R-:W2:Y:S04]  /*112f0*/  LDG.E R21, desc[UR60][R12.64] ;  /* 0x0000003c0c157981 */ /* 0x000ea8000c1e1900 */
[----:B------:R-:W3:Y:S01]  /*11300*/  LDG.E R20, desc[UR60][R12.64+0x4] ;  /* 0x0000043c0c147981 */ /* 0x000ee2000c1e1900 */
[----:B------:R-:W-:-:S05]  /*11310*/  IMAD.IADD R14, R15, 0x1, R14 ;  /* 0x000000010f0e7824 */ /* 0x000fca00078e020e */
[----:B------:R-:W-:Y:S01]  /*11320*/  ISETP.GE.U32.AND P0, PT, R14, UR8, PT ;  /* 0x000000080e007c0c */ /* 0x000fe2000bf06070 */
[----:B--2---:R-:W-:Y:S01]  /*11330*/  FADD.FTZ R18, R21, R18 ;  /* 0x0000001215127221 */ /* 0x004fe20000010000 */
[----:B---3--:R-:W-:-:S11]  /*11340*/  FADD.FTZ R19, R20, R19 ;  /* 0x0000001314137221 */ /* 0x008fd60000010000 */
[----:B------:R-:W-:Y:S05]  /*11350*/  @!P0 BRA `(.L_x_3916) ;  /* 0xfffffffc00dc8947 */ /* 0x000fea000383ffff */
[----:B------:R-:W-:Y:S05]  /*11360*/  BSYNC B1 ;  /* 0x0000000000017941 */ /* 0x000fea0003800000 */
.L_x_3915:
[----:B------:R-:W-:Y:S05]  /*11370*/  BRA `(.L_x_3914) ;  /* 0x0000000000547947 */ /* 0x000fea0003800000 */
.L_x_3913:
[----:B------:R-:W-:Y:S01]  /*11380*/  ULDC UR7, c[0x0][0x22c] ;  /* 0x00008b0000077ab9 */ /* 0x000fe20000000800 */
[----:B------:R-:W-:Y:S02]  /*11390*/  MOV R19, UR9 ;  /* 0x0000000900137c02 */ /* 0x000fe40008000f00 */
[----:B------:R-:W-:-:S13]  /*113a0*/  ISETP.GE.U32.AND P0, PT, R2, UR7, PT ;  /* 0x0000000702007c0c */ /* 0x000fda000bf06070 */
[----:B------:R-:W-:Y:S05]  /*113b0*/  @P0 BRA `(.L_x_3914) ;  /* 0x0000000000440947 */ /* 0x000fea0003800000 */
[----:B------:R-:W-:Y:S01]  /*113c0*/  ULDC UR6, c[0x0][0x10] ;  /* 0x0000040000067ab9 */ /* 0x000fe20000000800 */
[----:B------:R-:W0:Y:S01]  /*113d0*/  LDC R21, c[0x0][RZ] ;  /* 0x00000000ff157b82 */ /* 0x000e220000000800 */
[----:B------:R-:W-:Y:S01]  /*113e0*/  MOV R14, R2 ;  /* 0x00000002000e7202 */ /* 0x000fe20000000f00 */
[----:B------:R-:W-:Y:S02]  /*113f0*/  IMAD.U32 R19, RZ, RZ, UR9 ;  /* 0x00000009ff137e24 */ /* 0x000fe4000f8e00ff */
[----:B------:R-:W-:-:S04]  /*11400*/  IMAD R3, R3, UR6, RZ ;  /* 0x0000000603037c24 */ /* 0x000fc8000f8e02ff */
[----:B------:R-:W1:Y:S08]  /*11410*/  LDC.64 R10, c[0x0][0x608] ;  /* 0x00018200ff0a7b82 */ /* 0x000e700000000a00 */
[----:B------:R-:W2:Y:S02]  /*11420*/  LDC R25, c[0x0][0x4] ;  /* 0x00000100ff197b82 */ /* 0x000ea40000000800 */
.L_x_3917:
[----:B------:R-:W-:-:S05]  /*11430*/  IADD3 R12, R3, R14, RZ ;  /* 0x0000000e030c7210 */ /* 0x000fca0007ffe0ff */
        /* <DEDUP_REMOVED lines=9> */
.L_x_3914:
[----:B------:R-:W-:Y:S05]  /*114d0*/  BSYNC B0 ;  /* 0x0000000000007941 */ /* 0x000fea0003800000 */
.L_x_3912:
        /* <DEDUP_REMOVED lines=12> */
[----:B------:R-:W-:-:S07]  /*115a0*/  IMAD.U32 R11, RZ, RZ, UR5 ;  /* 0x00000005ff0b7e24 */ /* 0x000fce000f8e00ff */
.L_x_3919:
        /* <DEDUP_REMOVED lines=13> */
.L_x_3918:
[----:B------:R-:W-:Y:S05]  /*11680*/  @!P2 BRA `(.L_x_3920) ;  /* 0x000000000084a947 */ /* 0x000fea0003800000 */
[----:B------:R-:W-:Y:S02]  /*11690*/  ISETP.GT.AND P0, PT, R14, 0x20, PT ;  /* 0x000000200e00780c */ /* 0x000fe40003f04270 */
[----:B------:R-:W-:-:S11]  /*116a0*/  MOV R2, R14 ;  /* 0x0000000e00027202 */ /* 0x000fd60000000f00 */
[----:B------:R-:W-:Y:S05]  /*116b0*/  @!P0 BRA `(.L_x_3921) ;  /* 0x00000000004c8947 */ /* 0x000fea0003800000 */
[----:B------:R-:W-:Y:S01]  /*116c0*/  LEA.HI R2, R14, R14, RZ, 0x1 ;  /* 0x0000000e0e027211 */ /* 0x000fe200078f08ff */
[----:B------:R1:W-:Y:S03]  /*116d0*/  STS.64 [R3], R18 ;  /* 0x0000001203007388 */ /* 0x0003e60000000a00 */
[----:B------:R-:W-:Y:S01]  /*116e0*/  SHF.R.S32.HI R10, RZ, 0x1, R2 ;  /* 0x00000001ff0a7819 */ /* 0x000fe20000011402 */
[----:B------:R-:W-:-:S03]  /*116f0*/  IMAD.MOV.U32 R2, RZ, RZ, 0x20 ;  /* 0x00000020ff027424 */ /* 0x000fc600078e00ff */
[----:B------:R-:W-:-:S13]  /*11700*/  ISETP.GE.AND P0, PT, R10, 0x20, PT ;  /* 0x000000200a00780c */ /* 0x000fda0003f06270 */
[----:B-1----:R-:W-:Y:S05]  /*11710*/  @!P0 BRA `(.L_x_3921) ;  /* 0x0000000000348947 */ /* 0x002fea0003800000 */
.L_x_3922:
[----:B------:R-:W-:Y:S01]  /*11720*/  IADD3 R2, R23, R10, RZ ;  /* 0x0000000a17027210 */ /* 0x000fe20007ffe0ff */
[----:B------:R-:W-:Y:S03]  /*11730*/  BAR.SYNC.DEFER_BLOCKING 0x0 ;  /* 0x0000000000007b1d */ /* 0x000fe60000010000 */
        /* <DEDUP_REMOVED lines=10> */
[----:B------:R-:W-:-:S07]  /*117e0*/  IMAD.MOV.U32 R2, RZ, RZ, 0x20 ;  /* 0x00000020ff027424 */ /* 0x000fce00078e00ff */
.L_x_3921:
[----:B------:R-:W-:Y:S01]  /*117f0*/  BAR.SYNC.DEFER_BLOCKING 0x0 ;  /* 0x0000000000007b1d */ /* 0x000fe20000010000 */
[----:B------:R-:W-:-:S13]  /*11800*/  ISETP.GE.AND P0, PT, R2, 0x2, PT ;  /* 0x000000020200780c */ /* 0x000fda0003f06270 */
[----:B------:R-:W-:Y:S05]  /*11810*/  @!P0 BRA `(.L_x_3920) ;  /* 0x0000000000208947 */ /* 0x000fea0003800000 */
[----:B0-----:R-:W-:-:S11]  /*11820*/  HFMA2.MMA R3, -RZ, RZ, 0, 5.9604644775390625e-08 ;  /* 0x00000001ff037435 */ /* 0x001fd600000001ff */
.L_x_3923:
[----:B------:R-:W0:Y:S04]  /*11830*/  SHFL.DOWN PT, R11, R18, R3, 0x1f ;  /* 0x08001f03120b7589 */ /* 0x000e2800000e0000 */
[----:B------:R1:W2:Y:S02]  /*11840*/  SHFL.DOWN PT, R10, R19, R3, 0x1f ;  /* 0x08001f03130a7589 */ /* 0x0002a400000e0000 */
[----:B-1----:R-:W-:-:S04]  /*11850*/  SHF.L.U32 R3, R3, 0x1, RZ ;  /* 0x0000000103037819 */ /* 0x002fc800000006ff */
[----:B------:R-:W-:Y:S01]  /*11860*/  ISETP.GE.AND P0, PT, R3, R2, PT ;  /* 0x000000020300720c */ /* 0x000fe20003f06270 */
[----:B0-----:R-:W-:Y:S01]  /*11870*/  FADD.FTZ R18, R11, R18 ;  /* 0x000000120b127221 */ /* 0x001fe20000010000 */
[----:B--2---:R-:W-:-:S11]  /*11880*/  FADD.FTZ R19, R10, R19 ;  /* 0x000000130a137221 */ /* 0x004fd60000010000 */
[----:B------:R-:W-:Y:S05]  /*11890*/  @!P0 BRA `(.L_x_3923) ;  /* 0xfffffffc00e48947 */ /* 0x000fea000383ffff */
.L_x_3920:
        /* <DEDUP_REMOVED lines=13> */
.L_x_3925:
[----:B------:R-:W-:Y:S05]  /*11970*/  @!P1 BRA `(.L_x_3926) ;  /* 0x0000000000d49947 */ /* 0x000fea0003800000 */
[----:B------:R-:W1:Y:S01]  /*11980*/  LDC R22, c[0x0][0x624] ;  /* 0x00018900ff167b82 */ /* 0x000e620000000800 */
[----:B------:R-:W-:Y:S02]  /*11990*/  ULDC UR4, c[0x0][0x210] ;  /* 0x0000840000047ab9 */ /* 0x000fe40000000800 */
[----:B0-----:R-:W-:-:S05]  /*119a0*/  FMUL.FTZ R18, R18, UR4 ;  /* 0x0000000412127c20 */ /* 0x001fca0008410000 */
[----:B------:R-:W-:Y:S02]  /*119b0*/  F2FP.F16.F32.PACK_AB R18, RZ, R18 ;  /* 0x00000012ff12723e */ /* 0x000fe400000000ff */
        /* <DEDUP_REMOVED lines=19> */
.L_x_3927:
[----:B------:R-:W-:Y:S01]  /*11af0*/  ULDC.64 UR4, c[0x0][0x5f0] ;  /* 0x00017c0000047ab9 */ /* 0x000fe20000000a00 */
[----:B------:R-:W-:Y:S02]  /*11b00*/  ISETP.NE.AND P6, PT, R22, 0x1, PT ;  /* 0x000000011600780c */ /* 0x000fe40003fc5270 */
[----:B------:R-:W-:Y:S01]  /*11b10*/  IADD3 R2, P0, R17, UR4, RZ ;  /* 0x0000000411027c10 */ /* 0x000fe2000ff1e0ff */
[----:B------:R-:W-:Y:S02]  /*11b20*/  ULDC UR4, c[0x0][0x210] ;  /* 0x0000840000047ab9 */ /* 0x000fe40000000800 */
[----:B------:R-:W-:Y:S02]  /*11b30*/  FMUL.FTZ R19, R19, UR4 ;  /* 0x0000000413137c20 */ /* 0x000fe40008410000 */
[----:B------:R-:W-:-:S03]  /*11b40*/  IMAD.X R3, RZ, RZ, UR5, P0 ;  /* 0x00000005ff037e24 */ /* 0x000fc600080e06ff */
[----:B------:R-:W-:Y:S02]  /*11b50*/  F2FP.F16.F32.PACK_AB R19, RZ, R19 ;  /* 0x00000013ff13723e */ /* 0x000fe400000000ff */
        /* <DEDUP_REMOVED lines=18> */
.L_x_3928:
[----:B------:R-:W-:Y:S02]  /*11c80*/  ULDC.64 UR4, c[0x0][0x5f0] ;  /* 0x00017c0000047ab9 */ /* 0x000fe40000000a00 */
[----:B------:R-:W-:-:S04]  /*11c90*/  IADD3 R16, P0, R16, UR4, RZ ;  /* 0x0000000410107c10 */ /* 0x000fc8000ff1e0ff */
[----:B------:R-:W-:-:S05]  /*11ca0*/  IADD3.X R17, RZ, UR5, RZ, P0, !PT ;  /* 0x00000005ff117c10 */ /* 0x000fca00087fe4ff */
[----:B------:R-:W-:Y:S01]  /*11cb0*/  STG.E.U16 desc[UR60][R16.64], R19 ;  /* 0x0000001310007986 */ /* 0x000fe2000c10153c */
[----:B------:R-:W-:Y:S05]  /*11cc0*/  EXIT ;  /* 0x000000000000794d */ /* 0x000fea0003800000 */
.L_x_3926:
[----:B------:R-:W-:Y:S04]  /*11cd0*/  STG.E desc[UR60][R8.64], R18 ;  /* 0x0000001208007986 */ /* 0x000fe8000c10193c */
[----:B------:R-:W-:Y:S01]  /*11ce0*/  STG.E desc[UR60][R8.64+0x4], R19 ;  /* 0x0000041308007986 */ /* 0x000fe2000c10193c */
[----:B------:R-:W-:Y:S05]  /*11cf0*/  EXIT ;  /* 0x000000000000794d */ /* 0x000fea0003800000 */
.L_x_3924:
[----:B------:R-:W-:Y:S01]  /*11d00*/  ISETP.NE.AND P0, PT, RZ, UR36, PT ;  /* 0x00000024ff007c0c */ /* 0x000fe2000bf05270 */
[----:B------:R-:W-:Y:S02]  /*11d10*/  ULDC.U8 UR4, c[0x0][0x621] ;  /* 0x0001884000047ab9 */ /* 0x000fe40000000000 */
[----:B------:R-:W-:-:S10]  /*11d20*/  ISETP.NE.AND P1, PT, RZ, UR4, PT ;  /* 0x00000004ff007c0c */ /* 0x000fd4000bf25270 */
[----:B------:R-:W-:Y:S05]  /*11d30*/  @!P0 BRA `(.L_x_3929) ;  /* 0x0000000000188947 */ /* 0x000fea0003800000 */
[----:B------:R-:W0:Y:S04]  /*11d40*/  LDG.E.U16 R0, desc[UR60][R4.64] ;  /* 0x0000003c04007981 */ /* 0x000e28000c1e1500 */
[----:B------:R-:W2:Y:S01]  /*11d50*/  LDG.E.U16 R2, desc[UR60][R6.64] ;  /* 0x0000003c06027981 */ /* 0x000ea2000c1e1500 */
[----:B0-----:R-:W-:Y:S02]  /*11d60*/  HADD2.F32 R3, -RZ, R0.H0_H0 ;  /* 0x20000000ff037230 */ /* 0x001fe40000004100 */
[----:B--2---:R-:W-:-:S03]  /*11d70*/  HADD2.F32 R2, -RZ, R2.H0_H0 ;  /* 0x20000002ff027230 */ /* 0x004fc60000004100 */
[----:B------:R-:W-:Y:S02]  /*11d80*/  FADD.FTZ R18, R18, R3 ;  /* 0x0000000312127221 */ /* 0x000fe40000010000 */
[----:B------:R-:W-:-:S07]  /*11d90*/  FADD.FTZ R19, R19, R2 ;  /* 0x0000000213137221 */ /* 0x000fce0000010000 */
.L_x_3929:
        /* <DEDUP_REMOVED lines=24> */
.L_x_3931:
[----:B------:R-:W-:Y:S01]  /*11f20*/  ULDC.64 UR4, c[0x0][0x5f0] ;  /* 0x00017c0000047ab9 */ /* 0x000fe20000000a00 */
[----:B------:R-:W-:Y:S02]  /*11f30*/  ISETP.NE.AND P6, PT, R22, 0x1, PT ;  /* 0x000000011600780c */ /* 0x000fe40003fc5270 */
[----:B------:R-:W-:Y:S01]  /*11f40*/  IADD3 R2, P0, R17, UR4, RZ ;  /* 0x0000000411027c10 */ /* 0x000fe2000ff1e0ff */
[----:B------:R-:W-:Y:S02]  /*11f50*/  ULDC UR4, c[0x0][0x210] ;  /* 0x0000840000047ab9 */ /* 0x000fe40000000800 */
[----:B------:R-:W-:Y:S01]  /*11f60*/  FMUL.FTZ R19, R19, UR4 ;  /* 0x0000000413137c20 */ /* 0x000fe20008410000 */
[----:B------:R-:W-:-:S04]  /*11f70*/  IADD3.X R3, RZ, UR5, RZ, P0, !PT ;  /* 0x00000005ff037c10 */ /* 0x000fc800087fe4ff */
[----:B------:R-:W-:Y:S01]  /*11f80*/  F2FP.F16.F32.PACK_AB R19, RZ, R19 ;  /* 0x00000013ff13723e */ /* 0x000fe200000000ff */
        /* <DEDUP_REMOVED lines=18> */
.L_x_3932:
[----:B------:R-:W-:Y:S02]  /*120b0*/  ULDC.64 UR4, c[0x0][0x5f0] ;  /* 0x00017c0000047ab9 */ /* 0x000fe40000000a00 */
[----:B------:R-:W-:-:S05]  /*120c0*/  IADD3 R16, P0, R16, UR4, RZ ;  /* 0x0000000410107c10 */ /* 0x000fca000ff1e0ff */
[----:B------:R-:W-:-:S05]  /*120d0*/  IMAD.X R17, RZ, RZ, UR5, P0 ;  /* 0x00000005ff117e24 */ /* 0x000fca00080e06ff */
[----:B------:R-:W-:Y:S01]  /*120e0*/  STG.E.U16 desc[UR60][R16.64], R19 ;  /* 0x0000001310007986 */ /* 0x000fe2000c10153c */
[----:B------:R-:W-:Y:S05]  /*120f0*/  EXIT ;  /* 0x000000000000794d */ /* 0x000fea0003800000 */
.L_x_3930:
[----:B0-----:R-:W-:-:S04]  /*12100*/  F2FP.F16.F32.PACK_AB R18, R19, R18 ;  /* 0x000000121312723e */ /* 0x001fc800000000ff */
[----:B------:R-:W-:Y:S01]  /*12110*/  PRMT R3, R18, 0x7632, R3 ;  /* 0x0000763212037816 */ /* 0x000fe20000000003 */
[----:B------:R-:W-:Y:S04]  /*12120*/  STG.E.U16 desc[UR60][R4.64], R18 ;  /* 0x0000001204007986 */ /* 0x000fe8000c10153c */
[----:B------:R-:W-:Y:S01]  /*12130*/  STG.E.U16 desc[UR60][R6.64], R3 ;  /* 0x0000000306007986 */ /* 0x000fe2000c10153c */
[----:B------:R-:W-:Y:S05]  /*12140*/  EXIT ;  /* 0x000000000000794d */ /* 0x000fea0003800000 */
.L_x_3903:
        /* <DEDUP_REMOVED lines=23> */
.L_x_3934:
[----:B------:R-:W-:Y:S05]  /*122c0*/  @!P1 BRA `(.L_x_3935) ;  /* 0x0000000000d49947 */ /* 0x000fea0003800000 */
[----:B------:R-:W1:Y:S01]  /*122d0*/  LDC R16, c[0x0][0x624] ;  /* 0x00018900ff107b82 */ /* 0x000e620000000800 */
[----:B------:R-:W-:Y:S02]  /*122e0*/  ULDC UR4, c[0x0][0x210] ;  /* 0x0000840000047ab9 */ /* 0x000fe40000000800 */
[----:B------:R-:W-:-:S05]  /*122f0*/  FMUL.FTZ R18, R18, UR4 ;  /* 0x0000000412127c20 */ /* 0x000fca0008410000 */
        /* <DEDUP_REMOVED lines=20> */
.L_x_3936:
        /* <DEDUP_REMOVED lines=25> */
.L_x_3937:
[----:B------:R-:W-:Y:S02]  /*125d0*/  ULDC.64 UR4, c[0x0][0x5f0] ;  /* 0x00017c0000047ab9 */ /* 0x000fe40000000a00 */
[----:B------:R-:W-:-:S04]  /*125e0*/  IADD3 R22, P0, R22, UR4, RZ ;  /* 0x0000000416167c10 */ /* 0x000fc8000ff1e0ff */
[----:B------:R-:W-:-:S05]  /*125f0*/  IADD3.X R23, RZ, UR5, RZ, P0, !PT ;  /* 0x00000005ff177c10 */ /* 0x000fca00087fe4ff */
[----:B------:R-:W-:Y:S01]  /*12600*/  STG.E.U16 desc[UR60][R22.64], R19 ;  /* 0x0000001316007986 */ /* 0x000fe2000c10153c */
[----:B------:R-:W-:Y:S05]  /*12610*/  EXIT ;  /* 0x000000000000794d */ /* 0x000fea0003800000 */
.L_x_3935:
[----:B------:R-:W-:Y:S04]  /*12620*/  STG.E desc[UR60][R8.64], R18 ;  /* 0x0000001208007986 */ /* 0x000fe8000c10193c */
[----:B------:R-:W-:Y:S01]  /*12630*/  STG.E desc[UR60][R8.64+0x4], R19 ;  /* 0x0000041308007986 */ /* 0x000fe2000c10193c */
[----:B------:R-:W-:Y:S05]  /*12640*/  EXIT ;  /* 0x000000000000794d */ /* 0x000fea0003800000 */
.L_x_3933:
[----:B-1----:R-:W-:Y:S01]  /*12650*/  ISETP.NE.AND P0, PT, R2, RZ, PT ;  /* 0x000000ff0200720c */ /* 0x002fe20003f05270 */
[----:B------:R-:W-:Y:S02]  /*12660*/  ULDC.U8 UR4, c[0x0][0x621] ;  /* 0x0001884000047ab9 */ /* 0x000fe40000000000 */
[----:B------:R-:W-:-:S10]  /*12670*/  ISETP.NE.AND P1, PT, RZ, UR4, PT ;  /* 0x00000004ff007c0c */ /* 0x000fd4000bf25270 */
[----:B------:R-:W-:Y:S05]  /*12680*/  @!P0 BRA `(.L_x_3938) ;  /* 0x0000000000188947 */ /* 0x000fea0003800000 */
[----:B------:R-:W2:Y:S04]  /*12690*/  LDG.E.U16 R0, desc[UR60][R6.64] ;  /* 0x0000003c06007981 */ /* 0x000ea8000c1e1500 */
[----:B------:R-:W3:Y:S01]  /*126a0*/  LDG.E.U16 R2, desc[UR60][R4.64] ;  /* 0x0000003c04027981 */ /* 0x000ee2000c1e1500 */
[----:B--2---:R-:W-:Y:S02]  /*126b0*/  HADD2.F32 R3, -RZ, R0.H0_H0 ;  /* 0x20000000ff037230 */ /* 0x004fe40000004100 */
[----:B---3--:R-:W-:-:S03]  /*126c0*/  HADD2.F32 R2, -RZ, R2.H0_H0 ;  /* 0x20000002ff027230 */ /* 0x008fc60000004100 */
[----:B------:R-:W-:Y:S02]  /*126d0*/  FADD.FTZ R18, R18, R3 ;  /* 0x0000000312127221 */ /* 0x000fe40000010000 */
[----:B------:R-:W-:-:S07]  /*126e0*/  FADD.FTZ R19, R19, R2 ;  /* 0x0000000213137221 */ /* 0x000fce0000010000 */
.L_x_3938:
        /* <DEDUP_REMOVED lines=24> */
.L_x_3940:
        /* <DEDUP_REMOVED lines=25> */
.L_x_3941:
[----:B------:R-:W-:Y:S02]  /*12a00*/  ULDC.64 UR4, c[0x0][0x5f0] ;  /* 0x00017c0000047ab9 */ /* 0x000fe40000000a00 */
[----:B------:R-:W-:-:S04]  /*12a10*/  IADD3 R22, P0, R22, UR4, RZ ;  /* 0x0000000416167c10 */ /* 0x000fc8000ff1e0ff */
[----:B------:R-:W-:-:S05]  /*12a20*/  IADD3.X R23, RZ, UR5, RZ, P0, !PT ;  /* 0x00000005ff177c10 */ /* 0x000fca00087fe4ff */
[----:B------:R-:W-:Y:S01]  /*12a30*/  STG.E.U16 desc[UR60][R22.64], R19 ;  /* 0x0000001316007986 */ /* 0x000fe2000c10153c */
[----:B------:R-:W-:Y:S05]  /*12a40*/  EXIT ;  /* 0x000000000000794d */ /* 0x000fea0003800000 */
.L_x_3939:
[----:B------:R-:W-:-:S04]  /*12a50*/  F2FP.F16.F32.PACK_AB R18, R19, R18 ;  /* 0x000000121312723e */ /* 0x000fc800000000ff */
[----:B------:R-:W-:Y:S01]  /*12a60*/  PRMT R2, R18, 0x7632, R2 ;  /* 0x0000763212027816 */ /* 0x000fe20000000002 */
[----:B------:R-:W-:Y:S04]  /*12a70*/  STG.E.U16 desc[UR60][R6.64], R18 ;  /* 0x0000001206007986 */ /* 0x000fe8000c10153c */
[----:B------:R-:W-:Y:S01]  /*12a80*/  STG.E.U16 desc[UR60][R4.64], R2 ;  /* 0x0000000204007986 */ /* 0x000fe2000c10153c */
[----:B------:R-:W-:Y:S05]  /*12a90*/  EXIT ;  /* 0x000000000000794d */ /* 0x000fea0003800000 */
        .weak           $__internal_8_$__cuda_sm20_div_u64
        .type           $__internal_8_$__cuda_sm20_div_u64,@function
        .size           $__internal_8_$__cuda_sm20_div_u64,($__internal_9_$__cuda_sm20_rem_u64 - $__internal_8_$__cuda_sm20_div_u64)
$__internal_8_$__cuda_sm20_div_u64:
        /* <DEDUP_REMOVED lines=68> */
[----:B------:R-:W-:Y:S06]  /*12ee0*/  RET.REL.NODEC R20 `(_ZN2at6native13reduce_kernelILi256ELi2ENS0_8ReduceOpIN3c104HalfENS0_7MeanOpsIS4_ffS4_EEjS4_Li4ELi8EEEEEvT1_) ;  /* 0xfffffed014447950 */ /* 0x000fec0003c3ffff */
        .weak           $__internal_9_$__cuda_sm20_rem_u64
        .type           $__internal_9_$__cuda_sm20_rem_u64,@function
        .size           $__internal_9_$__cuda_sm20_rem_u64,(.L_x_8192 - $__internal_9_$__cuda_sm20_rem_u64)
$__internal_9_$__cuda_sm20_rem_u64:
        /* <DEDUP_REMOVED lines=64> */
[----:B------:R-:W-:Y:S06]  /*132f0*/  RET.REL.NODEC R12 `(_ZN2at6native13reduce_kernelILi256ELi2ENS0_8ReduceOpIN3c104HalfENS0_7MeanOpsIS4_ffS4_EEjS4_Li4ELi8EEEEEvT1_) ;  /* 0xfffffecc0c407950 */ /* 0x000fec0003c3ffff */
.L_x_3942:
        /* <DEDUP_REMOVED lines=16> */
.L_x_8192:


//--------------------- .text._ZN2at6native13reduce_kernelILi128ELi4ENS0_8ReduceOpIN3c104HalfENS0_7MeanOpsIS4_ffS4_EEjS4_Li4ELi8EEEEEvT1_ --------------------------
	.section	.text._ZN2at6native13reduce_kernelILi128ELi4ENS0_8ReduceOpIN3c104HalfENS0_7MeanOpsIS4_ffS4_EEjS4_Li4ELi8EEEEEvT1_,"ax",@progbits
	.align	128
        .global         _ZN2at6native13reduce_kernelILi128ELi4ENS0_8ReduceOpIN3c104HalfENS0_7MeanOpsIS4_ffS4_EEjS4_Li4ELi8EEEEEvT1_
        .type           _ZN2at6native13reduce_kernelILi128ELi4ENS0_8ReduceOpIN3c104HalfENS0_7MeanOpsIS4_ffS4_EEjS4_Li4ELi8EEEEEvT1_,@function
        .size           _ZN2at6native13reduce_kernelILi128ELi4ENS0_8ReduceOpIN3c104HalfENS0_7MeanOpsIS4_ffS4_EEjS4_Li4ELi8EEEEEvT1_,(.L_x_8194 - _ZN2at6native13reduce_kernelILi128ELi4ENS0_8ReduceOpIN3c104HalfENS0_7MeanOpsIS4_ffS4_EEjS4_Li4ELi8EEEEEvT1_)
        .other          _ZN2at6native13reduce_kernelILi128ELi4ENS0_8ReduceOpIN3c104HalfENS0_7MeanOpsIS4_ffS4_EEjS4_Li4ELi8EEEEEvT1_,@"STO_CUDA_ENTRY STV_DEFAULT"
_ZN2at6native13reduce_kernelILi128ELi4ENS0_8ReduceOpIN3c104HalfENS0_7MeanOpsIS4_ffS4_EEjS4_Li4ELi8EEEEEvT1_:
.text._ZN2at6native13reduce_kernelILi128ELi4ENS0_8ReduceOpIN3c104HalfENS0_7MeanOpsIS4_ffS4_EEjS4_Li4ELi8EEEEEvT1_:
        /* <DEDUP_REMOVED lines=293> */
.L_x_3943:
        /* <DEDUP_REMOVED lines=30> */
.L_x_3947:
        /* <DEDUP_REMOVED lines=25> */
.L_x_3953:
[----:B------:R-:W-:Y:S05]  /*15c0*/  BSYNC B2 ;  /* 0x0000000000027941 */ /* 0x000fea0003800000 */
.L_x_3952:
        /* <DEDUP_REMOVED lines=11> */
.L_x_3951:
[----:B------:R-:W-:Y:S05]  /*1680*/  BSYNC B1 ;  /* 0x0000000000017941 */ /* 0x000fea0003800000 */
.L_x_3950:
[----:B------:R-:W0:Y:S01]  /*1690*/  LDC R6, c[0x0][0x21c] ;  /* 0x00008700ff067b82 */ /* 0x000e220000000800 */
[----:B------:R-:W-:-:S04]  /*16a0*/  IADD3 R5, P0, -R7, 0x8, RZ ;  /* 0x0000000807057810 */ /* 0x000fc80007f1e1ff */
[----:B------:R-:W-:Y:S02]  /*16b0*/  LEA R22, P1, R5, R22, 0x1 ;  /* 0x0000001605167211 */ /* 0x000fe400078208ff */
[----:B------:R-:W-:-:S04]  /*16c0*/  IADD3.X R4, RZ, -0x1, RZ, P0, !PT ;  /* 0xffffffffff047810 */ /* 0x000fc800007fe4ff */
[----:B------:R-:W-:Y:S02]  /*16d0*/  LEA.HI.X R23, R5, R23, R4, 0x1, P1 ;  /* 0x0000001705177211 */ /* 0x000fe400008f0c04 */
[----:B0-----:R-:W-:-:S07]  /*16e0*/  IADD3 R3, R7, -0x8, R6 ;  /* 0xfffffff807037810 */ /* 0x001fce0007ffe006 */
.L_x_3949:
[----:B------:R-:W-:Y:S05]  /*16f0*/  BSYNC B0 ;  /* 0x0000000000007941 */ /* 0x000fea0003800000 */
.L_x_3948:
        /* <DEDUP_REMOVED lines=22> */
.L_x_3956:
        /* <DEDUP_REMOVED lines=23> */
.L_x_3955:
[----:B------:R-:W-:Y:S05]  /*19d0*/  BSYNC B0 ;  /* 0x0000000000007941 */ /* 0x000fea0003800000 */
.L_x_3954:
        /* <DEDUP_REMOVED lines=8> */
.L_x_3958:
[----:B------:R-:W-:Y:S05]  /*1a60*/  BSYNC B0 ;  /* 0x0000000000007941 */ /* 0x000fea0003800000 */
.L_x_3957:
        /* <DEDUP_REMOVED lines=12> */
.L_x_3960:
[----:B------:R-:W-:Y:S05]  /*1b30*/  BSYNC B0 ;  /* 0x0000000000007941 */ /* 0x000fea0003800000 */
.L_x_3959:
        /* <DEDUP_REMOVED lines=10> */
.L_x_3946:
        /* <DEDUP_REMOVED lines=47> */
.L_x_3970:
        /* <DEDUP_REMOVED lines=287> */
.L_x_3966:
        /* <DEDUP_REMOVED lines=244> */
.L_x_3967:
        /* <DEDUP_REMOVED lines=256> */
.L_x_3968:
        /* <DEDUP_REMOVED lines=243> */
.L_x_3969:
        /* <DEDUP_REMOVED lines=43> */
.L_x_3965:
[----:B------:R-:W-:Y:S02]  /*61e0*/  PRMT R37, R20, 0x7610, R37 ;  /* 0x0000761014257816 */ /* 0x000fe40000000025 */
[----:B------:R-:W-:Y:S02]  /*61f0*/  PRMT R41, R41, 0x7610, R20 ;  /* 0x0000761029297816 */ /* 0x000fe40000000014 */
[C---:B------:R-:W-:Y:S02]  /*6200*/  PRMT R42, R21.reuse, 0x7610, R42 ;  /* 0x00007610152a7816 */ /* 0x040fe4000000002a */
[----:B------:R-:W-:-:S07]  /*6210*/  PRMT R43, R21, 0x7632, R43 ;  /* 0x00007632152b7816 */ /* 0x000fce000000002b */
.L_x_3964:
[----:B------:R-:W-:Y:S05]  /*6220*/  BSYNC B0 ;  /* 0x0000000000007941 */ /* 0x000fea0003800000 */
.L_x_3963:
        /* <DEDUP_REMOVED lines=280> */
.L_x_3973:
        /* <DEDUP_REMOVED lines=283> */
.L_x_3974:
        /* <DEDUP_REMOVED lines=284> */
.L_x_3975:
        /* <DEDUP_REMOVED lines=284> */
.L_x_3976:
        /* <DEDUP_REMOVED lines=8> */
.L_x_3972:
[----:B------:R-:W-:Y:S05]  /*a960*/  BSYNC B0 ;  /* 0x0000000000007941 */ /* 0x000fea0003800000 */
.L_x_3971:
        /* <DEDUP_REMOVED lines=42> */
.L_x_3978:
[----:B------:R-:W-:Y:S05]  /*ac10*/  BSYNC B0 ;  /* 0x0000000000007941 */ /* 0x000fea0003800000 */
.L_x_3977:
        /* <DEDUP_REMOVED lines=13> */
.L_x_3962:
        /* <DEDUP_REMOVED lines=32> */
.L_x_3982:
        /* <DEDUP_REMOVED lines=56> */
.L_x_3981:
[----:B------:R-:W-:Y:S02]  /*b270*/  PRMT R35, R10, 0x7610, R10 ;  /* 0x000076100a237816 */ /* 0x000fe4000000000a */
[----:B------:R-:W-:Y:S02]  /*b280*/  PRMT R36, R11, 0x7610, R11 ;  /* 0x000076100b247816 */ /* 0x000fe4000000000b */
[----:B------:R-:W-:-:S07]  /*b290*/  PRMT R37, R20, 0x7610, R20 ;  /* 0x0000761014257816 */ /* 0x000fce0000000014 */
.L_x_3980:
[----:B------:R-:W-:Y:S05]  /*b2a0*/  BSYNC B0 ;  /* 0x0000000000007941 */ /* 0x000fea0003800000 */
.L_x_3979:
        /* <DEDUP_REMOVED lines=37> */
.L_x_3984:
[----:B------:R-:W-:Y:S05]  /*b500*/  BSYNC B0 ;  /* 0x0000000000007941 */ /* 0x000fea0003800000 */
.L_x_3983:
        /* <DEDUP_REMOVED lines=42> */
.L_x_3986:
[----:B------:R-:W-:Y:S05]  /*b7b0*/  BSYNC B0 ;  /* 0x0000000000007941 */ /* 0x000fea0003800000 */
.L_x_3985:
        /* <DEDUP_REMOVED lines=13> */
.L_x_3961:
        /* <DEDUP_REMOVED lines=37> */
.L_x_3990:
        /* <DEDUP_REMOVED lines=52> */
.L_x_3989:
[----:B------:R-:W-:Y:S02]  /*be20*/  PRMT R34, R12, 0x7610, R12 ;  /* 0x000076100c227816 */ /* 0x000fe4000000000c */
[----:B------:R-:W-:Y:S02]  /*be30*/  PRMT R35, R13, 0x7610, R13 ;  /* 0x000076100d237816 */ /* 0x000fe4000000000d */
[----:B------:R-:W-:Y:S02]  /*be40*/  PRMT R36, R14, 0x7610, R14 ;  /* 0x000076100e247816 */ /* 0x000fe4000000000e */
[----:B------:R-:W-:-:S07]  /*be50*/  PRMT R37, R15, 0x7610, R15 ;  /* 0x000076100f257816 */ /* 0x000fce000000000f */
.L_x_3988:
[----:B------:R-:W-:Y:S05]  /*be60*/  BSYNC B0 ;  /* 0x0000000000007941 */ /* 0x000fea0003800000 */
.L_x_3987:
        /* <DEDUP_REMOVED lines=33> */
.L_x_3992:
[----:B------:R-:W-:Y:S05]  /*c080*/  BSYNC B0 ;  /* 0x0000000000007941 */ /* 0x000fea0003800000 */
.L_x_3991:
        /* <DEDUP_REMOVED lines=42> */
.L_x_3994:
[----:B------:R-:W-:Y:S05]  /*c330*/  BSYNC B0 ;  /* 0x0000000000007941 */ /* 0x000fea0003800000 */
.L_x_3993:
        /* <DEDUP_REMOVED lines=12> */
.L_x_3945:
[----:B------:R-:W-:Y:S05]  /*c400*/  BSYNC B6 ;  /* 0x0000000000067941 */ /* 0x000fea0003800000 */
.L_x_3944:
        /* <DEDUP_REMOVED lines=15> */
.L_x_3996:
        /* <DEDUP_REMOVED lines=16> */
.L_x_3995:
        /* <DEDUP_REMOVED lines=19> */
.L_x_3999:
        /* <DEDUP_REMOVED lines=16> */
.L_x_3998:
[----:B------:R-:W-:Y:S01]  /*c830*/  ISETP.GE.AND P0, PT, R0, 0x2, PT ;  /* 0x000000020000780c */ /* 0x000fe20003f06270 */
[----:B------:R-:W-:Y:S05]  /*c840*/  WARPSYNC.ALL ;  /* 0x0000000000007948 */ /* 0x000fea0003800000 */
[----:B------:R-:W-:Y:S07]  /*c850*/  BAR.SYNC.DEFER_BLOCKING 0x0 ;  /* 0x0000000000007b1d */ /* 0x000fee0000010000 */
[----:B------:R-:W-:Y:S05]  /*c860*/  @!P0 BRA `(.L_x_3997) ;  /* 0x0000000000308947 */ /* 0x000fea0003800000 */
[----:B0-----:R-:W-:-:S07]  /*c870*/  IMAD.MOV.U32 R3, RZ, RZ, 0x1 ;  /* 0x00000001ff037424 */ /* 0x001fce00078e00ff */
.L_x_4000:
        /* <DEDUP_REMOVED lines=11> */
.L_x_3997:
[----:B01----:R-:W0:Y:S01]  /*c930*/  LDC R0, c[0x0][0x3ec] ;  /* 0x0000fb00ff007b82 */ /* 0x003e220000000800 */
[----:B------:R-:W-:Y:S01]  /*c940*/  HFMA2.MMA R23, -RZ, RZ, 0, 0 ;  /* 0x00000000ff177435 */ /* 0x000fe200000001ff */
[----:B------:R-:W-:Y:S01]  /*c950*/  IMAD.MOV.U32 R28, RZ, RZ, RZ ;  /* 0x000000ffff1c7224 */ /* 0x000fe200078e00ff */
[----:B0-----:R-:W-:-:S13]  /*c960*/  ISETP.NE.AND P0, PT, R0, RZ, PT ;  /* 0x000000ff0000720c */ /* 0x001fda0003f05270 */
        /* <DEDUP_REMOVED lines=275> */
.L_x_4001:
        /* <DEDUP_REMOVED lines=278> */
.L_x_4002:
        /* <DEDUP_REMOVED lines=279> */
.L_x_4003:
        /* <DEDUP_REMOVED lines=277> */
.L_x_4004:
        /* <DEDUP_REMOVED lines=11> */
[----:B------:R-:W-:Y:S01]  /*10f70*/  IMAD.MOV.U32 R31, RZ, RZ, RZ ;  /* 0x000000ffff1f7224 */ /* 0x000fe200078e00ff */
[----:B------:R-:W-:-:S07]  /*10f80*/  MOV R9, 0x0 ;  /* 0x0000000000097802 */ /* 0x000fce0000000f00 */
.L_x_4010:
        /* <DEDUP_REMOVED lines=9> */
[----:B------:R-:W-:Y:S05]  /*11020*/  CALL.REL.NOINC `($__internal_11_$__cuda_sm20_rem_u64) ;  /* 0x0000008000247944 */ /* 0x000fea0003c00000 */
[----:B------:R-:W-:Y:S05]  /*11030*/  BRA `(.L_x_4009) ;  /* 0x00000000004c7947 */ /* 0x000fea0003800000 */
.L_x_4008:
        /* <DEDUP_REMOVED lines=19> */
.L_x_4009:
[----:B------:R-:W-:Y:S05]  /*11170*/  BSYNC B1 ;  /* 0x0000000000017941 */ /* 0x000fea0003800000 */
.L_x_4007:
[----:B------:R-:W-:Y:S01]  /*11180*/  ISETP.NE.U32.AND P0, PT, R8, RZ, PT ;  /* 0x000000ff0800720c */ /* 0x000fe20003f05070 */
[----:B------:R-:W-:Y:S01]  /*11190*/  IMAD.MOV.U32 R20, RZ, RZ, R0 ;  /* 0x000000ffff147224 */ /* 0x000fe200078e0000 */
[----:B------:R-:W-:Y:S02]  /*111a0*/  MOV R31, R3 ;  /* 0x00000003001f7202 */ /* 0x000fe40000000f00 */
[----:B------:R-:W-:-:S13]  /*111b0*/  ISETP.NE.AND.EX P0, PT, R9, RZ, PT, P0 ;  /* 0x000000ff0900720c */ /* 0x000fda0003f05300 */
[----:B------:R-:W-:Y:S05]  /*111c0*/  @P0 BRA `(.L_x_4010) ;  /* 0xfffffffc00700947 */ /* 0x000fea000383ffff */
[----:B------:R-:W-:Y:S05]  /*111d0*/  BSYNC B0 ;  /* 0x0000000000007941 */ /* 0x000fea0003800000 */
.L_x_4006:
[----:B------:R-:W-:Y:S01]  /*111e0*/  ISETP.NE.U32.AND P2, PT, R3, RZ, PT ;  /* 0x000000ff0300720c */ /* 0x000fe20003f45070 */
[----:B------:R-:W-:-:S12]  /*111f0*/  BSSY B0, `(.L_x_4011) ;  /* 0x000001c000007945 */ /* 0x000fd80003800000 */
[----:B------:R-:W-:Y:S05]  /*11200*/  @!P2 BRA `(.L_x_4012) ;  /* 0x00000000001ca947 */ /* 0x000fea0003800000 */
[----:B------:R-:W-:Y:S01]  /*11210*/  HFMA2.MMA R30, -RZ, RZ, 0, 2.384185791015625e-07 ;  /* 0x00000004ff1e7435 */ /* 0x000fe200000001ff */
[----:B------:R-:W-:Y:S01]  /*11220*/  IMAD.MOV.U32 R29, RZ, RZ, RZ ;  /* 0x000000ffff1d7224 */ /* 0x000fe200078e00ff */
[----:B------:R-:W-:-:S09]  /*11230*/  MOV R32, 0x11250 ;  /* 0x0001125000207802 */ /* 0x000fd20000000f00 */
[----:B------:R-:W-:Y:S05]  /*11240*/  CALL.REL.NOINC `($__internal_10_$__cuda_sm20_div_u64) ;  /* 0x0000007800887944 */ /* 0x000fea0003c00000 */
[----:B------:R-:W-:Y:S02]  /*11250*/  MOV R8, R14 ;  /* 0x0000000e00087202 */ /* 0x000fe40000000f00 */
[----:B------:R-:W-:Y:S01]  /*11260*/  MOV R9, R15 ;  /* 0x0000000f00097202 */ /* 0x000fe20000000f00 */
[----:B------:R-:W-:Y:S06]  /*11270*/  BRA `(.L_x_4013) ;  /* 0x00000000004c7947 */ /* 0x000fec0003800000 */
.L_x_4012:
        /* <DEDUP_REMOVED lines=19> */
.L_x_4013:
[----:B------:R-:W-:Y:S05]  /*113b0*/  BSYNC B0 ;  /* 0x0000000000007941 */ /* 0x000fea0003800000 */
.L_x_4011:
[----:B------:R-:W-:Y:S04]  /*113c0*/  BSSY B0, `(.L_x_4014) ;  /* 0x000001a000007945 */ /* 0x000fe80003800000 */
[----:B------:R-:W-:Y:S05]  /*113d0*/  @!P2 BRA `(.L_x_4015) ;  /* 0x000000000014a947 */ /* 0x000fea0003800000 */
[----:B------:R-:W-:Y:S01]  /*113e0*/  HFMA2.MMA R30, -RZ, RZ, 0, 1.1920928955078125e-07 ;  /* 0x00000002ff1e7435 */ /* 0x000fe200000001ff */
[----:B------:R-:W-:Y:S01]  /*113f0*/  IMAD.MOV.U32 R29, RZ, RZ, RZ ;  /* 0x000000ffff1d7224 */ /* 0x000fe200078e00ff */
[----:B------:R-:W-:-:S09]  /*11400*/  MOV R32, 0x11420 ;  /* 0x0001142000207802 */ /* 0x000fd20000000f00 */
[----:B------:R-:W-:Y:S05]  /*11410*/  CALL.REL.NOINC `($__internal_10_$__cuda_sm20_div_u64) ;  /* 0x0000007800147944 */ /* 0x000fea0003c00000 */
[----:B------:R-:W-:Y:S05]  /*11420*/  BRA `(.L_x_4016) ;  /* 0x00000000004c7947 */ /* 0x000fea0003800000 */
.L_x_4015:
        /* <DEDUP_REMOVED lines=19> */
.L_x_4016:
[----:B------:R-:W-:Y:S05]  /*11560*/  BSYNC B0 ;  /* 0x0000000000007941 */ /* 0x000fea0003800000 */
.L_x_4014:
[-C--:B------:R-:W-:Y:S01]  /*11570*/  IMAD R3, R9, R28.reuse, RZ ;  /* 0x0000001c09037224 */ /* 0x080fe200078e02ff */
[----:B------:R-:W-:Y:S01]  /*11580*/  BSSY B0, `(.L_x_4017) ;  /* 0x000001f000007945 */ /* 0x000fe20003800000 */
[----:B------:R-:W-:-:S04]  /*11590*/  IMAD.WIDE.U32 R30, R8, R28, RZ ;  /* 0x0000001c081e7225 */ /* 0x000fc800078e00ff */
[----:B------:R-:W-:-:S05]  /*115a0*/  IMAD.IADD R29, R31, 0x1, R3 ;  /* 0x000000011f1d7824 */ /* 0x000fca00078e0203 */
[----:B------:R-:W-:-:S13]  /*115b0*/  LOP3.LUT P0, RZ, R29, 0x7, RZ, 0xc0, !PT ;  /* 0x000000071dff7812 */ /* 0x000fda000780c0ff */
[----:B------:R-:W-:Y:S05]  /*115c0*/  @!P0 BRA `(.L_x_4018) ;  /* 0x00000000001c8947 */ /* 0x000fea0003800000 */
[----:B------:R-:W-:Y:S02]  /*115d0*/  MOV R0, R14 ;  /* 0x0000000e00007202 */ /* 0x000fe40000000f00 */
[----:B------:R-:W-:Y:S02]  /*115e0*/  MOV R3, R15 ;  /* 0x0000000f00037202 */ /* 0x000fe40000000f00 */
[----:B------:R-:W-:-:S07]  /*115f0*/  MOV R32, 0x11610 ;  /* 0x0001161000207802 */ /* 0x000fce0000000f00 */
[----:B------:R-:W-:Y:S05]  /*11600*/  CALL.REL.NOINC `($__internal_10_$__cuda_sm20_div_u64) ;  /* 0x0000007400987944 */ /* 0x000fea0003c00000 */
[----:B------:R-:W-:Y:S01]  /*11610*/  IMAD.MOV.U32 R8, RZ, RZ, R14 ;  /* 0x000000ffff087224 */ /* 0x000fe200078e000e */
[----:B------:R-:W-:Y:S01]  /*11620*/  MOV R9, R15 ;  /* 0x0000000f00097202 */ /* 0x000fe20000000f00 */
[----:B------:R-:W-:Y:S06]  /*11630*/  BRA `(.L_x_4019) ;  /* 0x00000000004c7947 */ /* 0x000fec0003800000 */
.L_x_4018:
        /* <DEDUP_REMOVED lines=19> */
.L_x_4019:
[----:B------:R-:W-:Y:S05]  /*11770*/  BSYNC B0 ;  /* 0x0000000000007941 */ /* 0x000fea0003800000 */
.L_x_4017:
[----:B------:R-:W-:Y:S02]  /*11780*/  ULDC.64 UR4, c[0x0][0x600] ;  /* 0x0001800000047ab9 */ /* 0x000fe40000000a00 */
[----:B------:R-:W-:-:S04]  /*11790*/  IADD3 R8, P0, R8, UR4, RZ ;  /* 0x0000000408087c10 */ /* 0x000fc8000ff1e0ff */
[----:B------:R-:W-:-:S04]  /*117a0*/  IADD3.X R9, R9, UR5, RZ, P0, !PT ;  /* 0x0000000509097c10 */ /* 0x000fc800087fe4ff */
[----:B------:R-:W-:-:S07]  /*117b0*/  MOV R0, R9 ;  /* 0x0000000900007202 */ /* 0x000fce0000000f00 */
.L_x_4005:
        /* <DEDUP_REMOVED lines=289> */
.L_x_4021:
        /* <DEDUP_REMOVED lines=278> */
.L_x_4022:
        /* <DEDUP_REMOVED lines=279> */
.L_x_4023:
        /* <DEDUP_REMOVED lines=277> */
.L_x_4024:
        /* <DEDUP_REMOVED lines=16> */
.L_x_4026:
[----:B------:R-:W-:Y:S05]  /*15ef0*/  BSYNC B0 ;  /* 0x0000000000007941 */ /* 0x000fea0003800000 */
.L_x_4025:
        /* <DEDUP_REMOVED lines=17> */
.L_x_4028:
[----:B------:R-:W-:Y:S05]  /*16010*/  BSYNC B0 ;  /* 0x0000000000007941 */ /* 0x000fea0003800000 */
.L_x_4027:
        /* <DEDUP_REMOVED lines=35> */
.L_x_4030:
[----:B------:R-:W-:Y:S05]  /*16250*/  BSYNC B0 ;  /* 0x0000000000007941 */ /* 0x000fea0003800000 */
.L_x_4029:
        /* <DEDUP_REMOVED lines=38> */
.L_x_4035:
        /* <DEDUP_REMOVED lines=15> */
.L_x_4034:
[----:B------:R-:W-:Y:S05]  /*165b0*/  BRA `(.L_x_4033) ;  /* 0x0000000000747947 */ /* 0x000fea0003800000 */
.L_x_4032:
        /* <DEDUP_REMOVED lines=15> */
.L_x_4036:
        /* <DEDUP_REMOVED lines=14> */
.L_x_4033:
[----:B------:R-:W-:Y:S05]  /*16790*/  BSYNC B0 ;  /* 0x0000000000007941 */ /* 0x000fea0003800000 */
.L_x_4031:
        /* <DEDUP_REMOVED lines=13> */
.L_x_4038:
        /* <DEDUP_REMOVED lines=15> */
.L_x_4037:
        /* <DEDUP_REMOVED lines=11> */
.L_x_4041:
        /* <DEDUP_REMOVED lines=15> */
.L_x_4040:
[----:B------:R-:W-:Y:S01]  /*16b00*/  BAR.SYNC.DEFER_BLOCKING 0x0 ;  /* 0x0000000000007b1d */ /* 0x000fe20000010000 */
[----:B------:R-:W-:-:S13]  /*16b10*/  ISETP.GE.AND P0, PT, R2, 0x2, PT ;  /* 0x000000020200780c */ /* 0x000fda0003f06270 */
[----:B------:R-:W-:Y:S05]  /*16b20*/  @!P0 BRA `(.L_x_4039) ;  /* 0x0000000000308947 */ /* 0x000fea0003800000 */
[----:B------:R-:W-:-:S07]  /*16b30*/  IMAD.MOV.U32 R3, RZ, RZ, 0x1 ;  /* 0x00000001ff037424 */ /* 0x000fce00078e00ff */
.L_x_4042:
        /* <DEDUP_REMOVED lines=11> */
.L_x_4039:
        /* <DEDUP_REMOVED lines=17> */
.L_x_4044:
[----:B------:R-:W-:Y:S05]  /*16d00*/  @!P1 BRA `(.L_x_4045) ;  /* 0x00000004009c9947 */ /* 0x000fea0003800000 */
[----:B------:R-:W3:Y:S01]  /*16d10*/  LDC R16, c[0x0][0x624] ;  /* 0x00018900ff107b82 */ /* 0x000ee20000000800 */
[----:B------:R-:W-:Y:S02]  /*16d20*/  ULDC UR4, c[0x0][0x210] ;  /* 0x0000840000047ab9 */ /* 0x000fe40000000800 */
[----:B012---:R-:W-:-:S05]  /*16d30*/  FMUL.FTZ R24, R24, UR4 ;  /* 0x0000000418187c20 */ /* 0x007fca0008410000 */
[----:B------:R-:W-:Y:S02]  /*16d40*/  F2FP.F16.F32.PACK_AB R24, RZ, R24 ;  /* 0x00000018ff18723e */ /* 0x000fe400000000ff */
        /* <DEDUP_REMOVED lines=19> */
.L_x_4046:
        /* <DEDUP_REMOVED lines=25> */
.L_x_4047:
        /* <DEDUP_REMOVED lines=25> */
.L_x_4048:
        /* <DEDUP_REMOVED lines=25> */
.L_x_4049:
[----:B------:R-:W-:Y:S02]  /*17330*/  ULDC.64 UR4, c[0x0][0x5f0] ;  /* 0x00017c0000047ab9 */ /* 0x000fe40000000a00 */
[----:B-1----:R-:W-:-:S04]  /*17340*/  IADD3 R2, P0, R17, UR4, RZ ;  /* 0x0000000411027c10 */ /* 0x002fc8000ff1e0ff */
[----:B------:R-:W-:-:S05]  /*17350*/  IADD3.X R3, RZ, UR5, RZ, P0, !PT ;  /* 0x00000005ff037c10 */ /* 0x000fca00087fe4ff */
[----:B------:R-:W-:Y:S01]  /*17360*/  STG.E.U16 desc[UR60][R2.64], R27 ;  /* 0x0000001b02007986 */ /* 0x000fe2000c10153c */
[----:B------:R-:W-:Y:S05]  /*17370*/  EXIT ;  /* 0x000000000000794d */ /* 0x000fea0003800000 */
.L_x_4045:
[----:B------:R-:W-:Y:S04]  /*17380*/  STG.E desc[UR60][R8.64], R24 ;  /* 0x0000001808007986 */ /* 0x000fe8000c10193c */
[----:B------:R-:W-:Y:S04]  /*17390*/  STG.E desc[UR60][R8.64+0x4], R25 ;  /* 0x0000041908007986 */ /* 0x000fe8000c10193c */
[----:B------:R-:W-:Y:S04]  /*173a0*/  STG.E desc[UR60][R8.64+0x8], R26 ;  /* 0x0000081a08007986 */ /* 0x000fe8000c10193c */
[----:B------:R-:W-:Y:S01]  /*173b0*/  STG.E desc[UR60][R8.64+0xc], R27 ;  /* 0x00000c1b08007986 */ /* 0x000fe2000c10193c */
[----:B------:R-:W-:Y:S05]  /*173c0*/  EXIT ;  /* 0x000000000000794d */ /* 0x000fea0003800000 */
.L_x_4043:
[----:B------:R-:W-:Y:S01]  /*173d0*/  ISETP.NE.AND P0, PT, RZ, UR36, PT ;  /* 0x00000024ff007c0c */ /* 0x000fe2000bf05270 */
[----:B------:R-:W-:Y:S02]  /*173e0*/  ULDC.U8 UR4, c[0x0][0x621] ;  /* 0x0001884000047ab9 */ /* 0x000fe40000000000 */
[----:B------:R-:W-:-:S10]  /*173f0*/  ISETP.NE.AND P1, PT, RZ, UR4, PT ;  /* 0x00000004ff007c0c */ /* 0x000fd4000bf25270 */
[----:B------:R-:W-:Y:S05]  /*17400*/  @!P0 BRA `(.L_x_4050) ;  /* 0x0000000000308947 */ /* 0x000fea0003800000 */
[----:B------:R-:W3:Y:S04]  /*17410*/  LDG.E.U16 R0, desc[UR60][R10.64] ;  /* 0x0000003c0a007981 */ /* 0x000ee8000c1e1500 */
[----:B------:R-:W4:Y:S04]  /*17420*/  LDG.E.U16 R2, desc[UR60][R12.64] ;  /* 0x0000003c0c027981 */ /* 0x000f28000c1e1500 */
[----:B------:R-:W5:Y:S04]  /*17430*/  LDG.E.U16 R4, desc[UR60][R14.64] ;  /* 0x0000003c0e047981 */ /* 0x000f68000c1e1500 */
[----:B------:R-:W5:Y:S01]  /*17440*/  LDG.E.U16 R6, desc[UR60][R20.64] ;  /* 0x0000003c14067981 */ /* 0x000f62000c1e1500 */
[----:B---3--:R-:W-:-:S02]  /*17450*/  HADD2.F32 R3, -RZ, R0.H0_H0 ;  /* 0x20000000ff037230 */ /* 0x008fc40000004100 */
[----:B----4-:R-:W-:-:S03]  /*17460*/  HADD2.F32 R2, -RZ, R2.H0_H0 ;  /* 0x20000002ff027230 */ /* 0x010fc60000004100 */
[----:B012---:R-:W-:Y:S01]  /*17470*/  FADD.FTZ R24, R24, R3 ;  /* 0x0000000318187221 */ /* 0x007fe20000010000 */
[----:B-----5:R-:W-:Y:S02]  /*17480*/  HADD2.F32 R5, -RZ, R4.H0_H0 ;  /* 0x20000004ff057230 */ /* 0x020fe40000004100 */
[----:B------:R-:W-:Y:S01]  /*17490*/  FADD.FTZ R25, R25, R2 ;  /* 0x0000000219197221 */ /* 0x000fe20000010000 */
[----:B------:R-:W-:Y:S02]  /*174a0*/  HADD2.F32 R6, -RZ, R6.H0_H0 ;  /* 0x20000006ff067230 */ /* 0x000fe40000004100 */
[----:B------:R-:W-:-:S03]  /*174b0*/  FADD.FTZ R26, R26, R5 ;  /* 0x000000051a1a7221 */ /* 0x000fc60000010000 */
[----:B------:R-:W-:-:S07]  /*174c0*/  FADD.FTZ R27, R27, R6 ;  /* 0x000000061b1b7221 */ /* 0x000fce0000010000 */
.L_x_4050:
        /* <DEDUP_REMOVED lines=24> */
.L_x_4052:
        /* <DEDUP_REMOVED lines=25> */
.L_x_4053:
        /* <DEDUP_REMOVED lines=25> */
.L_x_4054:
        /* <DEDUP_REMOVED lines=25> */
.L_x_4055:
[----:B------:R-:W-:Y:S02]  /*17b00*/  ULDC.64 UR4, c[0x0][0x5f0] ;  /* 0x00017c0000047ab9 */ /* 0x000fe40000000a00 */
[----:B-1----:R-:W-:-:S05]  /*17b10*/  IADD3 R2, P0, R17, UR4, RZ ;  /* 0x0000000411027c10 */ /* 0x002fca000ff1e0ff */
[----:B------:R-:W-:-:S05]  /*17b20*/  IMAD.X R3, RZ, RZ, UR5, P0 ;  /* 0x00000005ff037e24 */ /* 0x000fca00080e06ff */
[----:B------:R-:W-:Y:S01]  /*17b30*/  STG.E.U16 desc[UR60][R2.64], R27 ;  /* 0x0000001b02007986 */ /* 0x000fe2000c10153c */
[----:B------:R-:W-:Y:S05]  /*17b40*/  EXIT ;  /* 0x000000000000794d */ /* 0x000fea0003800000 */
.L_x_4051:
[----:B012---:R-:W-:Y:S02]  /*17b50*/  F2FP.F16.F32.PACK_AB R24, R25, R24 ;  /* 0x000000181918723e */ /* 0x007fe400000000ff */
[----:B------:R-:W-:Y:S02]  /*17b60*/  F2FP.F16.F32.PACK_AB R26, R27, R26 ;  /* 0x0000001a1b1a723e */ /* 0x000fe400000000ff */
[----:B------:R-:W-:Y:S01]  /*17b70*/  PRMT R6, R24, 0x7632, R6 ;  /* 0x0000763218067816 */ /* 0x000fe20000000006 */
[----:B------:R-:W-:Y:S01]  /*17b80*/  STG.E.U16 desc[UR60][R10.64], R24 ;  /* 0x000000180a007986 */ /* 0x000fe2000c10153c */
[----:B------:R-:W-:-:S03]  /*17b90*/  PRMT R0, R26, 0x7632, R0 ;  /* 0x000076321a007816 */ /* 0x000fc60000000000 */
[----:B------:R-:W-:Y:S04]  /*17ba0*/  STG.E.U16 desc[UR60][R12.64], R6 ;  /* 0x000000060c007986 */ /* 0x000fe8000c10153c */
[----:B------:R-:W-:Y:S04]  /*17bb0*/  STG.E.U16 desc[UR60][R14.64], R26 ;  /* 0x0000001a0e007986 */ /* 0x000fe8000c10153c */
[----:B------:R-:W-:Y:S01]  /*17bc0*/  STG.E.U16 desc[UR60][R20.64], R0 ;  /* 0x0000000014007986 */ /* 0x000fe2000c10153c */
[----:B------:R-:W-:Y:S05]  /*17bd0*/  EXIT ;  /* 0x000000000000794d */ /* 0x000fea0003800000 */
.L_x_4020:
        /* <DEDUP_REMOVED lines=27> */
.L_x_4057:
[----:B------:R-:W-:Y:S05]  /*17d90*/  @!P1 BRA `(.L_x_4058) ;  /* 0x00000004009c9947 */ /* 0x000fea0003800000 */
[----:B------:R-:W0:Y:S01]  /*17da0*/  LDC R16, c[0x0][0x624] ;  /* 0x00018900ff107b82 */ /* 0x000e220000000800 */
[----:B------:R-:W-:Y:S02]  /*17db0*/  ULDC UR4, c[0x0][0x210] ;  /* 0x0000840000047ab9 */ /* 0x000fe40000000800 */
[----:B------:R-:W-:-:S05]  /*17dc0*/  FMUL.FTZ R24, R24, UR4 ;  /* 0x0000000418187c20 */ /* 0x000fca0008410000 */
[----:B------:R-:W-:Y:S02]  /*17dd0*/  F2FP.F16.F32.PACK_AB R24, RZ, R24 ;  /* 0x00000018ff18723e */ /* 0x000fe400000000ff */
        /* <DEDUP_REMOVED lines=19> */
.L_x_4059:
        /* <DEDUP_REMOVED lines=25> */
.L_x_4060:
        /* <DEDUP_REMOVED lines=25> */
.L_x_4061:
        /* <DEDUP_REMOVED lines=25> */
.L_x_4062:
[----:B------:R-:W-:Y:S02]  /*183c0*/  ULDC.64 UR4, c[0x0][0x5f0] ;  /* 0x00017c0000047ab9 */ /* 0x000fe40000000a00 */
[----:B-1----:R-:W-:-:S04]  /*183d0*/  IADD3 R2, P0, R17, UR4, RZ ;  /* 0x0000000411027c10 */ /* 0x002fc8000ff1e0ff */
[----:B------:R-:W-:-:S05]  /*183e0*/  IADD3.X R3, RZ, UR5, RZ, P0, !PT ;  /* 0x00000005ff037c10 */ /* 0x000fca00087fe4ff */
[----:B------:R-:W-:Y:S01]  /*183f0*/  STG.E.U16 desc[UR60][R2.64], R27 ;  /* 0x0000001b02007986 */ /* 0x000fe2000c10153c */
[----:B------:R-:W-:Y:S05]  /*18400*/  EXIT ;  /* 0x000000000000794d */ /* 0x000fea0003800000 */
.L_x_4058:
[----:B------:R-:W-:Y:S04]  /*18410*/  STG.E desc[UR60][R8.64], R24 ;  /* 0x0000001808007986 */ /* 0x000fe8000c10193c */
[----:B------:R-:W-:Y:S04]  /*18420*/  STG.E desc[UR60][R8.64+0x4], R25 ;  /* 0x0000041908007986 */ /* 0x000fe8000c10193c */
[----:B------:R-:W-:Y:S04]  /*18430*/  STG.E desc[UR60][R8.64+0x8], R26 ;  /* 0x0000081a08007986 */ /* 0x000fe8000c10193c */
[----:B------:R-:W-:Y:S01]  /*18440*/  STG.E desc[UR60][R8.64+0xc], R27 ;  /* 0x00000c1b08007986 */ /* 0x000fe2000c10193c */
[----:B------:R-:W-:Y:S05]  /*18450*/  EXIT ;  /* 0x000000000000794d */ /* 0x000fea0003800000 */
.L_x_4056:
        /* <DEDUP_REMOVED lines=8> */
[----:B--2---:R-:W-:-:S02]  /*184e0*/  HADD2.F32 R3, -RZ, R0.H0_H0 ;  /* 0x20000000ff037230 */ /* 0x004fc40000004100 */
[----:B---3--:R-:W-:-:S03]  /*184f0*/  HADD2.F32 R2, -RZ, R2.H0_H0 ;  /* 0x20000002ff027230 */ /* 0x008fc60000004100 */
[----:B------:R-:W-:Y:S01]  /*18500*/  FADD.FTZ R24, R24, R3 ;  /* 0x0000000318187221 */ /* 0x000fe20000010000 */
[----:B----4-:R-:W-:Y:S02]  /*18510*/  HADD2.F32 R9, -RZ, R8.H0_H0 ;  /* 0x20000008ff097230 */ /* 0x010fe40000004100 */
[----:B------:R-:W-:Y:S01]  /*18520*/  FADD.FTZ R25, R25, R2 ;  /* 0x0000000219197221 */ /* 0x000fe20000010000 */
[----:B-----5:R-:W-:Y:S02]  /*18530*/  HADD2.F32 R14, -RZ, R14.H0_H0 ;  /* 0x2000000eff0e7230 */ /* 0x020fe40000004100 */
[----:B------:R-:W-:-:S03]  /*18540*/  FADD.FTZ R26, R26, R9 ;  /* 0x000000091a1a7221 */ /* 0x000fc60000010000 */
[----:B------:R-:W-:-:S07]  /*18550*/  FADD.FTZ R27, R27, R14 ;  /* 0x0000000e1b1b7221 */ /* 0x000fce0000010000 */
.L_x_4063:
        /* <DEDUP_REMOVED lines=24> */
.L_x_4065:
        /* <DEDUP_REMOVED lines=25> */
.L_x_4066:
        /* <DEDUP_REMOVED lines=25> */
.L_x_4067:
        /* <DEDUP_REMOVED lines=18> */
[----:B------:R-:W-:Y:S01]  /*18b20*/  HFMA2.MMA R13, -RZ, RZ, 0, 0 ;  /* 0x00000000ff0d7435 */ /* 0x000fe200000001ff */
[----:B------:R-:W-:Y:S01]  /*18b30*/  MOV R7, UR5 ;  /* 0x0000000500077c02 */ /* 0x000fe20008000f00 */
[----:B------:R-:W-:Y:S01]  /*18b40*/  IMAD.U32 R11, RZ, RZ, UR7 ;  /* 0x00000007ff0b7e24 */ /* 0x000fe2000f8e00ff */
[----:B------:R-:W-:-:S02]  /*18b50*/  MOV R10, UR6 ;  /* 0x00000006000a7c02 */ /* 0x000fc40008000f00 */
[----:B-1----:R-:W-:-:S07]  /*18b60*/  MOV R12, 0x1 ;  /* 0x00000001000c7802 */ /* 0x002fce0000000f00 */
[----:B------:R-:W-:-:S07]  /*18b70*/  LEPC R20, `(.L_x_4068) ;  /* 0x000000001014794e */ /* 0x000fce0000000000 */
[----:B0-23--:R-:W-:Y:S05]  /*18b80*/  CALL.ABS.NOINC R2 ;  /* 0x0000000002007343 */ /* 0x00dfea0003c00000 */
.L_x_4068:
[----:B------:R-:W-:Y:S02]  /*18b90*/  ULDC.64 UR4, c[0x0][0x5f0] ;  /* 0x00017c0000047ab9 */ /* 0x000fe40000000a00 */
[----:B-1----:R-:W-:-:S05]  /*18ba0*/  IADD3 R2, P0, R17, UR4, RZ ;  /* 0x0000000411027c10 */ /* 0x002fca000ff1e0ff */
[----:B------:R-:W-:-:S05]  /*18bb0*/  IMAD.X R3, RZ, RZ, UR5, P0 ;  /* 0x00000005ff037e24 */ /* 0x000fca00080e06ff */
[----:B------:R-:W-:Y:S01]  /*18bc0*/  STG.E.U16 desc[UR60][R2.64], R27 ;  /* 0x0000001b02007986 */ /* 0x000fe2000c10153c */
[----:B------:R-:W-:Y:S05]  /*18bd0*/  EXIT ;  /* 0x000000000000794d */ /* 0x000fea0003800000 */
.L_x_4064:
[----:B------:R-:W-:Y:S02]  /*18be0*/  F2FP.F16.F32.PACK_AB R24, R25, R24 ;  /* 0x000000181918723e */ /* 0x000fe400000000ff */
        /* <DEDUP_REMOVED lines=8> */
        .weak           $__internal_10_$__cuda_sm20_div_u64
        .type           $__internal_10_$__cuda_sm20_div_u64,@function
        .size           $__internal_10_$__cuda_sm20_div_u64,($__internal_11_$__cuda_sm20_rem_u64 - $__internal_10_$__cuda_sm20_div_u64)
$__internal_10_$__cuda_sm20_div_u64:
[----:B------:R-:W-:Y:S02]  /*18c70*/  MOV R34, R0 ;  /* 0x0000000000227202 */ /* 0x000fe40000000f00 */
        /* <DEDUP_REMOVED lines=15> */
[----:B------:R-:W-:-:S05]  /*18d70*/  IMAD.HI.U32 R20, P1, R15, R33, R20 ;  /* 0x000000210f147227 */ /* 0x000fca0007820014 */
[----:B------:R-:W-:Y:S02]  /*18d80*/  IADD3 R21, P3, R31, R20, RZ ;  /* 0x000000141f157210 */ /* 0x000fe40007f7e0ff */
[----:B------:R-:W-:-:S03]  /*18d90*/  IADD3.X R20, R37, R15, RZ, P0, !PT ;  /* 0x0000000f25147210 */ /* 0x000fc600007fe4ff */
[----:B------:R-:W-:Y:S01]  /*18da0*/  IMAD.WIDE.U32 R14, R21, R0, RZ ;  /* 0x00000000150e7225 */ /* 0x000fe200078e00ff */
[----:B------:R-:W-:-:S03]  /*18db0*/  IADD3.X R31, RZ, RZ, R20, P3, P1 ;  /* 0x000000ffff1f7210 */ /* 0x000fc60001fe2414 */
        /* <DEDUP_REMOVED lines=30> */
[-C--:B------:R-:W-:Y:S02]  /*18fa0*/  IADD3.X R30, ~R3, R34.reuse, RZ, P3, !PT ;  /* 0x00000022031e7210 */ /* 0x080fe40001ffe5ff */
[----:B------:R-:W-:Y:S02]  /*18fb0*/  IADD3.X R20, RZ, R31, RZ, P1, !PT ;  /* 0x0000001fff147210 */ /* 0x000fe40000ffe4ff */
[----:B------:R-:W-:Y:S01]  /*18fc0*/  SEL R15, R15, R33, P0 ;  /* 0x000000210f0f7207 */ /* 0x000fe20000000000 */
[----:B------:R-:W-:Y:S01]  /*18fd0*/  IMAD.MOV.U32 R33, RZ, RZ, 0x0 ;  /* 0x00000000ff217424 */ /* 0x000fe200078e00ff */
[----:B------:R-:W-:Y:S02]  /*18fe0*/  SEL R21, R14, R21, P0 ;  /* 0x000000150e157207 */ /* 0x000fe40000000000 */
[----:B------:R-:W-:-:S02]  /*18ff0*/  SEL R30, R30, R34, P0 ;  /* 0x000000221e1e7207 */ /* 0x000fc40000000000 */
[----:B------:R-:W-:Y:S02]  /*19000*/  SEL R20, R20, R31, P0 ;  /* 0x0000001f14147207 */ /* 0x000fe40000000000 */
[----:B------:R-:W-:Y:S02]  /*19010*/  ISETP.GE.U32.AND P0, PT, R15, R0, PT ;  /* 0x000000000f00720c */ /* 0x000fe40003f06070 */
[----:B------:R-:W-:Y:S02]  /*19020*/  IADD3 R14, P3, R21, 0x1, RZ ;  /* 0x00000001150e7810 */ /* 0x000fe40007f7e0ff */
[----:B------:R-:W-:Y:S02]  /*19030*/  ISETP.NE.U32.AND P1, PT, R0, RZ, PT ;  /* 0x000000ff0000720c */ /* 0x000fe40003f25070 */
[----:B------:R-:W-:Y:S02]  /*19040*/  ISETP.GE.U32.AND.EX P0, PT, R30, R3, PT, P0 ;  /* 0x000000031e00720c */ /* 0x000fe40003f06100 */
[----:B------:R-:W-:-:S02]  /*19050*/  IADD3.X R15, RZ, R20, RZ, P3, !PT ;  /* 0x00000014ff0f7210 */ /* 0x000fc40001ffe4ff */
[----:B------:R-:W-:Y:S02]  /*19060*/  ISETP.NE.AND.EX P1, PT, R3, RZ, PT, P1 ;  /* 0x000000ff0300720c */ /* 0x000fe40003f25310 */
[----:B------:R-:W-:Y:S02]  /*19070*/  SEL R14, R14, R21, P0 ;  /* 0x000000150e0e7207 */ /* 0x000fe40000000000 */
[----:B------:R-:W-:Y:S02]  /*19080*/  SEL R15, R15, R20, P0 ;  /* 0x000000140f0f7207 */ /* 0x000fe40000000000 */
[----:B------:R-:W-:Y:S02]  /*19090*/  SEL R14, R14, 0xffffffff, P1 ;  /* 0xffffffff0e0e7807 */ /* 0x000fe40000800000 */
[----:B------:R-:W-:Y:S01]  /*190a0*/  SEL R15, R15, 0xffffffff, P1 ;  /* 0xffffffff0f0f7807 */ /* 0x000fe20000800000 */
[----:B------:R-:W-:Y:S06]  /*190b0*/  RET.REL.NODEC R32 `(_ZN2at6native13reduce_kernelILi128ELi4ENS0_8ReduceOpIN3c104HalfENS0_7MeanOpsIS4_ffS4_EEjS4_Li4ELi8EEEEEvT1_) ;  /* 0xfffffe6c20d07950 */ /* 0x000fec0003c3ffff */
        .weak           $__internal_11_$__cuda_sm20_rem_u64
        .type           $__internal_11_$__cuda_sm20_rem_u64,@function
        .size           $__internal_11_$__cuda_sm20_rem_u64,(.L_x_8194 - $__internal_11_$__cuda_sm20_rem_u64)
$__internal_11_$__cuda_sm20_rem_u64:
        /* <DEDUP_REMOVED lines=31> */
[----:B------:R-:W-:Y:S01]  /*192b0*/  IMAD.X R32, R9, 0x1, R32, P0 ;  /* 0x0000000109207824 */ /* 0x000fe200000e0620 */
[----:B------:R-:W-:Y:S01]  /*192c0*/  HFMA2.MMA R9, -RZ, RZ, 0, 0 ;  /* 0x00000000ff097435 */ /* 0x000fe200000001ff */
[----:B------:R-:W-:-:S03]  /*192d0*/  IMAD.HI.U32 R8, R15, R20, RZ ;  /* 0x000000140f087227 */ /* 0x000fc600078e00ff */
[----:B------:R-:W-:-:S05]  /*192e0*/  IADD3.X R32, RZ, RZ, R32, P2, P1 ;  /* 0x000000ffff207210 */ /* 0x000fca00017e2420 */
[----:B------:R-:W-:-:S04]  /*192f0*/  IMAD.HI.U32 R14, R32, R31, RZ ;  /* 0x0000001f200e7227 */ /* 0x000fc800078e00ff */
[----:B------:R-:W-:-:S04]  /*19300*/  IMAD.WIDE.U32 R8, R15, R31, R8 ;  /* 0x0000001f0f087225 */ /* 0x000fc800078e0008 */
[C---:B------:R-:W-:Y:S02]  /*19310*/  IMAD R15, R32.reuse, R31, RZ ;  /* 0x0000001f200f7224 */ /* 0x040fe400078e02ff */
[----:B------:R-:W-:-:S05]  /*19320*/  IMAD.HI.U32 R8, P0, R32, R20, R8 ;  /* 0x0000001420087227 */ /* 0x000fca0007800008 */
[----:B------:R-:W-:Y:S02]  /*19330*/  IADD3 R32, P1, R15, R8, RZ ;  /* 0x000000080f207210 */ /* 0x000fe40007f3e0ff */
[----:B------:R-:W-:-:S03]  /*19340*/  IADD3.X R14, R14, RZ, RZ, P0, !PT ;  /* 0x000000ff0e0e7210 */ /* 0x000fc600007fe4ff */
[----:B------:R-:W-:Y:S01]  /*19350*/  IMAD.WIDE.U32 R8, R32, R21, RZ ;  /* 0x0000001520087225 */ /* 0x000fe200078e00ff */
[----:B------:R-:W-:-:S03]  /*19360*/  IADD3.X R14, RZ, R14, RZ, P1, !PT ;  /* 0x0000000eff0e7210 */ /* 0x000fc60000ffe4ff */
[----:B------:R-:W-:Y:S01]  /*19370*/  IMAD R32, R32, R29, R9 ;  /* 0x0000001d20207224 */ /* 0x000fe200078e0209 */
[----:B------:R-:W-:-:S03]  /*19380*/  IADD3 R8, P1, -R8, R20, RZ ;  /* 0x0000001408087210 */ /* 0x000fc60007f3e1ff */
[-C--:B------:R-:W-:Y:S01]  /*19390*/  IMAD R14, R14, R21.reuse, R32 ;  /* 0x000000150e0e7224 */ /* 0x080fe200078e0220 */
[----:B------:R-:W-:-:S03]  /*193a0*/  ISETP.GE.U32.AND P0, PT, R8, R21, PT ;  /* 0x000000150800720c */ /* 0x000fc60003f06070 */
[----:B------:R-:W-:Y:S01]  /*193b0*/  IMAD.X R32, R31, 0x1, ~R14, P1 ;  /* 0x000000011f207824 */ /* 0x000fe200008e0e0e */
[----:B------:R-:W-:Y:S02]  /*193c0*/  IADD3 R14, P1, -R21, R8, RZ ;  /* 0x00000008150e7210 */ /* 0x000fe40007f3e1ff */
[----:B------:R-:W-:Y:S02]  /*193d0*/  MOV R31, 0x0 ;  /* 0x00000000001f7802 */ /* 0x000fe40000000f00 */
[----:B------:R-:W-:Y:S02]  /*193e0*/  ISETP.GE.U32.AND.EX P0, PT, R32, R29, PT, P0 ;  /* 0x0000001d2000720c */ /* 0x000fe40003f06100 */
[----:B------:R-:W-:Y:S02]  /*193f0*/  IADD3.X R20, ~R29, R32, RZ, P1, !PT ;  /* 0x000000201d147210 */ /* 0x000fe40000ffe5ff */
[----:B------:R-:W-:Y:S02]  /*19400*/  SEL R14, R14, R8, P0 ;  /* 0x000000080e0e7207 */ /* 0x000fe40000000000 */
[----:B------:R-:W-:-:S02]  /*19410*/  SEL R20, R20, R32, P0 ;  /* 0x0000002014147207 */ /* 0x000fc40000000000 */
[----:B------:R-:W-:Y:S02]  /*19420*/  ISETP.GE.U32.AND P0, PT, R14, R21, PT ;  /* 0x000000150e00720c */ /* 0x000fe40003f06070 */
[C---:B------:R-:W-:Y:S02]  /*19430*/  IADD3 R8, P2, -R21.reuse, R14, RZ ;  /* 0x0000000e15087210 */ /* 0x040fe40007f5e1ff */
[----:B------:R-:W-:Y:S02]  /*19440*/  ISETP.NE.U32.AND P1, PT, R21, RZ, PT ;  /* 0x000000ff1500720c */ /* 0x000fe40003f25070 */
[----:B------:R-:W-:Y:S02]  /*19450*/  ISETP.GE.U32.AND.EX P0, PT, R20, R29, PT, P0 ;  /* 0x0000001d1400720c */ /* 0x000fe40003f06100 */
[C---:B------:R-:W-:Y:S02]  /*19460*/  IADD3.X R9, ~R29.reuse, R20, RZ, P2, !PT ;  /* 0x000000141d097210 */ /* 0x040fe400017fe5ff */
[----:B------:R-:W-:-:S02]  /*19470*/  ISETP.NE.AND.EX P1, PT, R29, RZ, PT, P1 ;  /* 0x000000ff1d00720c */ /* 0x000fc40003f25310 */
[----:B------:R-:W-:Y:S02]  /*19480*/  SEL R8, R8, R14, P0 ;  /* 0x0000000e08087207 */ /* 0x000fe40000000000 */
[----:B------:R-:W-:Y:S02]  /*19490*/  SEL R9, R9, R20, P0 ;  /* 0x0000001409097207 */ /* 0x000fe40000000000 */
[----:B------:R-:W-:Y:S02]  /*194a0*/  SEL R8, R8, 0xffffffff, P1 ;  /* 0xffffffff08087807 */ /* 0x000fe40000800000 */
[----:B------:R-:W-:Y:S01]  /*194b0*/  SEL R9, R9, 0xffffffff, P1 ;  /* 0xffffffff09097807 */ /* 0x000fe20000800000 */
[----:B------:R-:W-:Y:S06]  /*194c0*/  RET.REL.NODEC R30 `(_ZN2at6native13reduce_kernelILi128ELi4ENS0_8ReduceOpIN3c104HalfENS0_7MeanOpsIS4_ffS4_EEjS4_Li4ELi8EEEEEvT1_) ;  /* 0xfffffe681ecc7950 */ /* 0x000fec0003c3ffff */
.L_x_4069:
        /* <DEDUP_REMOVED lines=11> */
.L_x_8194:


//--------------------- .text._ZN2at6native13reduce_kernelILi512ELi1ENS0_8ReduceOpIN3c108BFloat16ENS0_10WelfordOpsIS4_fiN4cuda3std3__44pairIS4_S4_EEEEjS4_Li2ELi2EEEEEvT1_ --------------------------
	.section	.text._ZN2at6native13reduce_kernelILi512ELi1ENS0_8ReduceOpIN3c108BFloat16ENS0_10WelfordOpsIS4_fiN4cuda3std3__44pairIS4_S4_EEEEjS4_Li2ELi2EEEEEvT1_,"ax",@progbits
	.align	128
        .global         _ZN2at6native13reduce_kernelILi512ELi1ENS0_8ReduceOpIN3c108BFloat16ENS0_10WelfordOpsIS4_fiN4cuda3std3__44pairIS4_S4_EEEEjS4_Li2ELi2EEEEEvT1_
        .type           _ZN2at6native13reduce_kernelILi512ELi1ENS0_8ReduceOpIN3c108BFloat16ENS0_10WelfordOpsIS4_fiN4cuda3std3__44pairIS4_S4_EEEEjS4_Li2ELi2EEEEEvT1_,@function
        .size           _ZN2at6native13reduce_kernelILi512ELi1ENS0_8ReduceOpIN3c108BFloat16ENS0_10WelfordOpsIS4_fiN4cuda3std3__44pairIS4_S4_EEEEjS4_Li2ELi2EEEEEvT1_,(.L_x_8196 - _ZN2at6native13reduce_kernelILi512ELi1ENS0_8ReduceOpIN3c108BFloat16ENS0_10WelfordOpsIS4_fiN4cuda3std3__44pairIS4_S4_EEEEjS4_Li2ELi2EEEEEvT1_)
        .other          _ZN2at6native13reduce_kernelILi512ELi1ENS0_8ReduceOpIN3c108BFloat16ENS0_10WelfordOpsIS4_fiN4cuda3std3__44pairIS4_S4_EEEEjS4_Li2ELi2EEEEEvT1_,@"STO_CUDA_ENTRY STV_DEFAULT"
_ZN2at6native13reduce_kernelILi512ELi1ENS0_8ReduceOpIN3c108BFloat16ENS0_10WelfordOpsIS4_fiN4cuda3std3__44pairIS4_S4_EEEEjS4_Li2ELi2EEEEEvT1_:
.text._ZN2at6native13reduce_kernelILi512ELi1ENS0_8ReduceOpIN3c108BFloat16ENS0_10WelfordOpsIS4_fiN4cuda3std3__44pairIS4_S4_EEEEjS4_Li2ELi2EEEEEvT1_:
[----:B------:R-:W0:Y:S01]  /*0000*/  LDC R1, c[0x0][0x28] ;  /* 0x00000a00ff017b82 */ /* 0x000e220000000800 */
[----:B------:R-:W1:Y:S07]  /*0010*/  S2R R20, SR_TID.X ;  /* 0x0000000000147919 */ /* 0x000e6e0000002100 */
[----:B------:R-:W2:Y:S01]  /*0020*/  LDC R4, c[0x0][0x3fc] ;  /* 0x0000ff00ff047b82 */ /* 0x000ea20000000800 */
[----:B------:R-:W-:Y:S01]  /*0030*/  ULDC.64 UR28, c[0x0][0x248] ;  /* 0x00009200001c7ab9 */ /* 0x000fe20000000a00 */
[----:B------:R-:W-:Y:S01]  /*0040*/  ULDC.64 UR26, c[0x0][0x240] ;  /* 0x00009000001a7ab9 */ /* 0x000fe20000000a00 */
[----:B------:R-:W3:Y:S01]  /*0050*/  S2R R13, SR_TID.Y ;  /* 0x00000000000d7919 */ /* 0x000ee20000002200 */
[----:B------:R-:W-:Y:S01]  /*0060*/  ULDC UR5, c[0x0][0x250] ;  /* 0x0000940000057ab9 */ /* 0x000fe20000000800 */
[----:B------:R-:W-:Y:S01]  /*0070*/  IMAD.MOV.U32 R10, RZ, RZ, RZ ;  /* 0x000000ffff0a7224 */ /* 0x000fe200078e00ff */
[----:B------:R-:W4:Y:S02]  /*0080*/  S2R R0, SR_CTAID.Y ;  /* 0x0000000000007919 */ /* 0x000f240000002600 */
[----:B------:R-:W5:Y:S08]  /*0090*/  S2UR UR4, SR_CTAID.X ;  /* 0x00000000000479c3 */ /* 0x000f700000002500 */
[----:B------:R-:W5:Y:S01]  /*00a0*/  LDC R3, c[0x0][0x238] ;  /* 0x00008e00ff037b82 */ /* 0x000f620000000800 */
[----:B--2---:R-:W-:Y:S01]  /*00b0*/  ISETP.NE.AND P0, PT, R4, RZ, PT ;  /* 0x000000ff0400720c */ /* 0x004fe20003f05270 */
[----:B-1----:R-:W-:-:S02]  /*00c0*/  IMAD R12, R20, UR29, RZ ;  /* 0x0000001d140c7c24 */ /* 0x002fc4000f8e02ff */
[----:B------:R-:W-:Y:S02]  /*00d0*/  IMAD R6, R20, UR26, RZ ;  /* 0x0000001a14067c24 */ /* 0x000fe4000f8e02ff */
[C---:B---3--:R-:W-:Y:S02]  /*00e0*/  IMAD R2, R13.reuse, UR5, R12 ;  /* 0x000000050d027c24 */ /* 0x048fe4000f8e020c */
[----:B------:R-:W-:Y:S01]  /*00f0*/  IMAD R5, R13, UR27, R6 ;  /* 0x0000001b0d057c24 */ /* 0x000fe2000f8e0206 */
[----:B------:R-:W-:Y:S01]  /*0100*/  HFMA2.MMA R6, -RZ, RZ, 0, 0 ;  /* 0x00000000ff067435 */ /* 0x000fe200000001ff */
[----:B-----5:R-:W-:Y:S02]  /*0110*/  IMAD R3, R3, UR4, R2 ;  /* 0x0000000403037c24 */ /* 0x020fe4000f8e0202 */
[----:B----4-:R-:W-:Y:S02]  /*0120*/  IMAD R5, R0, UR28, R5 ;  /* 0x0000001c00057c24 */ /* 0x010fe4000f8e0205 */
        /* <DEDUP_REMOVED lines=274> */
.L_x_4070:
[----:B------:R-:W-:Y:S01]  /*1250*/  ULDC UR4, c[0x0][0x22c] ;  /* 0x00008b0000047ab9 */ /* 0x000fe20000000800 */
[----:B------:R-:W-:Y:S01]  /*1260*/  ULDC.64 UR36, c[0x0][0x208] ;  /* 0x0000820000247ab9 */ /* 0x000fe20000000a00 */
[----:B------:R-:W-:Y:S01]  /*1270*/  MOV R4, UR4 ;  /* 0x0000000400047c02 */ /* 0x000fe20008000f00 */
[----:B------:R-:W-:Y:S01]  /*1280*/  ULDC UR4, c[0x0][0x230] ;  /* 0x00008c0000047ab9 */ /* 0x000fe20000000800 */
[----:B------:R-:W-:Y:S01]  /*1290*/  BSSY B0, `(.L_x_4071) ;  /* 0x0000603000007945 */ /* 0x000fe20003800000 */
[----:B------:R-:W-:Y:S01]  /*12a0*/  IMAD.MOV.U32 R11, RZ, RZ, RZ ;  /* 0x000000ffff0b7224 */ /* 0x000fe200078e00ff */
[----:B------:R-:W-:Y:S02]  /*12b0*/  ISETP.GE.U32.AND P0, PT, R5, R4, PT ;  /* 0x000000040500720c */ /* 0x000fe40003f06070 */
[----:B------:R-:W-:Y:S02]  /*12c0*/  CS2R R8, SRZ ;  /* 0x0000000000087805 */ /* 0x000fe4000001ff00 */
        /* <DEDUP_REMOVED lines=15> */
[----:B------:R-:W-:-:S07]  /*13c0*/  ISETP.NE.AND P0, PT, R17, RZ, PT ;  /* 0x000000ff1100720c */ /* 0x000fce0003f05270 */
[----:B------:R-:W2:Y:S08]  /*13d0*/  LDC R14, c[0x0][0x220] ;  /* 0x00008800ff0e7b82 */ /* 0x000eb00000000800 */
[----:B------:R-:W3:Y:S01]  /*13e0*/  LDC R16, c[0x0][0x224] ;  /* 0x00008900ff107b82 */ /* 0x000ee20000000800 */
[----:B0-----:R-:W-:Y:S01]  /*13f0*/  MOV R8, R3 ;  /* 0x0000000300087202 */ /* 0x001fe20000000f00 */
[----:B-1----:R-:W-:Y:S01]  /*1400*/  IMAD.MOV.U32 R9, RZ, RZ, R15 ;  /* 0x000000ffff097224 */ /* 0x002fe200078e000f */
[----:B--2---:R-:W-:Y:S01]  /*1410*/  MOV R10, R14 ;  /* 0x0000000e000a7202 */ /* 0x004fe20000000f00 */
[----:B---3--:R-:W-:Y:S01]  /*1420*/  IMAD.MOV.U32 R11, RZ, RZ, R16 ;  /* 0x000000ffff0b7224 */ /* 0x008fe200078e0010 */
[----:B------:R-:W-:Y:S06]  /*1430*/  @!P0 BRA `(.L_x_4075) ;  /* 0x0000000000a08947 */ /* 0x000fec0003800000 */
        /* <DEDUP_REMOVED lines=14> */
.L_x_4079:
[----:B------:R-:W-:Y:S05]  /*1520*/  BSYNC B3 ;  /* 0x0000000000037941 */ /* 0x000fea0003800000 */
.L_x_4078:
[----:B------:R-:W-:-:S04]  /*1530*/  PRMT R2, R2, 0x9910, RZ ;  /* 0x0000991002027816 */ /* 0x000fc800000000ff */
[----:B------:R-:W-:-:S13]  /*1540*/  ISETP.NE.AND P0, PT, R2, RZ, PT ;  /* 0x000000ff0200720c */ /* 0x000fda0003f05270 */
[----:B------:R-:W-:Y:S05]  /*1550*/  @!P0 BRA `(.L_x_4077) ;  /* 0x0000000000408947 */ /* 0x000fea0003800000 */
[----:B------:R-:W-:Y:S01]  /*1560*/  IADD3 R2, P0, R20, -R17, RZ ;  /* 0x8000001114027210 */ /* 0x000fe20007f1e0ff */
[----:B------:R-:W-:Y:S01]  /*1570*/  ULDC UR4, c[0x0][0x220] ;  /* 0x0000880000047ab9 */ /* 0x000fe20000000800 */
[----:B------:R-:W-:-:S03]  /*1580*/  ULDC.64 UR6, c[0x0][0x218] ;  /* 0x0000860000067ab9 */ /* 0x000fc60000000a00 */
[----:B------:R-:W-:Y:S01]  /*1590*/  IMAD.X R8, RZ, RZ, -0x1, P0 ;  /* 0xffffffffff087424 */ /* 0x000fe200000e06ff */
[----:B------:R-:W-:-:S04]  /*15a0*/  LEA R18, P0, R2, R6, 0x1 ;  /* 0x0000000602127211 */ /* 0x000fc800078008ff */
[----:B------:R-:W-:-:S05]  /*15b0*/  LEA.HI.X R19, R2, R7, R8, 0x1, P0 ;  /* 0x0000000702137211 */ /* 0x000fca00000f0c08 */
[----:B------:R-:W2:Y:S01]  /*15c0*/  LDG.E.U16 R18, desc[UR36][R18.64] ;  /* 0x0000002412127981 */ /* 0x000ea2000c1e1500 */
[----:B------:R-:W-:-:S06]  /*15d0*/  UIADD3 UR4, UR4, 0x1, URZ ;  /* 0x0000000104047890 */ /* 0x000fcc000fffe03f */
[----:B------:R-:W-:Y:S01]  /*15e0*/  I2FP.F32.S32 R11, UR4 ;  /* 0x00000004000b7c45 */ /* 0x000fe20008201400 */
[----:B------:R-:W-:-:S03]  /*15f0*/  IMAD.U32 R10, RZ, RZ, UR4 ;  /* 0x00000004ff0a7e24 */ /* 0x000fc6000f8e00ff */
[----:B------:R-:W0:Y:S01]  /*1600*/  MUFU.RCP R21, R11 ;  /* 0x0000000b00157308 */ /* 0x000e220000001000 */
[----:B--2---:R-:W-:-:S05]  /*1610*/  SHF.L.U32 R9, R18, 0x10, RZ ;  /* 0x0000001012097819 */ /* 0x004fca00000006ff */
[----:B------:R-:W-:-:S04]  /*1620*/  FADD.FTZ R2, R9, -UR6 ;  /* 0x8000000609027e21 */ /* 0x000fc80008010000 */
[----:B0-----:R-:W-:-:S04]  /*1630*/  FFMA.FTZ R8, R2, R21, UR6 ;  /* 0x0000000602087e23 */ /* 0x001fc80008010015 */
[----:B------:R-:W-:-:S04]  /*1640*/  FADD.FTZ R9, R9, -R8 ;  /* 0x8000000809097221 */ /* 0x000fc80000010000 */
[----:B------:R-:W-:-:S07]  /*1650*/  FFMA.FTZ R9, R2, R9, UR7 ;  /* 0x0000000702097e23 */ /* 0x000fce0008010009 */
.L_x_4077:
[----:B------:R-:W-:Y:S05]  /*1660*/  BSYNC B2 ;  /* 0x0000000000027941 */ /* 0x000fea0003800000 */
.L_x_4076:
[C---:B------:R-:W-:Y:S02]  /*1670*/  IADD3 R18, P0, -R17.reuse, 0x2, RZ ;  /* 0x0000000211127810 */ /* 0x040fe40007f1e1ff */
[----:B------:R-:W-:Y:S02]  /*1680*/  IADD3 R2, R17, -0x2, R4 ;  /* 0xfffffffe11027810 */ /* 0x000fe40007ffe004 */
[----:B------:R-:W-:Y:S02]  /*1690*/  LEA R6, P1, R18, R6, 0x1 ;  /* 0x0000000612067211 */ /* 0x000fe400078208ff */
[----:B------:R-:W-:-:S04]  /*16a0*/  IADD3.X R19, RZ, -0x1, RZ, P0, !PT ;  /* 0xffffffffff137810 */ /* 0x000fc800007fe4ff */
[----:B------:R-:W-:-:S07]  /*16b0*/  LEA.HI.X R7, R18, R7, R19, 0x1, P1 ;  /* 0x0000000712077211 */ /* 0x000fce00008f0c13 */
.L_x_4075:
[----:B------:R-:W-:Y:S05]  /*16c0*/  BSYNC B1 ;  /* 0x0000000000017941 */ /* 0x000fea0003800000 */
.L_x_4074:
[----:B------:R-:W-:Y:S01]  /*16d0*/  LEA R17, R5, 0x1, 0x1 ;  /* 0x0000000105117811 */ /* 0x000fe200078e08ff */
[----:B------:R-:W-:Y:S01]  /*16e0*/  BSSY B1, `(.L_x_4080) ;  /* 0x0000020000017945 */ /* 0x000fe20003800000 */
[----:B------:R-:W-:Y:S02]  /*16f0*/  IMAD.MOV.U32 R4, RZ, RZ, R15 ;  /* 0x000000ffff047224 */ /* 0x000fe400078e000f */
[----:B------:R-:W-:-:S13]  /*1700*/  ISETP.GE.U32.AND P0, PT, R17, R2, PT ;  /* 0x000000021100720c */ /* 0x000fda0003f06070 */
[----:B------:R-:W-:Y:S05]  /*1710*/  @P0 BRA `(.L_x_4081) ;  /* 0x0000000000700947 */ /* 0x000fea0003800000 */
[----:B------:R-:W-:Y:S01]  /*1720*/  BSSY B2, `(.L_x_4082) ;  /* 0x0000019000027945 */ /* 0x000fe20003800000 */
.L_x_4083:
[----:B------:R-:W-:Y:S01]  /*1730*/  IMAD.WIDE.U32 R16, R5, 0x4, R6 ;  /* 0x0000000405107825 */ /* 0x000fe200078e0006 */
[----:B------:R-:W-:Y:S01]  /*1740*/  IADD3 R10, R10, 0x1, RZ ;  /* 0x000000010a0a7810 */ /* 0x000fe20007ffe0ff */
[----:B------:R-:W-:-:S04]  /*1750*/  ULDC UR4, c[0x0][0x234] ;  /* 0x00008d0000047ab9 */ /* 0x000fc80000000800 */
[----:B------:R-:W2:Y:S01]  /*1760*/  LDG.E R16, desc[UR36][R16.64] ;  /* 0x0000002410107981 */ /* 0x000ea2000c1e1900 */
[----:B------:R-:W-:Y:S01]  /*1770*/  VIADD R14, R14, 0x1 ;  /* 0x000000010e0e7836 */ /* 0x000fe20000000000 */
[----:B------:R-:W-:Y:S02]  /*1780*/  I2FP.F32.S32 R15, R10 ;  /* 0x0000000a000f7245 */ /* 0x000fe40000201400 */
[----:B------:R-:W-:Y:S02]  /*1790*/  IADD3 R5, R5, UR4, RZ ;  /* 0x0000000405057c10 */ /* 0x000fe4000fffe0ff */
[----:B------:R-:W-:Y:S01]  /*17a0*/  I2FP.F32.S32 R18, R14 ;  /* 0x0000000e00127245 */ /* 0x000fe20000201400 */
[----:B------:R-:W0:Y:S01]  /*17b0*/  MUFU.RCP R23, R15 ;  /* 0x0000000f00177308 */ /* 0x000e220000001000 */
[----:B------:R-:W-:-:S04]  /*17c0*/  LEA R21, R5, 0x1, 0x1 ;  /* 0x0000000105157811 */ /* 0x000fc800078e08ff */
[----:B------:R-:W-:-:S03]  /*17d0*/  ISETP.GE.U32.AND P0, PT, R21, R2, PT ;  /* 0x000000021500720c */ /* 0x000fc60003f06070 */
[----:B------:R-:W1:Y:S01]  /*17e0*/  MUFU.RCP R24, R18 ;  /* 0x0000001200187308 */ /* 0x000e620000001000 */
[C---:B--2---:R-:W-:Y:S02]  /*17f0*/  PRMT R11, R16.reuse, 0x7632, R11 ;  /* 0x00007632100b7816 */ /* 0x044fe4000000000b */
[----:B------:R-:W-:-:S03]  /*1800*/  SHF.L.U32 R19, R16, 0x10, RZ ;  /* 0x0000001010137819 */ /* 0x000fc600000006ff */
[----:B------:R-:W-:Y:S02]  /*1810*/  IMAD.U32 R22, R11, 0x10000, RZ ;  /* 0x000100000b167824 */ /* 0x000fe400078e00ff */
[--C-:B------:R-:W-:Y:S02]  /*1820*/  FADD.FTZ R11, R19, -R8.reuse ;  /* 0x80000008130b7221 */ /* 0x100fe40000010000 */
[--C-:B------:R-:W-:Y:S02]  /*1830*/  FADD.FTZ R17, R22, -R3.reuse ;  /* 0x8000000316117221 */ /* 0x100fe40000010000 */
[----:B0-----:R-:W-:Y:S02]  /*1840*/  FFMA.FTZ R8, R11, R23, R8 ;  /* 0x000000170b087223 */ /* 0x001fe40000010008 */
[----:B-1----:R-:W-:Y:S02]  /*1850*/  FFMA.FTZ R3, R17, R24, R3 ;  /* 0x0000001811037223 */ /* 0x002fe40000010003 */
[----:B------:R-:W-:-:S02]  /*1860*/  FADD.FTZ R16, R19, -R8 ;  /* 0x8000000813107221 */ /* 0x000fc40000010000 */
[----:B------:R-:W-:Y:S02]  /*1870*/  FADD.FTZ R22, R22, -R3 ;  /* 0x8000000316167221 */ /* 0x000fe40000010000 */
[----:B------:R-:W-:Y:S02]  /*1880*/  FFMA.FTZ R9, R11, R16, R9 ;  /* 0x000000100b097223 */ /* 0x000fe40000010009 */
[----:B------:R-:W-:Y:S01]  /*1890*/  FFMA.FTZ R4, R17, R22, R4 ;  /* 0x0000001611047223 */ /* 0x000fe20000010004 */
[----:B------:R-:W-:Y:S06]  /*18a0*/  @!P0 BRA `(.L_x_4083) ;  /* 0xfffffffc00a08947 */ /* 0x000fec000383ffff */
[----:B------:R-:W-:Y:S05]  /*18b0*/  BSYNC B2 ;  /* 0x0000000000027941 */ /* 0x000fea0003800000 */
.L_x_4082:
[----:B------:R-:W-:Y:S01]  /*18c0*/  IMAD.MOV.U32 R16, RZ, RZ, R18 ;  /* 0x000000ffff107224 */ /* 0x000fe200078e0012 */
[----:B------:R-:W-:-:S07]  /*18d0*/  MOV R11, R15 ;  /* 0x0000000f000b7202 */ /* 0x000fce0000000f00 */
.L_x_4081:
[----:B------:R-:W-:Y:S05]  /*18e0*/  BSYNC B1 ;  /* 0x0000000000017941 */ /* 0x000fea0003800000 */
.L_x_4080:
        /* <DEDUP_REMOVED lines=10> */
.L_x_4085:
[----:B------:R-:W-:Y:S05]  /*1990*/  BSYNC B1 ;  /* 0x0000000000017941 */ /* 0x000fea0003800000 */
.L_x_4084:
        /* <DEDUP_REMOVED lines=9> */
[----:B------:R-:W2:Y:S01]  /*1a30*/  LDG.E.U16 R6, desc[UR36][R6.64] ;  /* 0x0000002406067981 */ /* 0x000ea2000c1e1500 */
[----:B------:R-:W-:-:S05]  /*1a40*/  VIADD R10, R10, 0x1 ;  /* 0x000000010a0a7836 */ /* 0x000fca0000000000 */
[----:B------:R-:W-:-:S04]  /*1a50*/  I2FP.F32.S32 R11, R10 ;  /* 0x0000000a000b7245 */ /* 0x000fc80000201400 */
[----:B------:R-:W0:Y:S01]  /*1a60*/  MUFU.RCP R0, R11 ;  /* 0x0000000b00007308 */ /* 0x000e220000001000 */
[----:B--2---:R-:W-:-:S05]  /*1a70*/  SHF.L.U32 R5, R6, 0x10, RZ ;  /* 0x0000001006057819 */ /* 0x004fca00000006ff */
[----:B------:R-:W-:-:S04]  /*1a80*/  FADD.FTZ R15, -R8, R5 ;  /* 0x00000005080f7221 */ /* 0x000fc80000010100 */
[----:B0-----:R-:W-:-:S04]  /*1a90*/  FFMA.FTZ R8, R15, R0, R8 ;  /* 0x000000000f087223 */ /* 0x001fc80000010008 */
[----:B------:R-:W-:-:S04]  /*1aa0*/  FADD.FTZ R0, R5, -R8 ;  /* 0x8000000805007221 */ /* 0x000fc80000010000 */
[----:B------:R-:W-:-:S07]  /*1ab0*/  FFMA.FTZ R9, R15, R0, R9 ;  /* 0x000000000f097223 */ /* 0x000fce0000010009 */
.L_x_4087:
[----:B------:R-:W-:Y:S05]  /*1ac0*/  BSYNC B1 ;  /* 0x0000000000017941 */ /* 0x000fea0003800000 */
.L_x_4086:
[----:B------:R-:W-:-:S13]  /*1ad0*/  FSETP.NEU.FTZ.AND P0, PT, R11, RZ, PT ;  /* 0x000000ff0b00720b */ /* 0x000fda0003f1d000 */
[----:B------:R-:W-:Y:S05]  /*1ae0*/  @!P0 BRA `(.L_x_4088) ;  /* 0x0000000000388947 */ /* 0x000fea0003800000 */
[----:B------:R-:W-:-:S13]  /*1af0*/  FSETP.NEU.FTZ.AND P0, PT, R16, RZ, PT ;  /* 0x000000ff1000720b */ /* 0x000fda0003f1d000 */
[----:B------:R-:W-:Y:S05]  /*1b00*/  @!P0 BRA `(.L_x_4072) ;  /* 0x0000005400ec8947 */ /* 0x000fea0003800000 */
[----:B------:R-:W-:Y:S01]  /*1b10*/  FADD.FTZ R0, R11, R16 ;  /* 0x000000100b007221 */ /* 0x000fe20000010000 */
[----:B------:R-:W-:Y:S01]  /*1b20*/  FADD.FTZ R3, -R8, R3 ;  /* 0x0000000308037221 */ /* 0x000fe20000010100 */
[----:B------:R-:W-:Y:S01]  /*1b30*/  FADD.FTZ R5, R9, R4 ;  /* 0x0000000409057221 */ /* 0x000fe20000010000 */
[----:B------:R-:W-:Y:S01]  /*1b40*/  IMAD.MOV.U32 R10, RZ, RZ, -0x1 ;  /* 0xffffffffff0a7424 */ /* 0x000fe200078e00ff */
[----:B------:R-:W0:Y:S01]  /*1b50*/  MUFU.RCP R7, R0 ;  /* 0x0000000000077308 */ /* 0x000e220000001000 */
[----:B------:R-:W-:-:S04]  /*1b60*/  FMUL.FTZ R2, R3, R3 ;  /* 0x0000000303027220 */ /* 0x000fc80000410000 */
[----:B------:R-:W-:Y:S01]  /*1b70*/  FMUL.FTZ R9, R11, R2 ;  /* 0x000000020b097220 */ /* 0x000fe20000410000 */
[----:B------:R-:W-:Y:S01]  /*1b80*/  MOV R11, R0 ;  /* 0x00000000000b7202 */ /* 0x000fe20000000f00 */
[----:B0-----:R-:W-:-:S04]  /*1b90*/  FMUL.FTZ R16, R7, R16 ;  /* 0x0000001007107220 */ /* 0x001fc80000410000 */
[----:B------:R-:W-:Y:S01]  /*1ba0*/  FFMA.FTZ R9, R16, R9, R5 ;  /* 0x0000000910097223 */ /* 0x000fe20000010005 */
[----:B------:R-:W-:Y:S01]  /*1bb0*/  FFMA.FTZ R8, R3, R16, R8 ;  /* 0x0000001003087223 */ /* 0x000fe20000010008 */
[----:B------:R-:W-:Y:S06]  /*1bc0*/  BRA `(.L_x_4072) ;  /* 0x0000005400bc7947 */ /* 0x000fec0003800000 */
.L_x_4088:
[----:B------:R-:W-:Y:S01]  /*1bd0*/  IMAD.MOV.U32 R8, RZ, RZ, R3 ;  /* 0x000000ffff087224 */ /* 0x000fe200078e0003 */
[----:B------:R-:W-:Y:S01]  /*1be0*/  MOV R9, R4 ;  /* 0x0000000400097202 */ /* 0x000fe20000000f00 */
[----:B------:R-:W-:Y:S01]  /*1bf0*/  IMAD.MOV.U32 R10, RZ, RZ, R14 ;  /* 0x000000ffff0a7224 */ /* 0x000fe200078e000e */
[----:B------:R-:W-:Y:S01]  /*1c00*/  MOV R11, R16 ;  /* 0x00000010000b7202 */ /* 0x000fe20000000f00 */
[----:B------:R-:W-:Y:S06]  /*1c10*/  BRA `(.L_x_4072) ;  /* 0x0000005400a87947 */ /* 0x000fec0003800000 */
.L_x_4073:
[----:B------:R-:W0:Y:S08]  /*1c20*/  LDC R18, c[0x0][0x398] ;  /* 0x0000e600ff127b82 */ /* 0x000e300000000800 */
[----:B------:R-:W1:Y:S01]  /*1c30*/  LDC R16, c[0x0][0x268] ;  /* 0x00009a00ff107b82 */ /* 0x000e620000000800 */
[----:B0-----:R-:W-:-:S04]  /*1c40*/  SHF.R.U32.HI R18, RZ, 0x1, R18 ;  /* 0x00000001ff127819 */ /* 0x001fc80000011612 */
[----:B------:R-:W-:Y:S02]  /*1c50*/  ISETP.NE.AND P0, PT, R18, 0x1, PT ;  /* 0x000000011200780c */ /* 0x000fe40003f05270 */
[----:B-1----:R-:W-:-:S13]  /*1c60*/  ISETP.EQ.AND P1, PT, R16, 0x1, PT ;  /* 0x000000011000780c */ /* 0x002fda0003f22270 */
[----:B------:R-:W-:Y:S05]  /*1c70*/  @!P0 BRA P1, `(.L_x_4089) ;  /* 0x0000005000188947 */ /* 0x000fea0000800000 */
[----:B------:R-:W0:Y:S01]  /*1c80*/  LDC R8, c[0x0][0x218] ;  /* 0x00008600ff087b82 */ /* 0x000e220000000800 */
[----:B------:R-:W-:Y:S01]  /*1c90*/  ISETP.NE.AND P0, PT, R16, 0x1, PT ;  /* 0x000000011000780c */ /* 0x000fe20003f05270 */
[----:B------:R-:W-:Y:S01]  /*1ca0*/  ULDC UR6, c[0x0][0x234] ;  /* 0x00008d0000067ab9 */ /* 0x000fe20000000800 */
[----:B------:R-:W-:Y:S01]  /*1cb0*/  ULDC.64 UR4, c[0x0][0x220] ;  /* 0x0000880000047ab9 */ /* 0x000fe20000000a00 */
[----:B------:R-:W-:Y:S01]  /*1cc0*/  IMAD.U32 R2, RZ, RZ, UR6 ;  /* 0x00000006ff027e24 */ /* 0x000fe2000f8e00ff */
[----:B------:R-:W-:Y:S01]  /*1cd0*/  MOV R10, UR4 ;  /* 0x00000004000a7c02 */ /* 0x000fe20008000f00 */
[----:B------:R-:W-:Y:S02]  /*1ce0*/  IMAD.U32 R11, RZ, RZ, UR5 ;  /* 0x00000005ff0b7e24 */ /* 0x000fe4000f8e00ff */
[----:B------:R-:W1:Y:S01]  /*1cf0*/  LDC R0, c[0x0][0x21c] ;  /* 0x00008700ff007b82 */ /* 0x000e620000000800 */
[----:B------:R-:W-:Y:S01]  /*1d00*/  IMAD.IADD R9, R5, 0x1, R2 ;  /* 0x0000000105097824 */ /* 0x000fe200078e0202 */
[----:B0-----:R-:W-:-:S04]  /*1d10*/  MOV R3, R8 ;  /* 0x0000000800037202 */ /* 0x001fc80000000f00 */
[----:B------:R-:W-:Y:S05]  /*1d20*/  @!P0 BRA `(.L_x_4090) ;  /* 0x00000048007c8947 */ /* 0x000fea0003800000 */
[----:B------:R-:W-:Y:S01]  /*1d30*/  ISETP.GE.U32.AND P0, PT, R9, R4, PT ;  /* 0x000000040900720c */ /* 0x000fe20003f06070 */
[----:B------:R-:W-:Y:S01]  /*1d40*/  BSSY B1, `(.L_x_4091) ;  /* 0x000023b000017945 */ /* 0x000fe20003800000 */
[----:B-1----:R-:W-:-:S11]  /*1d50*/  MOV R9, R0 ;  /* 0x0000000000097202 */ /* 0x002fd60000000f00 */
[----:B------:R-:W-:Y:S05]  /*1d60*/  @P0 BRA `(.L_x_4092) ;  /* 0x0000002000e00947 */ /* 0x000fea0003800000 */
[----:B------:R-:W0:Y:S01]  /*1d70*/  LDC.64 R14, c[0x0][0x268] ;  /* 0x00009a00ff0e7b82 */ /* 0x000e220000000a00 */
[----:B------:R-:W-:Y:S01]  /*1d80*/  BSSY B2, `(.L_x_4093) ;  /* 0x0000235000027945 */ /* 0x000fe20003800000 */
[----:B------:R-:W-:Y:S01]  /*1d90*/  ISETP.NE.AND P0, PT, R16, RZ, PT ;  /* 0x000000ff1000720c */ /* 0x000fe20003f05270 */
[----:B------:R-:W-:-:S12]  /*1da0*/  IMAD.MOV.U32 R9, RZ, RZ, R0 ;  /* 0x000000ffff097224 */ /* 0x000fd800078e0000 */
.L_x_4096:
        /* <DEDUP_REMOVED lines=297> */
.L_x_4094:
[----:B------:R-:W-:Y:S01]  /*3040*/  LOP3.LUT R25, R4, 0xfffffffe, RZ, 0xc0, !PT ;  /* 0xfffffffe04197812 */ /* 0x000fe200078ec0ff */
[----:B------:R-:W-:Y:S02]  /*3050*/  ULDC UR38, c[0x0][0x234] ;  /* 0x00008d0000267ab9 */ /* 0x000fe40000000800 */
[----:B------:R-:W-:Y:S01]  /*3060*/  IMAD.U32 R2, RZ, RZ, UR38 ;  /* 0x00000026ff027e24 */ /* 0x000fe2000f8e00ff */
[----:B------:R-:W-:-:S04]  /*3070*/  IADD3 R24, P1, R25, R6, RZ ;  /* 0x0000000619187210 */ /* 0x000fc80007f3e0ff */
[----:B------:R-:W-:-:S05]  /*3080*/  IADD3.X R25, RZ, R7, RZ, P1, !PT ;  /* 0x00000007ff197210 */ /* 0x000fca0000ffe4ff */
[----:B------:R1:W5:Y:S01]  /*3090*/  LDG.E.U16 R24, desc[UR36][R24.64] ;  /* 0x0000002418187981 */ /* 0x000362000c1e1500 */
        /* <DEDUP_REMOVED lines=226> */
[----:B------:R-:W2:Y:S08]  /*3ec0*/  @P1 LDC R22, c[0x0][0x38c] ;  /* 0x0000e300ff161b82 */ /* 0x000eb00000000800 */
[----:B------:R-:W3:Y:S01]  /*3ed0*/  @P1 LDC R18, c[0x0][0x3f8] ;  /* 0x0000fe00ff121b82 */ /* 0x000ee20000000800 */
[C---:B0-----:R-:W-:Y:S01]  /*3ee0*/  @P1 IMAD.HI.U32 R4, R17.reuse, R4, R16 ;  /* 0x0000000411041227 */ /* 0x041fe200078e0010 */
[----:B------:R-:W-:-:S04]  /*3ef0*/  IADD3 R16, -R17, RZ, RZ ;  /* 0x000000ff11107210 */ /* 0x000fc80007ffe1ff */
[----:B------:R-:W-:Y:S01]  /*3f00*/  @P1 SHF.R.U32.HI R5, RZ, R5, R4 ;  /* 0x00000005ff051219 */ /* 0x000fe20000011604 */
[----:B------:R-:W-:-:S04]  /*3f10*/  IMAD R4, R16, UR4, R21 ;  /* 0x0000000410047c24 */ /* 0x000fc8000f8e0215 */
[----:B------:R-:W-:Y:S02]  /*3f20*/  @P1 IMAD.MOV R5, RZ, RZ, -R5 ;  /* 0x000000ffff051224 */ /* 0x000fe400078e0a05 */
[----:B------:R-:W-:Y:S02]  /*3f30*/  IMAD R11, R4, UR25, R11 ;  /* 0x00000019040b7c24 */ /* 0x000fe4000f8e020b */
[----:B--2---:R-:W-:-:S04]  /*3f40*/  @P1 IMAD R16, R22, R5, R17 ;  /* 0x0000000516101224 */ /* 0x004fc800078e0211 */
[----:B---3--:R-:W-:-:S07]  /*3f50*/  @P1 IMAD R11, R16, R18, R11 ;  /* 0x00000012100b1224 */ /* 0x008fce00078e020b */
.L_x_4095:
[----:B------:R-:W-:Y:S01]  /*3f60*/  LOP3.LUT R11, R11, 0xfffffffe, RZ, 0xc0, !PT ;  /* 0xfffffffe0b0b7812 */ /* 0x000fe200078ec0ff */
[----:B------:R-:W-:Y:S01]  /*3f70*/  VIADD R10, R10, 0x1 ;  /* 0x000000010a0a7836 */ /* 0x000fe20000000000 */
[----:B------:R-:W-:Y:S01]  /*3f80*/  IADD3 R5, R19, R2, RZ ;  /* 0x0000000213057210 */ /* 0x000fe20007ffe0ff */
[----:B------:R-:W-:Y:S01]  /*3f90*/  ULDC UR4, c[0x0][0x22c] ;  /* 0x00008b0000047ab9 */ /* 0x000fe20000000800 */
[----:B------:R-:W-:-:S04]  /*3fa0*/  IADD3 R16, P1, R11, R6, RZ ;  /* 0x000000060b107210 */ /* 0x000fc80007f3e0ff */
[----:B------:R-:W-:-:S05]  /*3fb0*/  IADD3.X R17, RZ, R7, RZ, P1, !PT ;  /* 0x00000007ff117210 */ /* 0x000fca0000ffe4ff */
[----:B------:R-:W2:Y:S01]  /*3fc0*/  LDG.E.U16 R16, desc[UR36][R16.64] ;  /* 0x0000002410107981 */ /* 0x000ea2000c1e1500 */
[----:B------:R-:W-:Y:S01]  /*3fd0*/  I2FP.F32.S32 R11, R10 ;  /* 0x0000000a000b7245 */ /* 0x000fe20000201400 */
[----:B------:R-:W-:Y:S01]  /*3fe0*/  IMAD.IADD R23, R5, 0x1, R2 ;  /* 0x0000000105177824 */ /* 0x000fe200078e0202 */
[----:B------:R-:W-:Y:S02]  /*3ff0*/  MOV R4, UR4 ;  /* 0x0000000400047c02 */ /* 0x000fe40008000f00 */
[----:B-1----:R-:W1:Y:S01]  /*4000*/  MUFU.RCP R25, R11 ;  /* 0x0000000b00197308 */ /* 0x002e620000001000 */
[----:B-----5:R-:W-:Y:S02]  /*4010*/  SHF.L.U32 R21, R24, 0x10, RZ ;  /* 0x0000001018157819 */ /* 0x020fe400000006ff */
[----:B------:R-:W-:-:S03]  /*4020*/  ISETP.GE.U32.AND P1, PT, R23, R4, PT ;  /* 0x000000041700720c */ /* 0x000fc60003f26070 */
[----:B------:R-:W-:-:S04]  /*4030*/  FADD.FTZ R18, R21, -R8 ;  /* 0x8000000815127221 */ /* 0x000fc80000010000 */
[----:B-1----:R-:W-:-:S04]  /*4040*/  FFMA.FTZ R8, R18, R25, R8 ;  /* 0x0000001912087223 */ /* 0x002fc80000010008 */
[----:B------:R-:W-:-:S04]  /*4050*/  FADD.FTZ R21, R21, -R8 ;  /* 0x8000000815157221 */ /* 0x000fc80000010000 */
[----:B------:R-:W-:Y:S01]  /*4060*/  FFMA.FTZ R9, R18, R21, R9 ;  /* 0x0000001512097223 */ /* 0x000fe20000010009 */
[----:B--2---:R-:W-:-:S04]  /*4070*/  IMAD.U32 R22, R16, 0x10000, RZ ;  /* 0x0001000010167824 */ /* 0x004fc800078e00ff */
[----:B------:R-:W-:-:S04]  /*4080*/  FADD.FTZ R19, R22, -R3 ;  /* 0x8000000316137221 */ /* 0x000fc80000010000 */
[----:B------:R-:W-:-:S04]  /*4090*/  FFMA.FTZ R3, R19, R25, R3 ;  /* 0x0000001913037223 */ /* 0x000fc80000010003 */
[----:B------:R-:W-:-:S04]  /*40a0*/  FADD.FTZ R22, R22, -R3 ;  /* 0x8000000316167221 */ /* 0x000fc80000010000 */
[----:B------:R-:W-:Y:S01]  /*40b0*/  FFMA.FTZ R0, R19, R22, R0 ;  /* 0x0000001613007223 */ /* 0x000fe20000010000 */
[----:B------:R-:W-:Y:S06]  /*40c0*/  @!P1 BRA `(.L_x_4096) ;  /* 0xffffffdc00389947 */ /* 0x000fec000383ffff */
[----:B------:R-:W-:Y:S05]  /*40d0*/  BSYNC B2 ;  /* 0x0000000000027941 */ /* 0x000fea0003800000 */
.L_x_4093:
[----:B------:R-:W-:-:S07]  /*40e0*/  PRMT R19, R16, 0x7610, R19 ;  /* 0x0000761010137816 */ /* 0x000fce0000000013 */
.L_x_4092:
[----:B------:R-:W-:Y:S05]  /*40f0*/  BSYNC B1 ;  /* 0x0000000000017941 */ /* 0x000fea0003800000 */
.L_x_4091:
[----:B------:R-:W-:Y:S01]  /*4100*/  ISETP.GE.U32.AND P0, PT, R5, R4, PT ;  /* 0x000000040500720c */ /* 0x000fe20003f06070 */
[----:B------:R-:W-:Y:S01]  /*4110*/  BSSY B1, `(.L_x_4097) ;  /* 0x0000236000017945 */ /* 0x000fe20003800000 */
[----:B------:R-:W-:Y:S01]  /*4120*/  IMAD.MOV.U32 R21, RZ, RZ, R10 ;  /* 0x000000ffff157224 */ /* 0x000fe200078e000a */
[----:B------:R-:W-:-:S10]  /*4130*/  MOV R22, R11 ;  /* 0x0000000b00167202 */ /* 0x000fd40000000f00 */
        /* <DEDUP_REMOVED lines=271> */
[----:B------:R-:W-:Y:S02]  /*5230*/  IMAD R23, R24, UR4, R23 ;  /* 0x0000000418177c24 */ /* 0x000fe4000f8e0217 */
[----:B0-----:R-:W-:Y:S02]  /*5240*/  @P2 IMAD.HI.U32 R16, R17, R14, R16 ;  /* 0x0000000e11102227 */ /* 0x001fe400078e0010 */
[----:B------:R-:W0:Y:S03]  /*5250*/  @P2 LDC R14, c[0x0][0x3f8] ;  /* 0x0000fe00ff0e2b82 */ /* 0x000e260000000800 */
[----:B------:R-:W-:-:S04]  /*5260*/  @P2 SHF.R.U32.HI R15, RZ, R15, R16 ;  /* 0x0000000fff0f2219 */ /* 0x000fc80000011610 */
[----:B------:R-:W-:-:S05]  /*5270*/  @P2 IADD3 R16, -R15, RZ, RZ ;  /* 0x000000ff0f102210 */ /* 0x000fca0007ffe1ff */
[----:B-1----:R-:W-:-:S04]  /*5280*/  @P2 IMAD R27, R27, R16, R17 ;  /* 0x000000101b1b2224 */ /* 0x002fc800078e0211 */
[----:B0-----:R-:W-:-:S07]  /*5290*/  @P2 IMAD R23, R27, R14, R23 ;  /* 0x0000000e1b172224 */ /* 0x001fce00078e0217 */
.L_x_4099:
        /* <DEDUP_REMOVED lines=281> */
.L_x_4100:
[----:B------:R-:W-:-:S04]  /*6430*/  LOP3.LUT R23, R23, 0xfffffffe, RZ, 0xc0, !PT ;  /* 0xfffffffe17177812 */ /* 0x000fc800078ec0ff */
[----:B------:R-:W-:-:S04]  /*6440*/  IADD3 R6, P1, R23, R6, RZ ;  /* 0x0000000617067210 */ /* 0x000fc80007f3e0ff */
[----:B------:R-:W-:-:S05]  /*6450*/  IADD3.X R7, RZ, R7, RZ, P1, !PT ;  /* 0x00000007ff077210 */ /* 0x000fca0000ffe4ff */
[----:B------:R1:W5:Y:S04]  /*6460*/  LDG.E.U16 R19, desc[UR36][R6.64] ;  /* 0x0000002406137981 */ /* 0x000368000c1e1500 */
.L_x_4098:
[----:B------:R-:W-:Y:S05]  /*6470*/  BSYNC B1 ;  /* 0x0000000000017941 */ /* 0x000fea0003800000 */
.L_x_4097:
[----:B------:R-:W-:Y:S04]  /*6480*/  BSSY B1, `(.L_x_4101) ;  /* 0x0000014000017945 */ /* 0x000fe80003800000 */
[----:B------:R-:W-:Y:S05]  /*6490*/  @P0 BRA `(.L_x_4102) ;  /* 0x0000000000480947 */ /* 0x000fea0003800000 */
[----:B------:R-:W-:Y:S01]  /*64a0*/  IMAD.IADD R5, R5, 0x1, R2 ;  /* 0x0000000105057824 */ /* 0x000fe200078e0202 */
[----:B------:R-:W-:-:S04]  /*64b0*/  IADD3 R10, R10, 0x1, RZ ;  /* 0x000000010a0a7810 */ /* 0x000fc80007ffe0ff */
[----:B------:R-:W-:Y:S01]  /*64c0*/  ISETP.GE.U32.AND P0, PT, R5, R4, PT ;  /* 0x000000040500720c */ /* 0x000fe20003f06070 */
[----:B-----5:R-:W-:Y:S01]  /*64d0*/  IMAD.U32 R5, R24, 0x10000, RZ ;  /* 0x0001000018057824 */ /* 0x020fe200078e00ff */
[----:B------:R-:W-:-:S03]  /*64e0*/  I2FP.F32.S32 R11, R10 ;  /* 0x0000000a000b7245 */ /* 0x000fc60000201400 */
[----:B------:R-:W-:Y:S01]  /*64f0*/  FADD.FTZ R2, -R8, R5 ;  /* 0x0000000508027221 */ /* 0x000fe20000010100 */
[----:B0-----:R-:W0:Y:S07]  /*6500*/  MUFU.RCP R15, R11 ;  /* 0x0000000b000f7308 */ /* 0x001e2e0000001000 */
[----:B------:R-:W-:Y:S02]  /*6510*/  @!P0 IADD3 R21, R21, 0x1, RZ ;  /* 0x0000000115158810 */ /* 0x000fe40007ffe0ff */
[----:B------:R-:W-:-:S02]  /*6520*/  @!P0 SHF.L.U32 R4, R19, 0x10, RZ ;  /* 0x0000001013048819 */ /* 0x000fc400000006ff */
[----:B------:R-:W-:-:S03]  /*6530*/  @!P0 I2FP.F32.S32 R22, R21 ;  /* 0x0000001500168245 */ /* 0x000fc60000201400 */
[----:B-1----:R-:W-:Y:S01]  /*6540*/  @!P0 FADD.FTZ R6, -R3, R4 ;  /* 0x0000000403068221 */ /* 0x002fe20000010100 */
[----:B------:R-:W1:Y:S01]  /*6550*/  @!P0 MUFU.RCP R7, R22 ;  /* 0x0000001600078308 */ /* 0x000e620000001000 */
[----:B0-----:R-:W-:-:S04]  /*6560*/  FFMA.FTZ R8, R2, R15, R8 ;  /* 0x0000000f02087223 */ /* 0x001fc80000010008 */
[----:B------:R-:W-:-:S04]  /*6570*/  FADD.FTZ R5, R5, -R8 ;  /* 0x8000000805057221 */ /* 0x000fc80000010000 */
[----:B------:R-:W-:Y:S01]  /*6580*/  FFMA.FTZ R9, R2, R5, R9 ;  /* 0x0000000502097223 */ /* 0x000fe20000010009 */
[----:B-1----:R-:W-:-:S04]  /*6590*/  @!P0 FFMA.FTZ R3, R6, R7, R3 ;  /* 0x0000000706038223 */ /* 0x002fc80000010003 */
[----:B------:R-:W-:-:S04]  /*65a0*/  @!P0 FADD.FTZ R7, R4, -R3 ;  /* 0x8000000304078221 */ /* 0x000fc80000010000 */
[----:B------:R-:W-:-:S07]  /*65b0*/  @!P0 FFMA.FTZ R0, R6, R7, R0 ;  /* 0x0000000706008223 */ /* 0x000fce0000010000 */
.L_x_4102:
[----:B------:R-:W-:Y:S05]  /*65c0*/  BSYNC B1 ;  /* 0x0000000000017941 */ /* 0x000fea0003800000 */
.L_x_4101:
[----:B------:R-:W-:-:S13]  /*65d0*/  FSETP.NEU.FTZ.AND P0, PT, R11, RZ, PT ;  /* 0x000000ff0b00720b */ /* 0x000fda0003f1d000 */
[----:B------:R-:W-:Y:S05]  /*65e0*/  @!P0 BRA `(.L_x_4103) ;  /* 0x0000000000388947 */ /* 0x000fea0003800000 */
[----:B------:R-:W-:-:S13]  /*65f0*/  FSETP.NEU.FTZ.AND P0, PT, R22, RZ, PT ;  /* 0x000000ff1600720b */ /* 0x000fda0003f1d000 */
[----:B------:R-:W-:Y:S05]  /*6600*/  @!P0 BRA `(.L_x_4072) ;  /* 0x0000000c002c8947 */ /* 0x000fea0003800000 */
[----:B------:R-:W-:Y:S01]  /*6610*/  FADD.FTZ R2, R11, R22 ;  /* 0x000000160b027221 */ /* 0x000fe20000010000 */
[----:B------:R-:W-:Y:S01]  /*6620*/  FADD.FTZ R3, -R8, R3 ;  /* 0x0000000308037221 */ /* 0x000fe20000010100 */
[----:B------:R-:W-:Y:S01]  /*6630*/  FADD.FTZ R5, R9, R0 ;  /* 0x0000000009057221 */ /* 0x000fe20000010000 */
[----:B------:R-:W-:Y:S01]  /*6640*/  MOV R10, 0xffffffff ;  /* 0xffffffff000a7802 */ /* 0x000fe20000000f00 */
[----:B-1----:R-:W1:Y:S01]  /*6650*/  MUFU.RCP R7, R2 ;  /* 0x0000000200077308 */ /* 0x002e620000001000 */
[----:B------:R-:W-:-:S04]  /*6660*/  FMUL.FTZ R4, R3, R3 ;  /* 0x0000000303047220 */ /* 0x000fc80000410000 */
[----:B------:R-:W-:Y:S01]  /*6670*/  FMUL.FTZ R9, R11, R4 ;  /* 0x000000040b097220 */ /* 0x000fe20000410000 */
[----:B------:R-:W-:Y:S02]  /*6680*/  IMAD.MOV.U32 R11, RZ, RZ, R2 ;  /* 0x000000ffff0b7224 */ /* 0x000fe400078e0002 */
[----:B-1----:R-:W-:-:S04]  /*6690*/  FMUL.FTZ R22, R7, R22 ;  /* 0x0000001607167220 */ /* 0x002fc80000410000 */
[----:B------:R-:W-:Y:S01]  /*66a0*/  FFMA.FTZ R9, R22, R9, R5 ;  /* 0x0000000916097223 */ /* 0x000fe20000010005 */
[----:B------:R-:W-:Y:S01]  /*66b0*/  FFMA.FTZ R8, R3, R22, R8 ;  /* 0x0000001603087223 */ /* 0x000fe20000010008 */
[----:B------:R-:W-:Y:S06]  /*66c0*/  BRA `(.L_x_4072) ;  /* 0x0000000800fc7947 */ /* 0x000fec0003800000 */
.L_x_4103:
[----:B------:R-:W-:Y:S01]  /*66d0*/  MOV R8, R3 ;  /* 0x0000000300087202 */ /* 0x000fe20000000f00 */
[----:B------:R-:W-:Y:S01]  /*66e0*/  IMAD.MOV.U32 R10, RZ, RZ, R21 ;  /* 0x000000ffff0a7224 */ /* 0x000fe200078e0015 */
[----:B------:R-:W-:Y:S02]  /*66f0*/  MOV R9, R0 ;  /* 0x0000000000097202 */ /* 0x000fe40000000f00 */
[----:B------:R-:W-:Y:S01]  /*6700*/  MOV R11, R22 ;  /* 0x00000016000b7202 */ /* 0x000fe20000000f00 */
[----:B------:R-:W-:Y:S06]  /*6710*/  BRA `(.L_x_4072) ;  /* 0x0000000800e87947 */ /* 0x000fec0003800000 */
.L_x_4090:
[----:B------:R-:W-:Y:S01]  /*6720*/  ISETP.GE.U32.AND P0, PT, R9, R4, PT ;  /* 0x000000040900720c */ /* 0x000fe20003f06070 */
[----:B------:R-:W-:Y:S01]  /*6730*/  BSSY B1, `(.L_x_4104) ;  /* 0x0000020000017945 */ /* 0x000fe20003800000 */
[----:B-1----:R-:W-:-:S11]  /*6740*/  MOV R9, R0 ;  /* 0x0000000000097202 */ /* 0x002fd60000000f00 */
[----:B------:R-:W-:Y:S05]  /*6750*/  @P0 BRA `(.L_x_4105) ;  /* 0x0000000000740947 */ /* 0x000fea0003800000 */
[----:B------:R-:W-:Y:S01]  /*6760*/  BSSY B2, `(.L_x_4106) ;  /* 0x000001a000027945 */ /* 0x000fe20003800000 */
[----:B------:R-:W-:-:S07]  /*6770*/  IMAD.MOV.U32 R9, RZ, RZ, R0 ;  /* 0x000000ffff097224 */ /* 0x000fce00078e0000 */
.L_x_4107:
[-C--:B------:R-:W-:Y:S01]  /*6780*/  IADD3 R11, R2, R5.reuse, RZ ;  /* 0x00000005020b7210 */ /* 0x080fe20007ffe0ff */
[----:B------:R-:W-:-:S04]  /*6790*/  IMAD R15, R18, R5, RZ ;  /* 0x00000005120f7224 */ /* 0x000fc800078e02ff */
[----:B------:R-:W-:Y:S02]  /*67a0*/  IMAD R17, R18, R11, RZ ;  /* 0x0000000b12117224 */ /* 0x000fe400078e02ff */
[----:B------:R-:W-:-:S04]  /*67b0*/  IMAD.WIDE.U32 R14, R15, 0x2, R6 ;  /* 0x000000020f0e7825 */ /* 0x000fc800078e0006 */
[----:B------:R-:W-:Y:S02]  /*67c0*/  IMAD.WIDE.U32 R16, R17, 0x2, R6 ;  /* 0x0000000211107825 */ /* 0x000fe400078e0006 */
[----:B------:R-:W2:Y:S04]  /*67d0*/  LDG.E.U16 R14, desc[UR36][R14.64] ;  /* 0x000000240e0e7981 */ /* 0x000ea8000c1e1500 */
[----:B------:R-:W3:Y:S01]  /*67e0*/  LDG.E.U16 R17, desc[UR36][R16.64] ;  /* 0x0000002410117981 */ /* 0x000ee2000c1e1500 */
[----:B------:R-:W-:Y:S02]  /*67f0*/  IADD3 R10, R10, 0x1, RZ ;  /* 0x000000010a0a7810 */ /* 0x000fe40007ffe0ff */
[----:B------:R-:W-:Y:S02]  /*6800*/  IADD3 R5, R11, R2, RZ ;  /* 0x000000020b057210 */ /* 0x000fe40007ffe0ff */
[----:B------:R-:W-:-:S03]  /*6810*/  I2FP.F32.S32 R24, R10 ;  /* 0x0000000a00187245 */ /* 0x000fc60000201400 */
[----:B------:R-:W-:Y:S01]  /*6820*/  IMAD.IADD R23, R5, 0x1, R2 ;  /* 0x0000000105177824 */ /* 0x000fe200078e0202 */
[----:B------:R-:W0:Y:S04]  /*6830*/  MUFU.RCP R26, R24 ;  /* 0x00000018001a7308 */ /* 0x000e280000001000 */
[----:B------:R-:W-:Y:S01]  /*6840*/  ISETP.GE.U32.AND P0, PT, R23, R4, PT ;  /* 0x000000041700720c */ /* 0x000fe20003f06070 */
[----:B--2---:R-:W-:Y:S01]  /*6850*/  IMAD.U32 R19, R14, 0x10000, RZ ;  /* 0x000100000e137824 */ /* 0x004fe200078e00ff */
[----:B---3--:R-:W-:-:S03]  /*6860*/  SHF.L.U32 R22, R17, 0x10, RZ ;  /* 0x0000001011167819 */ /* 0x008fc600000006ff */
[--C-:B------:R-:W-:Y:S02]  /*6870*/  FADD.FTZ R11, R19, -R8.reuse ;  /* 0x80000008130b7221 */ /* 0x100fe40000010000 */
[C-C-:B------:R-:W-:Y:S02]  /*6880*/  FADD.FTZ R21, R22.reuse, -R3.reuse ;  /* 0x8000000316157221 */ /* 0x140fe40000010000 */
[-C--:B0-----:R-:W-:Y:S02]  /*6890*/  FFMA.FTZ R8, R11, R26.reuse, R8 ;  /* 0x0000001a0b087223 */ /* 0x081fe40000010008 */
[----:B------:R-:W-:Y:S02]  /*68a0*/  FFMA.FTZ R3, R21, R26, R3 ;  /* 0x0000001a15037223 */ /* 0x000fe40000010003 */
[----:B------:R-:W-:Y:S02]  /*68b0*/  FADD.FTZ R16, R19, -R8 ;  /* 0x8000000813107221 */ /* 0x000fe40000010000 */
[----:B------:R-:W-:-:S02]  /*68c0*/  FADD.FTZ R22, R22, -R3 ;  /* 0x8000000316167221 */ /* 0x000fc40000010000 */
[----:B------:R-:W-:Y:S02]  /*68d0*/  FFMA.FTZ R9, R11, R16, R9 ;  /* 0x000000100b097223 */ /* 0x000fe40000010009 */
[----:B------:R-:W-:Y:S01]  /*68e0*/  FFMA.FTZ R0, R21, R22, R0 ;  /* 0x0000001615007223 */ /* 0x000fe20000010000 */
[----:B------:R-:W-:Y:S06]  /*68f0*/  @!P0 BRA `(.L_x_4107) ;  /* 0xfffffffc00a08947 */ /* 0x000fec000383ffff */
[----:B------:R-:W-:Y:S05]  /*6900*/  BSYNC B2 ;  /* 0x0000000000027941 */ /* 0x000fea0003800000 */
.L_x_4106:
[----:B------:R-:W-:Y:S02]  /*6910*/  PRMT R19, R14, 0x7610, R19 ;  /* 0x000076100e137816 */ /* 0x000fe40000000013 */
[----:B------:R-:W-:-:S07]  /*6920*/  MOV R11, R24 ;  /* 0x00000018000b7202 */ /* 0x000fce0000000f00 */
.L_x_4105:
[----:B------:R-:W-:Y:S05]  /*6930*/  BSYNC B1 ;  /* 0x0000000000017941 */ /* 0x000fea0003800000 */
.L_x_4104:
[----:B------:R-:W-:Y:S01]  /*6940*/  ISETP.GE.U32.AND P1, PT, R5, R4, PT ;  /* 0x000000040500720c */ /* 0x000fe20003f26070 */
[----:B------:R-:W-:Y:S01]  /*6950*/  BSSY B1, `(.L_x_4108) ;  /* 0x000000e000017945 */ /* 0x000fe20003800000 */
[----:B------:R-:W-:Y:S01]  /*6960*/  MOV R16, R10 ;  /* 0x0000000a00107202 */ /* 0x000fe20000000f00 */
[----:B------:R-:W-:-:S10]  /*6970*/  IMAD.MOV.U32 R22, RZ, RZ, R11 ;  /* 0x000000ffff167224 */ /* 0x000fd400078e000b */
[----:B------:R-:W-:Y:S05]  /*6980*/  @P1 BRA `(.L_x_4109) ;  /* 0x0000000000281947 */ /* 0x000fea0003800000 */
[----:B------:R-:W-:Y:S01]  /*6990*/  IADD3 R21, R5, R2, RZ ;  /* 0x0000000205157210 */ /* 0x000fe20007ffe0ff */
[----:B------:R-:W-:Y:S01]  /*69a0*/  IMAD R19, R18, R5, RZ ;  /* 0x0000000512137224 */ /* 0x000fe200078e02ff */
[----:B------:R-:W-:Y:S01]  /*69b0*/  MOV R14, R6 ;  /* 0x00000006000e7202 */ /* 0x000fe20000000f00 */
[----:B------:R-:W-:Y:S01]  /*69c0*/  IMAD.MOV.U32 R15, RZ, RZ, R7 ;  /* 0x000000ffff0f7224 */ /* 0x000fe200078e0007 */
[----:B------:R-:W-:-:S03]  /*69d0*/  ISETP.GE.U32.AND P0, PT, R21, R4, PT ;  /* 0x000000041500720c */ /* 0x000fc60003f06070 */
[----:B------:R-:W-:-:S05]  /*69e0*/  IMAD.WIDE.U32 R6, R19, 0x2, R14 ;  /* 0x0000000213067825 */ /* 0x000fca00078e000e */
[----:B------:R0:W5:Y:S05]  /*69f0*/  LDG.E.U16 R19, desc[UR36][R6.64] ;  /* 0x0000002406137981 */ /* 0x00016a000c1e1500 */
[----:B------:R-:W-:-:S04]  /*6a00*/  @!P0 IMAD R21, R18, R21, RZ ;  /* 0x0000001512158224 */ /* 0x000fc800078e02ff */
[----:B------:R-:W-:-:S05]  /*6a10*/  @!P0 IMAD.WIDE.U32 R14, R21, 0x2, R14 ;  /* 0x00000002150e8825 */ /* 0x000fca00078e000e */
[----:B------:R0:W5:Y:S02]  /*6a20*/  @!P0 LDG.E.U16 R17, desc[UR36][R14.64] ;  /* 0x000000240e118981 */ /* 0x000164000c1e1500 */
.L_x_4109:
[----:B------:R-:W-:Y:S05]  /*6a30*/  BSYNC B1 ;  /* 0x0000000000017941 */ /* 0x000fea0003800000 */
.L_x_4108:
[----:B------:R-:W-:Y:S04]  /*6a40*/  BSSY B1, `(.L_x_4110) ;  /* 0x0000014000017945 */ /* 0x000fe80003800000 */
[----:B------:R-:W-:Y:S05]  /*6a50*/  @P1 BRA `(.L_x_4111) ;  /* 0x0000000000481947 */ /* 0x000fea0003800000 */
[----:B------:R-:W-:Y:S02]  /*6a60*/  IADD3 R5, R5, R2, RZ ;  /* 0x0000000205057210 */ /* 0x000fe40007ffe0ff */
[----:B------:R-:W-:Y:S02]  /*6a70*/  IADD3 R10, R10, 0x1, RZ ;  /* 0x000000010a0a7810 */ /* 0x000fe40007ffe0ff */
[----:B------:R-:W-:Y:S02]  /*6a80*/  ISETP.GE.U32.AND P0, PT, R5, R4, PT ;  /* 0x000000040500720c */ /* 0x000fe40003f06070 */
[----:B------:R-:W-:Y:S02]  /*6a90*/  I2FP.F32.S32 R11, R10 ;  /* 0x0000000a000b7245 */ /* 0x000fe40000201400 */
[----:B-----5:R-:W-:Y:S02]  /*6aa0*/  SHF.L.U32 R19, R19, 0x10, RZ ;  /* 0x0000001013137819 */ /* 0x020fe400000006ff */
[----:B0-----:R-:W0:Y:S03]  /*6ab0*/  MUFU.RCP R7, R11 ;  /* 0x0000000b00077308 */ /* 0x001e260000001000 */
[----:B------:R-:W-:-:S04]  /*6ac0*/  FADD.FTZ R2, -R8, R19 ;  /* 0x0000001308027221 */ /* 0x000fc80000010100 */
[----:B------:R-:W-:Y:S01]  /*6ad0*/  @!P0 VIADD R16, R16, 0x1 ;  /* 0x0000000110108836 */ /* 0x000fe20000000000 */
[----:B------:R-:W-:-:S04]  /*6ae0*/  @!P0 SHF.L.U32 R4, R17, 0x10, RZ ;  /* 0x0000001011048819 */ /* 0x000fc800000006ff */
[----:B------:R-:W-:Y:S01]  /*6af0*/  @!P0 I2FP.F32.S32 R22, R16 ;  /* 0x0000001000168245 */ /* 0x000fe20000201400 */
[----:B------:R-:W-:-:S03]  /*6b00*/  @!P0 FADD.FTZ R5, -R3, R4 ;  /* 0x0000000403058221 */ /* 0x000fc60000010100 */
[----:B------:R-:W1:Y:S01]  /*6b10*/  @!P0 MUFU.RCP R6, R22 ;  /* 0x0000001600068308 */ /* 0x000e620000001000 */
[----:B0-----:R-:W-:-:S04]  /*6b20*/  FFMA.FTZ R8, R2, R7, R8 ;  /* 0x0000000702087223 */ /* 0x001fc80000010008 */
[----:B------:R-:W-:-:S04]  /*6b30*/  FADD.FTZ R19, R19, -R8 ;  /* 0x8000000813137221 */ /* 0x000fc80000010000 */
[----:B------:R-:W-:Y:S01]  /*6b40*/  FFMA.FTZ R9, R2, R19, R9 ;  /* 0x0000001302097223 */ /* 0x000fe20000010009 */
[----:B-1----:R-:W-:-:S04]  /*6b50*/  @!P0 FFMA.FTZ R3, R5, R6, R3 ;  /* 0x0000000605038223 */ /* 0x002fc80000010003 */
[----:B------:R-:W-:-:S04]  /*6b60*/  @!P0 FADD.FTZ R4, R4, -R3 ;  /* 0x8000000304048221 */ /* 0x000fc80000010000 */
[----:B------:R-:W-:-:S07]  /*6b70*/  @!P0 FFMA.FTZ R0, R5, R4, R0 ;  /* 0x0000000405008223 */ /* 0x000fce0000010000 */
.L_x_4111:
[----:B------:R-:W-:Y:S05]  /*6b80*/  BSYNC B1 ;  /* 0x0000000000017941 */ /* 0x000fea0003800000 */
.L_x_4110:
        /* <DEDUP_REMOVED lines=8> */
[----:B0-----:R-:W0:Y:S01]  /*6c10*/  MUFU.RCP R7, R2 ;  /* 0x0000000200077308 */ /* 0x001e220000001000 */
[----:B------:R-:W-:-:S04]  /*6c20*/  FMUL.FTZ R4, R3, R3 ;  /* 0x0000000303047220 */ /* 0x000fc80000410000 */
[----:B------:R-:W-:Y:S01]  /*6c30*/  FMUL.FTZ R9, R11, R4 ;  /* 0x000000040b097220 */ /* 0x000fe20000410000 */
[----:B------:R-:W-:Y:S01]  /*6c40*/  MOV R11, R2 ;  /* 0x00000002000b7202 */ /* 0x000fe20000000f00 */
[----:B0-----:R-:W-:-:S04]  /*6c50*/  FMUL.FTZ R22, R7, R22 ;  /* 0x0000001607167220 */ /* 0x001fc80000410000 */
[----:B------:R-:W-:Y:S01]  /*6c60*/  FFMA.FTZ R9, R22, R9, R5 ;  /* 0x0000000916097223 */ /* 0x000fe20000010005 */
[----:B------:R-:W-:Y:S01]  /*6c70*/  FFMA.FTZ R8, R3, R22, R8 ;  /* 0x0000001603087223 */ /* 0x000fe20000010008 */
[----:B------:R-:W-:Y:S06]  /*6c80*/  BRA `(.L_x_4072) ;  /* 0x00000004008c7947 */ /* 0x000fec0003800000 */
.L_x_4112:
[----:B------:R-:W-:Y:S01]  /*6c90*/  MOV R8, R3 ;  /* 0x0000000300087202 */ /* 0x000fe20000000f00 */
[----:B------:R-:W-:Y:S01]  /*6ca0*/  IMAD.MOV.U32 R9, RZ, RZ, R0 ;  /* 0x000000ffff097224 */ /* 0x000fe200078e0000 */
[----:B------:R-:W-:Y:S02]  /*6cb0*/  MOV R10, R16 ;  /* 0x00000010000a7202 */ /* 0x000fe40000000f00 */
[----:B------:R-:W-:Y:S01]  /*6cc0*/  MOV R11, R22 ;  /* 0x00000016000b7202 */ /* 0x000fe20000000f00 */
[----:B------:R-:W-:Y:S06]  /*6cd0*/  BRA `(.L_x_4072) ;  /* 0x0000000400787947 */ /* 0x000fec0003800000 */
.L_x_4089:
[----:B------:R-:W0:Y:S01]  /*6ce0*/  LDC R0, c[0x0][0x234] ;  /* 0x00008d00ff007b82 */ /* 0x000e220000000800 */
[----:B------:R-:W-:Y:S01]  /*6cf0*/  ULDC.64 UR4, c[0x0][0x220] ;  /* 0x0000880000047ab9 */ /* 0x000fe20000000a00 */
[----:B------:R-:W-:Y:S01]  /*6d00*/  BSSY B1, `(.L_x_4113) ;  /* 0x0000026000017945 */ /* 0x000fe20003800000 */
[----:B------:R-:W-:Y:S01]  /*6d10*/  MOV R10, UR4 ;  /* 0x00000004000a7c02 */ /* 0x000fe20008000f00 */
[----:B------:R-:W-:Y:S01]  /*6d20*/  IMAD.U32 R11, RZ, RZ, UR5 ;  /* 0x00000005ff0b7e24 */ /* 0x000fe2000f8e00ff */
[----:B------:R-:W-:-:S03]  /*6d30*/  MOV R15, R5 ;  /* 0x00000005000f7202 */ /* 0x000fc60000000f00 */
[----:B------:R-:W1:Y:S08]  /*6d40*/  LDC R8, c[0x0][0x218] ;  /* 0x00008600ff087b82 */ /* 0x000e700000000800 */
[----:B------:R-:W2:Y:S01]  /*6d50*/  LDC R9, c[0x0][0x21c] ;  /* 0x00008700ff097b82 */ /* 0x000ea20000000800 */
[----:B0-----:R-:W-:-:S05]  /*6d60*/  IMAD.IADD R3, R5, 0x1, R0 ;  /* 0x0000000105037824 */ /* 0x001fca00078e0200 */
[----:B------:R-:W-:Y:S02]  /*6d70*/  ISETP.GE.U32.AND P0, PT, R3, R4, PT ;  /* 0x000000040300720c */ /* 0x000fe40003f06070 */
[----:B-1----:R-:W-:Y:S02]  /*6d80*/  MOV R5, R8 ;  /* 0x0000000800057202 */ /* 0x002fe40000000f00 */
[----:B--2---:R-:W-:-:S09]  /*6d90*/  MOV R14, R9 ;  /* 0x00000009000e7202 */ /* 0x004fd20000000f00 */
[----:B------:R-:W-:Y:S05]  /*6da0*/  @P0 BRA `(.L_x_4114) ;  /* 0x00000000006c0947 */ /* 0x000fea0003800000 */
[----:B------:R-:W-:Y:S01]  /*6db0*/  BSSY B2, `(.L_x_4115) ;  /* 0x0000017000027945 */ /* 0x000fe20003800000 */
.L_x_4116:
[C---:B------:R-:W-:Y:S02]  /*6dc0*/  IMAD.IADD R11, R15.reuse, 0x1, R0 ;  /* 0x000000010f0b7824 */ /* 0x040fe400078e0200 */
[----:B------:R-:W-:-:S04]  /*6dd0*/  IMAD.WIDE.U32 R16, R15, 0x2, R6 ;  /* 0x000000020f107825 */ /* 0x000fc800078e0006 */
[----:B------:R-:W-:Y:S02]  /*6de0*/  IMAD.WIDE.U32 R2, R11, 0x2, R6 ;  /* 0x000000020b027825 */ /* 0x000fe400078e0006 */
[----:B------:R-:W2:Y:S04]  /*6df0*/  LDG.E.U16 R16, desc[UR36][R16.64] ;  /* 0x0000002410107981 */ /* 0x000ea8000c1e1500 */
[----:B------:R-:W3:Y:S01]  /*6e00*/  LDG.E.U16 R2, desc[UR36][R2.64] ;  /* 0x0000002402027981 */ /* 0x000ee2000c1e1500 */
[----:B------:R-:W-:-:S04]  /*6e10*/  IADD3 R10, R10, 0x1, RZ ;  /* 0x000000010a0a7810 */ /* 0x000fc80007ffe0ff */
[----:B------:R-:W-:-:S04]  /*6e20*/  I2FP.F32.S32 R22, R10 ;  /* 0x0000000a00167245 */ /* 0x000fc80000201400 */
[----:B------:R-:W0:Y:S01]  /*6e30*/  MUFU.RCP R24, R22 ;  /* 0x0000001600187308 */ /* 0x000e220000001000 */
[----:B------:R-:W-:-:S04]  /*6e40*/  IADD3 R15, R11, R0, RZ ;  /* 0x000000000b0f7210 */ /* 0x000fc80007ffe0ff */
[----:B------:R-:W-:-:S04]  /*6e50*/  IADD3 R23, R15, R0, RZ ;  /* 0x000000000f177210 */ /* 0x000fc80007ffe0ff */
[----:B------:R-:W-:Y:S01]  /*6e60*/  ISETP.GE.U32.AND P0, PT, R23, R4, PT ;  /* 0x000000041700720c */ /* 0x000fe20003f06070 */
[----:B--2---:R-:W-:Y:S01]  /*6e70*/  IMAD.U32 R19, R16, 0x10000, RZ ;  /* 0x0001000010137824 */ /* 0x004fe200078e00ff */
[----:B---3--:R-:W-:-:S03]  /*6e80*/  SHF.L.U32 R18, R2, 0x10, RZ ;  /* 0x0000001002127819 */ /* 0x008fc600000006ff */
[--C-:B------:R-:W-:Y:S02]  /*6e90*/  FADD.FTZ R11, R19, -R8.reuse ;  /* 0x80000008130b7221 */ /* 0x100fe40000010000 */
[--C-:B------:R-:W-:Y:S02]  /*6ea0*/  FADD.FTZ R21, R18, -R5.reuse ;  /* 0x8000000512157221 */ /* 0x100fe40000010000 */
[-C--:B0-----:R-:W-:Y:S02]  /*6eb0*/  FFMA.FTZ R8, R11, R24.reuse, R8 ;  /* 0x000000180b087223 */ /* 0x081fe40000010008 */
[----:B------:R-:W-:-:S04]  /*6ec0*/  FFMA.FTZ R5, R21, R24, R5 ;  /* 0x0000001815057223 */ /* 0x000fc80000010005 */
[----:B------:R-:W-:Y:S01]  /*6ed0*/  FADD.FTZ R3, R18, -R5 ;  /* 0x8000000512037221 */ /* 0x000fe20000010000 */
[----:B------:R-:W-:-:S03]  /*6ee0*/  FADD.FTZ R18, R19, -R8 ;  /* 0x8000000813127221 */ /* 0x000fc60000010000 */
[----:B------:R-:W-:Y:S01]  /*6ef0*/  FFMA.FTZ R14, R21, R3, R14 ;  /* 0x00000003150e7223 */ /* 0x000fe2000001000e */
[----:B------:R-:W-:Y:S01]  /*6f00*/  FFMA.FTZ R9, R11, R18, R9 ;  /* 0x000000120b097223 */ /* 0x000fe20000010009 */
[----:B------:R-:W-:Y:S06]  /*6f10*/  @!P0 BRA `(.L_x_4116) ;  /* 0xfffffffc00a88947 */ /* 0x000fec000383ffff */
[----:B------:R-:W-:Y:S05]  /*6f20*/  BSYNC B2 ;  /* 0x0000000000027941 */ /* 0x000fea0003800000 */
.L_x_4115:
[----:B------:R-:W-:Y:S01]  /*6f30*/  PRMT R3, R16, 0x7610, R3 ;  /* 0x0000761010037816 */ /* 0x000fe20000000003 */
[----:B------:R-:W-:Y:S01]  /*6f40*/  IMAD.MOV.U32 R11, RZ, RZ, R22 ;  /* 0x000000ffff0b7224 */ /* 0x000fe200078e0016 */
[----:B------:R-:W-:-:S07]  /*6f50*/  PRMT R17, R2, 0x7610, R17 ;  /* 0x0000761002117816 */ /* 0x000fce0000000011 */
.L_x_4114:
[----:B------:R-:W-:Y:S05]  /*6f60*/  BSYNC B1 ;  /* 0x0000000000017941 */ /* 0x000fea0003800000 */
.L_x_4113:
[----:B------:R-:W-:Y:S01]  /*6f70*/  ISETP.GE.U32.AND P1, PT, R15, R4, PT ;  /* 0x000000040f00720c */ /* 0x000fe20003f26070 */
[----:B------:R-:W-:Y:S01]  /*6f80*/  BSSY B1, `(.L_x_4117) ;  /* 0x000000a000017945 */ /* 0x000fe20003800000 */
[----:B------:R-:W-:Y:S02]  /*6f90*/  MOV R16, R10 ;  /* 0x0000000a00107202 */ /* 0x000fe40000000f00 */
[----:B------:R-:W-:-:S09]  /*6fa0*/  MOV R18, R11 ;  /* 0x0000000b00127202 */ /* 0x000fd20000000f00 */
[----:B------:R-:W-:Y:S05]  /*6fb0*/  @P1 BRA `(.L_x_4118) ;  /* 0x0000000000181947 */ /* 0x000fea0003800000 */
[C---:B------:R-:W-:Y:S02]  /*6fc0*/  IMAD.IADD R19, R15.reuse, 0x1, R0 ;  /* 0x000000010f137824 */ /* 0x040fe400078e0200 */
[----:B------:R-:W-:-:S03]  /*6fd0*/  IMAD.WIDE.U32 R2, R15, 0x2, R6 ;  /* 0x000000020f027825 */ /* 0x000fc600078e0006 */
[----:B------:R-:W-:-:S03]  /*6fe0*/  ISETP.GE.U32.AND P0, PT, R19, R4, PT ;  /* 0x000000041300720c */ /* 0x000fc60003f06070 */
[----:B------:R0:W5:Y:S10]  /*6ff0*/  LDG.E.U16 R3, desc[UR36][R2.64] ;  /* 0x0000002402037981 */ /* 0x000174000c1e1500 */
[----:B------:R-:W-:-:S05]  /*7000*/  @!P0 IMAD.WIDE.U32 R6, R19, 0x2, R6 ;  /* 0x0000000213068825 */ /* 0x000fca00078e0006 */
[----:B------:R0:W5:Y:S02]  /*7010*/  @!P0 LDG.E.U16 R17, desc[UR36][R6.64] ;  /* 0x0000002406118981 */ /* 0x000164000c1e1500 */
.L_x_4118:
[----:B------:R-:W-:Y:S05]  /*7020*/  BSYNC B1 ;  /* 0x0000000000017941 */ /* 0x000fea0003800000 */
.L_x_4117:
        /* <DEDUP_REMOVED lines=20> */
.L_x_4120:
[----:B------:R-:W-:Y:S05]  /*7170*/  BSYNC B1 ;  /* 0x0000000000017941 */ /* 0x000fea0003800000 */
.L_x_4119:
[----:B------:R-:W-:-:S13]  /*7180*/  FSETP.NEU.FTZ.AND P0, PT, R11, RZ, PT ;  /* 0x000000ff0b00720b */ /* 0x000fda0003f1d000 */
[----:B------:R-:W-:Y:S05]  /*7190*/  @!P0 BRA `(.L_x_4121) ;  /* 0x0000000000388947 */ /* 0x000fea0003800000 */
[----:B------:R-:W-:-:S13]  /*71a0*/  FSETP.NEU.FTZ.AND P0, PT, R18, RZ, PT ;  /* 0x000000ff1200720b */ /* 0x000fda0003f1d000 */
[----:B------:R-:W-:Y:S05]  /*71b0*/  @!P0 BRA `(.L_x_4072) ;  /* 0x0000000000408947 */ /* 0x000fea0003800000 */
[----:B------:R-:W-:Y:S01]  /*71c0*/  FADD.FTZ R0, R11, R18 ;  /* 0x000000120b007221 */ /* 0x000fe20000010000 */
[----:B-----5:R-:W-:Y:S01]  /*71d0*/  FADD.FTZ R3, -R8, R5 ;  /* 0x0000000508037221 */ /* 0x020fe20000010100 */
        /* <DEDUP_REMOVED lines=10> */
.L_x_4121:
[----:B------:R-:W-:Y:S01]  /*7280*/  MOV R8, R5 ;  /* 0x0000000500087202 */ /* 0x000fe20000000f00 */
[----:B------:R-:W-:Y:S01]  /*7290*/  IMAD.MOV.U32 R9, RZ, RZ, R14 ;  /* 0x000000ffff097224 */ /* 0x000fe200078e000e */
[----:B------:R-:W-:Y:S02]  /*72a0*/  MOV R10, R16 ;  /* 0x00000010000a7202 */ /* 0x000fe40000000f00 */
[----:B------:R-:W-:-:S07]  /*72b0*/  MOV R11, R18 ;  /* 0x00000012000b7202 */ /* 0x000fce0000000f00 */
.L_x_4072:
[----:B------:R-:W-:Y:S05]  /*72c0*/  BSYNC B0 ;  /* 0x0000000000007941 */ /* 0x000fea0003800000 */
.L_x_4071:
        /* <DEDUP_REMOVED lines=13> */
[----:B------:R2:W-:Y:S10]  /*73a0*/  STS.128 [R0], R8 ;  /* 0x0000000800007388 */ /* 0x0005f40000000c00 */
[----:B------:R-:W-:Y:S05]  /*73b0*/  @!P0 BRA `(.L_x_4122) ;  /* 0x0000000000948947 */ /* 0x000fea0003800000 */
[----:B0-----:R-:W-:-:S07]  /*73c0*/  IMAD.U32 R2, RZ, RZ, UR5 ;  /* 0x00000005ff027e24 */ /* 0x001fce000f8e00ff */
.L_x_4128:
[----:B0----5:R-:W-:Y:S01]  /*73d0*/  IADD3 R3, R13, R2, RZ ;  /* 0x000000020d037210 */ /* 0x021fe20007ffe0ff */
[----:B------:R-:W-:Y:S03]  /*73e0*/  BAR.SYNC.DEFER_BLOCKING 0x0 ;  /* 0x0000000000007b1d */ /* 0x000fe60000010000 */
[----:B------:R-:W-:-:S03]  /*73f0*/  ISETP.GE.U32.AND P0, PT, R3, UR7, PT ;  /* 0x0000000703007c0c */ /* 0x000fc6000bf06070 */
[----:B------:R-:W-:Y:S01]  /*7400*/  BSSY B0, `(.L_x_4123) ;  /* 0x000001d000007945 */ /* 0x000fe20003800000 */
[----:B------:R-:W-:-:S13]  /*7410*/  ISETP.GE.U32.OR P0, PT, R13, R2, P0 ;  /* 0x000000020d00720c */ /* 0x000fda0000706470 */
[----:B---3--:R-:W-:Y:S05]  /*7420*/  @P0 BRA `(.L_x_4124) ;  /* 0x0000000000680947 */ /* 0x008fea0003800000 */
[----:B------:R-:W-:Y:S01]  /*7430*/  IMAD R3, R3, UR6, R20 ;  /* 0x0000000603037c24 */ /* 0x000fe2000f8e0214 */
[----:B------:R-:W-:Y:S01]  /*7440*/  FSETP.NEU.FTZ.AND P0, PT, R11, RZ, PT ;  /* 0x000000ff0b00720b */ /* 0x000fe20003f1d000 */
[----:B------:R-:W-:Y:S03]  /*7450*/  BSSY B1, `(.L_x_4125) ;  /* 0x0000016000017945 */ /* 0x000fe60003800000 */
[----:B------:R-:W-:-:S05]  /*7460*/  LEA R3, R3, UR4, 0x4 ;  /* 0x0000000403037c11 */ /* 0x000fca000f8e20ff */
[----:B-1----:R0:W1:Y:S04]  /*7470*/  LDS.128 R4, [R3] ;  /* 0x0000000003047984 */ /* 0x0020680000000c00 */
[----:B------:R-:W-:Y:S05]  /*7480*/  @!P0 BRA `(.L_x_4126) ;  /* 0x0000000000388947 */ /* 0x000fea0003800000 */
[----:B-1----:R-:W-:-:S13]  /*7490*/  FSETP.NEU.FTZ.AND P0, PT, R7, RZ, PT ;  /* 0x000000ff0700720b */ /* 0x002fda0003f1d000 */
[----:B------:R-:W-:Y:S05]  /*74a0*/  @!P0 BRA `(.L_x_4127) ;  /* 0x0000000000408947 */ /* 0x000fea0003800000 */
[----:B------:R-:W-:Y:S01]  /*74b0*/  FADD.FTZ R6, R11, R7 ;  /* 0x000000070b067221 */ /* 0x000fe20000010000 */
[----:B0-----:R-:W-:Y:S01]  /*74c0*/  FADD.FTZ R3, -R8, R4 ;  /* 0x0000000408037221 */ /* 0x001fe20000010100 */
[----:B------:R-:W-:Y:S02]  /*74d0*/  FADD.FTZ R14, R9, R5 ;  /* 0x00000005090e7221 */ /* 0x000fe40000010000 */
[----:B--2---:R-:W0:Y:S01]  /*74e0*/  MUFU.RCP R10, R6 ;  /* 0x00000006000a7308 */ /* 0x004e220000001000 */
[----:B------:R-:W-:-:S04]  /*74f0*/  FMUL.FTZ R4, R3, R3 ;  /* 0x0000000303047220 */ /* 0x000fc80000410000 */
[----:B------:R-:W-:Y:S01]  /*7500*/  FMUL.FTZ R4, R11, R4 ;  /* 0x000000040b047220 */ /* 0x000fe20000410000 */
[----:B------:R-:W-:Y:S02]  /*7510*/  IMAD.MOV.U32 R11, RZ, RZ, R6 ;  /* 0x000000ffff0b7224 */ /* 0x000fe400078e0006 */
[----:B0-----:R-:W-:Y:S01]  /*7520*/  FMUL.FTZ R7, R7, R10 ;  /* 0x0000000a07077220 */ /* 0x001fe20000410000 */
[----:B------:R-:W-:-:S03]  /*7530*/  MOV R10, 0xffffffff ;  /* 0xffffffff000a7802 */ /* 0x000fc60000000f00 */
[----:B------:R-:W-:Y:S01]  /*7540*/  FFMA.FTZ R9, R7, R4, R14 ;  /* 0x0000000407097223 */ /* 0x000fe2000001000e */
[----:B------:R-:W-:Y:S01]  /*7550*/  FFMA.FTZ R8, R3, R7, R8 ;  /* 0x0000000703087223 */ /* 0x000fe20000010008 */
[----:B------:R-:W-:Y:S06]  /*7560*/  BRA `(.L_x_4127) ;  /* 0x0000000000107947 */ /* 0x000fec0003800000 */
.L_x_4126:
[----:B-12---:R-:W-:Y:S01]  /*7570*/  MOV R10, R6 ;  /* 0x00000006000a7202 */ /* 0x006fe20000000f00 */
[----:B------:R-:W-:Y:S01]  /*7580*/  IMAD.MOV.U32 R9, RZ, RZ, R5 ;  /* 0x000000ffff097224 */ /* 0x000fe200078e0005 */
[----:B------:R-:W-:Y:S02]  /*7590*/  MOV R8, R4 ;  /* 0x0000000400087202 */ /* 0x000fe40000000f00 */
[----:B------:R-:W-:-:S07]  /*75a0*/  MOV R11, R7 ;  /* 0x00000007000b7202 */ /* 0x000fce0000000f00 */
.L_x_4127:
[----:B------:R-:W-:Y:S05]  /*75b0*/  BSYNC B1 ;  /* 0x0000000000017941 */ /* 0x000fea0003800000 */
.L_x_4125:
[----:B------:R3:W-:Y:S02]  /*75c0*/  STS.128 [R0], R8 ;  /* 0x0000000800007388 */ /* 0x0007e40000000c00 */
.L_x_4124:
[----:B------:R-:W-:Y:S05]  /*75d0*/  BSYNC B0 ;  /* 0x0000000000007941 */ /* 0x000fea0003800000 */
.L_x_4123:
[----:B------:R-:W-:Y:S02]  /*75e0*/  ISETP.GT.AND P0, PT, R2, 0x1, PT ;  /* 0x000000010200780c */ /* 0x000fe40003f04270 */
[----:B------:R-:W-:-:S11]  /*75f0*/  SHF.R.S32.HI R2, RZ, 0x1, R2 ;  /* 0x00000001ff027819 */ /* 0x000fd60000011402 */
[----:B------:R-:W-:Y:S05]  /*7600*/  @P0 BRA `(.L_x_4128) ;  /* 0xfffffffc00700947 */ /* 0x000fea000383ffff */
.L_x_4122:
[----:B------:R-:W-:Y:S02]  /*7610*/  ULDC UR4, c[0x0][0x240] ;  /* 0x0000900000047ab9 */ /* 0x000fe40000000800 */
[----:B------:R-:W-:-:S13]  /*7620*/  ISETP.NE.AND P0, PT, RZ, UR4, PT ;  /* 0x00000004ff007c0c */ /* 0x000fda000bf05270 */
[----:B------:R-:W-:Y:S05]  /*7630*/  @!P0 BRA `(.L_x_4129) ;  /* 0x0000000400548947 */ /* 0x000fea0003800000 */
[----:B-----5:R-:W4:Y:S02]  /*7640*/  LDC R17, c[0x0][RZ] ;  /* 0x00000000ff117b82 */ /* 0x020f240000000800 */
[----:B----4-:R-:W-:Y:S02]  /*7650*/  ISETP.GT.AND P0, PT, R17, 0x20, PT ;  /* 0x000000201100780c */ /* 0x010fe40003f04270 */
[----:B--23--:R-:W-:-:S11]  /*7660*/  MOV R0, R17 ;  /* 0x0000001100007202 */ /* 0x00cfd60000000f00 */
[----:B------:R-:W-:Y:S05]  /*7670*/  @!P0 BRA `(.L_x_4130) ;  /* 0x0000000000c08947 */ /* 0x000fea0003800000 */
[----:B------:R-:W2:Y:S01]  /*7680*/  S2UR UR5, SR_CgaCtaId ;  /* 0x00000000000579c3 */ /* 0x000ea20000008800 */
[----:B------:R-:W-:Y:S01]  /*7690*/  UMOV UR4, 0x400 ;  /* 0x0000040000047882 */ /* 0x000fe20000000000 */
[----:B------:R-:W-:Y:S01]  /*76a0*/  IMAD R0, R13, R17, R20 ;  /* 0x000000110d007224 */ /* 0x000fe200078e0214 */
[----:B------:R-:W-:-:S04]  /*76b0*/  UIADD3 UR4, UR4, 0x10, URZ ;  /* 0x0000001004047890 */ /* 0x000fc8000fffe03f */
[----:B--2---:R-:W-:-:S06]  /*76c0*/  ULEA UR4, UR5, UR4, 0x18 ;  /* 0x0000000405047291 */ /* 0x004fcc000f8ec03f */
[----:B0-----:R-:W-:Y:S02]  /*76d0*/  LEA R2, R0, UR4, 0x4 ;  /* 0x0000000400027c11 */ /* 0x001fe4000f8e20ff */
[----:B------:R-:W-:-:S03]  /*76e0*/  LEA.HI R0, R17, R17, RZ, 0x1 ;  /* 0x0000001111007211 */ /* 0x000fc600078f08ff */
[----:B------:R2:W-:Y:S01]  /*76f0*/  STS.128 [R2], R8 ;  /* 0x0000000802007388 */ /* 0x0005e20000000c00 */
[----:B------:R-:W-:Y:S01]  /*7700*/  SHF.R.S32.HI R3, RZ, 0x1, R0 ;  /* 0x00000001ff037819 */ /* 0x000fe20000011400 */
[----:B------:R-:W-:-:S03]  /*7710*/  IMAD.MOV.U32 R0, RZ, RZ, 0x20 ;  /* 0x00000020ff007424 */ /* 0x000fc600078e00ff */
[----:B------:R-:W-:-:S13]  /*7720*/  ISETP.GE.AND P0, PT, R3, 0x20, PT ;  /* 0x000000200300780c */ /* 0x000fda0003f06270 */
[----:B--2---:R-:W-:Y:S05]  /*7730*/  @!P0 BRA `(.L_x_4130) ;  /* 0x0000000000908947 */ /* 0x004fea0003800000 */
.L_x_4136:
[----:B------:R-:W-:Y:S01]  /*7740*/  IADD3 R0, R20, R3, RZ ;  /* 0x0000000314007210 */ /* 0x000fe20007ffe0ff */
[----:B------:R-:W-:Y:S03]  /*7750*/  BAR.SYNC.DEFER_BLOCKING 0x0 ;  /* 0x0000000000007b1d */ /* 0x000fe60000010000 */
[----:B------:R-:W-:-:S03]  /*7760*/  ISETP.GE.U32.AND P0, PT, R0, R17, PT ;  /* 0x000000110000720c */ /* 0x000fc60003f06070 */
[----:B------:R-:W-:Y:S01]  /*7770*/  BSSY B0, `(.L_x_4131) ;  /* 0x000001c000007945 */ /* 0x000fe20003800000 */
[----:B------:R-:W-:-:S13]  /*7780*/  ISETP.GE.U32.OR P0, PT, R20, R3, P0 ;  /* 0x000000031400720c */ /* 0x000fda0000706470 */
[----:B0-----:R-:W-:Y:S05]  /*7790*/  @P0 BRA `(.L_x_4132) ;  /* 0x0000000000640947 */ /* 0x001fea0003800000 */
[----:B------:R-:W-:Y:S01]  /*77a0*/  LEA R4, R3, R2, 0x4 ;  /* 0x0000000203047211 */ /* 0x000fe200078e20ff */
[----:B------:R-:W-:Y:S01]  /*77b0*/  BSSY B1, `(.L_x_4133) ;  /* 0x0000016000017945 */ /* 0x000fe20003800000 */
[----:B------:R-:W-:-:S04]  /*77c0*/  FSETP.NEU.FTZ.AND P0, PT, R11, RZ, PT ;  /* 0x000000ff0b00720b */ /* 0x000fc80003f1d000 */
[----:B-1----:R-:W0:Y:S09]  /*77d0*/  LDS.128 R4, [R4] ;  /* 0x0000000004047984 */ /* 0x002e320000000c00 */
[----:B------:R-:W-:Y:S05]  /*77e0*/  @!P0 BRA `(.L_x_4134) ;  /* 0x0000000000388947 */ /* 0x000fea0003800000 */
[----:B0-----:R-:W-:-:S13]  /*77f0*/  FSETP.NEU.FTZ.AND P0, PT, R7, RZ, PT ;  /* 0x000000ff0700720b */ /* 0x001fda0003f1d000 */
[----:B------:R-:W-:Y:S05]  /*7800*/  @!P0 BRA `(.L_x_4135) ;  /* 0x0000000000408947 */ /* 0x000fea0003800000 */
[----:B------:R-:W-:Y:S01]  /*7810*/  FADD.FTZ R0, R11, R7 ;  /* 0x000000070b007221 */ /* 0x000fe20000010000 */
[----:B------:R-:W-:Y:S01]  /*7820*/  FADD.FTZ R15, -R8, R4 ;  /* 0x00000004080f7221 */ /* 0x000fe20000010100 */
[----:B------:R-:W-:Y:S02]  /*7830*/  FADD.FTZ R6, R9, R5 ;  /* 0x0000000509067221 */ /* 0x000fe40000010000 */
[----:B------:R-:W0:Y:S01]  /*7840*/  MUFU.RCP R10, R0 ;  /* 0x00000000000a7308 */ /* 0x000e220000001000 */
[----:B------:R-:W-:-:S04]  /*7850*/  FMUL.FTZ R4, R15, R15 ;  /* 0x0000000f0f047220 */ /* 0x000fc80000410000 */
[----:B------:R-:W-:Y:S01]  /*7860*/  FMUL.FTZ R4, R11, R4 ;  /* 0x000000040b047220 */ /* 0x000fe20000410000 */
[----:B------:R-:W-:Y:S01]  /*7870*/  MOV R11, R0 ;  /* 0x00000000000b7202 */ /* 0x000fe20000000f00 */
[----:B0-----:R-:W-:Y:S01]  /*7880*/  FMUL.FTZ R7, R7, R10 ;  /* 0x0000000a07077220 */ /* 0x001fe20000410000 */
[----:B------:R-:W-:-:S03]  /*7890*/  IMAD.MOV.U32 R10, RZ, RZ, -0x1 ;  /* 0xffffffffff0a7424 */ /* 0x000fc600078e00ff */
[----:B------:R-:W-:Y:S01]  /*78a0*/  FFMA.FTZ R9, R7, R4, R6 ;  /* 0x0000000407097223 */ /* 0x000fe20000010006 */
[----:B------:R-:W-:Y:S01]  /*78b0*/  FFMA.FTZ R8, R15, R7, R8 ;  /* 0x000000070f087223 */ /* 0x000fe20000010008 */
[----:B------:R-:W-:Y:S06]  /*78c0*/  BRA `(.L_x_4135) ;  /* 0x0000000000107947 */ /* 0x000fec0003800000 */
.L_x_4134:
[----:B0-----:R-:W-:Y:S01]  /*78d0*/  MOV R10, R6 ;  /* 0x00000006000a7202 */ /* 0x001fe20000000f00 */
[----:B------:R-:W-:Y:S01]  /*78e0*/  IMAD.MOV.U32 R8, RZ, RZ, R4 ;  /* 0x000000ffff087224 */ /* 0x000fe200078e0004 */
[----:B------:R-:W-:Y:S02]  /*78f0*/  MOV R9, R5 ;  /* 0x0000000500097202 */ /* 0x000fe40000000f00 */
[----:B------:R-:W-:-:S07]  /*7900*/  MOV R11, R7 ;  /* 0x00000007000b7202 */ /* 0x000fce0000000f00 */
.L_x_4135:
[----:B------:R-:W-:Y:S05]  /*7910*/  BSYNC B1 ;  /* 0x0000000000017941 */ /* 0x000fea0003800000 */
.L_x_4133:
[----:B------:R0:W-:Y:S02]  /*7920*/  STS.128 [R2], R8 ;  /* 0x0000000802007388 */ /* 0x0001e40000000c00 */
.L_x_4132:
[----:B------:R-:W-:Y:S05]  /*7930*/  BSYNC B0 ;  /* 0x0000000000007941 */ /* 0x000fea0003800000 */
.L_x_4131:
[----:B------:R-:W-:-:S04]  /*7940*/  SHF.R.S32.HI R3, RZ, 0x1, R3 ;  /* 0x00000001ff037819 */ /* 0x000fc80000011403 */
[----:B------:R-:W-:-:S13]  /*7950*/  ISETP.GE.AND P0, PT, R3, 0x20, PT ;  /* 0x000000200300780c */ /* 0x000fda0003f06270 */
[----:B------:R-:W-:Y:S05]  /*7960*/  @P0 BRA `(.L_x_4136) ;  /* 0xfffffffc00740947 */ /* 0x000fea000383ffff */
[----:B------:R-:W-:-:S07]  /*7970*/  IMAD.MOV.U32 R0, RZ, RZ, 0x20 ;  /* 0x00000020ff007424 */ /* 0x000fce00078e00ff */
.L_x_4130:
[----:B------:R-:W-:Y:S01]  /*7980*/  BAR.SYNC.DEFER_BLOCKING 0x0 ;  /* 0x0000000000007b1d */ /* 0x000fe20000010000 */
[----:B------:R-:W-:-:S13]  /*7990*/  ISETP.GE.AND P0, PT, R0, 0x2, PT ;  /* 0x000000020000780c */ /* 0x000fda0003f06270 */
[----:B------:R-:W-:Y:S05]  /*79a0*/  @!P0 BRA `(.L_x_4129) ;  /* 0x0000000000788947 */ /* 0x000fea0003800000 */
[----:B0-----:R-:W-:-:S11]  /*79b0*/  HFMA2.MMA R3, -RZ, RZ, 0, 5.9604644775390625e-08 ;  /* 0x00000001ff037435 */ /* 0x001fd600000001ff */
.L_x_4140:
[----:B------:R-:W-:Y:S01]  /*79c0*/  FSETP.NEU.FTZ.AND P0, PT, R11, RZ, PT ;  /* 0x000000ff0b00720b */ /* 0x000fe20003f1d000 */
[----:B--2---:R0:W2:Y:S01]  /*79d0*/  SHFL.DOWN PT, R5, R8, R3, 0x1f ;  /* 0x08001f0308057589 */ /* 0x0040a200000e0000 */
[----:B------:R-:W-:Y:S03]  /*79e0*/  BSSY B0, `(.L_x_4137) ;  /* 0x0000017000007945 */ /* 0x000fe60003800000 */
[----:B---3--:R0:W3:Y:S04]  /*79f0*/  SHFL.DOWN PT, R14, R9, R3, 0x1f ;  /* 0x08001f03090e7589 */ /* 0x0080e800000e0000 */
[----:B----4-:R0:W4:Y:S04]  /*7a00*/  SHFL.DOWN PT, R2, R10, R3, 0x1f ;  /* 0x08001f030a027589 */ /* 0x01012800000e0000 */
[----:B------:R0:W0:Y:S01]  /*7a10*/  SHFL.DOWN PT, R15, R11, R3, 0x1f ;  /* 0x08001f030b0f7589 */ /* 0x00002200000e0000 */
[----:B------:R-:W-:Y:S05]  /*7a20*/  @!P0 BRA `(.L_x_4138) ;  /* 0x0000000000388947 */ /* 0x000fea0003800000 */
[----:B0-----:R-:W-:-:S13]  /*7a30*/  FSETP.NEU.FTZ.AND P0, PT, R15, RZ, PT ;  /* 0x000000ff0f00720b */ /* 0x001fda0003f1d000 */
[----:B------:R-:W-:Y:S05]  /*7a40*/  @!P0 BRA `(.L_x_4139) ;  /* 0x0000000000408947 */ /* 0x000fea0003800000 */
[----:B----4-:R-:W-:Y:S01]  /*7a50*/  FADD.FTZ R2, R11, R15 ;  /* 0x0000000f0b027221 */ /* 0x010fe20000010000 */
[----:B--2---:R-:W-:Y:S01]  /*7a60*/  FADD.FTZ R5, -R8, R5 ;  /* 0x0000000508057221 */ /* 0x004fe20000010100 */
[----:B-1-3--:R-:W-:Y:S01]  /*7a70*/  FADD.FTZ R7, R9, R14 ;  /* 0x0000000e09077221 */ /* 0x00afe20000010000 */
[----:B------:R-:W-:Y:S01]  /*7a80*/  MOV R10, 0xffffffff ;  /* 0xffffffff000a7802 */ /* 0x000fe20000000f00 */
[----:B------:R-:W0:Y:S01]  /*7a90*/  MUFU.RCP R6, R2 ;  /* 0x0000000200067308 */ /* 0x000e220000001000 */
[----:B------:R-:W-:-:S04]  /*7aa0*/  FMUL.FTZ R4, R5, R5 ;  /* 0x0000000505047220 */ /* 0x000fc80000410000 */
[----:B------:R-:W-:Y:S01]  /*7ab0*/  FMUL.FTZ R9, R11, R4 ;  /* 0x000000040b097220 */ /* 0x000fe20000410000 */
[----:B------:R-:W-:Y:S02]  /*7ac0*/  IMAD.MOV.U32 R11, RZ, RZ, R2 ;  /* 0x000000ffff0b7224 */ /* 0x000fe400078e0002 */
[----:B0-----:R-:W-:-:S04]  /*7ad0*/  FMUL.FTZ R4, R15, R6 ;  /* 0x000000060f047220 */ /* 0x001fc80000410000 */
[----:B------:R-:W-:Y:S01]  /*7ae0*/  FFMA.FTZ R9, R4, R9, R7 ;  /* 0x0000000904097223 */ /* 0x000fe20000010007 */
[----:B------:R-:W-:Y:S01]  /*7af0*/  FFMA.FTZ R8, R5, R4, R8 ;  /* 0x0000000405087223 */ /* 0x000fe20000010008 */
[----:B------:R-:W-:Y:S06]  /*7b00*/  BRA `(.L_x_4139) ;  /* 0x0000000000107947 */ /* 0x000fec0003800000 */
.L_x_4138:
[----:B0-2---:R-:W-:Y:S01]  /*7b10*/  MOV R8, R5 ;  /* 0x0000000500087202 */ /* 0x005fe20000000f00 */
[----:B----4-:R-:W-:Y:S01]  /*7b20*/  IMAD.MOV.U32 R10, RZ, RZ, R2 ;  /* 0x000000ffff0a7224 */ /* 0x010fe200078e0002 */
[----:B---3--:R-:W-:Y:S02]  /*7b30*/  MOV R9, R14 ;  /* 0x0000000e00097202 */ /* 0x008fe40000000f00 */
[----:B------:R-:W-:-:S07]  /*7b40*/  MOV R11, R15 ;  /* 0x0000000f000b7202 */ /* 0x000fce0000000f00 */
.L_x_4139:
[----:B------:R-:W-:Y:S05]  /*7b50*/  BSYNC B0 ;  /* 0x0000000000007941 */ /* 0x000fea0003800000 */
.L_x_4137:
[----:B------:R-:W-:-:S04]  /*7b60*/  SHF.L.U32 R3, R3, 0x1, RZ ;  /* 0x0000000103037819 */ /* 0x000fc800000006ff */
[----:B------:R-:W-:-:S13]  /*7b70*/  ISETP.GE.AND P0, PT, R3, R0, PT ;  /* 0x000000000300720c */ /* 0x000fda0003f06270 */
[----:B------:R-:W-:Y:S05]  /*7b80*/  @!P0 BRA `(.L_x_4140) ;  /* 0xfffffffc008c8947 */ /* 0x000fea000383ffff */
.L_x_4129:
[----:B--23--:R-:W2:Y:S01]  /*7b90*/  LDC R0, c[0x0][0x3fc] ;  /* 0x0000ff00ff007b82 */ /* 0x00cea20000000800 */
[----:B-----5:R-:W-:Y:S01]  /*7ba0*/  IMAD.MOV.U32 R17, RZ, RZ, RZ ;  /* 0x000000ffff117224 */ /* 0x020fe200078e00ff */
[----:B--2---:R-:W-:-:S13]  /*7bb0*/  ISETP.NE.AND P0, PT, R0, RZ, PT ;  /* 0x000000ff0000720c */ /* 0x004fda0003f05270 */
[----:B------:R-:W-:Y:S05]  /*7bc0*/  @!P0 BRA `(.L_x_4141) ;  /* 0x00000010005c8947 */ /* 0x000fea0003800000 */
[----:B------:R-:W4:Y:S01]  /*7bd0*/  S2R R13, SR_TID.Y ;  /* 0x00000000000d7919 */ /* 0x000f220000002200 */
[----:B------:R-:W2:Y:S01]  /*7be0*/  S2UR UR4, SR_CTAID.X ;  /* 0x00000000000479c3 */ /* 0x000ea20000002500 */
[----:B------:R-:W-:Y:S01]  /*7bf0*/  ULDC UR5, c[0x0][0x250] ;  /* 0x0000940000057ab9 */ /* 0x000fe20000000800 */
[----:B------:R-:W-:Y:S01]  /*7c00*/  ULDC.64 UR6, c[0x0][0x400] ;  /* 0x0001000000067ab9 */ /* 0x000fe20000000a00 */
[----:B------:R-:W-:-:S05]  /*7c10*/  ISETP.NE.AND P0, PT, R0, 0x1, PT ;  /* 0x000000010000780c */ /* 0x000fca0003f05270 */
[----:B0-----:R-:W2:Y:S01]  /*7c20*/  LDC R3, c[0x0][0x238] ;  /* 0x00008e00ff037b82 */ /* 0x001ea20000000800 */
[----:B----4-:R-:W-:-:S04]  /*7c30*/  IMAD R2, R13, UR5, R12 ;  /* 0x000000050d027c24 */ /* 0x010fc8000f8e020c */
[----:B--2---:R-:W-:Y:S01]  /*7c40*/  IMAD R3, R3, UR4, R2 ;  /* 0x0000000403037c24 */ /* 0x004fe2000f8e0202 */
[----:B------:R-:W-:Y:S01]  /*7c50*/  HFMA2.MMA R2, -RZ, RZ, 0, 0 ;  /* 0x00000000ff027435 */ /* 0x000fe200000001ff */
[----:B------:R-:W-:-:S09]  /*7c60*/  ULDC UR4, c[0x0][0x408] ;  /* 0x0001020000047ab9 */ /* 0x000fd20000000800 */
        /* <DEDUP_REMOVED lines=269> */
.L_x_4141:
[----:B------:R-:W-:Y:S01]  /*8d40*/  ULDC.64 UR4, c[0x0][0x610] ;  /* 0x0001840000047ab9 */ /* 0x000fe20000000a00 */
[----:B0---4-:R-:W-:Y:S02]  /*8d50*/  CS2R R2, SRZ ;  /* 0x0000000000027805 */ /* 0x011fe4000001ff00 */
[----:B------:R-:W-:Y:S01]  /*8d60*/  ISETP.NE.U32.AND P0, PT, RZ, UR4, PT ;  /* 0x00000004ff007c0c */ /* 0x000fe2000bf05070 */
[----:B------:R-:W-:-:S03]  /*8d70*/  IMAD.MOV.U32 R0, RZ, RZ, RZ ;  /* 0x000000ffff007224 */ /* 0x000fc600078e00ff */
[----:B------:R-:W-:-:S13]  /*8d80*/  ISETP.NE.AND.EX P0, PT, RZ, UR5, PT, P0 ;  /* 0x00000005ff007c0c */ /* 0x000fda000bf05300 */
[----:B------:R-:W-:Y:S05]  /*8d90*/  @!P0 BRA `(.L_x_4142) ;  /* 0x0000000800048947 */ /* 0x000fea0003800000 */
[----:B------:R-:W-:Y:S01]  /*8da0*/  HFMA2.MMA R16, -RZ, RZ, 0, 0 ;  /* 0x00000000ff107435 */ /* 0x000fe200000001ff */
[----:B-1----:R-:W-:Y:S01]  /*8db0*/  MOV R6, 0x2 ;  /* 0x0000000200067802 */ /* 0x002fe20000000f00 */
[----:B------:R-:W-:Y:S01]  /*8dc0*/  IMAD.MOV.U32 R18, RZ, RZ, 0x10 ;  /* 0x00000010ff127424 */ /* 0x000fe200078e00ff */
[----:B------:R-:W-:-:S08]  /*8dd0*/  MOV R19, 0x0 ;  /* 0x0000000000137802 */ /* 0x000fd00000000f00 */
.L_x_4145:
[----:B------:R-:W-:Y:S01]  /*8de0*/  LOP3.LUT R0, R16, R19, RZ, 0xfc, !PT ;  /* 0x0000001310007212 */ /* 0x000fe200078efcff */
[----:B------:R-:W-:-:S03]  /*8df0*/  IMAD.MOV.U32 R3, RZ, RZ, R19 ;  /* 0x000000ffff037224 */ /* 0x000fc600078e0013 */
[----:B------:R-:W-:Y:S02]  /*8e00*/  ISETP.NE.U32.AND P0, PT, R0, RZ, PT ;  /* 0x000000ff0000720c */ /* 0x000fe40003f05070 */
[----:B------:R-:W-:-:S11]  /*8e10*/  MOV R0, R18 ;  /* 0x0000001200007202 */ /* 0x000fd60000000f00 */
[----:B------:R-:W-:Y:S05]  /*8e20*/  @!P0 BRA `(.L_x_4143) ;  /* 0x0000000000148947 */ /* 0x000fea0003800000 */
[----:B------:R-:W-:Y:S02]  /*8e30*/  MOV R15, R18 ;  /* 0x00000012000f7202 */ /* 0x000fe40000000f00 */
[----:B------:R-:W-:Y:S02]  /*8e40*/  MOV R2, R6 ;  /* 0x0000000600027202 */ /* 0x000fe40000000f00 */
[----:B------:R-:W-:-:S07]  /*8e50*/  MOV R14, 0x8e70 ;  /* 0x00008e70000e7802 */ /* 0x000fce0000000f00 */
[----:B------:R-:W-:Y:S05]  /*8e60*/  CALL.REL.NOINC `($__internal_13_$__cuda_sm20_rem_u64) ;  /* 0x0000004000987944 */ /* 0x000fea0003c00000 */
[----:B------:R-:W-:Y:S05]  /*8e70*/  BRA `(.L_x_4144) ;  /* 0x00000000004c7947 */ /* 0x000fea0003800000 */
.L_x_4143:
[----:B------:R-:W0:Y:S01]  /*8e80*/  I2F.U32.RP R2, R18 ;  /* 0x0000001200027306 */ /* 0x000e220000209000 */
[----:B------:R-:W-:Y:S02]  /*8e90*/  ISETP.NE.U32.AND P1, PT, R18, RZ, PT ;  /* 0x000000ff1200720c */ /* 0x000fe40003f25070 */
[----:B------:R-:W-:-:S05]  /*8ea0*/  MOV R19, RZ ;  /* 0x000000ff00137202 */ /* 0x000fca0000000f00 */
[----:B0-----:R-:W0:Y:S02]  /*8eb0*/  MUFU.RCP R2, R2 ;  /* 0x0000000200027308 */ /* 0x001e240000001000 */
[----:B0-----:R-:W-:-:S06]  /*8ec0*/  VIADD R4, R2, 0xffffffe ;  /* 0x0ffffffe02047836 */ /* 0x001fcc0000000000 */
        /* <DEDUP_REMOVED lines=14> */
.L_x_4144:
[----:B------:R-:W-:Y:S01]  /*8fb0*/  ISETP.NE.U32.AND P0, PT, R18, RZ, PT ;  /* 0x000000ff1200720c */ /* 0x000fe20003f05070 */
[----:B------:R-:W-:Y:S01]  /*8fc0*/  IMAD.MOV.U32 R16, RZ, RZ, R3 ;  /* 0x000000ffff107224 */ /* 0x000fe200078e0003 */
[----:B------:R-:W-:Y:S02]  /*8fd0*/  MOV R6, R0 ;  /* 0x0000000000067202 */ /* 0x000fe40000000f00 */
[----:B------:R-:W-:-:S13]  /*8fe0*/  ISETP.NE.AND.EX P0, PT, R19, RZ, PT, P0 ;  /* 0x000000ff1300720c */ /* 0x000fda0003f05300 */
[----:B------:R-:W-:Y:S05]  /*8ff0*/  @P0 BRA `(.L_x_4145) ;  /* 0xfffffffc00780947 */ /* 0x000fea000383ffff */
[----:B------:R-:W-:-:S13]  /*9000*/  ISETP.NE.U32.AND P2, PT, R3, RZ, PT ;  /* 0x000000ff0300720c */ /* 0x000fda0003f45070 */
[----:B------:R-:W-:Y:S05]  /*9010*/  @!P2 BRA `(.L_x_4146) ;  /* 0x00000000001ca947 */ /* 0x000fea0003800000 */
[----:B------:R-:W-:Y:S01]  /*9020*/  HFMA2.MMA R6, -RZ, RZ, 0, 9.5367431640625e-07 ;  /* 0x00000010ff067435 */ /* 0x000fe200000001ff */
[----:B------:R-:W-:Y:S02]  /*9030*/  MOV R2, RZ ;  /* 0x000000ff00027202 */ /* 0x000fe40000000f00 */
[----:B------:R-:W-:-:S08]  /*9040*/  MOV R4, 0x9060 ;  /* 0x0000906000047802 */ /* 0x000fd00000000f00 */
[----:B------:R-:W-:Y:S05]  /*9050*/  CALL.REL.NOINC `($__internal_12_$__cuda_sm20_div_u64) ;  /* 0x0000003c00087944 */ /* 0x000fea0003c00000 */
[----:B------:R-:W-:Y:S01]  /*9060*/  IMAD.MOV.U32 R14, RZ, RZ, R2 ;  /* 0x000000ffff0e7224 */ /* 0x000fe200078e0002 */
[----:B------:R-:W-:Y:S01]  /*9070*/  MOV R15, R7 ;  /* 0x00000007000f7202 */ /* 0x000fe20000000f00 */
[----:B------:R-:W-:Y:S06]  /*9080*/  BRA `(.L_x_4147) ;  /* 0x00000000004c7947 */ /* 0x000fec0003800000 */
.L_x_4146:
[----:B------:R-:W0:Y:S01]  /*9090*/  I2F.U32.RP R2, R0 ;  /* 0x0000000000027306 */ /* 0x000e220000209000 */
[----:B------:R-:W-:Y:S01]  /*90a0*/  ISETP.NE.U32.AND P3, PT, R0, RZ, PT ;  /* 0x000000ff0000720c */ /* 0x000fe20003f65070 */
[----:B------:R-:W-:-:S06]  /*90b0*/  IMAD.MOV.U32 R15, RZ, RZ, RZ ;  /* 0x000000ffff0f7224 */ /* 0x000fcc00078e00ff */
[----:B0-----:R-:W0:Y:S02]  /*90c0*/  MUFU.RCP R2, R2 ;  /* 0x0000000200027308 */ /* 0x001e240000001000 */
[----:B0-----:R-:W-:-:S06]  /*90d0*/  IADD3 R4, R2, 0xffffffe, RZ ;  /* 0x0ffffffe02047810 */ /* 0x001fcc0007ffe0ff */
[----:B------:R0:W1:Y:S02]  /*90e0*/  F2I.FTZ.U32.TRUNC.NTZ R5, R4 ;  /* 0x0000000400057305 */ /* 0x000064000021f000 */
[----:B0-----:R-:W-:Y:S01]  /*90f0*/  HFMA2.MMA R4, -RZ, RZ, 0, 0 ;  /* 0x00000000ff047435 */ /* 0x001fe200000001ff */
[----:B-1----:R-:W-:-:S04]  /*9100*/  IMAD.MOV R7, RZ, RZ, -R5 ;  /* 0x000000ffff077224 */ /* 0x002fc800078e0a05 */
        /* <DEDUP_REMOVED lines=11> */
.L_x_4147:
[----:B------:R-:W-:Y:S05]  /*91c0*/  @!P2 BRA `(.L_x_4148) ;  /* 0x000000000018a947 */ /* 0x000fea0003800000 */
[----:B------:R-:W-:Y:S01]  /*91d0*/  HFMA2.MMA R2, -RZ, RZ, 0, 0 ;  /* 0x00000000ff027435 */ /* 0x000fe200000001ff */
[----:B------:R-:W-:Y:S02]  /*91e0*/  MOV R6, 0x2 ;  /* 0x0000000200067802 */ /* 0x000fe40000000f00 */
[----:B------:R-:W-:-:S08]  /*91f0*/  MOV R4, 0x9210 ;  /* 0x0000921000047802 */ /* 0x000fd00000000f00 */
[----:B------:R-:W-:Y:S05]  /*9200*/  CALL.REL.NOINC `($__internal_12_$__cuda_sm20_div_u64) ;  /* 0x00000038009c7944 */ /* 0x000fea0003c00000 */
[----:B------:R-:W-:Y:S01]  /*9210*/  IMAD.MOV.U32 R3, RZ, RZ, R7 ;  /* 0x000000ffff037224 */ /* 0x000fe200078e0007 */
[----:B------:R-:W-:Y:S06]  /*9220*/  BRA `(.L_x_4149) ;  /* 0x00000000004c7947 */ /* 0x000fec0003800000 */
.L_x_4148:
        /* <DEDUP_REMOVED lines=15> */
[----:B------:R-:W-:Y:S02]  /*9320*/  ISETP.GE.U32.AND P1, PT, R3, R0, PT ;  /* 0x000000000300720c */ /* 0x000fe40003f26070 */
[----:B------:R-:W-:-:S11]  /*9330*/  MOV R3, RZ ;  /* 0x000000ff00037202 */ /* 0x000fd60000000f00 */
[----:B------:R-:W-:Y:S02]  /*9340*/  @P1 IADD3 R2, R2, 0x1, RZ ;  /* 0x0000000102021810 */ /* 0x000fe40007ffe0ff */
[----:B------:R-:W-:-:S07]  /*9350*/  @!P2 LOP3.LUT R2, RZ, R0, RZ, 0x33, !PT ;  /* 0x00000000ff02a212 */ /* 0x000fce00078e33ff */
.L_x_4149:
        /* <DEDUP_REMOVED lines=9> */
[----:B------:R-:W-:Y:S05]  /*93f0*/  CALL.REL.NOINC `($__internal_12_$__cuda_sm20_div_u64) ;  /* 0x0000003800207944 */ /* 0x000fea0003c00000 */
[----:B------:R-:W-:Y:S01]  /*9400*/  IMAD.MOV.U32 R3, RZ, RZ, R7 ;  /* 0x000000ffff037224 */ /* 0x000fe200078e0007 */
[----:B------:R-:W-:Y:S06]  /*9410*/  BRA `(.L_x_4152) ;  /* 0x0000000000507947 */ /* 0x000fec0003800000 */
.L_x_4151:
[----:B------:R-:W0:Y:S01]  /*9420*/  I2F.U32.RP R0, R2 ;  /* 0x0000000200007306 */ /* 0x000e220000209000 */
[----:B------:R-:W-:-:S07]  /*9430*/  ISETP.NE.U32.AND P2, PT, R2, RZ, PT ;  /* 0x000000ff0200720c */ /* 0x000fce0003f45070 */
[----:B0-----:R-:W0:Y:S02]  /*9440*/  MUFU.RCP R0, R0 ;  /* 0x0000000000007308 */ /* 0x001e240000001000 */
[----:B0-----:R-:W-:-:S06]  /*9450*/  IADD3 R4, R0, 0xffffffe, RZ ;  /* 0x0ffffffe00047810 */ /* 0x001fcc0007ffe0ff */
[----:B------:R0:W1:Y:S02]  /*9460*/  F2I.FTZ.U32.TRUNC.NTZ R5, R4 ;  /* 0x0000000400057305 */ /* 0x000064000021f000 */
[----:B0-----:R-:W-:Y:S01]  /*9470*/  IMAD.MOV.U32 R4, RZ, RZ, RZ ;  /* 0x000000ffff047224 */ /* 0x001fe200078e00ff */
[----:B-1----:R-:W-:-:S05]  /*9480*/  IADD3 R3, RZ, -R5, RZ ;  /* 0x80000005ff037210 */ /* 0x002fca0007ffe0ff */
[----:B------:R-:W-:-:S04]  /*9490*/  IMAD R3, R3, R2, RZ ;  /* 0x0000000203037224 */ /* 0x000fc800078e02ff */
[----:B------:R-:W-:-:S04]  /*94a0*/  IMAD.HI.U32 R5, R5, R3, R4 ;  /* 0x0000000305057227 */ /* 0x000fc800078e0004 */
[----:B------:R-:W-:Y:S02]  /*94b0*/  IMAD.MOV.U32 R3, RZ, RZ, RZ ;  /* 0x000000ffff037224 */ /* 0x000fe400078e00ff */
        /* <DEDUP_REMOVED lines=10> */
.L_x_4152:
[----:B------:R-:W-:Y:S05]  /*9560*/  BSYNC B0 ;  /* 0x0000000000007941 */ /* 0x000fea0003800000 */
.L_x_4150:
[----:B------:R-:W-:Y:S02]  /*9570*/  ULDC.64 UR4, c[0x0][0x610] ;  /* 0x0001840000047ab9 */ /* 0x000fe40000000a00 */
[----:B------:R-:W-:-:S04]  /*9580*/  IADD3 R2, P0, R2, UR4, RZ ;  /* 0x0000000402027c10 */ /* 0x000fc8000ff1e0ff */
[----:B------:R-:W-:-:S04]  /*9590*/  IADD3.X R3, R3, UR5, RZ, P0, !PT ;  /* 0x0000000503037c10 */ /* 0x000fc800087fe4ff */
[----:B------:R-:W-:-:S07]  /*95a0*/  MOV R0, R3 ;  /* 0x0000000300007202 */ /* 0x000fce0000000f00 */
.L_x_4142:
        /* <DEDUP_REMOVED lines=18> */
[----:B-1----:R-:W-:-:S05]  /*96d0*/  IMAD.HI.U32 R6, R5, UR7, R4 ;  /* 0x0000000705067c27 */ /* 0x002fca000f8e0004 */
        /* <DEDUP_REMOVED lines=268> */
.L_x_4154:
[----:B------:R-:W-:Y:S01]  /*a7a0*/  ULDC UR7, c[0x0][0x240] ;  /* 0x0000900000077ab9 */ /* 0x000fe20000000800 */
[----:B------:R-:W-:Y:S01]  /*a7b0*/  ULDC UR4, c[0x0][0x230] ;  /* 0x00008c0000047ab9 */ /* 0x000fe20000000800 */
[----:B------:R-:W-:Y:S01]  /*a7c0*/  ISETP.NE.AND P0, PT, RZ, UR7, PT ;  /* 0x00000007ff007c0c */ /* 0x000fe2000bf05270 */
[----:B------:R-:W-:Y:S01]  /*a7d0*/  BSSY B0, `(.L_x_4155) ;  /* 0x000000b000007945 */ /* 0x000fe20003800000 */
[----:B------:R-:W-:Y:S02]  /*a7e0*/  PRMT R4, RZ, 0x7610, R4 ;  /* 0x00007610ff047816 */ /* 0x000fe40000000004 */
        /* <DEDUP_REMOVED lines=9> */
.L_x_4156:
[----:B------:R-:W-:Y:S05]  /*a880*/  BSYNC B0 ;  /* 0x0000000000007941 */ /* 0x000fea0003800000 */
.L_x_4155:
        /* <DEDUP_REMOVED lines=17> */
.L_x_4158:
[----:B------:R-:W-:Y:S05]  /*a9a0*/  BSYNC B0 ;  /* 0x0000000000007941 */ /* 0x000fea0003800000 */
.L_x_4157:
        /* <DEDUP_REMOVED lines=15> */
[----:B------:R-:W2:Y:S01]  /*aaa0*/  LDC.64 R4, c[0x0][0x620] ;  /* 0x00018800ff047b82 */ /* 0x000ea20000000a00 */
[----:B------:R-:W0:Y:S08]  /*aab0*/  FLO.U32 R8, UR4 ;  /* 0x0000000400087d00 */ /* 0x000e3000080e0000 */
[----:B-1----:R-:W1:Y:S01]  /*aac0*/  POPC R7, UR4 ;  /* 0x0000000400077d09 */ /* 0x002e620008000000 */
[----:B--2---:R-:W-:Y:S01]  /*aad0*/  IMAD.WIDE.U32 R4, R12, 0x4, R4 ;  /* 0x000000040c047825 */ /* 0x004fe200078e0004 */
[----:B0-----:R-:W-:-:S13]  /*aae0*/  ISETP.EQ.U32.AND P0, PT, R8, R9, PT ;  /* 0x000000090800720c */ /* 0x001fda0003f02070 */
[----:B-1----:R-:W2:Y:S01]  /*aaf0*/  @P0 ATOMG.E.ADD.STRONG.GPU PT, R5, desc[UR36][R4.64], R7 ;  /* 0x00000007040509a8 */ /* 0x002ea200081ee1e4 */
        /* <DEDUP_REMOVED lines=13> */
.L_x_4160:
[----:B------:R-:W-:Y:S05]  /*abd0*/  BSYNC B0 ;  /* 0x0000000000007941 */ /* 0x000fea0003800000 */
.L_x_4159:
[----:B------:R-:W3:Y:S08]  /*abe0*/  S2UR UR5, SR_CgaCtaId ;  /* 0x00000000000579c3 */ /* 0x000ef00000008800 */
[----:B------:R-:W-:Y:S06]  /*abf0*/  BAR.SYNC.DEFER_BLOCKING 0x0 ;  /* 0x0000000000007b1d */ /* 0x000fec0000010000 */
[----:B------:R-:W-:-:S02]  /*ac00*/  UMOV UR4, 0x400 ;  /* 0x0000040000047882 */ /* 0x000fc40000000000 */
[----:B---3--:R-:W-:-:S09]  /*ac10*/  ULEA UR4, UR5, UR4, 0x18 ;  /* 0x0000000405047291 */ /* 0x008fd2000f8ec03f */
[----:B0-2---:R-:W0:Y:S02]  /*ac20*/  LDS.U8 R4, [UR4] ;  /* 0x00000004ff047984 */ /* 0x005e240008000000 */
        /* <DEDUP_REMOVED lines=13> */
[----:B------:R-:W-:Y:S01]  /*ad00*/  ULDC.64 UR8, c[0x0][0x220] ;  /* 0x0000880000087ab9 */ /* 0x000fe20000000a00 */
[----:B------:R-:W-:Y:S01]  /*ad10*/  MOV R4, UR4 ;  /* 0x0000000400047c02 */ /* 0x000fe20008000f00 */
[----:B-1----:R-:W-:Y:S01]  /*ad20*/  IMAD.U32 R6, RZ, RZ, UR8 ;  /* 0x00000008ff067e24 */ /* 0x002fe2000f8e00ff */
[----:B------:R-:W-:Y:S01]  /*ad30*/  MOV R5, UR5 ;  /* 0x0000000500057c02 */ /* 0x000fe20008000f00 */
[----:B------:R-:W-:Y:S01]  /*ad40*/  BSSY B0, `(.L_x_4161) ;  /* 0x0000058000007945 */ /* 0x000fe20003800000 */
[----:B------:R-:W-:-:S03]  /*ad50*/  MOV R7, UR9 ;  /* 0x0000000900077c02 */ /* 0x000fc60008000f00 */
[----:B------:R-:W-:Y:S05]  /*ad60*/  @!P0 BRA `(.L_x_4162) ;  /* 0x0000000000b08947 */ /* 0x000fea0003800000 */
[----:B------:R-:W-:Y:S01]  /*ad70*/  ULDC UR4, c[0x0][0x0] ;  /* 0x0000000000047ab9 */ /* 0x000fe20000000800 */
[----:B------:R-:W-:Y:S01]  /*ad80*/  ULDC UR5, c[0x0][0x23c] ;  /* 0x00008f0000057ab9 */ /* 0x000fe20000000800 */
[----:B------:R-:W-:Y:S01]  /*ad90*/  IMAD R14, R13, UR4, R20 ;  /* 0x000000040d0e7c24 */ /* 0x000fe2000f8e0214 */
[----:B------:R-:W-:-:S04]  /*ada0*/  ULDC UR6, c[0x0][0x23c] ;  /* 0x00008f0000067ab9 */ /* 0x000fc80000000800 */
[----:B------:R-:W-:-:S13]  /*adb0*/  ISETP.GE.U32.AND P0, PT, R14, UR5, PT ;  /* 0x000000050e007c0c */ /* 0x000fda000bf06070 */
[----:B------:R-:W-:Y:S05]  /*adc0*/  @P0 BRA `(.L_x_4163) ;  /* 0x00000004003c0947 */ /* 0x000fea0003800000 */
[----:B------:R-:W-:Y:S01]  /*add0*/  ULDC UR5, c[0x0][0x10] ;  /* 0x0000040000057ab9 */ /* 0x000fe20000000800 */
[----:B------:R-:W0:Y:S01]  /*ade0*/  LDC R19, c[0x0][0x4] ;  /* 0x00000100ff137b82 */ /* 0x000e220000000800 */
[----:B------:R-:W-:Y:S01]  /*adf0*/  BSSY B1, `(.L_x_4164) ;  /* 0x0000022000017945 */ /* 0x000fe20003800000 */
[----:B------:R-:W-:-:S06]  /*ae00*/  IMAD R15, R12, UR5, RZ ;  /* 0x000000050c0f7c24 */ /* 0x000fcc000f8e02ff */
[----:B------:R-:W1:Y:S01]  /*ae10*/  LDC.64 R8, c[0x0][0x618] ;  /* 0x00018600ff087b82 */ /* 0x000e620000000a00 */
[----:B0-----:R-:W-:-:S07]  /*ae20*/  IMAD R19, R19, UR4, RZ ;  /* 0x0000000413137c24 */ /* 0x001fce000f8e02ff */
.L_x_4168:
[----:B0-----:R-:W-:-:S05]  /*ae30*/  IADD3 R11, R15, R14, RZ ;  /* 0x0000000e0f0b7210 */ /* 0x001fca0007ffe0ff */
[----:B-1----:R-:W-:-:S05]  /*ae40*/  IMAD.WIDE.U32 R10, R11, 0x10, R8 ;  /* 0x000000100b0a7825 */ /* 0x002fca00078e0008 */
[----:B------:R0:W5:Y:S04]  /*ae50*/  LDG.E R21, desc[UR36][R10.64] ;  /* 0x000000240a157981 */ /* 0x000168000c1e1900 */
[----:B------:R0:W5:Y:S04]  /*ae60*/  LDG.E R12, desc[UR36][R10.64+0x4] ;  /* 0x000004240a0c7981 */ /* 0x000168000c1e1900 */
[----:B------:R0:W5:Y:S01]  /*ae70*/  LDG.E R22, desc[UR36][R10.64+0xc] ;  /* 0x00000c240a167981 */ /* 0x000162000c1e1900 */
[----:B------:R-:W-:Y:S01]  /*ae80*/  FSETP.NEU.FTZ.AND P0, PT, R7, RZ, PT ;  /* 0x000000ff0700720b */ /* 0x000fe20003f1d000 */
[----:B------:R-:W-:Y:S01]  /*ae90*/  IMAD.IADD R14, R19, 0x1, R14 ;  /* 0x00000001130e7824 */ /* 0x000fe200078e020e */
[----:B------:R-:W-:Y:S04]  /*aea0*/  BSSY B2, `(.L_x_4165) ;  /* 0x0000015000027945 */ /* 0x000fe80003800000 */
[----:B------:R-:W-:-:S07]  /*aeb0*/  ISETP.GE.U32.AND P2, PT, R14, UR6, PT ;  /* 0x000000060e007c0c */ /* 0x000fce000bf46070 */
[----:B0-----:R-:W-:Y:S06]  /*aec0*/  @!P0 BRA `(.L_x_4166) ;  /* 0x0000000000388947 */ /* 0x001fec0003800000 */
[----:B-----5:R-:W-:-:S13]  /*aed0*/  FSETP.NEU.FTZ.AND P0, PT, R22, RZ, PT ;  /* 0x000000ff1600720b */ /* 0x020fda0003f1d000 */
[----:B------:R-:W-:Y:S05]  /*aee0*/  @!P0 BRA `(.L_x_4167) ;  /* 0x0000000000408947 */ /* 0x000fea0003800000 */
[----:B------:R-:W-:Y:S01]  /*aef0*/  FADD.FTZ R10, R7, R22 ;  /* 0x00000016070a7221 */ /* 0x000fe20000010000 */
[----:B------:R-:W-:Y:S01]  /*af00*/  FADD.FTZ R11, -R4, R21 ;  /* 0x00000015040b7221 */ /* 0x000fe20000010100 */
[----:B------:R-:W-:Y:S02]  /*af10*/  FADD.FTZ R16, R5, R12 ;  /* 0x0000000c05107221 */ /* 0x000fe40000010000 */
[----:B------:R-:W0:Y:S01]  /*af20*/  MUFU.RCP R18, R10 ;  /* 0x0000000a00127308 */ /* 0x000e220000001000 */
[----:B------:R-:W-:-:S04]  /*af30*/  FMUL.FTZ R6, R11, R11 ;  /* 0x0000000b0b067220 */ /* 0x000fc80000410000 */
[----:B------:R-:W-:Y:S01]  /*af40*/  FMUL.FTZ R12, R7, R6 ;  /* 0x00000006070c7220 */ /* 0x000fe20000410000 */
[----:B------:R-:W-:Y:S01]  /*af50*/  MOV R6, 0xffffffff ;  /* 0xffffffff00067802 */ /* 0x000fe20000000f00 */
[----:B0-----:R-:W-:-:S04]  /*af60*/  FMUL.FTZ R7, R22, R18 ;  /* 0x0000001216077220 */ /* 0x001fc80000410000 */
[----:B------:R-:W-:Y:S01]  /*af70*/  FFMA.FTZ R5, R7, R12, R16 ;  /* 0x0000000c07057223 */ /* 0x000fe20000010010 */
[----:B------:R-:W-:Y:S01]  /*af80*/  FFMA.FTZ R4, R11, R7, R4 ;  /* 0x000000070b047223 */ /* 0x000fe20000010004 */
[----:B------:R-:W-:Y:S01]  /*af90*/  MOV R7, R10 ;  /* 0x0000000a00077202 */ /* 0x000fe20000000f00 */
[----:B------:R-:W-:Y:S06]  /*afa0*/  BRA `(.L_x_4167) ;  /* 0x0000000000107947 */ /* 0x000fec0003800000 */
.L_x_4166:
[----:B------:R0:W5:Y:S02]  /*afb0*/  LDG.E R6, desc[UR36][R10.64+0x8] ;  /* 0x000008240a067981 */ /* 0x000164000c1e1900 */
[----:B-----5:R-:W-:Y:S01]  /*afc0*/  IMAD.MOV.U32 R4, RZ, RZ, R21 ;  /* 0x000000ffff047224 */ /* 0x020fe200078e0015 */
[----:B------:R-:W-:Y:S02]  /*afd0*/  MOV R5, R12 ;  /* 0x0000000c00057202 */ /* 0x000fe40000000f00 */
[----:B------:R-:W-:-:S07]  /*afe0*/  MOV R7, R22 ;  /* 0x0000001600077202 */ /* 0x000fce0000000f00 */
.L_x_4167:
[----:B------:R-:W-:Y:S05]  /*aff0*/  BSYNC B2 ;  /* 0x0000000000027941 */ /* 0x000fea0003800000 */
.L_x_4165:
[----:B------:R-:W-:Y:S05]  /*b000*/  @!P2 BRA `(.L_x_4168) ;  /* 0xfffffffc0088a947 */ /* 0x000fea000383ffff */
[----:B------:R-:W-:Y:S05]  /*b010*/  BSYNC B1 ;  /* 0x0000000000017941 */ /* 0x000fea0003800000 */
.L_x_4164:
[----:B------:R-:W-:Y:S05]  /*b020*/  BRA `(.L_x_4163) ;  /* 0x0000000000a47947 */ /* 0x000fea0003800000 */
.L_x_4162:
[----:B------:R-:W-:Y:S01]  /*b030*/  ULDC UR4, c[0x0][0x23c] ;  /* 0x00008f0000047ab9 */ /* 0x000fe20000000800 */
[----:B------:R-:W-:Y:S01]  /*b040*/  ULDC UR5, c[0x0][0x23c] ;  /* 0x00008f0000057ab9 */ /* 0x000fe20000000800 */
[----:B------:R-:W-:-:S13]  /*b050*/  ISETP.GE.U32.AND P0, PT, R13, UR4, PT ;  /* 0x000000040d007c0c */ /* 0x000fda000bf06070 */
[----:B------:R-:W-:Y:S05]  /*b060*/  @P0 BRA `(.L_x_4163) ;  /* 0x0000000000940947 */ /* 0x000fea0003800000 */
[----:B------:R-:W-:Y:S01]  /*b070*/  ULDC UR4, c[0x0][0x10] ;  /* 0x0000040000047ab9 */ /* 0x000fe20000000800 */
[----:B------:R-:W0:Y:S01]  /*b080*/  LDC R19, c[0x0][RZ] ;  /* 0x00000000ff137b82 */ /* 0x000e220000000800 */
[----:B------:R-:W-:Y:S02]  /*b090*/  IMAD.MOV.U32 R14, RZ, RZ, R13 ;  /* 0x000000ffff0e7224 */ /* 0x000fe400078e000d */
[----:B------:R-:W-:-:S05]  /*b0a0*/  IMAD R21, R12, UR4, RZ ;  /* 0x000000040c157c24 */ /* 0x000fca000f8e02ff */
[----:B------:R-:W1:Y:S08]  /*b0b0*/  LDC.64 R8, c[0x0][0x618] ;  /* 0x00018600ff087b82 */ /* 0x000e700000000a00 */
[----:B------:R-:W2:Y:S02]  /*b0c0*/  LDC R15, c[0x0][0x4] ;  /* 0x00000100ff0f7b82 */ /* 0x000ea40000000800 */
.L_x_4172:
[----:B0-----:R-:W-:-:S05]  /*b0d0*/  IADD3 R10, R21, R14, RZ ;  /* 0x0000000e150a7210 */ /* 0x001fca0007ffe0ff */
[----:B0-----:R-:W-:-:S04]  /*b0e0*/  IMAD R11, R10, R19, R20 ;  /* 0x000000130a0b7224 */ /* 0x001fc800078e0214 */
[----:B-1----:R-:W-:-:S05]  /*b0f0*/  IMAD.WIDE.U32 R10, R11, 0x10, R8 ;  /* 0x000000100b0a7825 */ /* 0x002fca00078e0008 */
[----:B------:R0:W5:Y:S04]  /*b100*/  LDG.E R23, desc[UR36][R10.64] ;  /* 0x000000240a177981 */ /* 0x000168000c1e1900 */
[----:B------:R0:W5:Y:S04]  /*b110*/  LDG.E R12, desc[UR36][R10.64+0x4] ;  /* 0x000004240a0c7981 */ /* 0x000168000c1e1900 */
[----:B------:R0:W5:Y:S01]  /*b120*/  LDG.E R22, desc[UR36][R10.64+0xc] ;  /* 0x00000c240a167981 */ /* 0x000162000c1e1900 */
[----:B------:R-:W-:Y:S01]  /*b130*/  FSETP.NEU.FTZ.AND P0, PT, R7, RZ, PT ;  /* 0x000000ff0700720b */ /* 0x000fe20003f1d000 */
[----:B------:R-:W-:Y:S01]  /*b140*/  BSSY B1, `(.L_x_4169) ;  /* 0x0000016000017945 */ /* 0x000fe20003800000 */
[----:B--2---:R-:W-:-:S04]  /*b150*/  IADD3 R14, R15, R14, RZ ;  /* 0x0000000e0f0e7210 */ /* 0x004fc80007ffe0ff */
        /* <DEDUP_REMOVED lines=10> */
[----:B------:R-:W-:Y:S02]  /*b200*/  IMAD.MOV.U32 R6, RZ, RZ, -0x1 ;  /* 0xffffffffff067424 */ /* 0x000fe400078e00ff */
[----:B0-----:R-:W-:-:S04]  /*b210*/  FMUL.FTZ R7, R22, R18 ;  /* 0x0000001216077220 */ /* 0x001fc80000410000 */
[----:B------:R-:W-:Y:S01]  /*b220*/  FFMA.FTZ R5, R7, R12, R16 ;  /* 0x0000000c07057223 */ /* 0x000fe20000010010 */
[----:B------:R-:W-:Y:S01]  /*b230*/  FFMA.FTZ R4, R11, R7, R4 ;  /* 0x000000070b047223 */ /* 0x000fe20000010004 */
[----:B------:R-:W-:Y:S01]  /*b240*/  MOV R7, R10 ;  /* 0x0000000a00077202 */ /* 0x000fe20000000f00 */
[----:B------:R-:W-:Y:S06]  /*b250*/  BRA `(.L_x_4171) ;  /* 0x0000000000107947 */ /* 0x000fec0003800000 */
.L_x_4170:
[----:B------:R0:W5:Y:S02]  /*b260*/  LDG.E R6, desc[UR36][R10.64+0x8] ;  /* 0x000008240a067981 */ /* 0x000164000c1e1900 */
[----:B-----5:R-:W-:Y:S01]  /*b270*/  MOV R4, R23 ;  /* 0x0000001700047202 */ /* 0x020fe20000000f00 */
[----:B------:R-:W-:Y:S01]  /*b280*/  IMAD.MOV.U32 R5, RZ, RZ, R12 ;  /* 0x000000ffff057224 */ /* 0x000fe200078e000c */
[----:B------:R-:W-:-:S07]  /*b290*/  MOV R7, R22 ;  /* 0x0000001600077202 */ /* 0x000fce0000000f00 */
.L_x_4171:
[----:B------:R-:W-:Y:S05]  /*b2a0*/  BSYNC B1 ;  /* 0x0000000000017941 */ /* 0x000fea0003800000 */
.L_x_4169:
[----:B------:R-:W-:Y:S05]  /*b2b0*/  @!P2 BRA `(.L_x_4172) ;  /* 0xfffffffc0084a947 */ /* 0x000fea000383ffff */
.L_x_4163:
[----:B------:R-:W-:Y:S05]  /*b2c0*/  BSYNC B0 ;  /* 0x0000000000007941 */ /* 0x000fea0003800000 */
.L_x_4161:
[----:B------:R-:W1:Y:S01]  /*b2d0*/  S2UR UR5, SR_CgaCtaId ;  /* 0x00000000000579c3 */ /* 0x000e620000008800 */
[----:B------:R-:W-:Y:S02]  /*b2e0*/  UMOV UR4, 0x400 ;  /* 0x0000040000047882 */ /* 0x000fe40000000000 */
[----:B------:R-:W-:-:S05]  /*b2f0*/  UIADD3 UR4, UR4, 0x10, URZ ;  /* 0x0000001004047890 */ /* 0x000fca000fffe03f */
[----:B------:R-:W2:Y:S01]  /*b300*/  LDC R15, c[0x0][RZ] ;  /* 0x00000000ff0f7b82 */ /* 0x000ea20000000800 */
[----:B------:R-:W-:Y:S01]  /*b310*/  ULDC UR6, c[0x0][0x4] ;  /* 0x0000010000067ab9 */ /* 0x000fe20000000800 */
[----:B-1----:R-:W-:Y:S02]  /*b320*/  ULEA UR4, UR5, UR4, 0x18 ;  /* 0x0000000405047291 */ /* 0x002fe4000f8ec03f */
[----:B------:R-:W-:Y:S01]  /*b330*/  USHF.R.U32.HI UR5, URZ, 0x1, UR6 ;  /* 0x000000013f057899 */ /* 0x000fe20008011606 */
[----:B--2---:R-:W-:-:S05]  /*b340*/  IMAD R12, R13, R15, R20 ;  /* 0x0000000f0d0c7224 */ /* 0x004fca00078e0214 */
[----:B------:R-:W-:Y:S02]  /*b350*/  ISETP.NE.AND P0, PT, RZ, UR5, PT ;  /* 0x00000005ff007c0c */ /* 0x000fe4000bf05270 */
[----:B------:R-:W-:-:S05]  /*b360*/  LEA R12, R12, UR4, 0x4 ;  /* 0x000000040c0c7c11 */ /* 0x000fca000f8e20ff */
[----:B------:R1:W-:Y:S06]  /*b370*/  STS.128 [R12], R4 ;  /* 0x000000040c007388 */ /* 0x0003ec0000000c00 */
[----:B------:R-:W-:Y:S05]  /*b380*/  @!P0 BRA `(.L_x_4173) ;  /* 0x0000000000948947 */ /* 0x000fea0003800000 */
[----:B------:R-:W-:-:S07]  /*b390*/  MOV R14, UR5 ;  /* 0x00000005000e7c02 */ /* 0x000fce0008000f00 */
.L_x_4179:
[C---:B------:R-:W-:Y:S01]  /*b3a0*/  IMAD.IADD R8, R13.reuse, 0x1, R14 ;  /* 0x000000010d087824 */ /* 0x040fe200078e020e */
[----:B------:R-:W-:Y:S04]  /*b3b0*/  BAR.SYNC.DEFER_BLOCKING 0x0 ;  /* 0x0000000000007b1d */ /* 0x000fe80000010000 */
[----:B------:R-:W-:Y:S02]  /*b3c0*/  ISETP.GE.U32.AND P0, PT, R8, UR6, PT ;  /* 0x0000000608007c0c */ /* 0x000fe4000bf06070 */
[----:B------:R-:W-:Y:S02]  /*b3d0*/  BSSY B0, `(.L_x_4174) ;  /* 0x000001d000007945 */ /* 0x000fe40003800000 */
[----:B------:R-:W-:-:S13]  /*b3e0*/  ISETP.GE.U32.OR P0, PT, R13, R14, P0 ;  /* 0x0000000e0d00720c */ /* 0x000fda0000706470 */
[----:B--2---:R-:W-:Y:S05]  /*b3f0*/  @P0 BRA `(.L_x_4175) ;  /* 0x0000000000680947 */ /* 0x004fea0003800000 */
[----:B------:R-:W-:Y:S01]  /*b400*/  IMAD R8, R8, R15, R20 ;  /* 0x0000000f08087224 */ /* 0x000fe200078e0214 */
[----:B------:R-:W-:Y:S01]  /*b410*/  FSETP.NEU.FTZ.AND P0, PT, R7, RZ, PT ;  /* 0x000000ff0700720b */ /* 0x000fe20003f1d000 */
[----:B------:R-:W-:Y:S03]  /*b420*/  BSSY B1, `(.L_x_4176) ;  /* 0x0000016000017945 */ /* 0x000fe60003800000 */
[----:B------:R-:W-:-:S06]  /*b430*/  LEA R8, R8, UR4, 0x4 ;  /* 0x0000000408087c11 */ /* 0x000fcc000f8e20ff */
[----:B0-----:R-:W0:Y:S03]  /*b440*/  LDS.128 R8, [R8] ;  /* 0x0000000008087984 */ /* 0x001e260000000c00 */
[----:B------:R-:W-:Y:S05]  /*b450*/  @!P0 BRA `(.L_x_4177) ;  /* 0x0000000000388947 */ /* 0x000fea0003800000 */
[----:B0-----:R-:W-:-:S13]  /*b460*/  FSETP.NEU.FTZ.AND P0, PT, R11, RZ, PT ;  /* 0x000000ff0b00720b */ /* 0x001fda0003f1d000 */
[----:B------:R-:W-:Y:S05]  /*b470*/  @!P0 BRA `(.L_x_4178) ;  /* 0x0000000000408947 */ /* 0x000fea0003800000 */
[----:B------:R-:W-:Y:S01]  /*b480*/  FADD.FTZ R10, R7, R11 ;  /* 0x0000000b070a7221 */ /* 0x000fe20000010000 */
[----:B------:R-:W-:Y:S01]  /*b490*/  FADD.FTZ R19, -R4, R8 ;  /* 0x0000000804137221 */ /* 0x000fe20000010100 */
[----:B------:R-:W-:Y:S02]  /*b4a0*/  FADD.FTZ R16, R5, R9 ;  /* 0x0000000905107221 */ /* 0x000fe40000010000 */
[----:B------:R-:W0:Y:S01]  /*b4b0*/  MUFU.RCP R18, R10 ;  /* 0x0000000a00127308 */ /* 0x000e220000001000 */
[----:B-1----:R-:W-:-:S04]  /*b4c0*/  FMUL.FTZ R6, R19, R19 ;  /* 0x0000001313067220 */ /* 0x002fc80000410000 */
[----:B------:R-:W-:Y:S01]  /*b4d0*/  FMUL.FTZ R8, R7, R6 ;  /* 0x0000000607087220 */ /* 0x000fe20000410000 */
[----:B------:R-:W-:Y:S02]  /*b4e0*/  MOV R6, 0xffffffff ;  /* 0xffffffff00067802 */ /* 0x000fe40000000f00 */
[----:B------:R-:W-:Y:S01]  /*b4f0*/  MOV R7, R10 ;  /* 0x0000000a00077202 */ /* 0x000fe20000000f00 */
[----:B0-----:R-:W-:-:S04]  /*b500*/  FMUL.FTZ R11, R11, R18 ;  /* 0x000000120b0b7220 */ /* 0x001fc80000410000 */
[----:B------:R-:W-:Y:S01]  /*b510*/  FFMA.FTZ R5, R11, R8, R16 ;  /* 0x000000080b057223 */ /* 0x000fe20000010010 */
[----:B------:R-:W-:Y:S01]  /*b520*/  FFMA.FTZ R4, R19, R11, R4 ;  /* 0x0000000b13047223 */ /* 0x000fe20000010004 */
[----:B------:R-:W-:Y:S06]  /*b530*/  BRA `(.L_x_4178) ;  /* 0x0000000000107947 */ /* 0x000fec0003800000 */
.L_x_4177:
[----:B01----:R-:W-:Y:S01]  /*b540*/  IMAD.MOV.U32 R6, RZ, RZ, R10 ;  /* 0x000000ffff067224 */ /* 0x003fe200078e000a */
[----:B------:R-:W-:Y:S01]  /*b550*/  MOV R4, R8 ;  /* 0x0000000800047202 */ /* 0x000fe20000000f00 */
[----:B------:R-:W-:Y:S01]  /*b560*/  IMAD.MOV.U32 R7, RZ, RZ, R11 ;  /* 0x000000ffff077224 */ /* 0x000fe200078e000b */
[----:B------:R-:W-:-:S07]  /*b570*/  MOV R5, R9 ;  /* 0x0000000900057202 */ /* 0x000fce0000000f00 */
.L_x_4178:
[----:B------:R-:W-:Y:S05]  /*b580*/  BSYNC B1 ;  /* 0x0000000000017941 */ /* 0x000fea0003800000 */
.L_x_4176:
[----:B------:R2:W-:Y:S02]  /*b590*/  STS.128 [R12], R4 ;  /* 0x000000040c007388 */ /* 0x0005e40000000c00 */
.L_x_4175:
[----:B------:R-:W-:Y:S05]  /*b5a0*/  BSYNC B0 ;  /* 0x0000000000007941 */ /* 0x000fea0003800000 */
.L_x_4174:
[----:B------:R-:W-:Y:S02]  /*b5b0*/  ISETP.GT.AND P0, PT, R14, 0x1, PT ;  /* 0x000000010e00780c */ /* 0x000fe40003f04270 */
[----:B------:R-:W-:-:S11]  /*b5c0*/  SHF.R.S32.HI R14, RZ, 0x1, R14 ;  /* 0x00000001ff0e7819 */ /* 0x000fd6000001140e */
[----:B------:R-:W-:Y:S05]  /*b5d0*/  @P0 BRA `(.L_x_4179) ;  /* 0xfffffffc00700947 */ /* 0x000fea000383ffff */
.L_x_4173:
        /* <DEDUP_REMOVED lines=12> */
[----:B------:R-:W-:-:S07]  /*b6a0*/  IMAD.MOV.U32 R13, RZ, RZ, R9 ;  /* 0x000000ffff0d7224 */ /* 0x000fce00078e0009 */
.L_x_4187:
[----:B------:R-:W-:Y:S01]  /*b6b0*/  IADD3 R8, R20, R13, RZ ;  /* 0x0000000d14087210 */ /* 0x000fe20007ffe0ff */
[----:B------:R-:W-:Y:S03]  /*b6c0*/  BAR.SYNC.DEFER_BLOCKING 0x0 ;  /* 0x0000000000007b1d */ /* 0x000fe60000010000 */
[----:B------:R-:W-:-:S03]  /*b6d0*/  ISETP.GE.U32.AND P0, PT, R8, R15, PT ;  /* 0x0000000f0800720c */ /* 0x000fc60003f06070 */
[----:B------:R-:W-:Y:S01]  /*b6e0*/  BSSY B0, `(.L_x_4182) ;  /* 0x000001c000007945 */ /* 0x000fe20003800000 */
[----:B------:R-:W-:-:S13]  /*b6f0*/  ISETP.GE.U32.OR P0, PT, R20, R13, P0 ;  /* 0x0000000d1400720c */ /* 0x000fda0000706470 */
[----:B---3--:R-:W-:Y:S05]  /*b700*/  @P0 BRA `(.L_x_4183) ;  /* 0x0000000000640947 */ /* 0x008fea0003800000 */
[----:B------:R-:W-:Y:S01]  /*b710*/  LEA R8, R13, R12, 0x4 ;  /* 0x0000000c0d087211 */ /* 0x000fe200078e20ff */
[----:B------:R-:W-:Y:S01]  /*b720*/  BSSY B1, `(.L_x_4184) ;  /* 0x0000016000017945 */ /* 0x000fe20003800000 */
[----:B------:R-:W-:-:S04]  /*b730*/  FSETP.NEU.FTZ.AND P0, PT, R7, RZ, PT ;  /* 0x000000ff0700720b */ /* 0x000fc80003f1d000 */
[----:B0-----:R-:W0:Y:S09]  /*b740*/  LDS.128 R8, [R8] ;  /* 0x0000000008087984 */ /* 0x001e320000000c00 */
[----:B------:R-:W-:Y:S05]  /*b750*/  @!P0 BRA `(.L_x_4185) ;  /* 0x0000000000388947 */ /* 0x000fea0003800000 */
[----:B0-----:R-:W-:-:S13]  /*b760*/  FSETP.NEU.FTZ.AND P0, PT, R11, RZ, PT ;  /* 0x000000ff0b00720b */ /* 0x001fda0003f1d000 */
[----:B------:R-:W-:Y:S05]  /*b770*/  @!P0 BRA `(.L_x_4186) ;  /* 0x0000000000408947 */ /* 0x000fea0003800000 */
[----:B------:R-:W-:Y:S01]  /*b780*/  FADD.FTZ R10, R7, R11 ;  /* 0x0000000b070a7221 */ /* 0x000fe20000010000 */
[----:B------:R-:W-:Y:S01]  /*b790*/  FADD.FTZ R19, -R4, R8 ;  /* 0x0000000804137221 */ /* 0x000fe20000010100 */
[----:B------:R-:W-:Y:S02]  /*b7a0*/  FADD.FTZ R14, R5, R9 ;  /* 0x00000009050e7221 */ /* 0x000fe40000010000 */
[----:B------:R-:W0:Y:S01]  /*b7b0*/  MUFU.RCP R16, R10 ;  /* 0x0000000a00107308 */ /* 0x000e220000001000 */
[----:B-12---:R-:W-:-:S04]  /*b7c0*/  FMUL.FTZ R6, R19, R19 ;  /* 0x0000001313067220 */ /* 0x006fc80000410000 */
[----:B------:R-:W-:Y:S01]  /*b7d0*/  FMUL.FTZ R8, R7, R6 ;  /* 0x0000000607087220 */ /* 0x000fe20000410000 */
[----:B------:R-:W-:Y:S01]  /*b7e0*/  IMAD.MOV.U32 R6, RZ, RZ, -0x1 ;  /* 0xffffffffff067424 */ /* 0x000fe200078e00ff */
[----:B------:R-:W-:Y:S01]  /*b7f0*/  MOV R7, R10 ;  /* 0x0000000a00077202 */ /* 0x000fe20000000f00 */
[----:B0-----:R-:W-:-:S04]  /*b800*/  FMUL.FTZ R11, R11, R16 ;  /* 0x000000100b0b7220 */ /* 0x001fc80000410000 */
[----:B------:R-:W-:Y:S01]  /*b810*/  FFMA.FTZ R5, R11, R8, R14 ;  /* 0x000000080b057223 */ /* 0x000fe2000001000e */
[----:B------:R-:W-:Y:S01]  /*b820*/  FFMA.FTZ R4, R19, R11, R4 ;  /* 0x0000000b13047223 */ /* 0x000fe20000010004 */
[----:B------:R-:W-:Y:S06]  /*b830*/  BRA `(.L_x_4186) ;  /* 0x0000000000107947 */ /* 0x000fec0003800000 */
.L_x_4185:
[----:B012---:R-:W-:Y:S01]  /*b840*/  MOV R6, R10 ;  /* 0x0000000a00067202 */ /* 0x007fe20000000f00 */
[----:B------:R-:W-:Y:S01]  /*b850*/  IMAD.MOV.U32 R4, RZ, RZ, R8 ;  /* 0x000000ffff047224 */ /* 0x000fe200078e0008 */
[----:B------:R-:W-:Y:S02]  /*b860*/  MOV R5, R9 ;  /* 0x0000000900057202 */ /* 0x000fe40000000f00 */
[----:B------:R-:W-:-:S07]  /*b870*/  MOV R7, R11 ;  /* 0x0000000b00077202 */ /* 0x000fce0000000f00 */
.L_x_4186:
[----:B------:R-:W-:Y:S05]  /*b880*/  BSYNC B1 ;  /* 0x0000000000017941 */ /* 0x000fea0003800000 */
.L_x_4184:
[----:B------:R3:W-:Y:S02]  /*b890*/  STS.128 [R12], R4 ;  /* 0x000000040c007388 */ /* 0x0007e40000000c00 */
.L_x_4183:
[----:B------:R-:W-:Y:S05]  /*b8a0*/  BSYNC B0 ;  /* 0x0000000000007941 */ /* 0x000fea0003800000 */
.L_x_4182:
[----:B------:R-:W-:-:S04]  /*b8b0*/  SHF.R.S32.HI R13, RZ, 0x1, R13 ;  /* 0x00000001ff0d7819 */ /* 0x000fc8000001140d */
[----:B------:R-:W-:-:S13]  /*b8c0*/  ISETP.GE.AND P0, PT, R13, 0x20, PT ;  /* 0x000000200d00780c */ /* 0x000fda0003f06270 */
[----:B------:R-:W-:Y:S05]  /*b8d0*/  @P0 BRA `(.L_x_4187) ;  /* 0xfffffffc00740947 */ /* 0x000fea000383ffff */
[----:B------:R-:W-:-:S07]  /*b8e0*/  IMAD.MOV.U32 R8, RZ, RZ, 0x20 ;  /* 0x00000020ff087424 */ /* 0x000fce00078e00ff */
.L_x_4181:
[----:B------:R-:W-:Y:S01]  /*b8f0*/  BAR.SYNC.DEFER_BLOCKING 0x0 ;  /* 0x0000000000007b1d */ /* 0x000fe20000010000 */
[----:B------:R-:W-:-:S13]  /*b900*/  ISETP.GE.AND P0, PT, R8, 0x2, PT ;  /* 0x000000020800780c */ /* 0x000fda0003f06270 */
[----:B------:R-:W-:Y:S05]  /*b910*/  @!P0 BRA `(.L_x_4180) ;  /* 0x0000000000788947 */ /* 0x000fea0003800000 */
[----:B------:R-:W-:-:S11]  /*b920*/  HFMA2.MMA R9, -RZ, RZ, 0, 5.9604644775390625e-08 ;  /* 0x00000001ff097435 */ /* 0x000fd600000001ff */
.L_x_4191:
[----:B------:R-:W-:Y:S01]  /*b930*/  FSETP.NEU.FTZ.AND P0, PT, R7, RZ, PT ;  /* 0x000000ff0700720b */ /* 0x000fe20003f1d000 */
[----:B0---4-:R0:W4:Y:S01]  /*b940*/  SHFL.DOWN PT, R11, R4, R9, 0x1f ;  /* 0x08001f09040b7589 */ /* 0x01112200000e0000 */
[----:B------:R-:W-:Y:S03]  /*b950*/  BSSY B0, `(.L_x_4188) ;  /* 0x0000017000007945 */ /* 0x000fe60003800000 */
[----:B-123--:R0:W1:Y:S04]  /*b960*/  SHFL.DOWN PT, R12, R5, R9, 0x1f ;  /* 0x08001f09050c7589 */ /* 0x00e06800000e0000 */
[----:B------:R0:W2:Y:S04]  /*b970*/  SHFL.DOWN PT, R10, R6, R9, 0x1f ;  /* 0x08001f09060a7589 */ /* 0x0000a800000e0000 */
[----:B------:R0:W3:Y:S01]  /*b980*/  SHFL.DOWN PT, R16, R7, R9, 0x1f ;  /* 0x08001f0907107589 */ /* 0x0000e200000e0000 */
[----:B------:R-:W-:Y:S05]  /*b990*/  @!P0 BRA `(.L_x_4189) ;  /* 0x0000000000388947 */ /* 0x000fea0003800000 */
[----:B---3--:R-:W-:-:S13]  /*b9a0*/  FSETP.NEU.FTZ.AND P0, PT, R16, RZ, PT ;  /* 0x000000ff1000720b */ /* 0x008fda0003f1d000 */
[----:B------:R-:W-:Y:S05]  /*b9b0*/  @!P0 BRA `(.L_x_4190) ;  /* 0x0000000000408947 */ /* 0x000fea0003800000 */
[----:B--2---:R-:W-:Y:S01]  /*b9c0*/  FADD.FTZ R10, R7, R16 ;  /* 0x00000010070a7221 */ /* 0x004fe20000010000 */
[----:B----4-:R-:W-:Y:S01]  /*b9d0*/  FADD.FTZ R11, -R4, R11 ;  /* 0x0000000b040b7221 */ /* 0x010fe20000010100 */
[----:B-1----:R-:W-:Y:S02]  /*b9e0*/  FADD.FTZ R14, R5, R12 ;  /* 0x0000000c050e7221 */ /* 0x002fe40000010000 */
[----:B------:R-:W1:Y:S01]  /*b9f0*/  MUFU.RCP R13, R10 ;  /* 0x0000000a000d7308 */ /* 0x000e620000001000 */
[----:B0-----:R-:W-:-:S04]  /*ba00*/  FMUL.FTZ R6, R11, R11 ;  /* 0x0000000b0b067220 */ /* 0x001fc80000410000 */
[----:B------:R-:W-:Y:S01]  /*ba10*/  FMUL.FTZ R12, R7, R6 ;  /* 0x00000006070c7220 */ /* 0x000fe20000410000 */
[----:B------:R-:W-:Y:S01]  /*ba20*/  MOV R6, 0xffffffff ;  /* 0xffffffff00067802 */ /* 0x000fe20000000f00 */
[----:B-1----:R-:W-:-:S04]  /*ba30*/  FMUL.FTZ R7, R16, R13 ;  /* 0x0000000d10077220 */ /* 0x002fc80000410000 */
[----:B------:R-:W-:Y:S01]  /*ba40*/  FFMA.FTZ R5, R7, R12, R14 ;  /* 0x0000000c07057223 */ /* 0x000fe2000001000e */
[----:B------:R-:W-:Y:S01]  /*ba50*/  FFMA.FTZ R4, R11, R7, R4 ;  /* 0x000000070b047223 */ /* 0x000fe20000010004 */
[----:B------:R-:W-:Y:S01]  /*ba60*/  IMAD.MOV.U32 R7, RZ, RZ, R10 ;  /* 0x000000ffff077224 */ /* 0x000fe200078e000a */
[----:B------:R-:W-:Y:S06]  /*ba70*/  BRA `(.L_x_4190) ;  /* 0x0000000000107947 */ /* 0x000fec0003800000 */
.L_x_4189:
[----:B0---4-:R-:W-:Y:S01]  /*ba80*/  MOV R4, R11 ;  /* 0x0000000b00047202 */ /* 0x011fe20000000f00 */
[----:B--2---:R-:W-:Y:S01]  /*ba90*/  IMAD.MOV.U32 R6, RZ, RZ, R10 ;  /* 0x000000ffff067224 */ /* 0x004fe200078e000a */
[----:B-1----:R-:W-:Y:S02]  /*baa0*/  MOV R5, R12 ;  /* 0x0000000c00057202 */ /* 0x002fe40000000f00 */
[----:B---3--:R-:W-:-:S07]  /*bab0*/  MOV R7, R16 ;  /* 0x0000001000077202 */ /* 0x008fce0000000f00 */
.L_x_4190:
[----:B------:R-:W-:Y:S05]  /*bac0*/  BSYNC B0 ;  /* 0x0000000000007941 */ /* 0x000fea0003800000 */
.L_x_4188:
[----:B0-----:R-:W-:-:S04]  /*bad0*/  SHF.L.U32 R9, R9, 0x1, RZ ;  /* 0x0000000109097819 */ /* 0x001fc800000006ff */
[----:B------:R-:W-:-:S13]  /*bae0*/  ISETP.GE.AND P0, PT, R9, R8, PT ;  /* 0x000000080900720c */ /* 0x000fda0003f06270 */
[----:B------:R-:W-:Y:S05]  /*baf0*/  @!P0 BRA `(.L_x_4191) ;  /* 0xfffffffc008c8947 */ /* 0x000fea000383ffff */
.L_x_4180:
[----:B------:R-:W-:Y:S05]  /*bb00*/  @!P1 EXIT ;  /* 0x000000000000994d */ /* 0x000fea0003800000 */
[----:B------:R-:W-:Y:S01]  /*bb10*/  ISETP.NE.U32.AND P0, PT, R2, RZ, PT ;  /* 0x000000ff0200720c */ /* 0x000fe20003f05070 */
[----:B------:R-:W-:-:S03]  /*bb20*/  ULDC.U8 UR38, c[0x0][0x630] ;  /* 0x00018c0000267ab9 */ /* 0x000fc60000000000 */
[----:B------:R-:W-:-:S13]  /*bb30*/  ISETP.NE.AND.EX P0, PT, R0, RZ, PT, P0 ;  /* 0x000000ff0000720c */ /* 0x000fda0003f05300 */
[----:B------:R-:W-:Y:S05]  /*bb40*/  @!P0 BRA `(.L_x_4192) ;  /* 0x0000000000e88947 */ /* 0x000fea0003800000 */
[----:B------:R-:W-:-:S13]  /*bb50*/  ISETP.NE.AND P0, PT, RZ, UR38, PT ;  /* 0x00000026ff007c0c */ /* 0x000fda000bf05270 */
[----:B------:R-:W-:Y:S05]  /*bb60*/  @!P0 BRA `(.L_x_4193) ;  /* 0x00000000005c8947 */ /* 0x000fea0003800000 */
[----:B------:R-:W5:Y:S01]  /*bb70*/  LDG.E R13, desc[UR36][R2.64+0xc] ;  /* 0x00000c24020d7981 */ /* 0x000f62000c1e1900 */
[----:B------:R-:W-:Y:S01]  /*bb80*/  BSSY B0, `(.L_x_4193) ;  /* 0x0000015000007945 */ /* 0x000fe20003800000 */
[----:B-----5:R-:W-:-:S13]  /*bb90*/  FSETP.NEU.FTZ.AND P0, PT, R13, RZ, PT ;  /* 0x000000ff0d00720b */ /* 0x020fda0003f1d000 */
[----:B------:R-:W-:Y:S05]  /*bba0*/  @!P0 BRA `(.L_x_4194) ;  /* 0x0000000000488947 */ /* 0x000fea0003800000 */
[----:B------:R-:W-:Y:S01]  /*bbb0*/  FSETP.NEU.FTZ.AND P0, PT, R7, RZ, PT ;  /* 0x000000ff0700720b */ /* 0x000fe20003f1d000 */
[----:B0---4-:R-:W4:Y:S04]  /*bbc0*/  LDG.E R11, desc[UR36][R2.64] ;  /* 0x00000024020b7981 */ /* 0x011f28000c1e1900 */
[----:B------:R-:W4:Y:S08]  /*bbd0*/  LDG.E R16, desc[UR36][R2.64+0x4] ;  /* 0x0000042402107981 */ /* 0x000f30000c1e1900 */
[----:B-123--:R-:W-:-:S06]  /*bbe0*/  @P0 IMAD.MOV.U32 R6, RZ, RZ, -0x1 ;  /* 0xffffffffff060424 */ /* 0x00efcc00078e00ff */
[----:B------:R0:W5:Y:S01]  /*bbf0*/  @!P0 LDG.E R6, desc[UR36][R2.64+0x8] ;  /* 0x0000082402068981 */ /* 0x000162000c1e1900 */
[----:B------:R-:W-:-:S04]  /*bc00*/  @P0 FADD.FTZ R8, R7, R13 ;  /* 0x0000000d07080221 */ /* 0x000fc80000010000 */
[----:B------:R-:W1:Y:S02]  /*bc10*/  @P0 MUFU.RCP R14, R8 ;  /* 0x00000008000e0308 */ /* 0x000e640000001000 */
[----:B-1----:R-:W-:Y:S01]  /*bc20*/  @P0 FMUL.FTZ R9, R7, R14 ;  /* 0x0000000e07090220 */ /* 0x002fe20000410000 */
[----:B------:R-:W-:Y:S02]  /*bc30*/  @P0 MOV R7, R8 ;  /* 0x0000000800070202 */ /* 0x000fe40000000f00 */
[----:B------:R-:W-:Y:S01]  /*bc40*/  @!P0 MOV R7, R13 ;  /* 0x0000000d00078202 */ /* 0x000fe20000000f00 */
[----:B----4-:R-:W-:-:S04]  /*bc50*/  @P0 FADD.FTZ R0, R4, -R11 ;  /* 0x8000000b04000221 */ /* 0x010fc80000010000 */
[C---:B------:R-:W-:Y:S01]  /*bc60*/  @P0 FMUL.FTZ R10, R0.reuse, R0 ;  /* 0x00000000000a0220 */ /* 0x040fe20000410000 */
[----:B------:R-:W-:Y:S01]  /*bc70*/  @P0 FADD.FTZ R12, R5, R16 ;  /* 0x00000010050c0221 */ /* 0x000fe20000010000 */
[--C-:B------:R-:W-:Y:S01]  /*bc80*/  @P0 FFMA.FTZ R4, R0, R9, R11.reuse ;  /* 0x0000000900040223 */ /* 0x100fe2000001000b */
[----:B------:R-:W-:Y:S02]  /*bc90*/  @!P0 IMAD.MOV.U32 R4, RZ, RZ, R11 ;  /* 0x000000ffff048224 */ /* 0x000fe400078e000b */
[----:B------:R-:W-:-:S04]  /*bca0*/  @P0 FMUL.FTZ R10, R13, R10 ;  /* 0x0000000a0d0a0220 */ /* 0x000fc80000410000 */
[----:B------:R-:W-:Y:S01]  /*bcb0*/  @P0 FFMA.FTZ R5, R9, R10, R12 ;  /* 0x0000000a09050223 */ /* 0x000fe2000001000c */
[----:B0-----:R-:W-:-:S07]  /*bcc0*/  @!P0 MOV R5, R16 ;  /* 0x0000001000058202 */ /* 0x001fce0000000f00 */
.L_x_4194:
[----:B------:R-:W-:Y:S05]  /*bcd0*/  BSYNC B0 ;  /* 0x0000000000007941 */ /* 0x000fea0003800000 */
.L_x_4193:
[----:B------:R-:W-:Y:S02]  /*bce0*/  ULDC.U8 UR4, c[0x0][0x631] ;  /* 0x00018c4000047ab9 */ /* 0x000fe40000000000 */
[----:B------:R-:W-:-:S13]  /*bcf0*/  ISETP.NE.AND P0, PT, RZ, UR4, PT ;  /* 0x00000004ff007c0c */ /* 0x000fda000bf05270 */
[----:B------:R-:W-:Y:S05]  /*bd00*/  @!P0 BRA `(.L_x_4195) ;  /* 0x0000000000648947 */ /* 0x000fea0003800000 */
[----:B------:R-:W0:Y:S01]  /*bd10*/  LDC R8, c[0x0][0x634] ;  /* 0x00018d00ff087b82 */ /* 0x000e220000000800 */
[----:B------:R-:W-:Y:S02]  /*bd20*/  ULDC UR4, c[0x0][0x210] ;  /* 0x0000840000047ab9 */ /* 0x000fe40000000800 */
[C---:B------:R-:W-:Y:S01]  /*bd30*/  FADD.FTZ R0, R7.reuse, -UR4 ;  /* 0x8000000407007e21 */ /* 0x040fe20008010000 */
[----:B------:R-:W-:Y:S01]  /*bd40*/  FSETP.GT.FTZ.AND P0, PT, R7, UR4, PT ;  /* 0x0000000407007c0b */ /* 0x000fe2000bf14000 */
[----:B------:R-:W-:-:S03]  /*bd50*/  ULDC.U8 UR4, c[0x0][0x214] ;  /* 0x0000850000047ab9 */ /* 0x000fc60000000000 */
[----:B------:R-:W-:Y:S02]  /*bd60*/  FSEL R0, R0, RZ, P0 ;  /* 0x000000ff00007208 */ /* 0x000fe40000000000 */
[----:B------:R-:W-:-:S04]  /*bd70*/  ISETP.NE.AND P0, PT, RZ, UR4, PT ;  /* 0x00000004ff007c0c */ /* 0x000fc8000bf05270 */
[----:B------:R-:W1:Y:S01]  /*bd80*/  MUFU.RCP R0, R0 ;  /* 0x0000000000007308 */ /* 0x000e620000001000 */
[----:B0-----:R-:W-:Y:S01]  /*bd90*/  ISETP.GE.AND P1, PT, R8, 0x1, PT ;  /* 0x000000010800780c */ /* 0x001fe20003f26270 */
[----:B-123--:R-:W-:-:S12]  /*bda0*/  FMUL.FTZ R5, R0, R5 ;  /* 0x0000000500057220 */ /* 0x00efd80000410000 */
[----:B------:R-:W0:Y:S01]  /*bdb0*/  @P1 LDC.64 R2, c[0x0][0x600] ;  /* 0x00018000ff021b82 */ /* 0x000e220000000a00 */
[----:B------:R-:W1:Y:S02]  /*bdc0*/  @P0 MUFU.SQRT R5, R5 ;  /* 0x0000000500050308 */ /* 0x000e640000002000 */
[----:B-1---5:R-:W-:Y:S02]  /*bdd0*/  F2FP.BF16.F32.PACK_AB R6, RZ, R5 ;  /* 0x00000005ff06723e */ /* 0x022fe400000010ff */
[----:B0-----:R-:W-:-:S04]  /*bde0*/  @P1 IADD3 R2, P0, R17, R2, RZ ;  /* 0x0000000211021210 */ /* 0x001fc80007f1e0ff */
[----:B------:R-:W-:Y:S02]  /*bdf0*/  @P1 IADD3.X R3, RZ, R3, RZ, P0, !PT ;  /* 0x00000003ff031210 */ /* 0x000fe400007fe4ff */
[----:B------:R-:W-:-:S03]  /*be00*/  ISETP.GE.AND P0, PT, R8, 0x2, PT ;  /* 0x000000020800780c */ /* 0x000fc60003f06270 */
[----:B------:R0:W-:Y:S10]  /*be10*/  @P1 STG.E.U16 desc[UR36][R2.64], R6 ;  /* 0x0000000602001986 */ /* 0x0001f4000c101524 */
[----:B------:R-:W-:Y:S05]  /*be20*/  @!P0 EXIT ;  /* 0x000000000000894d */ /* 0x000fea0003800000 */
[----:B0-----:R-:W-:Y:S01]  /*be30*/  LOP3.LUT R2, R17, 0xfffffffe, RZ, 0xc0, !PT ;  /* 0xfffffffe11027812 */ /* 0x001fe200078ec0ff */
[----:B------:R-:W-:Y:S01]  /*be40*/  ULDC.64 UR4, c[0x0][0x608] ;  /* 0x0001820000047ab9 */ /* 0x000fe20000000a00 */
[----:B------:R-:W-:Y:S02]  /*be50*/  F2FP.BF16.F32.PACK_AB R4, RZ, R4 ;  /* 0x00000004ff04723e */ /* 0x000fe400000010ff */
[----:B------:R-:W-:-:S05]  /*be60*/  IADD3 R2, P0, R2, UR4, RZ ;  /* 0x0000000402027c10 */ /* 0x000fca000ff1e0ff */
[----:B------:R-:W-:-:S05]  /*be70*/  IMAD.X R3, RZ, RZ, UR5, P0 ;  /* 0x00000005ff037e24 */ /* 0x000fca00080e06ff */
[----:B------:R-:W-:Y:S01]  /*be80*/  STG.E.U16 desc[UR36][R2.64], R4 ;  /* 0x0000000402007986 */ /* 0x000fe2000c101524 */
[----:B------:R-:W-:Y:S05]  /*be90*/  EXIT ;  /* 0x000000000000794d */ /* 0x000fea0003800000 */
.L_x_4195:
[----:B------:R-:W-:Y:S04]  /*bea0*/  STG.E desc[UR36][R2.64], R4 ;  /* 0x0000000402007986 */ /* 0x000fe8000c101924 */
[----:B------:R-:W-:Y:S04]  /*beb0*/  STG.E desc[UR36][R2.64+0x4], R5 ;  /* 0x0000040502007986 */ /* 0x000fe8000c101924 */
[----:B-----5:R-:W-:Y:S04]  /*bec0*/  STG.E desc[UR36][R2.64+0x8], R6 ;  /* 0x0000080602007986 */ /* 0x020fe8000c101924 */
[----:B------:R-:W-:Y:S01]  /*bed0*/  STG.E desc[UR36][R2.64+0xc], R7 ;  /* 0x00000c0702007986 */ /* 0x000fe2000c101924 */
[----:B------:R-:W-:Y:S05]  /*bee0*/  EXIT ;  /* 0x000000000000794d */ /* 0x000fea0003800000 */
.L_x_4192:
[----:B------:R-:W-:-:S13]  /*bef0*/  ISETP.NE.AND P0, PT, RZ, UR38, PT ;  /* 0x00000026ff007c0c */ /* 0x000fda000bf05270 */
[----:B------:R-:W-:Y:S05]  /*bf00*/  @!P0 BRA `(.L_x_4196) ;  /* 0x0000000000588947 */ /* 0x000fea0003800000 */
[----:B------:R-:W-:Y:S01]  /*bf10*/  MOV R0, 0x0 ;  /* 0x0000000000007802 */ /* 0x000fe20000000f00 */
[----:B------:R-:W-:Y:S01]  /*bf20*/  ULDC.64 UR4, c[0x4][0x580] ;  /* 0x0101600000047ab9 */ /* 0x000fe20000000a00 */
[----:B------:R-:W-:Y:S01]  /*bf30*/  ULDC.64 UR6, c[0x4][0x1a8] ;  /* 0x01006a0000067ab9 */ /* 0x000fe20000000a00 */
[----:B-123--:R-:W-:Y:S01]  /*bf40*/  MOV R4, UR4 ;  /* 0x0000000400047c02 */ /* 0x00efe20008000f00 */
[----:B------:R1:W2:Y:S01]  /*bf50*/  LDC.64 R2, c[0x4][R0] ;  /* 0x0100000000027b82 */ /* 0x0002a20000000a00 */
[----:B------:R-:W-:Y:S01]  /*bf60*/  MOV R5, UR5 ;  /* 0x0000000500057c02 */ /* 0x000fe20008000f00 */
[----:B------:R-:W-:Y:S01]  /*bf70*/  ULDC.64 UR4, c[0x4][0x578] ;  /* 0x01015e0000047ab9 */ /* 0x000fe20000000a00 */
[----:B------:R-:W-:Y:S01]  /*bf80*/  HFMA2.MMA R8, -RZ, RZ, 0, 4.3690204620361328125e-05 ;  /* 0x000002ddff087435 */ /* 0x000fe200000001ff */
[----:B------:R-:W-:Y:S01]  /*bf90*/  IMAD.U32 R6, RZ, RZ, UR4 ;  /* 0x00000004ff067e24 */ /* 0x000fe2000f8e00ff */
[----:B------:R-:W-:Y:S01]  /*bfa0*/  MOV R7, UR5 ;  /* 0x0000000500077c02 */ /* 0x000fe20008000f00 */
[----:B0---4-:R-:W-:Y:S01]  /*bfb0*/  IMAD.U32 R11, RZ, RZ, UR7 ;  /* 0x00000007ff0b7e24 */ /* 0x011fe2000f8e00ff */
[----:B------:R-:W-:Y:S01]  /*bfc0*/  MOV R10, UR6 ;  /* 0x00000006000a7c02 */ /* 0x000fe20008000f00 */
[----:B------:R-:W-:Y:S01]  /*bfd0*/  IMAD.MOV.U32 R13, RZ, RZ, RZ ;  /* 0x000000ffff0d7224 */ /* 0x000fe200078e00ff */
[----:B-1----:R-:W-:-:S07]  /*bfe0*/  MOV R12, 0x1 ;  /* 0x00000001000c7802 */ /* 0x002fce0000000f00 */
[----:B------:R-:W-:-:S07]  /*bff0*/  LEPC R20, `(.L_x_4197) ;  /* 0x000000001014794e */ /* 0x000fce0000000000 */
[----:B--2---:R-:W-:Y:S05]  /*c000*/  CALL.ABS.NOINC R2 ;  /* 0x0000000002007343 */ /* 0x004fea0003c00000 */
.L_x_4197:
[----:B------:R-:W-:Y:S01]  /*c010*/  UMOV UR4, URZ ;  /* 0x0000003f00047c82 */ /* 0x000fe20008000000 */
[----:B------:R-:W-:Y:S01]  /*c020*/  UMOV UR5, URZ ;  /* 0x0000003f00057c82 */ /* 0x000fe20008000000 */
[----:B------:R-:W-:Y:S01]  /*c030*/  UMOV UR6, URZ ;  /* 0x0000003f00067c82 */ /* 0x000fe20008000000 */
[----:B------:R-:W-:Y:S01]  /*c040*/  MOV R7, UR4 ;  /* 0x0000000400077c02 */ /* 0x000fe20008000f00 */
[----:B------:R-:W-:Y:S01]  /*c050*/  IMAD.U32 R4, RZ, RZ, UR6 ;  /* 0x00000006ff047e24 */ /* 0x000fe2000f8e00ff */
[----:B------:R-:W-:-:S07]  /*c060*/  MOV R5, UR5 ;  /* 0x0000000500057c02 */ /* 0x000fce0008000f00 */
.L_x_4196:
[----:B------:R-:W-:Y:S02]  /*c070*/  ULDC.U8 UR4, c[0x0][0x631] ;  /* 0x00018c4000047ab9 */ /* 0x000fe40000000000 */
[----:B------:R-:W-:-:S13]  /*c080*/  ISETP.NE.AND P0, PT, RZ, UR4, PT ;  /* 0x00000004ff007c0c */ /* 0x000fda000bf05270 */
[----:B------:R-:W-:Y:S05]  /*c090*/  @!P0 BRA `(.L_x_4198) ;  /* 0x0000000000648947 */ /* 0x000fea0003800000 */
[----:B------:R-:W5:Y:S01]  /*c0a0*/  LDC R8, c[0x0][0x634] ;  /* 0x00018d00ff087b82 */ /* 0x000f620000000800 */
[----:B------:R-:W-:Y:S02]  /*c0b0*/  ULDC UR4, c[0x0][0x210] ;  /* 0x0000840000047ab9 */ /* 0x000fe40000000800 */
[C---:B------:R-:W-:Y:S01]  /*c0c0*/  FADD.FTZ R0, R7.reuse, -UR4 ;  /* 0x8000000407007e21 */ /* 0x040fe20008010000 */
[----:B------:R-:W-:Y:S01]  /*c0d0*/  FSETP.GT.FTZ.AND P0, PT, R7, UR4, PT ;  /* 0x0000000407007c0b */ /* 0x000fe2000bf14000 */
[----:B------:R-:W-:-:S03]  /*c0e0*/  ULDC.U8 UR4, c[0x0][0x214] ;  /* 0x0000850000047ab9 */ /* 0x000fc60000000000 */
[----:B------:R-:W-:Y:S02]  /*c0f0*/  FSEL R0, R0, RZ, P0 ;  /* 0x000000ff00007208 */ /* 0x000fe40000000000 */
[----:B------:R-:W-:-:S04]  /*c100*/  ISETP.NE.AND P0, PT, RZ, UR4, PT ;  /* 0x00000004ff007c0c */ /* 0x000fc8000bf05270 */
[----:B------:R-:W1:Y:S01]  /*c110*/  MUFU.RCP R0, R0 ;  /* 0x0000000000007308 */ /* 0x000e620000001000 */
[----:B-----5:R-:W-:Y:S01]  /*c120*/  ISETP.GE.AND P1, PT, R8, 0x1, PT ;  /* 0x000000010800780c */ /* 0x020fe20003f26270 */
[----:B-123--:R-:W-:-:S12]  /*c130*/  FMUL.FTZ R5, R0, R5 ;  /* 0x0000000500057220 */ /* 0x00efd80000410000 */
[----:B------:R-:W1:Y:S01]  /*c140*/  @P1 LDC.64 R2, c[0x0][0x600] ;  /* 0x00018000ff021b82 */ /* 0x000e620000000a00 */
[----:B------:R-:W2:Y:S02]  /*c150*/  @P0 MUFU.SQRT R5, R5 ;  /* 0x0000000500050308 */ /* 0x000ea40000002000 */
[----:B--2---:R-:W-:Y:S02]  /*c160*/  F2FP.BF16.F32.PACK_AB R6, RZ, R5 ;  /* 0x00000005ff06723e */ /* 0x004fe400000010ff */
[----:B-1----:R-:W-:-:S04]  /*c170*/  @P1 IADD3 R2, P0, R17, R2, RZ ;  /* 0x0000000211021210 */ /* 0x002fc80007f1e0ff */
[----:B------:R-:W-:Y:S02]  /*c180*/  @P1 IADD3.X R3, RZ, R3, RZ, P0, !PT ;  /* 0x00000003ff031210 */ /* 0x000fe400007fe4ff */
[----:B------:R-:W-:-:S03]  /*c190*/  ISETP.GE.AND P0, PT, R8, 0x2, PT ;  /* 0x000000020800780c */ /* 0x000fc60003f06270 */
[----:B------:R1:W-:Y:S10]  /*c1a0*/  @P1 STG.E.U16 desc[UR36][R2.64], R6 ;  /* 0x0000000602001986 */ /* 0x0003f4000c101524 */
[----:B------:R-:W-:Y:S05]  /*c1b0*/  @!P0 EXIT ;  /* 0x000000000000894d */ /* 0x000fea0003800000 */
[----:B-1----:R-:W-:Y:S01]  /*c1c0*/  LOP3.LUT R2, R17, 0xfffffffe, RZ, 0xc0, !PT ;  /* 0xfffffffe11027812 */ /* 0x002fe200078ec0ff */
[----:B------:R-:W-:Y:S01]  /*c1d0*/  ULDC.64 UR4, c[0x0][0x608] ;  /* 0x0001820000047ab9 */ /* 0x000fe20000000a00 */
[----:B------:R-:W-:Y:S02]  /*c1e0*/  F2FP.BF16.F32.PACK_AB R4, RZ, R4 ;  /* 0x00000004ff04723e */ /* 0x000fe400000010ff */
[----:B------:R-:W-:-:S04]  /*c1f0*/  IADD3 R2, P0, R2, UR4, RZ ;  /* 0x0000000402027c10 */ /* 0x000fc8000ff1e0ff */
[----:B------:R-:W-:-:S05]  /*c200*/  IADD3.X R3, RZ, UR5, RZ, P0, !PT ;  /* 0x00000005ff037c10 */ /* 0x000fca00087fe4ff */
[----:B------:R-:W-:Y:S01]  /*c210*/  STG.E.U16 desc[UR36][R2.64], R4 ;  /* 0x0000000402007986 */ /* 0x000fe2000c101524 */
[----:B------:R-:W-:Y:S05]  /*c220*/  EXIT ;  /* 0x000000000000794d */ /* 0x000fea0003800000 */
.L_x_4198:
[----:B------:R-:W-:Y:S01]  /*c230*/  MOV R0, 0x0 ;  /* 0x0000000000007802 */ /* 0x000fe20000000f00 */
[----:B------:R-:W-:Y:S01]  /*c240*/  ULDC.64 UR4, c[0x4][0x580] ;  /* 0x0101600000047ab9 */ /* 0x000fe20000000a00 */
[----:B------:R-:W-:Y:S01]  /*c250*/  ULDC.64 UR6, c[0x4][0x578] ;  /* 0x01015e0000067ab9 */ /* 0x000fe20000000a00 */
[----:B-123--:R-:W-:Y:S01]  /*c260*/  IMAD.U32 R4, RZ, RZ, UR4 ;  /* 0x00000004ff047e24 */ /* 0x00efe2000f8e00ff */
[----:B------:R1:W2:Y:S01]  /*c270*/  LDC.64 R2, c[0x4][R0] ;  /* 0x0100000000027b82 */ /* 0x0002a20000000a00 */
[----:B------:R-:W-:Y:S01]  /*c280*/  MOV R5, UR5 ;  /* 0x0000000500057c02 */ /* 0x000fe20008000f00 */
[----:B------:R-:W-:Y:S01]  /*c290*/  ULDC.64 UR4, c[0x4][0x188] ;  /* 0x0100620000047ab9 */ /* 0x000fe20000000a00 */
[----:B------:R-:W-:Y:S01]  /*c2a0*/  HFMA2.MMA R12, -RZ, RZ, 0, 5.9604644775390625e-08 ;  /* 0x00000001ff0c7435 */ /* 0x000fe200000001ff */
[----:B------:R-:W-:Y:S01]  /*c2b0*/  MOV R6, UR6 ;  /* 0x0000000600067c02 */ /* 0x000fe20008000f00 */
[----:B------:R-:W-:Y:S01]  /*c2c0*/  IMAD.U32 R7, RZ, RZ, UR7 ;  /* 0x00000007ff077e24 */ /* 0x000fe2000f8e00ff */
[----:B0-----:R-:W-:Y:S01]  /*c2d0*/  MOV R10, UR4 ;  /* 0x00000004000a7c02 */ /* 0x001fe20008000f00 */
[----:B------:R-:W-:Y:S01]  /*c2e0*/  IMAD.MOV.U32 R8, RZ, RZ, 0x2e9 ;  /* 0x000002e9ff087424 */ /* 0x000fe200078e00ff */
[----:B----4-:R-:W-:-:S02]  /*c2f0*/  MOV R11, UR5 ;  /* 0x00000005000b7c02 */ /* 0x010fc40008000f00 */
[----:B-1----:R-:W-:-:S07]  /*c300*/  MOV R13, RZ ;  /* 0x000000ff000d7202 */ /* 0x002fce0000000f00 */
[----:B------:R-:W-:-:S07]  /*c310*/  LEPC R20, `(.L_x_4199) ;  /* 0x000000001014794e */ /* 0x000fce0000000000 */
[----:B--2---:R-:W-:Y:S05]  /*c320*/  CALL.ABS.NOINC R2 ;  /* 0x0000000002007343 */ /* 0x004fea0003c00000 */
.L_x_4199:
[----:B------:R-:W-:Y:S05]  /*c330*/  EXIT ;  /* 0x000000000000794d */ /* 0x000fea0003800000 */
.L_x_4153:
[----:B------:R-:W0:Y:S01]  /*c340*/  S2R R5, SR_TID.Y ;  /* 0x0000000000057919 */ /* 0x000e220000002200 */
[----:B------:R-:W2:Y:S01]  /*c350*/  S2UR UR4, SR_CTAID.X ;  /* 0x00000000000479c3 */ /* 0x000ea20000002500 */
[----:B------:R-:W-:-:S07]  /*c360*/  ULDC UR5, c[0x0][0x250] ;  /* 0x0000940000057ab9 */ /* 0x000fce0000000800 */
[----:B-1----:R-:W2:Y:S01]  /*c370*/  LDC R7, c[0x0][0x238] ;  /* 0x00008e00ff077b82 */ /* 0x002ea20000000800 */
[----:B0-----:R-:W-:-:S04]  /*c380*/  IMAD R12, R5, UR5, R12 ;  /* 0x00000005050c7c24 */ /* 0x001fc8000f8e020c */
[----:B--2---:R-:W-:Y:S01]  /*c390*/  IMAD R7, R7, UR4, R12 ;  /* 0x0000000407077c24 */ /* 0x004fe2000f8e020c */
[----:B------:R-:W-:-:S04]  /*c3a0*/  ULDC UR4, c[0x0][0x230] ;  /* 0x00008c0000047ab9 */ /* 0x000fc80000000800 */
        /* <DEDUP_REMOVED lines=14> */
[----:B------:R-:W-:-:S13]  /*c490*/  ISETP.NE.AND P0, PT, RZ, UR38, PT ;  /* 0x00000026ff007c0c */ /* 0x000fda000bf05270 */
[----:B------:R-:W-:Y:S05]  /*c4a0*/  @!P0 BRA `(.L_x_4201) ;  /* 0x00000000005c8947 */ /* 0x000fea0003800000 */
[----:B------:R-:W2:Y:S01]  /*c4b0*/  LDG.E R13, desc[UR36][R2.64+0xc] ;  /* 0x00000c24020d7981 */ /* 0x000ea2000c1e1900 */
[----:B------:R-:W-:Y:S01]  /*c4c0*/  BSSY B0, `(.L_x_4201) ;  /* 0x0000015000007945 */ /* 0x000fe20003800000 */
[----:B--2---:R-:W-:-:S13]  /*c4d0*/  FSETP.NEU.FTZ.AND P0, PT, R13, RZ, PT ;  /* 0x000000ff0d00720b */ /* 0x004fda0003f1d000 */
[----:B------:R-:W-:Y:S05]  /*c4e0*/  @!P0 BRA `(.L_x_4202) ;  /* 0x0000000000488947 */ /* 0x000fea0003800000 */
[----:B------:R-:W-:Y:S01]  /*c4f0*/  FSETP.NEU.FTZ.AND P0, PT, R11, RZ, PT ;  /* 0x000000ff0b00720b */ /* 0x000fe20003f1d000 */
[----:B------:R-:W2:Y:S04]  /*c500*/  LDG.E R7, desc[UR36][R2.64] ;  /* 0x0000002402077981 */ /* 0x000ea8000c1e1900 */
[----:B------:R-:W3:Y:S08]  /*c510*/  LDG.E R16, desc[UR36][R2.64+0x4] ;  /* 0x0000042402107981 */ /* 0x000ef0000c1e1900 */
[----:B------:R-:W-:-:S06]  /*c520*/  @P0 IMAD.MOV.U32 R10, RZ, RZ, -0x1 ;  /* 0xffffffffff0a0424 */ /* 0x000fcc00078e00ff */
[----:B------:R0:W5:Y:S01]  /*c530*/  @!P0 LDG.E R10, desc[UR36][R2.64+0x8] ;  /* 0x00000824020a8981 */ /* 0x000162000c1e1900 */
[----:B------:R-:W-:-:S04]  /*c540*/  @P0 FADD.FTZ R4, R11, R13 ;  /* 0x0000000d0b040221 */ /* 0x000fc80000010000 */
[----:B------:R-:W1:Y:S02]  /*c550*/  @P0 MUFU.RCP R14, R4 ;  /* 0x00000004000e0308 */ /* 0x000e640000001000 */
[----:B-1----:R-:W-:Y:S01]  /*c560*/  @P0 FMUL.FTZ R5, R11, R14 ;  /* 0x0000000e0b050220 */ /* 0x002fe20000410000 */
[----:B------:R-:W-:Y:S02]  /*c570*/  @P0 MOV R11, R4 ;  /* 0x00000004000b0202 */ /* 0x000fe40000000f00 */
[----:B------:R-:W-:Y:S01]  /*c580*/  @!P0 MOV R11, R13 ;  /* 0x0000000d000b8202 */ /* 0x000fe20000000f00 */
[----:B--2---:R-:W-:-:S04]  /*c590*/  @P0 FADD.FTZ R0, R8, -R7 ;  /* 0x8000000708000221 */ /* 0x004fc80000010000 */
[C---:B------:R-:W-:Y:S01]  /*c5a0*/  @P0 FMUL.FTZ R6, R0.reuse, R0 ;  /* 0x0000000000060220 */ /* 0x040fe20000410000 */
[----:B---3--:R-:W-:Y:S01]  /*c5b0*/  @P0 FADD.FTZ R12, R9, R16 ;  /* 0x00000010090c0221 */ /* 0x008fe20000010000 */
[--C-:B------:R-:W-:Y:S01]  /*c5c0*/  @P0 FFMA.FTZ R8, R0, R5, R7.reuse ;  /* 0x0000000500080223 */ /* 0x100fe20000010007 */
[----:B------:R-:W-:Y:S02]  /*c5d0*/  @!P0 IMAD.MOV.U32 R8, RZ, RZ, R7 ;  /* 0x000000ffff088224 */ /* 0x000fe400078e0007 */
[----:B------:R-:W-:-:S04]  /*c5e0*/  @P0 FMUL.FTZ R6, R13, R6 ;  /* 0x000000060d060220 */ /* 0x000fc80000410000 */
[----:B------:R-:W-:Y:S01]  /*c5f0*/  @P0 FFMA.FTZ R9, R5, R6, R12 ;  /* 0x0000000605090223 */ /* 0x000fe2000001000c */
[----:B0-----:R-:W-:-:S07]  /*c600*/  @!P0 MOV R9, R16 ;  /* 0x0000001000098202 */ /* 0x001fce0000000f00 */
.L_x_4202:
[----:B------:R-:W-:Y:S05]  /*c610*/  BSYNC B0 ;  /* 0x0000000000007941 */ /* 0x000fea0003800000 */
.L_x_4201:
        /* <DEDUP_REMOVED lines=12> */
[----:B-1----:R-:W-:-:S12]  /*c6e0*/  FMUL.FTZ R9, R0, R9 ;  /* 0x0000000900097220 */ /* 0x002fd80000410000 */
[----:B------:R-:W0:Y:S01]  /*c6f0*/  @P1 LDC.64 R2, c[0x0][0x600] ;  /* 0x00018000ff021b82 */ /* 0x000e220000000a00 */
[----:B------:R-:W1:Y:S02]  /*c700*/  @P0 MUFU.SQRT R9, R9 ;  /* 0x0000000900090308 */ /* 0x000e640000002000 */
[----:B-1----:R-:W-:Y:S02]  /*c710*/  F2FP.BF16.F32.PACK_AB R4, RZ, R9 ;  /* 0x00000009ff04723e */ /* 0x002fe400000010ff */
        /* <DEDUP_REMOVED lines=12> */
.L_x_4203:
[----:B------:R-:W-:Y:S04]  /*c7e0*/  STG.E desc[UR36][R2.64], R8 ;  /* 0x0000000802007986 */ /* 0x000fe8000c101924 */
[----:B------:R-:W-:Y:S04]  /*c7f0*/  STG.E desc[UR36][R2.64+0x4], R9 ;  /* 0x0000040902007986 */ /* 0x000fe8000c101924 */
[----:B-----5:R-:W-:Y:S04]  /*c800*/  STG.E desc[UR36][R2.64+0x8], R10 ;  /* 0x0000080a02007986 */ /* 0x020fe8000c101924 */
[----:B------:R-:W-:Y:S01]  /*c810*/  STG.E desc[UR36][R2.64+0xc], R11 ;  /* 0x00000c0b02007986 */ /* 0x000fe2000c101924 */
[----:B------:R-:W-:Y:S05]  /*c820*/  EXIT ;  /* 0x000000000000794d */ /* 0x000fea0003800000 */
.L_x_4200:
[----:B------:R-:W-:-:S13]  /*c830*/  ISETP.NE.AND P0, PT, RZ, UR38, PT ;  /* 0x00000026ff007c0c */ /* 0x000fda000bf05270 */
        /* <DEDUP_REMOVED lines=8> */
[----:B------:R-:W-:Y:S01]  /*c8c0*/  HFMA2.MMA R8, -RZ, RZ, 0, 4.3690204620361328125e-05 ;  /* 0x000002ddff087435 */ /* 0x000fe200000001ff */
        /* <DEDUP_REMOVED lines=8> */
.L_x_4205:
[----:B------:R-:W-:Y:S01]  /*c950*/  UMOV UR4, URZ ;  /* 0x0000003f00047c82 */ /* 0x000fe20008000000 */
[----:B------:R-:W-:Y:S01]  /*c960*/  UMOV UR5, URZ ;  /* 0x0000003f00057c82 */ /* 0x000fe20008000000 */
[----:B------:R-:W-:Y:S01]  /*c970*/  UMOV UR6, URZ ;  /* 0x0000003f00067c82 */ /* 0x000fe20008000000 */
[----:B------:R-:W-:Y:S01]  /*c980*/  MOV R11, UR4 ;  /* 0x00000004000b7c02 */ /* 0x000fe20008000f00 */
[----:B------:R-:W-:Y:S01]  /*c990*/  IMAD.U32 R8, RZ, RZ, UR6 ;  /* 0x00000006ff087e24 */ /* 0x000fe2000f8e00ff */
[----:B------:R-:W-:-:S07]  /*c9a0*/  MOV R9, UR5 ;  /* 0x0000000500097c02 */ /* 0x000fce0008000f00 */
.L_x_4204:
        /* <DEDUP_REMOVED lines=24> */
[----:B------:R-:W-:-:S04]  /*cb30*/  IADD3 R2, P0, R2, UR4, RZ ;  /* 0x0000000402027c10 */ /* 0x000fc8000ff1e0ff */
[----:B------:R-:W-:-:S05]  /*cb40*/  IADD3.X R3, RZ, UR5, RZ, P0, !PT ;  /* 0x00000005ff037c10 */ /* 0x000fca00087fe4ff */
[----:B------:R-:W-:Y:S01]  /*cb50*/  STG.E.U16 desc[UR36][R2.64], R8 ;  /* 0x0000000802007986 */ /* 0x000fe2000c101524 */
[----:B------:R-:W-:Y:S05]  /*cb60*/  EXIT ;  /* 0x000000000000794d */ /* 0x000fea0003800000 */
.L_x_4206:
        /* <DEDUP_REMOVED lines=16> */
.L_x_4207:
[----:B------:R-:W-:Y:S05]  /*cc70*/  EXIT ;  /* 0x000000000000794d */ /* 0x000fea0003800000 */
        .weak           $__internal_12_$__cuda_sm20_div_u64
        .type           $__internal_12_$__cuda_sm20_div_u64,@function
        .size           $__internal_12_$__cuda_sm20_div_u64,($__internal_13_$__cuda_sm20_rem_u64 - $__internal_12_$__cuda_sm20_div_u64)
$__internal_12_$__cuda_sm20_div_u64:
        /* <DEDUP_REMOVED lines=46> */
[----:B------:R-:W-:Y:S02]  /*cf60*/  ISETP.GE.U32.AND P0, PT, R23, R0, PT ;  /* 0x000000001700720c */ /* 0x000fe40003f06070 */
[----:B------:R-:W-:Y:S02]  /*cf70*/  IADD3 R21, P3, -R0, R23, RZ ;  /* 0x0000001700157210 */ /* 0x000fe40007f7e1ff */
[----:B------:R-:W-:Y:S02]  /*cf80*/  IADD3.X R18, ~R19, R2, RZ, P1, !PT ;  /* 0x0000000213127210 */ /* 0x000fe40000ffe5ff */
[----:B------:R-:W-:Y:S02]  /*cf90*/  IADD3 R2, P1, R7, 0x1, RZ ;  /* 0x0000000107027810 */ /* 0x000fe40007f3e0ff */
[C---:B------:R-:W-:Y:S01]  /*cfa0*/  ISETP.GE.U32.AND.EX P0, PT, R18.reuse, R3, PT, P0 ;  /* 0x000000031200720c */ /* 0x040fe20003f06100 */
[----:B------:R-:W-:Y:S01]  /*cfb0*/  IMAD.X R16, R18, 0x1, ~R3, P3 ;  /* 0x0000000112107824 */ /* 0x000fe200018e0e03 */
[----:B------:R-:W-:-:S02]  /*cfc0*/  IADD3.X R6, RZ, R5, RZ, P1, !PT ;  /* 0x00000005ff067210 */ /* 0x000fc40000ffe4ff */
[----:B------:R-:W-:Y:S02]  /*cfd0*/  SEL R21, R21, R23, P0 ;  /* 0x0000001715157207 */ /* 0x000fe40000000000 */
[----:B------:R-:W-:Y:S02]  /*cfe0*/  SEL R19, R2, R7, P0 ;  /* 0x0000000702137207 */ /* 0x000fe40000000000 */
[----:B------:R-:W-:Y:S02]  /*cff0*/  SEL R16, R16, R18, P0 ;  /* 0x0000001210107207 */ /* 0x000fe40000000000 */
[----:B------:R-:W-:Y:S01]  /*d000*/  SEL R6, R6, R5, P0 ;  /* 0x0000000506067207 */ /* 0x000fe20000000000 */
[----:B------:R-:W-:Y:S01]  /*d010*/  IMAD.MOV.U32 R5, RZ, RZ, 0x0 ;  /* 0x00000000ff057424 */ /* 0x000fe200078e00ff */
[----:B------:R-:W-:Y:S02]  /*d020*/  ISETP.GE.U32.AND P0, PT, R21, R0, PT ;  /* 0x000000001500720c */ /* 0x000fe40003f06070 */
[----:B------:R-:W-:-:S02]  /*d030*/  IADD3 R2, P3, R19, 0x1, RZ ;  /* 0x0000000113027810 */ /* 0x000fc40007f7e0ff */
[----:B------:R-:W-:Y:S02]  /*d040*/  ISETP.NE.U32.AND P1, PT, R0, RZ, PT ;  /* 0x000000ff0000720c */ /* 0x000fe40003f25070 */
[----:B------:R-:W-:Y:S02]  /*d050*/  ISETP.GE.U32.AND.EX P0, PT, R16, R3, PT, P0 ;  /* 0x000000031000720c */ /* 0x000fe40003f06100 */
[-C--:B------:R-:W-:Y:S02]  /*d060*/  IADD3.X R7, RZ, R6.reuse, RZ, P3, !PT ;  /* 0x00000006ff077210 */ /* 0x080fe40001ffe4ff */
[----:B------:R-:W-:Y:S02]  /*d070*/  ISETP.NE.AND.EX P1, PT, R3, RZ, PT, P1 ;  /* 0x000000ff0300720c */ /* 0x000fe40003f25310 */
[----:B------:R-:W-:Y:S02]  /*d080*/  SEL R2, R2, R19, P0 ;  /* 0x0000001302027207 */ /* 0x000fe40000000000 */
[----:B------:R-:W-:-:S02]  /*d090*/  SEL R7, R7, R6, P0 ;  /* 0x0000000607077207 */ /* 0x000fc40000000000 */
[----:B------:R-:W-:Y:S02]  /*d0a0*/  SEL R2, R2, 0xffffffff, P1 ;  /* 0xffffffff02027807 */ /* 0x000fe40000800000 */
[----:B------:R-:W-:Y:S01]  /*d0b0*/  SEL R7, R7, 0xffffffff, P1 ;  /* 0xffffffff07077807 */ /* 0x000fe20000800000 */
[----:B------:R-:W-:Y:S06]  /*d0c0*/  RET.REL.NODEC R4 `(_ZN2at6native13reduce_kernelILi512ELi1ENS0_8ReduceOpIN3c108BFloat16ENS0_10WelfordOpsIS4_fiN4cuda3std3__44pairIS4_S4_EEEEjS4_Li2ELi2EEEEEvT1_) ;  /* 0xffffff2c04cc7950 */ /* 0x000fec0003c3ffff */
        .weak           $__internal_13_$__cuda_sm20_rem_u64
        .type           $__internal_13_$__cuda_sm20_rem_u64,@function
        .size           $__internal_13_$__cuda_sm20_rem_u64,(.L_x_8196 - $__internal_13_$__cuda_sm20_rem_u64)
$__internal_13_$__cuda_sm20_rem_u64:
[----:B------:R-:W-:-:S06]  /*d0d0*/  MOV R18, R15 ;  /* 0x0000000f00127202 */ /* 0x000fcc0000000f00 */
        /* <DEDUP_REMOVED lines=62> */
[----:B------:R-:W-:Y:S06]  /*d4c0*/  RET.REL.NODEC R14 `(_ZN2at6native13reduce_kernelILi512ELi1ENS0_8ReduceOpIN3c108BFloat16ENS0_10WelfordOpsIS4_fiN4cuda3std3__44pairIS4_S4_EEEEjS4_Li2ELi2EEEEEvT1_) ;  /* 0xffffff280ecc7950 */ /* 0x000fec0003c3ffff */
.L_x_4208:
        /* <DEDUP_REMOVED lines=11> */
.L_x_8196:


//--------------------- .text._ZN2at6native13reduce_kernelILi256ELi2ENS0_8ReduceOpIN3c108BFloat16ENS0_10WelfordOpsIS4_fiN4cuda3std3__44pairIS4_S4_EEEEjS4_Li2ELi2EEEEEvT1_ --------------------------
	.section	.text._ZN2at6native13reduce_kernelILi256ELi2ENS0_8ReduceOpIN3c108BFloat16ENS0_10WelfordOpsIS4_fiN4cuda3std3__44pairIS4_S4_EEEEjS4_Li2ELi2EEEEEvT1_,"ax",@progbits
	.align	128
        .global         _ZN2at6native13reduce_kernelILi256ELi2ENS0_8ReduceOpIN3c108BFloat16ENS0_10WelfordOpsIS4_fiN4cuda3std3__44pairIS4_S4_EEEEjS4_Li2ELi2EEEEEvT1_
        .type           _ZN2at6native13reduce_kernelILi256ELi2ENS0_8ReduceOpIN3c108BFloat16ENS0_10WelfordOpsIS4_fiN4cuda3std3__44pairIS4_S4_EEEEjS4_Li2ELi2EEEEEvT1_,@function
        .size           _ZN2at6native13reduce_kernelILi256ELi2ENS0_8ReduceOpIN3c108BFloat16ENS0_10WelfordOpsIS4_fiN4cuda3std3__44pairIS4_S4_EEEEjS4_Li2ELi2EEEEEvT1_,(.L_x_8198 - _ZN2at6native13reduce_kernelILi256ELi2ENS0_8ReduceOpIN3c108BFloat16ENS0_10WelfordOpsIS4_fiN4cuda3std3__44pairIS4_S4_EEEEjS4_Li2ELi2EEEEEvT1_)
        .other          _ZN2at6native13reduce_kernelILi256ELi2ENS0_8ReduceOpIN3c108BFloat16ENS0_10WelfordOpsIS4_fiN4cuda3std3__44pairIS4_S4_EEEEjS4_Li2ELi2EEEEEvT1_,@"STO_CUDA_ENTRY STV_DEFAULT"
_ZN2at6native13reduce_kernelILi256ELi2ENS0_8ReduceOpIN3c108BFloat16ENS0_10WelfordOpsIS4_fiN4cuda3std3__44pairIS4_S4_EEEEjS4_Li2ELi2EEEEEvT1_:
.text._ZN2at6native13reduce_kernelILi256ELi2ENS0_8ReduceOpIN3c108BFloat16ENS0_10WelfordOpsIS4_fiN4cuda3std3__44pairIS4_S4_EEEEjS4_Li2ELi2EEEEEvT1_:
        /* <DEDUP_REMOVED lines=294> */
.L_x_4209:
[----:B------:R-:W-:Y:S01]  /*1260*/  ULDC UR4, c[0x0][0x22c] ;  /* 0x00008b0000047ab9 */ /* 0x000fe20000000800 */
[----:B------:R-:W-:Y:S01]  /*1270*/  ULDC.64 UR40, c[0x0][0x208] ;  /* 0x0000820000287ab9 */ /* 0x000fe20000000a00 */
[----:B------:R-:W-:Y:S01]  /*1280*/  IMAD.U32 R22, RZ, RZ, UR4 ;  /* 0x00000004ff167e24 */ /* 0x000fe2000f8e00ff */
[----:B------:R-:W-:Y:S01]  /*1290*/  ULDC UR4, c[0x0][0x230] ;  /* 0x00008c0000047ab9 */ /* 0x000fe20000000800 */
[----:B------:R-:W-:Y:S01]  /*12a0*/  BSSY B6, `(.L_x_4210) ;  /* 0x00006eb000067945 */ /* 0x000fe20003800000 */
[----:B------:R-:W-:Y:S02]  /*12b0*/  MOV R11, RZ ;  /* 0x000000ff000b7202 */ /* 0x000fe40000000f00 */
[----:B------:R-:W-:Y:S02]  /*12c0*/  CS2R R8, SRZ ;  /* 0x0000000000087805 */ /* 0x000fe4000001ff00 */
[----:B------:R-:W-:Y:S02]  /*12d0*/  ISETP.GE.U32.AND P0, PT, R15, R22, PT ;  /* 0x000000160f00720c */ /* 0x000fe40003f06070 */
[----:B------:R-:W-:-:S02]  /*12e0*/  CS2R R6, SRZ ;  /* 0x0000000000067805 */ /* 0x000fc4000001ff00 */
[----:B------:R-:W-:Y:S02]  /*12f0*/  ISETP.GE.U32.OR P0, PT, R5, UR4, P0 ;  /* 0x0000000405007c0c */ /* 0x000fe40008706470 */
[----:B------:R-:W-:-:S11]  /*1300*/  CS2R R4, SRZ ;  /* 0x0000000000047805 */ /* 0x000fd6000001ff00 */
        /* <DEDUP_REMOVED lines=14> */
[----:B------:R-:W-:Y:S01]  /*13f0*/  HFMA2.MMA R8, -RZ, RZ, 0, 2.8789043426513671875e-05 ;  /* 0x000001e3ff087435 */ /* 0x000fe200000001ff */
[----:B------:R-:W-:Y:S01]  /*1400*/  MOV R6, UR4 ;  /* 0x0000000400067c02 */ /* 0x000fe20008000f00 */
[----:B------:R-:W-:Y:S01]  /*1410*/  IMAD.U32 R7, RZ, RZ, UR5 ;  /* 0x00000005ff077e24 */ /* 0x000fe2000f8e00ff */
[----:B------:R-:W-:Y:S01]  /*1420*/  MOV R10, UR6 ;  /* 0x00000006000a7c02 */ /* 0x000fe20008000f00 */
[----:B------:R-:W-:Y:S01]  /*1430*/  IMAD.U32 R11, RZ, RZ, UR7 ;  /* 0x00000007ff0b7e24 */ /* 0x000fe2000f8e00ff */
[----:B------:R-:W-:Y:S01]  /*1440*/  MOV R13, RZ ;  /* 0x000000ff000d7202 */ /* 0x000fe20000000f00 */
[----:B------:R-:W-:-:S07]  /*1450*/  IMAD.MOV.U32 R12, RZ, RZ, 0x1 ;  /* 0x00000001ff0c7424 */ /* 0x000fce00078e00ff */
[----:B------:R-:W-:-:S07]  /*1460*/  LEPC R20, `(.L_x_4213) ;  /* 0x000000001014794e */ /* 0x000fce0000000000 */
[----:B0-----:R-:W-:Y:S05]  /*1470*/  CALL.ABS.NOINC R14 ;  /* 0x000000000e007343 */ /* 0x001fea0003c00000 */
.L_x_4213:
[----:B------:R-:W0:Y:S01]  /*1480*/  LDC R3, c[0x0][0x218] ;  /* 0x00008600ff037b82 */ /* 0x000e220000000800 */
[----:B------:R-:W-:Y:S01]  /*1490*/  SHF.R.U64 R0, R16, 0x1, R17 ;  /* 0x0000000110007819 */ /* 0x000fe20000001211 */
[----:B------:R-:W-:Y:S01]  /*14a0*/  ULDC UR4, c[0x0][0x22c] ;  /* 0x00008b0000047ab9 */ /* 0x000fe20000000800 */
[----:B------:R-:W-:Y:S02]  /*14b0*/  BSSY B0, `(.L_x_4214) ;  /* 0x0000037000007945 */ /* 0x000fe40003800000 */
[----:B------:R-:W-:Y:S01]  /*14c0*/  LOP3.LUT R10, R0, 0x1, RZ, 0xc0, !PT ;  /* 0x00000001000a7812 */ /* 0x000fe200078ec0ff */
[----:B------:R-:W-:Y:S02]  /*14d0*/  IMAD.U32 R0, RZ, RZ, UR4 ;  /* 0x00000004ff007e24 */ /* 0x000fe4000f8e00ff */
        /* <DEDUP_REMOVED lines=25> */
.L_x_4219:
[----:B------:R-:W-:Y:S05]  /*1670*/  BSYNC B2 ;  /* 0x0000000000027941 */ /* 0x000fea0003800000 */
.L_x_4218:
        /* <DEDUP_REMOVED lines=19> */
.L_x_4217:
[----:B------:R-:W-:Y:S05]  /*17b0*/  BSYNC B1 ;  /* 0x0000000000017941 */ /* 0x000fea0003800000 */
.L_x_4216:
[----:B------:R-:W0:Y:S01]  /*17c0*/  LDC R15, c[0x0][0x22c] ;  /* 0x00008b00ff0f7b82 */ /* 0x000e220000000800 */
[----:B------:R-:W-:-:S04]  /*17d0*/  IADD3 R8, P0, -R10, 0x2, RZ ;  /* 0x000000020a087810 */ /* 0x000fc80007f1e1ff */
[----:B------:R-:W-:Y:S02]  /*17e0*/  LEA R16, P1, R8, R16, 0x1 ;  /* 0x0000001008107211 */ /* 0x000fe400078208ff */
[----:B------:R-:W-:-:S04]  /*17f0*/  IADD3.X R9, RZ, -0x1, RZ, P0, !PT ;  /* 0xffffffffff097810 */ /* 0x000fc800007fe4ff */
[----:B------:R-:W-:Y:S02]  /*1800*/  LEA.HI.X R17, R8, R17, R9, 0x1, P1 ;  /* 0x0000001108117211 */ /* 0x000fe400008f0c09 */
[----:B0-----:R-:W-:-:S07]  /*1810*/  IADD3 R0, R10, -0x2, R15 ;  /* 0xfffffffe0a007810 */ /* 0x001fce0007ffe00f */
.L_x_4215:
[----:B------:R-:W-:Y:S05]  /*1820*/  BSYNC B0 ;  /* 0x0000000000007941 */ /* 0x000fea0003800000 */
.L_x_4214:
[----:B------:R-:W0:Y:S01]  /*1830*/  LDC.64 R8, c[0x0][0x240] ;  /* 0x00009000ff087b82 */ /* 0x000e220000000a00 */
[----:B------:R-:W-:Y:S07]  /*1840*/  BSSY B0, `(.L_x_4220) ;  /* 0x0000026000007945 */ /* 0x000fee0003800000 */
[----:B------:R-:W1:Y:S01]  /*1850*/  LDC R10, c[0x0][0x248] ;  /* 0x00009200ff0a7b82 */ /* 0x000e620000000800 */
[----:B0-----:R-:W-:-:S04]  /*1860*/  IMAD R8, R23, R8, RZ ;  /* 0x0000000817087224 */ /* 0x001fc800078e02ff */
[----:B------:R-:W-:-:S04]  /*1870*/  IMAD R8, R18, R9, R8 ;  /* 0x0000000912087224 */ /* 0x000fc800078e0208 */
[----:B-1----:R-:W-:Y:S02]  /*1880*/  IMAD R14, R19, R10, R8 ;  /* 0x0000000a130e7224 */ /* 0x002fe400078e0208 */
[----:B------:R-:W-:-:S03]  /*1890*/  IMAD.MOV.U32 R8, RZ, RZ, R13 ;  /* 0x000000ffff087224 */ /* 0x000fc600078e000d */
[----:B------:R-:W-:-:S04]  /*18a0*/  LEA R15, R14, 0x1, 0x1 ;  /* 0x000000010e0f7811 */ /* 0x000fc800078e08ff */
[----:B------:R-:W-:-:S13]  /*18b0*/  ISETP.GE.U32.AND P0, PT, R15, R0, PT ;  /* 0x000000000f00720c */ /* 0x000fda0003f06070 */
[----:B------:R-:W-:Y:S05]  /*18c0*/  @P0 BRA `(.L_x_4221) ;  /* 0x0000000000740947 */ /* 0x000fea0003800000 */
[----:B------:R-:W-:Y:S01]  /*18d0*/  BSSY B1, `(.L_x_4222) ;  /* 0x000001a000017945 */ /* 0x000fe20003800000 */
[----:B------:R-:W-:-:S07]  /*18e0*/  MOV R7, R14 ;  /* 0x0000000e00077202 */ /* 0x000fce0000000f00 */
.L_x_4223:
[----:B------:R-:W-:Y:S01]  /*18f0*/  IMAD.WIDE.U32 R12, R7, 0x4, R16 ;  /* 0x00000004070c7825 */ /* 0x000fe200078e0010 */
[----:B------:R-:W-:Y:S01]  /*1900*/  IADD3 R11, R11, 0x1, RZ ;  /* 0x000000010b0b7810 */ /* 0x000fe20007ffe0ff */
[----:B------:R-:W-:-:S04]  /*1910*/  ULDC UR4, c[0x0][0x234] ;  /* 0x00008d0000047ab9 */ /* 0x000fc80000000800 */
[----:B------:R-:W2:Y:S01]  /*1920*/  LDG.E R12, desc[UR40][R12.64] ;  /* 0x000000280c0c7981 */ /* 0x000ea2000c1e1900 */
[----:B------:R-:W-:Y:S01]  /*1930*/  VIADD R6, R6, 0x1 ;  /* 0x0000000106067836 */ /* 0x000fe20000000000 */
[----:B------:R-:W-:Y:S01]  /*1940*/  I2FP.F32.S32 R20, R11 ;  /* 0x0000000b00147245 */ /* 0x000fe20000201400 */
[----:B------:R-:W-:-:S03]  /*1950*/  VIADD R7, R7, UR4 ;  /* 0x0000000407077c36 */ /* 0x000fc60008000000 */
[----:B------:R-:W-:Y:S01]  /*1960*/  I2FP.F32.S32 R15, R6 ;  /* 0x00000006000f7245 */ /* 0x000fe20000201400 */
[----:B------:R-:W-:Y:S01]  /*1970*/  MUFU.RCP R22, R20 ;  /* 0x0000001400167308 */ /* 0x000fe20000001000 */
[----:B------:R-:W-:-:S04]  /*1980*/  LEA R25, R7, 0x1, 0x1 ;  /* 0x0000000107197811 */ /* 0x000fc800078e08ff */
[----:B------:R-:W-:-:S03]  /*1990*/  ISETP.GE.U32.AND P0, PT, R25, R0, PT ;  /* 0x000000001900720c */ /* 0x000fc60003f06070 */
[----:B------:R-:W0:Y:S01]  /*19a0*/  MUFU.RCP R27, R15 ;  /* 0x0000000f001b7308 */ /* 0x000e220000001000 */
[C---:B--2---:R-:W-:Y:S01]  /*19b0*/  PRMT R14, R12.reuse, 0x7632, R14 ;  /* 0x000076320c0e7816 */ /* 0x044fe2000000000e */
[----:B------:R-:W-:-:S03]  /*19c0*/  IMAD.U32 R21, R12, 0x10000, RZ ;  /* 0x000100000c157824 */ /* 0x000fc600078e00ff */
[----:B------:R-:W-:Y:S01]  /*19d0*/  SHF.L.U32 R14, R14, 0x10, RZ ;  /* 0x000000100e0e7819 */ /* 0x000fe200000006ff */
[----:B------:R-:W-:-:S04]  /*19e0*/  FADD.FTZ R12, R21, -R4 ;  /* 0x80000004150c7221 */ /* 0x000fc80000010000 */
[----:B------:R-:W-:Y:S01]  /*19f0*/  FADD.FTZ R13, R14, -R3 ;  /* 0x800000030e0d7221 */ /* 0x000fe20000010000 */
[----:B0-----:R-:W-:-:S03]  /*1a00*/  FFMA.FTZ R4, R12, R27, R4 ;  /* 0x0000001b0c047223 */ /* 0x001fc60000010004 */
[----:B------:R-:W-:Y:S01]  /*1a10*/  FFMA.FTZ R3, R13, R22, R3 ;  /* 0x000000160d037223 */ /* 0x000fe20000010003 */
[----:B------:R-:W-:-:S03]  /*1a20*/  FADD.FTZ R21, R21, -R4 ;  /* 0x8000000415157221 */ /* 0x000fc60000010000 */
[----:B------:R-:W-:Y:S01]  /*1a30*/  FADD.FTZ R14, R14, -R3 ;  /* 0x800000030e0e7221 */ /* 0x000fe20000010000 */
[----:B------:R-:W-:-:S03]  /*1a40*/  FFMA.FTZ R5, R12, R21, R5 ;  /* 0x000000150c057223 */ /* 0x000fc60000010005 */
[----:B------:R-:W-:Y:S01]  /*1a50*/  FFMA.FTZ R8, R13, R14, R8 ;  /* 0x0000000e0d087223 */ /* 0x000fe20000010008 */
[----:B------:R-:W-:Y:S06]  /*1a60*/  @!P0 BRA `(.L_x_4223) ;  /* 0xfffffffc00a08947 */ /* 0x000fec000383ffff */
[----:B------:R-:W-:Y:S05]  /*1a70*/  BSYNC B1 ;  /* 0x0000000000017941 */ /* 0x000fea0003800000 */
.L_x_4222:
[----:B------:R-:W-:Y:S01]  /*1a80*/  MOV R12, R20 ;  /* 0x00000014000c7202 */ /* 0x000fe20000000f00 */
[----:B------:R-:W-:-:S07]  /*1a90*/  IMAD.MOV.U32 R7, RZ, RZ, R15 ;  /* 0x000000ffff077224 */ /* 0x000fce00078e000f */
.L_x_4221:
[----:B------:R-:W-:Y:S05]  /*1aa0*/  BSYNC B0 ;  /* 0x0000000000007941 */ /* 0x000fea0003800000 */
.L_x_4220:
[----:B------:R-:W-:Y:S01]  /*1ab0*/  ISETP.NE.AND P0, PT, R9, RZ, PT ;  /* 0x000000ff0900720c */ /* 0x000fe20003f05270 */
[----:B------:R-:W-:Y:S01]  /*1ac0*/  BSSY B0, `(.L_x_4224) ;  /* 0x0000009000007945 */ /* 0x000fe20003800000 */
[----:B------:R-:W-:Y:S02]  /*1ad0*/  ISETP.NE.AND P1, PT, R18, RZ, PT ;  /* 0x000000ff1200720c */ /* 0x000fe40003f25270 */
[----:B------:R-:W-:-:S11]  /*1ae0*/  PRMT R9, RZ, 0x7610, R9 ;  /* 0x00007610ff097816 */ /* 0x000fd60000000009 */
[----:B------:R-:W-:Y:S05]  /*1af0*/  @P0 BRA P1, `(.L_x_4225) ;  /* 0x0000000000140947 */ /* 0x000fea0000800000 */
[----:B------:R-:W-:Y:S01]  /*1b00*/  ISETP.NE.AND P0, PT, R10, RZ, PT ;  /* 0x000000ff0a00720c */ /* 0x000fe20003f05270 */
[----:B------:R-:W-:-:S12]  /*1b10*/  HFMA2.MMA R9, -RZ, RZ, 0, 5.9604644775390625e-08 ;  /* 0x00000001ff097435 */ /* 0x000fd800000001ff */
[----:B------:R-:W-:-:S04]  /*1b20*/  @P0 ISETP.NE.AND P1, PT, R19, RZ, PT ;  /* 0x000000ff1300020c */ /* 0x000fc80003f25270 */
[----:B------:R-:W-:-:S04]  /*1b30*/  @P0 SEL R10, RZ, 0x1, P1 ;  /* 0x00000001ff0a0807 */ /* 0x000fc80000800000 */
[----:B------:R-:W-:-:S07]  /*1b40*/  @P0 PRMT R9, R10, 0x7610, R9 ;  /* 0x000076100a090816 */ /* 0x000fce0000000009 */
.L_x_4225:
[----:B------:R-:W-:Y:S05]  /*1b50*/  BSYNC B0 ;  /* 0x0000000000007941 */ /* 0x000fea0003800000 */
.L_x_4224:
        /* <DEDUP_REMOVED lines=9> */
[----:B------:R-:W2:Y:S01]  /*1bf0*/  LDG.E.U16 R16, desc[UR40][R16.64] ;  /* 0x0000002810107981 */ /* 0x000ea2000c1e1500 */
[----:B------:R-:W-:-:S04]  /*1c00*/  IADD3 R6, R6, 0x1, RZ ;  /* 0x0000000106067810 */ /* 0x000fc80007ffe0ff */
[----:B------:R-:W-:-:S04]  /*1c10*/  I2FP.F32.S32 R7, R6 ;  /* 0x0000000600077245 */ /* 0x000fc80000201400 */
[----:B------:R-:W0:Y:S01]  /*1c20*/  MUFU.RCP R0, R7 ;  /* 0x0000000700007308 */ /* 0x000e220000001000 */
[----:B--2---:R-:W-:-:S04]  /*1c30*/  IMAD.U32 R9, R16, 0x10000, RZ ;  /* 0x0001000010097824 */ /* 0x004fc800078e00ff */
[----:B------:R-:W-:-:S04]  /*1c40*/  FADD.FTZ R13, -R4, R9 ;  /* 0x00000009040d7221 */ /* 0x000fc80000010100 */
[----:B0-----:R-:W-:-:S04]  /*1c50*/  FFMA.FTZ R4, R13, R0, R4 ;  /* 0x000000000d047223 */ /* 0x001fc80000010004 */
[----:B------:R-:W-:-:S04]  /*1c60*/  FADD.FTZ R0, R9, -R4 ;  /* 0x8000000409007221 */ /* 0x000fc80000010000 */
[----:B------:R-:W-:-:S07]  /*1c70*/  FFMA.FTZ R5, R13, R0, R5 ;  /* 0x000000000d057223 */ /* 0x000fce0000010005 */
.L_x_4227:
[----:B------:R-:W-:Y:S05]  /*1c80*/  BSYNC B0 ;  /* 0x0000000000007941 */ /* 0x000fea0003800000 */
.L_x_4226:
[----:B------:R-:W-:Y:S01]  /*1c90*/  FSETP.NEU.FTZ.AND P0, PT, R7, RZ, PT ;  /* 0x000000ff0700720b */ /* 0x000fe20003f1d000 */
[----:B------:R-:W-:-:S12]  /*1ca0*/  BSSY B0, `(.L_x_4228) ;  /* 0x0000014000007945 */ /* 0x000fd80003800000 */
[----:B------:R-:W-:Y:S05]  /*1cb0*/  @!P0 BRA `(.L_x_4229) ;  /* 0x0000000000388947 */ /* 0x000fea0003800000 */
[----:B------:R-:W-:-:S13]  /*1cc0*/  FSETP.NEU.FTZ.AND P0, PT, R12, RZ, PT ;  /* 0x000000ff0c00720b */ /* 0x000fda0003f1d000 */
        /* <DEDUP_REMOVED lines=8> */
[----:B------:R-:W-:Y:S02]  /*1d50*/  IMAD.MOV.U32 R7, RZ, RZ, R0 ;  /* 0x000000ffff077224 */ /* 0x000fe400078e0000 */
[----:B0-----:R-:W-:-:S04]  /*1d60*/  FMUL.FTZ R12, R11, R12 ;  /* 0x0000000c0b0c7220 */ /* 0x001fc80000410000 */
[----:B------:R-:W-:Y:S01]  /*1d70*/  FFMA.FTZ R5, R12, R5, R9 ;  /* 0x000000050c057223 */ /* 0x000fe20000010009 */
[----:B------:R-:W-:Y:S01]  /*1d80*/  FFMA.FTZ R4, R3, R12, R4 ;  /* 0x0000000c03047223 */ /* 0x000fe20000010004 */
[----:B------:R-:W-:Y:S06]  /*1d90*/  BRA `(.L_x_4230) ;  /* 0x0000000000107947 */ /* 0x000fec0003800000 */
.L_x_4229:
[----:B------:R-:W-:Y:S01]  /*1da0*/  MOV R4, R3 ;  /* 0x0000000300047202 */ /* 0x000fe20000000f00 */
[----:B------:R-:W-:Y:S01]  /*1db0*/  IMAD.MOV.U32 R5, RZ, RZ, R8 ;  /* 0x000000ffff057224 */ /* 0x000fe200078e0008 */
[----:B------:R-:W-:Y:S01]  /*1dc0*/  MOV R6, R11 ;  /* 0x0000000b00067202 */ /* 0x000fe20000000f00 */
[----:B------:R-:W-:-:S07]  /*1dd0*/  IMAD.MOV.U32 R7, RZ, RZ, R12 ;  /* 0x000000ffff077224 */ /* 0x000fce00078e000c */
.L_x_4230:
[----:B------:R-:W-:Y:S05]  /*1de0*/  BSYNC B0 ;  /* 0x0000000000007941 */ /* 0x000fea0003800000 */
.L_x_4228:
[----:B------:R-:W-:Y:S02]  /*1df0*/  CS2R R8, SRZ ;  /* 0x0000000000087805 */ /* 0x000fe4000001ff00 */
[----:B------:R-:W-:Y:S01]  /*1e00*/  CS2R R10, SRZ ;  /* 0x00000000000a7805 */ /* 0x000fe2000001ff00 */
[----:B------:R-:W-:Y:S06]  /*1e10*/  BRA `(.L_x_4211) ;  /* 0x0000006000cc7947 */ /* 0x000fec0003800000 */
.L_x_4212:
        /* <DEDUP_REMOVED lines=10> */
[----:B------:R-:W-:Y:S01]  /*1ec0*/  MOV R0, UR6 ;  /* 0x0000000600007c02 */ /* 0x000fe20008000f00 */
[----:B------:R-:W-:Y:S01]  /*1ed0*/  IMAD.U32 R6, RZ, RZ, UR4 ;  /* 0x00000004ff067e24 */ /* 0x000fe2000f8e00ff */
[----:B------:R-:W-:Y:S02]  /*1ee0*/  MOV R7, UR5 ;  /* 0x0000000500077c02 */ /* 0x000fe40008000f00 */
[----:B------:R-:W1:Y:S01]  /*1ef0*/  LDC R5, c[0x0][0x21c] ;  /* 0x00008700ff057b82 */ /* 0x000e620000000800 */
[----:B------:R-:W-:Y:S02]  /*1f00*/  IMAD.IADD R3, R15, 0x1, R0 ;  /* 0x000000010f037824 */ /* 0x000fe400078e0200 */
[----:B0-----:R-:W-:Y:S01]  /*1f10*/  IMAD.MOV.U32 R13, RZ, RZ, R4 ;  /* 0x000000ffff0d7224 */ /* 0x001fe200078e0004 */
[----:B-1----:R-:W-:-:S02]  /*1f20*/  MOV R14, R5 ;  /* 0x00000005000e7202 */ /* 0x002fc40000000f00 */
[----:B------:R-:W-:Y:S05]  /*1f30*/  @!P0 BRA `(.L_x_4232) ;  /* 0x0000004c00608947 */ /* 0x000fea0003800000 */
[----:B------:R-:W-:Y:S01]  /*1f40*/  ISETP.GE.U32.AND P0, PT, R3, R22, PT ;  /* 0x000000160300720c */ /* 0x000fe20003f06070 */
[----:B------:R-:W-:Y:S01]  /*1f50*/  BSSY B0, `(.L_x_4233) ;  /* 0x0000245000007945 */ /* 0x000fe20003800000 */
[-C--:B------:R-:W-:Y:S01]  /*1f60*/  MOV R12, R5.reuse ;  /* 0x00000005000c7202 */ /* 0x080fe20000000f00 */
[--C-:B------:R-:W-:Y:S01]  /*1f70*/  IMAD.MOV.U32 R3, RZ, RZ, R4.reuse ;  /* 0x000000ffff037224 */ /* 0x100fe200078e0004 */
[----:B------:R-:W-:Y:S01]  /*1f80*/  MOV R9, R5 ;  /* 0x0000000500097202 */ /* 0x000fe20000000f00 */
[----:B------:R-:W-:-:S08]  /*1f90*/  IMAD.MOV.U32 R8, RZ, RZ, R4 ;  /* 0x000000ffff087224 */ /* 0x000fd000078e0004 */
[----:B------:R-:W-:Y:S05]  /*1fa0*/  @P0 BRA `(.L_x_4234) ;  /* 0x0000002000fc0947 */ /* 0x000fea0003800000 */
[----:B------:R-:W0:Y:S01]  /*1fb0*/  LDC.64 R10, c[0x0][0x268] ;  /* 0x00009a00ff0a7b82 */ /* 0x000e220000000a00 */
[----:B------:R-:W-:Y:S01]  /*1fc0*/  BSSY B1, `(.L_x_4235) ;  /* 0x000023b000017945 */ /* 0x000fe20003800000 */
[----:B------:R-:W-:Y:S01]  /*1fd0*/  ISETP.NE.AND P0, PT, R19, RZ, PT ;  /* 0x000000ff1300720c */ /* 0x000fe20003f05270 */
[--C-:B------:R-:W-:Y:S01]  /*1fe0*/  IMAD.MOV.U32 R3, RZ, RZ, R4.reuse ;  /* 0x000000ffff037224 */ /* 0x100fe200078e0004 */
[-C--:B------:R-:W-:Y:S01]  /*1ff0*/  MOV R12, R5.reuse ;  /* 0x00000005000c7202 */ /* 0x080fe20000000f00 */
[----:B------:R-:W-:Y:S01]  /*2000*/  IMAD.MOV.U32 R8, RZ, RZ, R4 ;  /* 0x000000ffff087224 */ /* 0x000fe200078e0004 */
[----:B------:R-:W-:-:S09]  /*2010*/  MOV R9, R5 ;  /* 0x0000000500097202 */ /* 0x000fd20000000f00 */
.L_x_4238:
        /* <DEDUP_REMOVED lines=287> */
.L_x_4236:
        /* <DEDUP_REMOVED lines=244> */
.L_x_4237:
[----:B------:R-:W-:Y:S01]  /*4150*/  LOP3.LUT R7, R7, 0xfffffffc, RZ, 0xc0, !PT ;  /* 0xfffffffc07077812 */ /* 0x000fe200078ec0ff */
[----:B------:R-:W-:-:S03]  /*4160*/  ULDC UR4, c[0x0][0x22c] ;  /* 0x00008b0000047ab9 */ /* 0x000fc60000000800 */
[----:B------:R-:W-:-:S05]  /*4170*/  IADD3 R20, P1, R7, R16, RZ ;  /* 0x0000001007147210 */ /* 0x000fca0007f3e0ff */
[----:B------:R-:W-:-:S05]  /*4180*/  IMAD.X R21, RZ, RZ, R17, P1 ;  /* 0x000000ffff157224 */ /* 0x000fca00008e0611 */
[----:B------:R1:W2:Y:S01]  /*4190*/  LDG.E R27, desc[UR40][R20.64] ;  /* 0x00000028141b7981 */ /* 0x0002a2000c1e1900 */
[----:B------:R-:W-:Y:S02]  /*41a0*/  IADD3 R6, R6, 0x1, RZ ;  /* 0x0000000106067810 */ /* 0x000fe40007ffe0ff */
[----:B------:R-:W-:Y:S02]  /*41b0*/  IADD3 R15, R15, R0, RZ ;  /* 0x000000000f0f7210 */ /* 0x000fe40007ffe0ff */
[----:B------:R-:W-:Y:S02]  /*41c0*/  I2FP.F32.S32 R7, R6 ;  /* 0x0000000600077245 */ /* 0x000fe40000201400 */
[----:B------:R-:W-:Y:S01]  /*41d0*/  MOV R22, UR4 ;  /* 0x0000000400167c02 */ /* 0x000fe20008000f00 */
[----:B------:R-:W-:Y:S01]  /*41e0*/  IMAD.IADD R25, R15, 0x1, R0 ;  /* 0x000000010f197824 */ /* 0x000fe200078e0200 */
[----:B------:R-:W3:Y:S01]  /*41f0*/  MUFU.RCP R30, R7 ;  /* 0x00000007001e7308 */ /* 0x000ee20000001000 */
[----:B-1----:R-:W-:-:S03]  /*4200*/  SHF.L.U32 R21, R31, 0x10, RZ ;  /* 0x000000101f157819 */ /* 0x002fc600000006ff */
[----:B------:R-:W-:Y:S02]  /*4210*/  ISETP.GE.U32.AND P1, PT, R25, R22, PT ;  /* 0x000000161900720c */ /* 0x000fe40003f26070 */
[----:B------:R-:W-:-:S04]  /*4220*/  FADD.FTZ R24, R21, -R8 ;  /* 0x8000000815187221 */ /* 0x000fc80000010000 */
[----:B---3--:R-:W-:-:S04]  /*4230*/  FFMA.FTZ R8, R24, R30, R8 ;  /* 0x0000001e18087223 */ /* 0x008fc80000010008 */
[----:B------:R-:W-:-:S04]  /*4240*/  FADD.FTZ R21, R21, -R8 ;  /* 0x8000000815157221 */ /* 0x000fc80000010000 */
[----:B------:R-:W-:Y:S01]  /*4250*/  FFMA.FTZ R9, R24, R21, R9 ;  /* 0x0000001518097223 */ /* 0x000fe20000010009 */
[C---:B--2---:R-:W-:Y:S02]  /*4260*/  PRMT R19, R27.reuse, 0x7632, R19 ;  /* 0x000076321b137816 */ /* 0x044fe40000000013 */
[----:B------:R-:W-:-:S03]  /*4270*/  SHF.L.U32 R26, R27, 0x10, RZ ;  /* 0x000000101b1a7819 */ /* 0x000fc600000006ff */
[----:B------:R-:W-:Y:S01]  /*4280*/  IMAD.U32 R28, R19, 0x10000, RZ ;  /* 0x00010000131c7824 */ /* 0x000fe200078e00ff */
[----:B------:R-:W-:Y:S01]  /*4290*/  SHF.L.U32 R19, R32, 0x10, RZ ;  /* 0x0000001020137819 */ /* 0x000fe200000006ff */
[----:B------:R-:W-:Y:S02]  /*42a0*/  FADD.FTZ R25, R26, -R3 ;  /* 0x800000031a197221 */ /* 0x000fe40000010000 */
[----:B------:R-:W-:Y:S02]  /*42b0*/  FADD.FTZ R29, R28, -R13 ;  /* 0x8000000d1c1d7221 */ /* 0x000fe40000010000 */
[--C-:B------:R-:W-:Y:S01]  /*42c0*/  FADD.FTZ R20, R19, -R4.reuse ;  /* 0x8000000413147221 */ /* 0x100fe20000010000 */
[-C--:B------:R-:W-:Y:S01]  /*42d0*/  FFMA.FTZ R3, R25, R30.reuse, R3 ;  /* 0x0000001e19037223 */ /* 0x080fe20000010003 */
[-C--:B------:R-:W-:Y:S02]  /*42e0*/  FFMA.FTZ R13, R29, R30.reuse, R13 ;  /* 0x0000001e1d0d7223 */ /* 0x080fe4000001000d */
[----:B------:R-:W-:Y:S01]  /*42f0*/  FFMA.FTZ R4, R20, R30, R4 ;  /* 0x0000001e14047223 */ /* 0x000fe20000010004 */
[----:B------:R-:W-:Y:S01]  /*4300*/  FADD.FTZ R26, R26, -R3 ;  /* 0x800000031a1a7221 */ /* 0x000fe20000010000 */
[----:B------:R-:W-:-:S02]  /*4310*/  FADD.FTZ R28, R28, -R13 ;  /* 0x8000000d1c1c7221 */ /* 0x000fc40000010000 */
[----:B------:R-:W-:Y:S01]  /*4320*/  FADD.FTZ R19, R19, -R4 ;  /* 0x8000000413137221 */ /* 0x000fe20000010000 */
[----:B------:R-:W-:Y:S01]  /*4330*/  FFMA.FTZ R12, R25, R26, R12 ;  /* 0x0000001a190c7223 */ /* 0x000fe2000001000c */
[----:B------:R-:W-:Y:S02]  /*4340*/  FFMA.FTZ R14, R29, R28, R14 ;  /* 0x0000001c1d0e7223 */ /* 0x000fe4000001000e */
[----:B------:R-:W-:Y:S01]  /*4350*/  FFMA.FTZ R5, R20, R19, R5 ;  /* 0x0000001314057223 */ /* 0x000fe20000010005 */
[----:B------:R-:W-:Y:S06]  /*4360*/  @!P1 BRA `(.L_x_4238) ;  /* 0xffffffdc002c9947 */ /* 0x000fec000383ffff */
[----:B------:R-:W-:Y:S05]  /*4370*/  BSYNC B1 ;  /* 0x0000000000017941 */ /* 0x000fea0003800000 */
.L_x_4235:
[C---:B------:R-:W-:Y:S02]  /*4380*/  PRMT R34, R27.reuse, 0x7610, R34 ;  /* 0x000076101b227816 */ /* 0x040fe40000000022 */
[----:B------:R-:W-:-:S07]  /*4390*/  PRMT R27, R27, 0x7632, R27 ;  /* 0x000076321b1b7816 */ /* 0x000fce000000001b */
.L_x_4234:
[----:B------:R-:W-:Y:S05]  /*43a0*/  BSYNC B0 ;  /* 0x0000000000007941 */ /* 0x000fea0003800000 */
.L_x_4233:
[----:B------:R-:W-:Y:S01]  /*43b0*/  ISETP.GE.U32.AND P0, PT, R15, R22, PT ;  /* 0x000000160f00720c */ /* 0x000fe20003f06070 */
[----:B------:R-:W-:Y:S01]  /*43c0*/  BSSY B0, `(.L_x_4239) ;  /* 0x000023e000007945 */ /* 0x000fe20003800000 */
[----:B------:R-:W-:Y:S01]  /*43d0*/  IMAD.MOV.U32 R19, RZ, RZ, R6 ;  /* 0x000000ffff137224 */ /* 0x000fe200078e0006 */
[-C--:B------:R-:W-:Y:S01]  /*43e0*/  MOV R28, R7.reuse ;  /* 0x00000007001c7202 */ /* 0x080fe20000000f00 */
[----:B------:R-:W-:Y:S01]  /*43f0*/  IMAD.MOV.U32 R30, RZ, RZ, R7 ;  /* 0x000000ffff1e7224 */ /* 0x000fe200078e0007 */
[-C--:B------:R-:W-:Y:S02]  /*4400*/  MOV R29, R6.reuse ;  /* 0x00000006001d7202 */ /* 0x080fe40000000f00 */
[----:B0-----:R-:W-:Y:S02]  /*4410*/  MOV R10, R6 ;  /* 0x00000006000a7202 */ /* 0x001fe40000000f00 */
[----:B------:R-:W-:-:S04]  /*4420*/  MOV R11, R7 ;  /* 0x00000007000b7202 */ /* 0x000fc80000000f00 */
        /* <DEDUP_REMOVED lines=278> */
.L_x_4241:
        /* <DEDUP_REMOVED lines=283> */
.L_x_4242:
[----:B------:R-:W-:-:S04]  /*6740*/  LOP3.LUT R33, R33, 0xfffffffc, RZ, 0xc0, !PT ;  /* 0xfffffffc21217812 */ /* 0x000fc800078ec0ff */
[----:B------:R-:W-:-:S05]  /*6750*/  IADD3 R16, P1, R33, R16, RZ ;  /* 0x0000001021107210 */ /* 0x000fca0007f3e0ff */
[----:B------:R-:W-:-:S05]  /*6760*/  IMAD.X R17, RZ, RZ, R17, P1 ;  /* 0x000000ffff117224 */ /* 0x000fca00008e0611 */
[----:B------:R-:W2:Y:S02]  /*6770*/  LDG.E R16, desc[UR40][R16.64] ;  /* 0x0000002810107981 */ /* 0x000ea4000c1e1900 */
[C---:B--2---:R-:W-:Y:S02]  /*6780*/  PRMT R34, R16.reuse, 0x7610, R34 ;  /* 0x0000761010227816 */ /* 0x044fe40000000022 */
[----:B------:R-:W-:-:S07]  /*6790*/  PRMT R27, R16, 0x7632, R27 ;  /* 0x00007632101b7816 */ /* 0x000fce000000001b */
.L_x_4240:
[----:B------:R-:W-:Y:S05]  /*67a0*/  BSYNC B0 ;  /* 0x0000000000007941 */ /* 0x000fea0003800000 */
.L_x_4239:
[----:B------:R-:W-:Y:S04]  /*67b0*/  BSSY B0, `(.L_x_4243) ;  /* 0x0000025000007945 */ /* 0x000fe80003800000 */
[----:B------:R-:W-:Y:S05]  /*67c0*/  @P0 BRA `(.L_x_4244) ;  /* 0x00000000008c0947 */ /* 0x000fea0003800000 */
[----:B------:R-:W-:Y:S01]  /*67d0*/  IADD3 R6, R6, 0x1, RZ ;  /* 0x0000000106067810 */ /* 0x000fe20007ffe0ff */
[----:B------:R-:W-:Y:S01]  /*67e0*/  IMAD.U32 R17, R32, 0x10000, RZ ;  /* 0x0001000020117824 */ /* 0x000fe200078e00ff */
[----:B------:R-:W-:Y:S02]  /*67f0*/  IADD3 R10, R10, 0x1, RZ ;  /* 0x000000010a0a7810 */ /* 0x000fe40007ffe0ff */
[----:B------:R-:W-:Y:S01]  /*6800*/  I2FP.F32.S32 R7, R6 ;  /* 0x0000000600077245 */ /* 0x000fe20000201400 */
[----:B------:R-:W-:Y:S01]  /*6810*/  FADD.FTZ R16, -R4, R17 ;  /* 0x0000001104107221 */ /* 0x000fe20000010100 */
[----:B------:R-:W-:Y:S02]  /*6820*/  I2FP.F32.S32 R11, R10 ;  /* 0x0000000a000b7245 */ /* 0x000fe40000201400 */
[----:B------:R-:W0:Y:S01]  /*6830*/  MUFU.RCP R25, R7 ;  /* 0x0000000700197308 */ /* 0x000e220000001000 */
[----:B------:R-:W-:Y:S02]  /*6840*/  IADD3 R15, R15, R0, RZ ;  /* 0x000000000f0f7210 */ /* 0x000fe40007ffe0ff */
[----:B------:R-:W-:-:S02]  /*6850*/  SHF.L.U32 R31, R31, 0x10, RZ ;  /* 0x000000101f1f7819 */ /* 0x000fc400000006ff */
[----:B------:R-:W-:-:S03]  /*6860*/  ISETP.GE.U32.AND P0, PT, R15, R22, PT ;  /* 0x000000160f00720c */ /* 0x000fc60003f06070 */
[----:B------:R-:W1:Y:S01]  /*6870*/  MUFU.RCP R21, R11 ;  /* 0x0000000b00157308 */ /* 0x000e620000001000 */
[----:B------:R-:W-:Y:S01]  /*6880*/  FADD.FTZ R20, -R8, R31 ;  /* 0x0000001f08147221 */ /* 0x000fe20000010100 */
[----:B0-----:R-:W-:-:S04]  /*6890*/  FFMA.FTZ R4, R16, R25, R4 ;  /* 0x0000001910047223 */ /* 0x001fc80000010004 */
[----:B------:R-:W-:Y:S01]  /*68a0*/  FADD.FTZ R17, R17, -R4 ;  /* 0x8000000411117221 */ /* 0x000fe20000010000 */
[----:B-1----:R-:W-:-:S03]  /*68b0*/  FFMA.FTZ R8, R20, R21, R8 ;  /* 0x0000001514087223 */ /* 0x002fc60000010008 */
[----:B------:R-:W-:Y:S01]  /*68c0*/  FFMA.FTZ R5, R16, R17, R5 ;  /* 0x0000001110057223 */ /* 0x000fe20000010005 */
[----:B------:R-:W-:-:S04]  /*68d0*/  FADD.FTZ R31, R31, -R8 ;  /* 0x800000081f1f7221 */ /* 0x000fc80000010000 */
[----:B------:R-:W-:Y:S01]  /*68e0*/  FFMA.FTZ R9, R20, R31, R9 ;  /* 0x0000001f14097223 */ /* 0x000fe20000010009 */
[----:B------:R-:W-:Y:S06]  /*68f0*/  @P0 BRA `(.L_x_4244) ;  /* 0x0000000000400947 */ /* 0x000fec0003800000 */
[----:B------:R-:W-:Y:S01]  /*6900*/  VIADD R19, R19, 0x1 ;  /* 0x0000000113137836 */ /* 0x000fe20000000000 */
[----:B------:R-:W-:Y:S01]  /*6910*/  IADD3 R29, R29, 0x1, RZ ;  /* 0x000000011d1d7810 */ /* 0x000fe20007ffe0ff */
[----:B------:R-:W-:Y:S01]  /*6920*/  IMAD.U32 R16, R27, 0x10000, RZ ;  /* 0x000100001b107824 */ /* 0x000fe200078e00ff */
[----:B------:R-:W-:Y:S02]  /*6930*/  SHF.L.U32 R34, R34, 0x10, RZ ;  /* 0x0000001022227819 */ /* 0x000fe400000006ff */
[----:B------:R-:W-:Y:S01]  /*6940*/  I2FP.F32.S32 R28, R19 ;  /* 0x00000013001c7245 */ /* 0x000fe20000201400 */
[----:B------:R-:W-:Y:S01]  /*6950*/  FADD.FTZ R17, -R13, R16 ;  /* 0x000000100d117221 */ /* 0x000fe20000010100 */
[----:B------:R-:W-:Y:S01]  /*6960*/  I2FP.F32.S32 R30, R29 ;  /* 0x0000001d001e7245 */ /* 0x000fe20000201400 */
[----:B------:R-:W-:Y:S01]  /*6970*/  FADD.FTZ R0, -R3, R34 ;  /* 0x0000002203007221 */ /* 0x000fe20000010100 */
[----:B------:R-:W0:Y:S08]  /*6980*/  MUFU.RCP R15, R28 ;  /* 0x0000001c000f7308 */ /* 0x000e300000001000 */
[----:B------:R-:W1:Y:S01]  /*6990*/  MUFU.RCP R20, R30 ;  /* 0x0000001e00147308 */ /* 0x000e620000001000 */
[----:B0-----:R-:W-:-:S04]  /*69a0*/  FFMA.FTZ R3, R0, R15, R3 ;  /* 0x0000000f00037223 */ /* 0x001fc80000010003 */
[----:B------:R-:W-:Y:S01]  /*69b0*/  FADD.FTZ R15, R34, -R3 ;  /* 0x80000003220f7221 */ /* 0x000fe20000010000 */
[----:B-1----:R-:W-:-:S03]  /*69c0*/  FFMA.FTZ R13, R17, R20, R13 ;  /* 0x00000014110d7223 */ /* 0x002fc6000001000d */
[----:B------:R-:W-:Y:S01]  /*69d0*/  FFMA.FTZ R12, R0, R15, R12 ;  /* 0x0000000f000c7223 */ /* 0x000fe2000001000c */
[----:B------:R-:W-:-:S04]  /*69e0*/  FADD.FTZ R16, R16, -R13 ;  /* 0x8000000d10107221 */ /* 0x000fc80000010000 */
[----:B------:R-:W-:-:S07]  /*69f0*/  FFMA.FTZ R14, R17, R16, R14 ;  /* 0x00000010110e7223 */ /* 0x000fce000001000e */
.L_x_4244:
[----:B------:R-:W-:Y:S05]  /*6a00*/  BSYNC B0 ;  /* 0x0000000000007941 */ /* 0x000fea0003800000 */
.L_x_4243:
        /* <DEDUP_REMOVED lines=11> */
[----:B------:R-:W-:Y:S02]  /*6ac0*/  MOV R6, 0xffffffff ;  /* 0xffffffff00067802 */ /* 0x000fe40000000f00 */
[----:B------:R-:W-:Y:S01]  /*6ad0*/  MOV R7, R0 ;  /* 0x0000000000077202 */ /* 0x000fe20000000f00 */
[----:B0-----:R-:W-:-:S04]  /*6ae0*/  FMUL.FTZ R28, R17, R28 ;  /* 0x0000001c111c7220 */ /* 0x001fc80000410000 */
[----:B------:R-:W-:Y:S01]  /*6af0*/  FFMA.FTZ R5, R28, R5, R15 ;  /* 0x000000051c057223 */ /* 0x000fe2000001000f */
[----:B------:R-:W-:Y:S01]  /*6b00*/  FFMA.FTZ R4, R3, R28, R4 ;  /* 0x0000001c03047223 */ /* 0x000fe20000010004 */
[----:B------:R-:W-:Y:S06]  /*6b10*/  BRA `(.L_x_4247) ;  /* 0x0000000000107947 */ /* 0x000fec0003800000 */
.L_x_4246:
[----:B------:R-:W-:Y:S01]  /*6b20*/  IMAD.MOV.U32 R4, RZ, RZ, R3 ;  /* 0x000000ffff047224 */ /* 0x000fe200078e0003 */
[----:B------:R-:W-:Y:S01]  /*6b30*/  MOV R5, R12 ;  /* 0x0000000c00057202 */ /* 0x000fe20000000f00 */
[----:B------:R-:W-:Y:S01]  /*6b40*/  IMAD.MOV.U32 R7, RZ, RZ, R28 ;  /* 0x000000ffff077224 */ /* 0x000fe200078e001c */
[----:B------:R-:W-:-:S07]  /*6b50*/  MOV R6, R19 ;  /* 0x0000001300067202 */ /* 0x000fce0000000f00 */
.L_x_4247:
[----:B------:R-:W-:Y:S05]  /*6b60*/  BSYNC B0 ;  /* 0x0000000000007941 */ /* 0x000fea0003800000 */
.L_x_4245:
[----:B------:R-:W-:-:S13]  /*6b70*/  FSETP.NEU.FTZ.AND P0, PT, R11, RZ, PT ;  /* 0x000000ff0b00720b */ /* 0x000fda0003f1d000 */
        /* <DEDUP_REMOVED lines=15> */
.L_x_4248:
[----:B------:R-:W-:Y:S01]  /*6c70*/  IMAD.MOV.U32 R8, RZ, RZ, R13 ;  /* 0x000000ffff087224 */ /* 0x000fe200078e000d */
[----:B------:R-:W-:Y:S01]  /*6c80*/  MOV R9, R14 ;  /* 0x0000000e00097202 */ /* 0x000fe20000000f00 */
[----:B------:R-:W-:Y:S01]  /*6c90*/  IMAD.MOV.U32 R11, RZ, RZ, R30 ;  /* 0x000000ffff0b7224 */ /* 0x000fe200078e001e */
[----:B------:R-:W-:Y:S01]  /*6ca0*/  MOV R10, R29 ;  /* 0x0000001d000a7202 */ /* 0x000fe20000000f00 */
[----:B------:R-:W-:Y:S06]  /*6cb0*/  BRA `(.L_x_4211) ;  /* 0x0000001400247947 */ /* 0x000fec0003800000 */
.L_x_4232:
        /* <DEDUP_REMOVED lines=8> */
[-C--:B------:R-:W-:Y:S01]  /*6d40*/  MOV R12, R5.reuse ;  /* 0x00000005000c7202 */ /* 0x080fe20000000f00 */
[----:B------:R-:W-:Y:S01]  /*6d50*/  IMAD.MOV.U32 R3, RZ, RZ, R4 ;  /* 0x000000ffff037224 */ /* 0x000fe200078e0004 */
[----:B------:R-:W-:Y:S02]  /*6d60*/  MOV R9, R5 ;  /* 0x0000000500097202 */ /* 0x000fe40000000f00 */
[----:B------:R-:W-:-:S07]  /*6d70*/  MOV R8, R4 ;  /* 0x0000000400087202 */ /* 0x000fce0000000f00 */
.L_x_4252:
[----:B------:R-:W-:Y:S02]  /*6d80*/  IMAD.IADD R19, R0, 0x1, R15 ;  /* 0x0000000100137824 */ /* 0x000fe400078e020f */
[C---:B------:R-:W-:Y:S02]  /*6d90*/  IMAD R15, R20.reuse, R15, RZ ;  /* 0x0000000f140f7224 */ /* 0x040fe400078e02ff */
[----:B------:R-:W-:-:S03]  /*6da0*/  IMAD R7, R20, R19, RZ ;  /* 0x0000001314077224 */ /* 0x000fc600078e02ff */
[----:B------:R-:W-:Y:S02]  /*6db0*/  SHF.R.U32.HI R15, RZ, 0x1, R15 ;  /* 0x00000001ff0f7819 */ /* 0x000fe4000001160f */
[----:B------:R-:W-:-:S03]  /*6dc0*/  SHF.R.U32.HI R7, RZ, 0x1, R7 ;  /* 0x00000001ff077819 */ /* 0x000fc60000011607 */
[----:B------:R-:W-:-:S04]  /*6dd0*/  IMAD.WIDE.U32 R24, R15, 0x4, R16 ;  /* 0x000000040f187825 */ /* 0x000fc800078e0010 */
[----:B------:R-:W-:Y:S02]  /*6de0*/  IMAD.WIDE.U32 R10, R7, 0x4, R16 ;  /* 0x00000004070a7825 */ /* 0x000fe400078e0010 */
[----:B------:R-:W2:Y:S04]  /*6df0*/  LDG.E R24, desc[UR40][R24.64] ;  /* 0x0000002818187981 */ /* 0x000ea8000c1e1900 */
[----:B------:R-:W3:Y:S01]  /*6e00*/  LDG.E R10, desc[UR40][R10.64] ;  /* 0x000000280a0a7981 */ /* 0x000ee2000c1e1900 */
[----:B------:R-:W-:-:S04]  /*6e10*/  IADD3 R6, R6, 0x1, RZ ;  /* 0x0000000106067810 */ /* 0x000fc80007ffe0ff */
[----:B------:R-:W-:Y:S02]  /*6e20*/  I2FP.F32.S32 R7, R6 ;  /* 0x0000000600077245 */ /* 0x000fe40000201400 */
[----:B------:R-:W-:Y:S02]  /*6e30*/  IADD3 R15, R19, R0, RZ ;  /* 0x00000000130f7210 */ /* 0x000fe40007ffe0ff */
[----:B------:R-:W0:Y:S03]  /*6e40*/  MUFU.RCP R32, R7 ;  /* 0x0000000700207308 */ /* 0x000e260000001000 */
[----:B------:R-:W-:-:S05]  /*6e50*/  IMAD.IADD R27, R15, 0x1, R0 ;  /* 0x000000010f1b7824 */ /* 0x000fca00078e0200 */
[----:B------:R-:W-:Y:S02]  /*6e60*/  ISETP.GE.U32.AND P0, PT, R27, R22, PT ;  /* 0x000000161b00720c */ /* 0x000fe40003f06070 */
[----:B--2---:R-:W-:Y:S02]  /*6e70*/  PRMT R19, R24, 0x7632, R19 ;  /* 0x0000763218137816 */ /* 0x004fe40000000013 */
[C---:B---3--:R-:W-:Y:S02]  /*6e80*/  PRMT R21, R10.reuse, 0x7632, R21 ;  /* 0x000076320a157816 */ /* 0x048fe40000000015 */
[----:B------:R-:W-:Y:S02]  /*6e90*/  SHF.L.U32 R26, R10, 0x10, RZ ;  /* 0x000000100a1a7819 */ /* 0x000fe400000006ff */
[----:B------:R-:W-:Y:S01]  /*6ea0*/  SHF.L.U32 R28, R21, 0x10, RZ ;  /* 0x00000010151c7819 */ /* 0x000fe200000006ff */
[----:B------:R-:W-:Y:S01]  /*6eb0*/  IMAD.U32 R11, R24, 0x10000, RZ ;  /* 0x00010000180b7824 */ /* 0x000fe200078e00ff */
[----:B------:R-:W-:Y:S01]  /*6ec0*/  SHF.L.U32 R21, R19, 0x10, RZ ;  /* 0x0000001013157819 */ /* 0x000fe200000006ff */
[----:B------:R-:W-:-:S02]  /*6ed0*/  FADD.FTZ R27, R26, -R3 ;  /* 0x800000031a1b7221 */ /* 0x000fc40000010000 */
[----:B------:R-:W-:Y:S01]  /*6ee0*/  FADD.FTZ R30, R28, -R13 ;  /* 0x8000000d1c1e7221 */ /* 0x000fe20000010000 */
[----:B------:R-:W-:Y:S01]  /*6ef0*/  FADD.FTZ R19, R11, -R4 ;  /* 0x800000040b137221 */ /* 0x000fe20000010000 */
[----:B------:R-:W-:Y:S01]  /*6f00*/  FADD.FTZ R25, R21, -R8 ;  /* 0x8000000815197221 */ /* 0x000fe20000010000 */
[-C--:B0-----:R-:W-:Y:S01]  /*6f10*/  FFMA.FTZ R3, R27, R32.reuse, R3 ;  /* 0x000000201b037223 */ /* 0x081fe20000010003 */
[-C--:B------:R-:W-:Y:S01]  /*6f20*/  FFMA.FTZ R13, R30, R32.reuse, R13 ;  /* 0x000000201e0d7223 */ /* 0x080fe2000001000d */
[-C--:B------:R-:W-:Y:S01]  /*6f30*/  FFMA.FTZ R4, R19, R32.reuse, R4 ;  /* 0x0000002013047223 */ /* 0x080fe20000010004 */
[----:B------:R-:W-:Y:S01]  /*6f40*/  FFMA.FTZ R8, R25, R32, R8 ;  /* 0x0000002019087223 */ /* 0x000fe20000010008 */
[----:B------:R-:W-:Y:S01]  /*6f50*/  FADD.FTZ R29, R26, -R3 ;  /* 0x800000031a1d7221 */ /* 0x000fe20000010000 */
[----:B------:R-:W-:Y:S01]  /*6f60*/  FADD.FTZ R31, R28, -R13 ;  /* 0x8000000d1c1f7221 */ /* 0x000fe20000010000 */
[----:B------:R-:W-:Y:S01]  /*6f70*/  FADD.FTZ R26, R11, -R4 ;  /* 0x800000040b1a7221 */ /* 0x000fe20000010000 */
[----:B------:R-:W-:Y:S01]  /*6f80*/  FADD.FTZ R28, R21, -R8 ;  /* 0x80000008151c7221 */ /* 0x000fe20000010000 */
[----:B------:R-:W-:Y:S01]  /*6f90*/  FFMA.FTZ R12, R27, R29, R12 ;  /* 0x0000001d1b0c7223 */ /* 0x000fe2000001000c */
[----:B------:R-:W-:Y:S01]  /*6fa0*/  FFMA.FTZ R14, R30, R31, R14 ;  /* 0x0000001f1e0e7223 */ /* 0x000fe2000001000e */
[----:B------:R-:W-:Y:S01]  /*6fb0*/  FFMA.FTZ R5, R19, R26, R5 ;  /* 0x0000001a13057223 */ /* 0x000fe20000010005 */
[----:B------:R-:W-:Y:S01]  /*6fc0*/  FFMA.FTZ R9, R25, R28, R9 ;  /* 0x0000001c19097223 */ /* 0x000fe20000010009 */
[----:B------:R-:W-:Y:S06]  /*6fd0*/  @!P0 BRA `(.L_x_4252) ;  /* 0xfffffffc00688947 */ /* 0x000fec000383ffff */
[----:B------:R-:W-:Y:S05]  /*6fe0*/  BSYNC B1 ;  /* 0x0000000000017941 */ /* 0x000fea0003800000 */
.L_x_4251:
[C---:B------:R-:W-:Y:S02]  /*6ff0*/  PRMT R29, R24.reuse, 0x7610, R29 ;  /* 0x00007610181d7816 */ /* 0x040fe4000000001d */
[----:B------:R-:W-:Y:S02]  /*7000*/  PRMT R30, R24, 0x7632, R30 ;  /* 0x00007632181e7816 */ /* 0x000fe4000000001e */
[C---:B------:R-:W-:Y:S02]  /*7010*/  PRMT R19, R10.reuse, 0x7610, R19 ;  /* 0x000076100a137816 */ /* 0x040fe40000000013 */
[----:B------:R-:W-:-:S07]  /*7020*/  PRMT R24, R10, 0x7632, R24 ;  /* 0x000076320a187816 */ /* 0x000fce0000000018 */
.L_x_4250:
[----:B------:R-:W-:Y:S05]  /*7030*/  BSYNC B0 ;  /* 0x0000000000007941 */ /* 0x000fea0003800000 */
.L_x_4249:
[----:B------:R-:W-:Y:S01]  /*7040*/  ISETP.GE.U32.AND P1, PT, R15, R22, PT ;  /* 0x000000160f00720c */ /* 0x000fe20003f26070 */
[----:B------:R-:W-:Y:S01]  /*7050*/  BSSY B0, `(.L_x_4253) ;  /* 0x0000018000007945 */ /* 0x000fe20003800000 */
[-C--:B------:R-:W-:Y:S01]  /*7060*/  MOV R25, R6.reuse ;  /* 0x0000000600197202 */ /* 0x080fe20000000f00 */
[----:B------:R-:W-:Y:S01]  /*7070*/  IMAD.MOV.U32 R28, RZ, RZ, R7 ;  /* 0x000000ffff1c7224 */ /* 0x000fe200078e0007 */
[----:B------:R-:W-:Y:S01]  /*7080*/  MOV R27, R6 ;  /* 0x00000006001b7202 */ /* 0x000fe20000000f00 */
[----:B------:R-:W-:Y:S01]  /*7090*/  IMAD.MOV.U32 R10, RZ, RZ, R6 ;  /* 0x000000ffff0a7224 */ /* 0x000fe200078e0006 */
[-C--:B------:R-:W-:Y:S02]  /*70a0*/  MOV R26, R7.reuse ;  /* 0x00000007001a7202 */ /* 0x080fe40000000f00 */
[----:B------:R-:W-:-:S05]  /*70b0*/  MOV R11, R7 ;  /* 0x00000007000b7202 */ /* 0x000fca0000000f00 */
[----:B------:R-:W-:Y:S05]  /*70c0*/  @P1 BRA `(.L_x_4254) ;  /* 0x0000000000401947 */ /* 0x000fea0003800000 */
[----:B------:R-:W-:Y:S01]  /*70d0*/  IADD3 R29, R15, R0, RZ ;  /* 0x000000000f1d7210 */ /* 0x000fe20007ffe0ff */
[----:B------:R-:W-:-:S03]  /*70e0*/  IMAD R21, R20, R15, RZ ;  /* 0x0000000f14157224 */ /* 0x000fc600078e02ff */
[----:B------:R-:W-:-:S13]  /*70f0*/  ISETP.GE.U32.AND P0, PT, R29, R22, PT ;  /* 0x000000161d00720c */ /* 0x000fda0003f06070 */
[----:B------:R-:W-:Y:S01]  /*7100*/  @!P0 IMAD R20, R20, R29, RZ ;  /* 0x0000001d14148224 */ /* 0x000fe200078e02ff */
[----:B------:R-:W-:Y:S02]  /*7110*/  SHF.R.U32.HI R29, RZ, 0x1, R21 ;  /* 0x00000001ff1d7819 */ /* 0x000fe40000011615 */
[----:B------:R-:W-:Y:S02]  /*7120*/  MOV R21, R17 ;  /* 0x0000001100157202 */ /* 0x000fe40000000f00 */
[----:B------:R-:W-:Y:S01]  /*7130*/  @!P0 SHF.R.U32.HI R31, RZ, 0x1, R20 ;  /* 0x00000001ff1f8819 */ /* 0x000fe20000011614 */
[----:B------:R-:W-:-:S04]  /*7140*/  IMAD.MOV.U32 R20, RZ, RZ, R16 ;  /* 0x000000ffff147224 */ /* 0x000fc800078e0010 */
        /* <DEDUP_REMOVED lines=8> */
.L_x_4254:
[----:B------:R-:W-:Y:S05]  /*71d0*/  BSYNC B0 ;  /* 0x0000000000007941 */ /* 0x000fea0003800000 */
.L_x_4253:
[----:B------:R-:W-:Y:S04]  /*71e0*/  BSSY B0, `(.L_x_4255) ;  /* 0x0000025000007945 */ /* 0x000fe80003800000 */
[----:B------:R-:W-:Y:S05]  /*71f0*/  @P1 BRA `(.L_x_4256) ;  /* 0x00000000008c1947 */ /* 0x000fea0003800000 */
[----:B------:R-:W-:Y:S01]  /*7200*/  VIADD R10, R10, 0x1 ;  /* 0x000000010a0a7836 */ /* 0x000fe20000000000 */
[----:B------:R-:W-:Y:S01]  /*7210*/  IADD3 R6, R6, 0x1, RZ ;  /* 0x0000000106067810 */ /* 0x000fe20007ffe0ff */
[----:B------:R-:W-:Y:S01]  /*7220*/  IMAD.IADD R15, R15, 0x1, R0 ;  /* 0x000000010f0f7824 */ /* 0x000fe200078e0200 */
[----:B------:R-:W-:Y:S02]  /*7230*/  SHF.L.U32 R29, R29, 0x10, RZ ;  /* 0x000000101d1d7819 */ /* 0x000fe400000006ff */
[----:B------:R-:W-:Y:S02]  /*7240*/  I2FP.F32.S32 R7, R6 ;  /* 0x0000000600077245 */ /* 0x000fe40000201400 */
[----:B------:R-:W-:Y:S01]  /*7250*/  I2FP.F32.S32 R11, R10 ;  /* 0x0000000a000b7245 */ /* 0x000fe20000201400 */
[----:B------:R-:W-:Y:S01]  /*7260*/  FADD.FTZ R16, -R4, R29 ;  /* 0x0000001d04107221 */ /* 0x000fe20000010100 */
[----:B------:R-:W0:Y:S01]  /*7270*/  MUFU.RCP R21, R7 ;  /* 0x0000000700157308 */ /* 0x000e220000001000 */
[----:B------:R-:W-:-:S02]  /*7280*/  SHF.L.U32 R17, R30, 0x10, RZ ;  /* 0x000000101e117819 */ /* 0x000fc400000006ff */
[----:B------:R-:W-:-:S03]  /*7290*/  ISETP.GE.U32.AND P0, PT, R15, R22, PT ;  /* 0x000000160f00720c */ /* 0x000fc60003f06070 */
[----:B------:R-:W-:Y:S02]  /*72a0*/  FADD.FTZ R20, -R8, R17 ;  /* 0x0000001108147221 */ /* 0x000fe40000010100 */
[----:B------:R-:W1:Y:S01]  /*72b0*/  MUFU.RCP R31, R11 ;  /* 0x0000000b001f7308 */ /* 0x000e620000001000 */
[----:B0-----:R-:W-:-:S04]  /*72c0*/  FFMA.FTZ R4, R16, R21, R4 ;  /* 0x0000001510047223 */ /* 0x001fc80000010004 */
[----:B------:R-:W-:Y:S01]  /*72d0*/  FADD.FTZ R29, R29, -R4 ;  /* 0x800000041d1d7221 */ /* 0x000fe20000010000 */
[----:B-1----:R-:W-:-:S03]  /*72e0*/  FFMA.FTZ R8, R20, R31, R8 ;  /* 0x0000001f14087223 */ /* 0x002fc60000010008 */
[----:B------:R-:W-:Y:S01]  /*72f0*/  FFMA.FTZ R5, R16, R29, R5 ;  /* 0x0000001d10057223 */ /* 0x000fe20000010005 */
[----:B------:R-:W-:-:S04]  /*7300*/  FADD.FTZ R17, R17, -R8 ;  /* 0x8000000811117221 */ /* 0x000fc80000010000 */
[----:B------:R-:W-:Y:S01]  /*7310*/  FFMA.FTZ R9, R20, R17, R9 ;  /* 0x0000001114097223 */ /* 0x000fe20000010009 */
[----:B------:R-:W-:Y:S06]  /*7320*/  @P0 BRA `(.L_x_4256) ;  /* 0x0000000000400947 */ /* 0x000fec0003800000 */
[----:B------:R-:W-:Y:S01]  /*7330*/  IADD3 R25, R25, 0x1, RZ ;  /* 0x0000000119197810 */ /* 0x000fe20007ffe0ff */
[----:B------:R-:W-:Y:S01]  /*7340*/  IMAD.U32 R0, R19, 0x10000, RZ ;  /* 0x0001000013007824 */ /* 0x000fe200078e00ff */
[----:B------:R-:W-:Y:S02]  /*7350*/  IADD3 R27, R27, 0x1, RZ ;  /* 0x000000011b1b7810 */ /* 0x000fe40007ffe0ff */
[----:B------:R-:W-:Y:S01]  /*7360*/  I2FP.F32.S32 R28, R25 ;  /* 0x00000019001c7245 */ /* 0x000fe20000201400 */
[----:B------:R-:W-:Y:S01]  /*7370*/  FADD.FTZ R15, -R3, R0 ;  /* 0x00000000030f7221 */ /* 0x000fe20000010100 */
[----:B------:R-:W-:Y:S02]  /*7380*/  I2FP.F32.S32 R26, R27 ;  /* 0x0000001b001a7245 */ /* 0x000fe40000201400 */
[----:B------:R-:W0:Y:S01]  /*7390*/  MUFU.RCP R20, R28 ;  /* 0x0000001c00147308 */ /* 0x000e220000001000 */
[----:B------:R-:W-:-:S05]  /*73a0*/  SHF.L.U32 R24, R24, 0x10, RZ ;  /* 0x0000001018187819 */ /* 0x000fca00000006ff */
[----:B------:R-:W-:Y:S02]  /*73b0*/  FADD.FTZ R16, -R13, R24 ;  /* 0x000000180d107221 */ /* 0x000fe40000010100 */
[----:B------:R-:W1:Y:S01]  /*73c0*/  MUFU.RCP R17, R26 ;  /* 0x0000001a00117308 */ /* 0x000e620000001000 */
[----:B0-----:R-:W-:-:S04]  /*73d0*/  FFMA.FTZ R3, R15, R20, R3 ;  /* 0x000000140f037223 */ /* 0x001fc80000010003 */
[----:B------:R-:W-:Y:S01]  /*73e0*/  FADD.FTZ R0, R0, -R3 ;  /* 0x8000000300007221 */ /* 0x000fe20000010000 */
[----:B-1----:R-:W-:-:S03]  /*73f0*/  FFMA.FTZ R13, R16, R17, R13 ;  /* 0x00000011100d7223 */ /* 0x002fc6000001000d */
[----:B------:R-:W-:Y:S01]  /*7400*/  FFMA.FTZ R12, R15, R0, R12 ;  /* 0x000000000f0c7223 */ /* 0x000fe2000001000c */
[----:B------:R-:W-:-:S04]  /*7410*/  FADD.FTZ R17, R24, -R13 ;  /* 0x8000000d18117221 */ /* 0x000fc80000010000 */
[----:B------:R-:W-:-:S07]  /*7420*/  FFMA.FTZ R14, R16, R17, R14 ;  /* 0x00000011100e7223 */ /* 0x000fce000001000e */
.L_x_4256:
[----:B------:R-:W-:Y:S05]  /*7430*/  BSYNC B0 ;  /* 0x0000000000007941 */ /* 0x000fea0003800000 */
.L_x_4255:
        /* <DEDUP_REMOVED lines=17> */
.L_x_4258:
[----:B------:R-:W-:Y:S01]  /*7550*/  MOV R4, R3 ;  /* 0x0000000300047202 */ /* 0x000fe20000000f00 */
[----:B------:R-:W-:Y:S01]  /*7560*/  IMAD.MOV.U32 R6, RZ, RZ, R25 ;  /* 0x000000ffff067224 */ /* 0x000fe200078e0019 */
[----:B------:R-:W-:Y:S02]  /*7570*/  MOV R5, R12 ;  /* 0x0000000c00057202 */ /* 0x000fe40000000f00 */
[----:B------:R-:W-:-:S07]  /*7580*/  MOV R7, R28 ;  /* 0x0000001c00077202 */ /* 0x000fce0000000f00 */
.L_x_4259:
[----:B------:R-:W-:Y:S05]  /*7590*/  BSYNC B0 ;  /* 0x0000000000007941 */ /* 0x000fea0003800000 */
.L_x_4257:
        /* <DEDUP_REMOVED lines=14> */
[----:B------:R-:W-:Y:S01]  /*7680*/  IMAD.MOV.U32 R11, RZ, RZ, R0 ;  /* 0x000000ffff0b7224 */ /* 0x000fe200078e0000 */
[----:B------:R-:W-:Y:S06]  /*7690*/  BRA `(.L_x_4211) ;  /* 0x0000000800ac7947 */ /* 0x000fec0003800000 */
.L_x_4260:
[----:B------:R-:W-:Y:S01]  /*76a0*/  MOV R8, R13 ;  /* 0x0000000d00087202 */ /* 0x000fe20000000f00 */
[----:B------:R-:W-:Y:S01]  /*76b0*/  IMAD.MOV.U32 R10, RZ, RZ, R27 ;  /* 0x000000ffff0a7224 */ /* 0x000fe200078e001b */
[----:B------:R-:W-:Y:S02]  /*76c0*/  MOV R9, R14 ;  /* 0x0000000e00097202 */ /* 0x000fe40000000f00 */
[----:B------:R-:W-:Y:S01]  /*76d0*/  MOV R11, R26 ;  /* 0x0000001a000b7202 */ /* 0x000fe20000000f00 */
[----:B------:R-:W-:Y:S06]  /*76e0*/  BRA `(.L_x_4211) ;  /* 0x0000000800987947 */ /* 0x000fec0003800000 */
.L_x_4231:
[----:B------:R-:W0:Y:S01]  /*76f0*/  LDC R0, c[0x0][0x234] ;  /* 0x00008d00ff007b82 */ /* 0x000e220000000800 */
[----:B------:R-:W-:Y:S01]  /*7700*/  ULDC.64 UR4, c[0x0][0x220] ;  /* 0x0000880000047ab9 */ /* 0x000fe20000000a00 */
[----:B------:R-:W-:Y:S01]  /*7710*/  BSSY B0, `(.L_x_4261) ;  /* 0x000003d000007945 */ /* 0x000fe20003800000 */
[----:B------:R-:W-:Y:S01]  /*7720*/  MOV R6, UR4 ;  /* 0x0000000400067c02 */ /* 0x000fe20008000f00 */
[----:B------:R-:W-:Y:S01]  /*7730*/  IMAD.MOV.U32 R19, RZ, RZ, R15 ;  /* 0x000000ffff137224 */ /* 0x000fe200078e000f */
[----:B------:R-:W-:-:S03]  /*7740*/  MOV R7, UR5 ;  /* 0x0000000500077c02 */ /* 0x000fc60008000f00 */
[----:B------:R-:W1:Y:S08]  /*7750*/  LDC R4, c[0x0][0x218] ;  /* 0x00008600ff047b82 */ /* 0x000e700000000800 */
[----:B------:R-:W2:Y:S01]  /*7760*/  LDC R5, c[0x0][0x21c] ;  /* 0x00008700ff057b82 */ /* 0x000ea20000000800 */
[----:B0-----:R-:W-:-:S04]  /*7770*/  IADD3 R3, R15, R0, RZ ;  /* 0x000000000f037210 */ /* 0x001fc80007ffe0ff */
[----:B------:R-:W-:Y:S01]  /*7780*/  ISETP.GE.U32.AND P0, PT, R3, R22, PT ;  /* 0x000000160300720c */ /* 0x000fe20003f06070 */
[----:B-1----:R-:W-:Y:S01]  /*7790*/  IMAD.MOV.U32 R15, RZ, RZ, R4 ;  /* 0x000000ffff0f7224 */ /* 0x002fe200078e0004 */
[-C--:B------:R-:W-:Y:S02]  /*77a0*/  MOV R3, R4.reuse ;  /* 0x0000000400037202 */ /* 0x080fe40000000f00 */
[----:B------:R-:W-:Y:S02]  /*77b0*/  MOV R8, R4 ;  /* 0x0000000400087202 */ /* 0x000fe40000000f00 */
[-C--:B--2---:R-:W-:Y:S01]  /*77c0*/  MOV R20, R5.reuse ;  /* 0x0000000500147202 */ /* 0x084fe20000000f00 */
[----:B------:R-:W-:Y:S01]  /*77d0*/  IMAD.MOV.U32 R14, RZ, RZ, R5 ;  /* 0x000000ffff0e7224 */ /* 0x000fe200078e0005 */
[----:B------:R-:W-:-:S05]  /*77e0*/  MOV R9, R5 ;  /* 0x0000000500097202 */ /* 0x000fca0000000f00 */
[----:B------:R-:W-:Y:S05]  /*77f0*/  @P0 BRA `(.L_x_4262) ;  /* 0x0000000000b80947 */ /* 0x000fea0003800000 */
[----:B------:R-:W-:Y:S01]  /*7800*/  BSSY B1, `(.L_x_4263) ;  /* 0x0000029000017945 */ /* 0x000fe20003800000 */
[----:B------:R-:W-:Y:S01]  /*7810*/  IMAD.MOV.U32 R14, RZ, RZ, R5 ;  /* 0x000000ffff0e7224 */ /* 0x000fe200078e0005 */
[----:B------:R-:W-:Y:S01]  /*7820*/  MOV R3, R4 ;  /* 0x0000000400037202 */ /* 0x000fe20000000f00 */
[----:B------:R-:W-:Y:S01]  /*7830*/  IMAD.MOV.U32 R8, RZ, RZ, R4 ;  /* 0x000000ffff087224 */ /* 0x000fe200078e0004 */
[----:B------:R-:W-:-:S07]  /*7840*/  MOV R9, R5 ;  /* 0x0000000500097202 */ /* 0x000fce0000000f00 */
.L_x_4264:
[----:B------:R-:W-:Y:S02]  /*7850*/  IADD3 R21, R19, R0, RZ ;  /* 0x0000000013157210 */ /* 0x000fe40007ffe0ff */
[----:B------:R-:W-:Y:S02]  /*7860*/  SHF.R.U32.HI R13, RZ, 0x1, R19 ;  /* 0x00000001ff0d7819 */ /* 0x000fe40000011613 */
[----:B------:R-:W-:-:S03]  /*7870*/  SHF.R.U32.HI R11, RZ, 0x1, R21 ;  /* 0x00000001ff0b7819 */ /* 0x000fc60000011615 */
[----:B------:R-:W-:-:S04]  /*7880*/  IMAD.WIDE.U32 R12, R13, 0x4, R16 ;  /* 0x000000040d0c7825 */ /* 0x000fc800078e0010 */
[----:B------:R-:W-:Y:S01]  /*7890*/  IMAD.WIDE.U32 R10, R11, 0x4, R16 ;  /* 0x000000040b0a7825 */ /* 0x000fe200078e0010 */
[----:B------:R-:W2:Y:S05]  /*78a0*/  LDG.E R30, desc[UR40][R12.64] ;  /* 0x000000280c1e7981 */ /* 0x000eaa000c1e1900 */
[----:B------:R-:W3:Y:S01]  /*78b0*/  LDG.E R10, desc[UR40][R10.64] ;  /* 0x000000280a0a7981 */ /* 0x000ee2000c1e1900 */
[----:B------:R-:W-:-:S04]  /*78c0*/  IADD3 R6, R6, 0x1, RZ ;  /* 0x0000000106067810 */ /* 0x000fc80007ffe0ff */
[----:B------:R-:W-:Y:S01]  /*78d0*/  I2FP.F32.S32 R7, R6 ;  /* 0x0000000600077245 */ /* 0x000fe20000201400 */
[----:B------:R-:W-:-:S03]  /*78e0*/  IMAD.IADD R19, R21, 0x1, R0 ;  /* 0x0000000115137824 */ /* 0x000fc600078e0200 */
[----:B------:R-:W0:Y:S02]  /*78f0*/  MUFU.RCP R28, R7 ;  /* 0x00000007001c7308 */ /* 0x000e240000001000 */
[----:B------:R-:W-:-:S04]  /*7900*/  IADD3 R25, R19, R0, RZ ;  /* 0x0000000013197210 */ /* 0x000fc80007ffe0ff */
        /* <DEDUP_REMOVED lines=25> */
.L_x_4263:
[C---:B------:R-:W-:Y:S02]  /*7aa0*/  PRMT R29, R30.reuse, 0x7610, R29 ;  /* 0x000076101e1d7816 */ /* 0x040fe4000000001d */
[----:B------:R-:W-:Y:S02]  /*7ab0*/  PRMT R30, R30, 0x7632, R30 ;  /* 0x000076321e1e7816 */ /* 0x000fe4000000001e */
[C---:B------:R-:W-:Y:S02]  /*7ac0*/  PRMT R21, R10.reuse, 0x7610, R21 ;  /* 0x000076100a157816 */ /* 0x040fe40000000015 */
[----:B------:R-:W-:-:S07]  /*7ad0*/  PRMT R24, R10, 0x7632, R24 ;  /* 0x000076320a187816 */ /* 0x000fce0000000018 */
.L_x_4262:
[----:B------:R-:W-:Y:S05]  /*7ae0*/  BSYNC B0 ;  /* 0x0000000000007941 */ /* 0x000fea0003800000 */
.L_x_4261:
[----:B------:R-:W-:Y:S01]  /*7af0*/  ISETP.GE.U32.AND P1, PT, R19, R22, PT ;  /* 0x000000161300720c */ /* 0x000fe20003f26070 */
[----:B------:R-:W-:Y:S01]  /*7b00*/  BSSY B0, `(.L_x_4265) ;  /* 0x0000014000007945 */ /* 0x000fe20003800000 */
[----:B------:R-:W-:Y:S01]  /*7b10*/  IMAD.MOV.U32 R25, RZ, RZ, R6 ;  /* 0x000000ffff197224 */ /* 0x000fe200078e0006 */
[-C--:B------:R-:W-:Y:S01]  /*7b20*/  MOV R28, R7.reuse ;  /* 0x00000007001c7202 */ /* 0x080fe20000000f00 */
[----:B------:R-:W-:Y:S01]  /*7b30*/  IMAD.MOV.U32 R26, RZ, RZ, R7 ;  /* 0x000000ffff1a7224 */ /* 0x000fe200078e0007 */
[-C--:B------:R-:W-:Y:S02]  /*7b40*/  MOV R27, R6.reuse ;  /* 0x00000006001b7202 */ /* 0x080fe40000000f00 */
[----:B------:R-:W-:Y:S02]  /*7b50*/  MOV R10, R6 ;  /* 0x00000006000a7202 */ /* 0x000fe40000000f00 */
[----:B------:R-:W-:-:S04]  /*7b60*/  MOV R11, R7 ;  /* 0x00000007000b7202 */ /* 0x000fc80000000f00 */
[----:B------:R-:W-:Y:S05]  /*7b70*/  @P1 BRA `(.L_x_4266) ;  /* 0x0000000000301947 */ /* 0x000fea0003800000 */
[----:B------:R-:W-:Y:S01]  /*7b80*/  IMAD.IADD R29, R19, 0x1, R0 ;  /* 0x00000001131d7824 */ /* 0x000fe200078e0200 */
[----:B------:R-:W-:-:S04]  /*7b90*/  SHF.R.U32.HI R13, RZ, 0x1, R19 ;  /* 0x00000001ff0d7819 */ /* 0x000fc80000011613 */
[----:B------:R-:W-:Y:S01]  /*7ba0*/  ISETP.GE.U32.AND P0, PT, R29, R22, PT ;  /* 0x000000161d00720c */ /* 0x000fe20003f06070 */
[----:B------:R-:W-:-:S06]  /*7bb0*/  IMAD.WIDE.U32 R12, R13, 0x4, R16 ;  /* 0x000000040d0c7825 */ /* 0x000fcc00078e0010 */
[----:B------:R-:W2:Y:S06]  /*7bc0*/  LDG.E R12, desc[UR40][R12.64] ;  /* 0x000000280c0c7981 */ /* 0x000eac000c1e1900 */
[----:B------:R-:W-:-:S05]  /*7bd0*/  @!P0 SHF.R.U32.HI R29, RZ, 0x1, R29 ;  /* 0x00000001ff1d8819 */ /* 0x000fca000001161d */
[----:B------:R-:W-:-:S06]  /*7be0*/  @!P0 IMAD.WIDE.U32 R16, R29, 0x4, R16 ;  /* 0x000000041d108825 */ /* 0x000fcc00078e0010 */
[----:B------:R-:W3:Y:S01]  /*7bf0*/  @!P0 LDG.E R16, desc[UR40][R16.64] ;  /* 0x0000002810108981 */ /* 0x000ee2000c1e1900 */
[C---:B--2---:R-:W-:Y:S02]  /*7c00*/  PRMT R29, R12.reuse, 0x7610, R29 ;  /* 0x000076100c1d7816 */ /* 0x044fe4000000001d */
[----:B------:R-:W-:Y:S02]  /*7c10*/  PRMT R30, R12, 0x7632, R30 ;  /* 0x000076320c1e7816 */ /* 0x000fe4000000001e */
[C---:B---3--:R-:W-:Y:S02]  /*7c20*/  @!P0 PRMT R21, R16.reuse, 0x7610, R21 ;  /* 0x0000761010158816 */ /* 0x048fe40000000015 */
[----:B------:R-:W-:-:S07]  /*7c30*/  @!P0 PRMT R24, R16, 0x7632, R24 ;  /* 0x0000763210188816 */ /* 0x000fce0000000018 */
.L_x_4266:
[----:B------:R-:W-:Y:S05]  /*7c40*/  BSYNC B0 ;  /* 0x0000000000007941 */ /* 0x000fea0003800000 */
.L_x_4265:
        /* <DEDUP_REMOVED lines=37> */
.L_x_4268:
[----:B------:R-:W-:Y:S05]  /*7ea0*/  BSYNC B0 ;  /* 0x0000000000007941 */ /* 0x000fea0003800000 */
.L_x_4267:
        /* <DEDUP_REMOVED lines=17> */
.L_x_4270:
[----:B------:R-:W-:Y:S01]  /*7fc0*/  IMAD.MOV.U32 R4, RZ, RZ, R3 ;  /* 0x000000ffff047224 */ /* 0x000fe200078e0003 */
[----:B------:R-:W-:Y:S01]  /*7fd0*/  MOV R5, R14 ;  /* 0x0000000e00057202 */ /* 0x000fe20000000f00 */
[----:B------:R-:W-:Y:S01]  /*7fe0*/  IMAD.MOV.U32 R7, RZ, RZ, R28 ;  /* 0x000000ffff077224 */ /* 0x000fe200078e001c */
[----:B------:R-:W-:-:S07]  /*7ff0*/  MOV R6, R25 ;  /* 0x0000001900067202 */ /* 0x000fce0000000f00 */
.L_x_4271:
[----:B------:R-:W-:Y:S05]  /*8000*/  BSYNC B0 ;  /* 0x0000000000007941 */ /* 0x000fea0003800000 */
.L_x_4269:
        /* <DEDUP_REMOVED lines=16> */
.L_x_4272:
[----:B------:R-:W-:Y:S01]  /*8110*/  IMAD.MOV.U32 R8, RZ, RZ, R15 ;  /* 0x000000ffff087224 */ /* 0x000fe200078e000f */
[----:B------:R-:W-:Y:S01]  /*8120*/  MOV R9, R20 ;  /* 0x0000001400097202 */ /* 0x000fe20000000f00 */
[----:B------:R-:W-:Y:S01]  /*8130*/  IMAD.MOV.U32 R11, RZ, RZ, R26 ;  /* 0x000000ffff0b7224 */ /* 0x000fe200078e001a */
[----:B------:R-:W-:-:S07]  /*8140*/  MOV R10, R27 ;  /* 0x0000001b000a7202 */ /* 0x000fce0000000f00 */
.L_x_4211:
[----:B------:R-:W-:Y:S05]  /*8150*/  BSYNC B6 ;  /* 0x0000000000067941 */ /* 0x000fea0003800000 */
.L_x_4210:
[----:B------:R-:W-:Y:S02]  /*8160*/  ULDC UR4, c[0x0][0x244] ;  /* 0x0000910000047ab9 */ /* 0x000fe40000000800 */
[----:B------:R-:W-:-:S13]  /*8170*/  ISETP.NE.AND P0, PT, RZ, UR4, PT ;  /* 0x00000004ff007c0c */ /* 0x000fda000bf05270 */
[----:B------:R-:W-:Y:S05]  /*8180*/  @!P0 BRA `(.L_x_4273) ;  /* 0x0000000400288947 */ /* 0x000fea0003800000 */
[----:B------:R-:W0:Y:S01]  /*8190*/  S2R R13, SR_CgaCtaId ;  /* 0x00000000000d7919 */ /* 0x000e220000008800 */
[----:B------:R-:W1:Y:S01]  /*81a0*/  LDC R0, c[0x0][RZ] ;  /* 0x00000000ff007b82 */ /* 0x000e620000000800 */
[----:B------:R-:W-:-:S04]  /*81b0*/  MOV R12, 0x400 ;  /* 0x00000400000c7802 */ /* 0x000fc80000000f00 */
[----:B------:R-:W-:-:S03]  /*81c0*/  IADD3 R12, R12, 0x10, RZ ;  /* 0x000000100c0c7810 */ /* 0x000fc60007ffe0ff */
[----:B------:R-:W2:Y:S01]  /*81d0*/  LDC R3, c[0x0][0x4] ;  /* 0x00000100ff037b82 */ /* 0x000ea20000000800 */
[----:B-1----:R-:W-:Y:S01]  /*81e0*/  IMAD R17, R18, R0, R23 ;  /* 0x0000000012117224 */ /* 0x002fe200078e0217 */
[----:B0-----:R-:W-:Y:S02]  /*81f0*/  LEA R16, R13, R12, 0x18 ;  /* 0x0000000c0d107211 */ /* 0x001fe400078ec0ff */
[----:B--2---:R-:W-:Y:S02]  /*8200*/  SHF.R.U32.HI R19, RZ, 0x1, R3 ;  /* 0x00000001ff137819 */ /* 0x004fe40000011603 */
[----:B------:R-:W-:Y:S02]  /*8210*/  LEA R17, R17, R16, 0x5 ;  /* 0x0000001011117211 */ /* 0x000fe400078e28ff */
[----:B------:R-:W-:-:S03]  /*8220*/  ISETP.NE.AND P0, PT, R19, RZ, PT ;  /* 0x000000ff1300720c */ /* 0x000fc60003f05270 */
[----:B------:R0:W-:Y:S04]  /*8230*/  STS.128 [R17], R4 ;  /* 0x0000000411007388 */ /* 0x0001e80000000c00 */
[----:B------:R0:W-:Y:S06]  /*8240*/  STS.128 [R17+0x10], R8 ;  /* 0x0000100811007388 */ /* 0x0001ec0000000c00 */
[----:B------:R-:W-:Y:S05]  /*8250*/  @!P0 BRA `(.L_x_4273) ;  /* 0x0000000000f48947 */ /* 0x000fea0003800000 */
.L_x_4282:
[----:B------:R-:W-:Y:S01]  /*8260*/  IMAD.IADD R12, R18, 0x1, R19 ;  /* 0x00000001120c7824 */ /* 0x000fe200078e0213 */
[----:B------:R-:W-:Y:S05]  /*8270*/  WARPSYNC.ALL ;  /* 0x0000000000007948 */ /* 0x000fea0003800000 */
[----:B------:R-:W-:Y:S01]  /*8280*/  BAR.SYNC.DEFER_BLOCKING 0x0 ;  /* 0x0000000000007b1d */ /* 0x000fe20000010000 */
[----:B------:R-:W-:-:S04]  /*8290*/  ISETP.GE.U32.AND P0, PT, R12, R3, PT ;  /* 0x000000030c00720c */ /* 0x000fc80003f06070 */
[----:B------:R-:W-:Y:S01]  /*82a0*/  ISETP.GE.U32.OR P0, PT, R18, R19, P0 ;  /* 0x000000131200720c */ /* 0x000fe20000706470 */
[----:B------:R-:W-:-:S12]  /*82b0*/  BSSY B0, `(.L_x_4274) ;  /* 0x0000034000007945 */ /* 0x000fd80003800000 */
[----:B-12---:R-:W-:Y:S05]  /*82c0*/  @P0 BRA `(.L_x_4275) ;  /* 0x0000000000c80947 */ /* 0x006fea0003800000 */
[----:B------:R-:W-:Y:S01]  /*82d0*/  IMAD R13, R12, R0, R23 ;  /* 0x000000000c0d7224 */ /* 0x000fe200078e0217 */
[----:B------:R-:W-:Y:S01]  /*82e0*/  FSETP.NEU.FTZ.AND P0, PT, R7, RZ, PT ;  /* 0x000000ff0700720b */ /* 0x000fe20003f1d000 */
[----:B------:R-:W-:Y:S03]  /*82f0*/  BSSY B1, `(.L_x_4276) ;  /* 0x0000017000017945 */ /* 0x000fe60003800000 */
[----:B------:R-:W-:-:S05]  /*8300*/  LEA R20, R13, R16, 0x5 ;  /* 0x000000100d147211 */ /* 0x000fca00078e28ff */
[----:B------:R1:W2:Y:S04]  /*8310*/  LDS.128 R12, [R20] ;  /* 0x00000000140c7984 */ /* 0x0002a80000000c00 */
[----:B------:R1:W3:Y:S01]  /*8320*/  LDS.128 R24, [R20+0x10] ;  /* 0x0000100014187984 */ /* 0x0002e20000000c00 */
[----:B------:R-:W-:Y:S05]  /*8330*/  @!P0 BRA `(.L_x_4277) ;  /* 0x0000000000388947 */ /* 0x000fea0003800000 */
[----:B--2---:R-:W-:-:S13]  /*8340*/  FSETP.NEU.FTZ.AND P0, PT, R15, RZ, PT ;  /* 0x000000ff0f00720b */ /* 0x004fda0003f1d000 */
[----:B------:R-:W-:Y:S05]  /*8350*/  @!P0 BRA `(.L_x_4278) ;  /* 0x0000000000408947 */ /* 0x000fea0003800000 */
[----:B------:R-:W-:Y:S01]  /*8360*/  FADD.FTZ R14, R7, R15 ;  /* 0x0000000f070e7221 */ /* 0x000fe20000010000 */
[----:B------:R-:W-:Y:S01]  /*8370*/  FADD.FTZ R21, -R4, R12 ;  /* 0x0000000c04157221 */ /* 0x000fe20000010100 */
[----:B-1----:R-:W-:Y:S02]  /*8380*/  FADD.FTZ R20, R5, R13 ;  /* 0x0000000d05147221 */ /* 0x002fe40000010000 */
[----:B------:R-:W1:Y:S01]  /*8390*/  MUFU.RCP R22, R14 ;  /* 0x0000000e00167308 */ /* 0x000e620000001000 */
[----:B0-----:R-:W-:-:S04]  /*83a0*/  FMUL.FTZ R6, R21, R21 ;  /* 0x0000001515067220 */ /* 0x001fc80000410000 */
[----:B------:R-:W-:Y:S01]  /*83b0*/  FMUL.FTZ R12, R7, R6 ;  /* 0x00000006070c7220 */ /* 0x000fe20000410000 */
[----:B------:R-:W-:Y:S01]  /*83c0*/  MOV R6, 0xffffffff ;  /* 0xffffffff00067802 */ /* 0x000fe20000000f00 */
[----:B------:R-:W-:Y:S02]  /*83d0*/  IMAD.MOV.U32 R7, RZ, RZ, R14 ;  /* 0x000000ffff077224 */ /* 0x000fe400078e000e */
[----:B-1----:R-:W-:-:S04]  /*83e0*/  FMUL.FTZ R15, R15, R22 ;  /* 0x000000160f0f7220 */ /* 0x002fc80000410000 */
[----:B------:R-:W-:Y:S01]  /*83f0*/  FFMA.FTZ R5, R15, R12, R20 ;  /* 0x0000000c0f057223 */ /* 0x000fe20000010014 */
[----:B------:R-:W-:Y:S01]  /*8400*/  FFMA.FTZ R4, R21, R15, R4 ;  /* 0x0000000f15047223 */ /* 0x000fe20000010004 */
[----:B------:R-:W-:Y:S06]  /*8410*/  BRA `(.L_x_4278) ;  /* 0x0000000000107947 */ /* 0x000fec0003800000 */
.L_x_4277:
[----:B0-2---:R-:W-:Y:S01]  /*8420*/  MOV R6, R14 ;  /* 0x0000000e00067202 */ /* 0x005fe20000000f00 */
[----:B------:R-:W-:Y:S01]  /*8430*/  IMAD.MOV.U32 R5, RZ, RZ, R13 ;  /* 0x000000ffff057224 */ /* 0x000fe200078e000d */
[----:B------:R-:W-:Y:S02]  /*8440*/  MOV R4, R12 ;  /* 0x0000000c00047202 */ /* 0x000fe40000000f00 */
[----:B------:R-:W-:-:S07]  /*8450*/  MOV R7, R15 ;  /* 0x0000000f00077202 */ /* 0x000fce0000000f00 */
.L_x_4278:
[----:B------:R-:W-:Y:S05]  /*8460*/  BSYNC B1 ;  /* 0x0000000000017941 */ /* 0x000fea0003800000 */
.L_x_4276:
[----:B------:R-:W-:Y:S01]  /*8470*/  FSETP.NEU.FTZ.AND P0, PT, R11, RZ, PT ;  /* 0x000000ff0b00720b */ /* 0x000fe20003f1d000 */
[----:B------:R-:W-:-:S12]  /*8480*/  BSSY B1, `(.L_x_4279) ;  /* 0x0000014000017945 */ /* 0x000fd80003800000 */
[----:B------:R-:W-:Y:S05]  /*8490*/  @!P0 BRA `(.L_x_4280) ;  /* 0x0000000000388947 */ /* 0x000fea0003800000 */
[----:B---3--:R-:W-:-:S13]  /*84a0*/  FSETP.NEU.FTZ.AND P0, PT, R27, RZ, PT ;  /* 0x000000ff1b00720b */ /* 0x008fda0003f1d000 */
        /* <DEDUP_REMOVED lines=13> */
.L_x_4280:
[----:B0--3--:R-:W-:Y:S01]  /*8580*/  MOV R8, R24 ;  /* 0x0000001800087202 */ /* 0x009fe20000000f00 */
[----:B------:R-:W-:Y:S01]  /*8590*/  IMAD.MOV.U32 R10, RZ, RZ, R26 ;  /* 0x000000ffff0a7224 */ /* 0x000fe200078e001a */
[----:B------:R-:W-:Y:S02]  /*85a0*/  MOV R9, R25 ;  /* 0x0000001900097202 */ /* 0x000fe40000000f00 */
[----:B------:R-:W-:-:S07]  /*85b0*/  MOV R11, R27 ;  /* 0x0000001b000b7202 */ /* 0x000fce0000000f00 */
.L_x_4281:
[----:B------:R-:W-:Y:S05]  /*85c0*/  BSYNC B1 ;  /* 0x0000000000017941 */ /* 0x000fea0003800000 */
.L_x_4279:
[----:B------:R2:W-:Y:S04]  /*85d0*/  STS.128 [R17], R4 ;  /* 0x0000000411007388 */ /* 0x0005e80000000c00 */
[----:B------:R2:W-:Y:S02]  /*85e0*/  STS.128 [R17+0x10], R8 ;  /* 0x0000100811007388 */ /* 0x0005e40000000c00 */
.L_x_4275:
[----:B------:R-:W-:Y:S05]  /*85f0*/  BSYNC B0 ;  /* 0x0000000000007941 */ /* 0x000fea0003800000 */
.L_x_4274:
[----:B------:R-:W-:Y:S02]  /*8600*/  ISETP.GT.AND P0, PT, R19, 0x1, PT ;  /* 0x000000011300780c */ /* 0x000fe40003f04270 */
[----:B------:R-:W-:-:S11]  /*8610*/  SHF.R.S32.HI R19, RZ, 0x1, R19 ;  /* 0x00000001ff137819 */ /* 0x000fd60000011413 */
[----:B------:R-:W-:Y:S05]  /*8620*/  @P0 BRA `(.L_x_4282) ;  /* 0xfffffffc000c0947 */ /* 0x000fea000383ffff */
.L_x_4273:
        /* <DEDUP_REMOVED lines=9> */
[-C--:B------:R-:W-:Y:S01]  /*86c0*/  IMAD R3, R18, R0.reuse, R23 ;  /* 0x0000000012037224 */ /* 0x080fe200078e0217 */
[----:B------:R-:W-:Y:S01]  /*86d0*/  UIADD3 UR4, UR4, 0x10, URZ ;  /* 0x0000001004047890 */ /* 0x000fe2000fffe03f */
[----:B------:R-:W-:-:S04]  /*86e0*/  LEA.HI R12, R0, R0, RZ, 0x1 ;  /* 0x00000000000c7211 */ /* 0x000fc800078f08ff */
[----:B-1----:R-:W-:Y:S01]  /*86f0*/  SHF.R.S32.HI R20, RZ, 0x1, R12 ;  /* 0x00000001ff147819 */ /* 0x002fe2000001140c */
[----:B------:R-:W-:-:S03]  /*8700*/  IMAD.MOV.U32 R12, RZ, RZ, 0x20 ;  /* 0x00000020ff0c7424 */ /* 0x000fc600078e00ff */
[----:B------:R-:W-:Y:S01]  /*8710*/  ISETP.GE.AND P0, PT, R20, 0x20, PT ;  /* 0x000000201400780c */ /* 0x000fe20003f06270 */
[----:B---3--:R-:W-:-:S06]  /*8720*/  ULEA UR4, UR5, UR4, 0x18 ;  /* 0x0000000405047291 */ /* 0x008fcc000f8ec03f */
[----:B------:R-:W-:-:S05]  /*8730*/  LEA R3, R3, UR4, 0x5 ;  /* 0x0000000403037c11 */ /* 0x000fca000f8e28ff */
[----:B------:R3:W-:Y:S04]  /*8740*/  STS.128 [R3], R4 ;  /* 0x0000000403007388 */ /* 0x0007e80000000c00 */
[----:B------:R3:W-:Y:S01]  /*8750*/  STS.128 [R3+0x10], R8 ;  /* 0x0000100803007388 */ /* 0x0007e20000000c00 */
[----:B------:R-:W-:Y:S05]  /*8760*/  @!P0 BRA `(.L_x_4284) ;  /* 0x0000000000f48947 */ /* 0x000fea0003800000 */
.L_x_4293:
[----:B------:R-:W-:Y:S01]  /*8770*/  IADD3 R13, R23, R20, RZ ;  /* 0x00000014170d7210 */ /* 0x000fe20007ffe0ff */
[----:B------:R-:W-:Y:S05]  /*8780*/  WARPSYNC.ALL ;  /* 0x0000000000007948 */ /* 0x000fea0003800000 */
[----:B------:R-:W-:Y:S01]  /*8790*/  BAR.SYNC.DEFER_BLOCKING 0x0 ;  /* 0x0000000000007b1d */ /* 0x000fe20000010000 */
[----:B------:R-:W-:-:S04]  /*87a0*/  ISETP.GE.U32.AND P0, PT, R13, R0, PT ;  /* 0x000000000d00720c */ /* 0x000fc80003f06070 */
[----:B------:R-:W-:Y:S01]  /*87b0*/  ISETP.GE.U32.OR P0, PT, R23, R20, P0 ;  /* 0x000000141700720c */ /* 0x000fe20000706470 */
[----:B------:R-:W-:-:S12]  /*87c0*/  BSSY B0, `(.L_x_4285) ;  /* 0x0000033000007945 */ /* 0x000fd80003800000 */
[----:B01----:R-:W-:Y:S05]  /*87d0*/  @P0 BRA `(.L_x_4286) ;  /* 0x0000000000c40947 */ /* 0x003fea0003800000 */
[----:B------:R-:W-:Y:S01]  /*87e0*/  LEA R21, R20, R3, 0x5 ;  /* 0x0000000314157211 */ /* 0x000fe200078e28ff */
[----:B------:R-:W-:Y:S01]  /*87f0*/  BSSY B1, `(.L_x_4287) ;  /* 0x0000017000017945 */ /* 0x000fe20003800000 */
[----:B------:R-:W-:-:S03]  /*8800*/  FSETP.NEU.FTZ.AND P0, PT, R7, RZ, PT ;  /* 0x000000ff0700720b */ /* 0x000fc60003f1d000 */
[----:B0-2---:R0:W1:Y:S04]  /*8810*/  LDS.128 R16, [R21] ;  /* 0x0000000015107984 */ /* 0x0050680000000c00 */
[----:B------:R0:W2:Y:S06]  /*8820*/  LDS.128 R12, [R21+0x10] ;  /* 0x00001000150c7984 */ /* 0x0000ac0000000c00 */
[----:B------:R-:W-:Y:S05]  /*8830*/  @!P0 BRA `(.L_x_4288) ;  /* 0x0000000000388947 */ /* 0x000fea0003800000 */
[----:B-1----:R-:W-:-:S13]  /*8840*/  FSETP.NEU.FTZ.AND P0, PT, R19, RZ, PT ;  /* 0x000000ff1300720b */ /* 0x002fda0003f1d000 */
[----:B------:R-:W-:Y:S05]  /*8850*/  @!P0 BRA `(.L_x_4289) ;  /* 0x0000000000408947 */ /* 0x000fea0003800000 */
[----:B------:R-:W-:Y:S01]  /*8860*/  FADD.FTZ R18, R19, R7 ;  /* 0x0000000713127221 */ /* 0x000fe20000010000 */
[----:B0-----:R-:W-:Y:S01]  /*8870*/  FADD.FTZ R21, R16, -R4 ;  /* 0x8000000410157221 */ /* 0x001fe20000010000 */
[----:B------:R-:W-:Y:S02]  /*8880*/  FADD.FTZ R22, R17, R5 ;  /* 0x0000000511167221 */ /* 0x000fe40000010000 */
[----:B------:R-:W0:Y:S01]  /*8890*/  MUFU.RCP R24, R18 ;  /* 0x0000001200187308 */ /* 0x000e220000001000 */
[----:B---3--:R-:W-:-:S04]  /*88a0*/  FMUL.FTZ R6, R21, R21 ;  /* 0x0000001515067220 */ /* 0x008fc80000410000 */
[----:B------:R-:W-:Y:S01]  /*88b0*/  FMUL.FTZ R16, R7, R6 ;  /* 0x0000000607107220 */ /* 0x000fe20000410000 */
[----:B------:R-:W-:Y:S01]  /*88c0*/  IMAD.MOV.U32 R6, RZ, RZ, -0x1 ;  /* 0xffffffffff067424 */ /* 0x000fe200078e00ff */
[----:B------:R-:W-:Y:S01]  /*88d0*/  MOV R7, R18 ;  /* 0x0000001200077202 */ /* 0x000fe20000000f00 */
[----:B0-----:R-:W-:-:S04]  /*88e0*/  FMUL.FTZ R19, R19, R24 ;  /* 0x0000001813137220 */ /* 0x001fc80000410000 */
[----:B------:R-:W-:Y:S01]  /*88f0*/  FFMA.FTZ R5, R19, R16, R22 ;  /* 0x0000001013057223 */ /* 0x000fe20000010016 */
[----:B------:R-:W-:Y:S01]  /*8900*/  FFMA.FTZ R4, R21, R19, R4 ;  /* 0x0000001315047223 */ /* 0x000fe20000010004 */
[----:B------:R-:W-:Y:S06]  /*8910*/  BRA `(.L_x_4289) ;  /* 0x0000000000107947 */ /* 0x000fec0003800000 */
.L_x_4288:
[----:B-1-3--:R-:W-:Y:S01]  /*8920*/  MOV R4, R16 ;  /* 0x0000001000047202 */ /* 0x00afe20000000f00 */
[----:B------:R-:W-:Y:S01]  /*8930*/  IMAD.MOV.U32 R5, RZ, RZ, R17 ;  /* 0x000000ffff057224 */ /* 0x000fe200078e0011 */
[----:B------:R-:W-:Y:S02]  /*8940*/  MOV R7, R19 ;  /* 0x0000001300077202 */ /* 0x000fe40000000f00 */
[----:B------:R-:W-:-:S07]  /*8950*/  MOV R6, R18 ;  /* 0x0000001200067202 */ /* 0x000fce0000000f00 */
.L_x_4289:
[----:B------:R-:W-:Y:S05]  /*8960*/  BSYNC B1 ;  /* 0x0000000000017941 */ /* 0x000fea0003800000 */
.L_x_4287:
[----:B------:R-:W-:Y:S01]  /*8970*/  FSETP.NEU.FTZ.AND P0, PT, R11, RZ, PT ;  /* 0x000000ff0b00720b */ /* 0x000fe20003f1d000 */
[----:B------:R-:W-:-:S12]  /*8980*/  BSSY B1, `(.L_x_4290) ;  /* 0x0000014000017945 */ /* 0x000fd80003800000 */
[----:B------:R-:W-:Y:S05]  /*8990*/  @!P0 BRA `(.L_x_4291) ;  /* 0x0000000000388947 */ /* 0x000fea0003800000 */
[----:B--2---:R-:W-:-:S13]  /*89a0*/  FSETP.NEU.FTZ.AND P0, PT, R15, RZ, PT ;  /* 0x000000ff0f00720b */ /* 0x004fda0003f1d000 */
[----:B------:R-:W-:Y:S05]  /*89b0*/  @!P0 BRA `(.L_x_4292) ;  /* 0x0000000000408947 */ /* 0x000fea0003800000 */
[----:B------:R-:W-:Y:S01]  /*89c0*/  FADD.FTZ R14, R15, R11 ;  /* 0x0000000b0f0e7221 */ /* 0x000fe20000010000 */
[----:B------:R-:W-:Y:S01]  /*89d0*/  FADD.FTZ R17, R12, -R8 ;  /* 0x800000080c117221 */ /* 0x000fe20000010000 */
[----:B------:R-:W-:Y:S02]  /*89e0*/  FADD.FTZ R16, R13, R9 ;  /* 0x000000090d107221 */ /* 0x000fe40000010000 */
[----:B------:R-:W1:Y:S01]  /*89f0*/  MUFU.RCP R18, R14 ;  /* 0x0000000e00127308 */ /* 0x000e620000001000 */
[----:B---3--:R-:W-:-:S04]  /*8a00*/  FMUL.FTZ R10, R17, R17 ;  /* 0x00000011110a7220 */ /* 0x008fc80000410000 */
[----:B------:R-:W-:Y:S01]  /*8a10*/  FMUL.FTZ R12, R11, R10 ;  /* 0x0000000a0b0c7220 */ /* 0x000fe20000410000 */
[----:B------:R-:W-:Y:S01]  /*8a20*/  IMAD.MOV.U32 R10, RZ, RZ, -0x1 ;  /* 0xffffffffff0a7424 */ /* 0x000fe200078e00ff */
[----:B------:R-:W-:Y:S01]  /*8a30*/  MOV R11, R14 ;  /* 0x0000000e000b7202 */ /* 0x000fe20000000f00 */
[----:B-1----:R-:W-:-:S04]  /*8a40*/  FMUL.FTZ R15, R15, R18 ;  /* 0x000000120f0f7220 */ /* 0x002fc80000410000 */
[----:B------:R-:W-:Y:S01]  /*8a50*/  FFMA.FTZ R9, R15, R12, R16 ;  /* 0x0000000c0f097223 */ /* 0x000fe20000010010 */
[----:B------:R-:W-:Y:S01]  /*8a60*/  FFMA.FTZ R8, R17, R15, R8 ;  /* 0x0000000f11087223 */ /* 0x000fe20000010008 */
[----:B------:R-:W-:Y:S06]  /*8a70*/  BRA `(.L_x_4292) ;  /* 0x0000000000107947 */ /* 0x000fec0003800000 */
.L_x_4291:
[----:B--23--:R-:W-:Y:S01]  /*8a80*/  MOV R8, R12 ;  /* 0x0000000c00087202 */ /* 0x00cfe20000000f00 */
[----:B------:R-:W-:Y:S01]  /*8a90*/  IMAD.MOV.U32 R9, RZ, RZ, R13 ;  /* 0x000000ffff097224 */ /* 0x000fe200078e000d */
[----:B------:R-:W-:Y:S02]  /*8aa0*/  MOV R10, R14 ;  /* 0x0000000e000a7202 */ /* 0x000fe40000000f00 */
[----:B------:R-:W-:-:S07]  /*8ab0*/  MOV R11, R15 ;  /* 0x0000000f000b7202 */ /* 0x000fce0000000f00 */
.L_x_4292:
[----:B------:R-:W-:Y:S05]  /*8ac0*/  BSYNC B1 ;  /* 0x0000000000017941 */ /* 0x000fea0003800000 */
.L_x_4290:
[----:B------:R1:W-:Y:S04]  /*8ad0*/  STS.128 [R3], R4 ;  /* 0x0000000403007388 */ /* 0x0003e80000000c00 */
[----:B------:R1:W-:Y:S02]  /*8ae0*/  STS.128 [R3+0x10], R8 ;  /* 0x0000100803007388 */ /* 0x0003e40000000c00 */
.L_x_4286:
[----:B------:R-:W-:Y:S05]  /*8af0*/  BSYNC B0 ;  /* 0x0000000000007941 */ /* 0x000fea0003800000 */
.L_x_4285:
[----:B------:R-:W-:-:S04]  /*8b00*/  SHF.R.S32.HI R20, RZ, 0x1, R20 ;  /* 0x00000001ff147819 */ /* 0x000fc80000011414 */
[----:B------:R-:W-:-:S13]  /*8b10*/  ISETP.GE.AND P0, PT, R20, 0x20, PT ;  /* 0x000000201400780c */ /* 0x000fda0003f06270 */
[----:B------:R-:W-:Y:S05]  /*8b20*/  @P0 BRA `(.L_x_4293) ;  /* 0xfffffffc00100947 */ /* 0x000fea000383ffff */
[----:B------:R-:W-:-:S07]  /*8b30*/  IMAD.MOV.U32 R12, RZ, RZ, 0x20 ;  /* 0x00000020ff0c7424 */ /* 0x000fce00078e00ff */
.L_x_4284:
[----:B------:R-:W-:Y:S01]  /*8b40*/  ISETP.GE.AND P0, PT, R12, 0x2, PT ;  /* 0x000000020c00780c */ /* 0x000fe20003f06270 */
[----:B------:R-:W-:Y:S05]  /*8b50*/  WARPSYNC.ALL ;  /* 0x0000000000007948 */ /* 0x000fea0003800000 */
[----:B------:R-:W-:Y:S07]  /*8b60*/  BAR.SYNC.DEFER_BLOCKING 0x0 ;  /* 0x0000000000007b1d */ /* 0x000fee0000010000 */
[----:B------:R-:W-:Y:S05]  /*8b70*/  @!P0 BRA `(.L_x_4283) ;  /* 0x0000000000e08947 */ /* 0x000fea0003800000 */
[----:B-1-3--:R-:W-:-:S11]  /*8b80*/  HFMA2.MMA R3, -RZ, RZ, 0, 5.9604644775390625e-08 ;  /* 0x00000001ff037435 */ /* 0x00afd600000001ff */
.L_x_4300:
[----:B------:R-:W-:Y:S01]  /*8b90*/  FSETP.NEU.FTZ.AND P0, PT, R7, RZ, PT ;  /* 0x000000ff0700720b */ /* 0x000fe20003f1d000 */
[----:B---3--:R1:W3:Y:S01]  /*8ba0*/  SHFL.DOWN PT, R13, R4, R3, 0x1f ;  /* 0x08001f03040d7589 */ /* 0x0082e200000e0000 */
[----:B------:R-:W-:Y:S03]  /*8bb0*/  BSSY B0, `(.L_x_4294) ;  /* 0x0000017000007945 */ /* 0x000fe60003800000 */
[----:B----4-:R1:W4:Y:S04]  /*8bc0*/  SHFL.DOWN PT, R16, R5, R3, 0x1f ;  /* 0x08001f0305107589 */ /* 0x01032800000e0000 */
[----:B------:R1:W0:Y:S04]  /*8bd0*/  SHFL.DOWN PT, R0, R6, R3, 0x1f ;  /* 0x08001f0306007589 */ /* 0x00022800000e0000 */
[----:B------:R1:W0:Y:S01]  /*8be0*/  SHFL.DOWN PT, R18, R7, R3, 0x1f ;  /* 0x08001f0307127589 */ /* 0x00022200000e0000 */
[----:B------:R-:W-:Y:S05]  /*8bf0*/  @!P0 BRA `(.L_x_4295) ;  /* 0x0000000000388947 */ /* 0x000fea0003800000 */
[----:B0-----:R-:W-:-:S13]  /*8c00*/  FSETP.NEU.FTZ.AND P0, PT, R18, RZ, PT ;  /* 0x000000ff1200720b */ /* 0x001fda0003f1d000 */
[----:B------:R-:W-:Y:S05]  /*8c10*/  @!P0 BRA `(.L_x_4296) ;  /* 0x0000000000408947 */ /* 0x000fea0003800000 */
[----:B------:R-:W-:Y:S01]  /*8c20*/  FADD.FTZ R0, R18, R7 ;  /* 0x0000000712007221 */ /* 0x000fe20000010000 */
[----:B---3--:R-:W-:Y:S01]  /*8c30*/  FADD.FTZ R13, R13, -R4 ;  /* 0x800000040d0d7221 */ /* 0x008fe20000010000 */
[----:B----4-:R-:W-:Y:S02]  /*8c40*/  FADD.FTZ R16, R16, R5 ;  /* 0x0000000510107221 */ /* 0x010fe40000010000 */
[----:B------:R-:W0:Y:S01]  /*8c50*/  MUFU.RCP R15, R0 ;  /* 0x00000000000f7308 */ /* 0x000e220000001000 */
[----:B-12---:R-:W-:-:S04]  /*8c60*/  FMUL.FTZ R6, R13, R13 ;  /* 0x0000000d0d067220 */ /* 0x006fc80000410000 */
[----:B------:R-:W-:Y:S01]  /*8c70*/  FMUL.FTZ R14, R7, R6 ;  /* 0x00000006070e7220 */ /* 0x000fe20000410000 */
[----:B------:R-:W-:Y:S01]  /*8c80*/  MOV R6, 0xffffffff ;  /* 0xffffffff00067802 */ /* 0x000fe20000000f00 */
[----:B0-----:R-:W-:-:S04]  /*8c90*/  FMUL.FTZ R7, R18, R15 ;  /* 0x0000000f12077220 */ /* 0x001fc80000410000 */
[----:B------:R-:W-:Y:S01]  /*8ca0*/  FFMA.FTZ R5, R7, R14, R16 ;  /* 0x0000000e07057223 */ /* 0x000fe20000010010 */
[----:B------:R-:W-:Y:S01]  /*8cb0*/  FFMA.FTZ R4, R13, R7, R4 ;  /* 0x000000070d047223 */ /* 0x000fe20000010004 */
[----:B------:R-:W-:Y:S01]  /*8cc0*/  IMAD.MOV.U32 R7, RZ, RZ, R0 ;  /* 0x000000ffff077224 */ /* 0x000fe200078e0000 */
[----:B------:R-:W-:Y:S06]  /*8cd0*/  BRA `(.L_x_4296) ;  /* 0x0000000000107947 */ /* 0x000fec0003800000 */
.L_x_4295:
[----:B0123--:R-:W-:Y:S01]  /*8ce0*/  MOV R4, R13 ;  /* 0x0000000d00047202 */ /* 0x00ffe20000000f00 */
[----:B------:R-:W-:Y:S01]  /*8cf0*/  IMAD.MOV.U32 R7, RZ, RZ, R18 ;  /* 0x000000ffff077224 */ /* 0x000fe200078e0012 */
[----:B----4-:R-:W-:Y:S02]  /*8d00*/  MOV R5, R16 ;  /* 0x0000001000057202 */ /* 0x010fe40000000f00 */
[----:B------:R-:W-:-:S07]  /*8d10*/  MOV R6, R0 ;  /* 0x0000000000067202 */ /* 0x000fce0000000f00 */
.L_x_4296:
[----:B------:R-:W-:Y:S05]  /*8d20*/  BSYNC B0 ;  /* 0x0000000000007941 */ /* 0x000fea0003800000 */
.L_x_4294:
        /* <DEDUP_REMOVED lines=13> */
[----:B--2---:R-:W-:-:S04]  /*8e00*/  FMUL.FTZ R10, R13, R13 ;  /* 0x0000000d0d0a7220 */ /* 0x004fc80000410000 */
[----:B------:R-:W-:Y:S01]  /*8e10*/  FMUL.FTZ R14, R11, R10 ;  /* 0x0000000a0b0e7220 */ /* 0x000fe20000410000 */
[----:B------:R-:W-:Y:S01]  /*8e20*/  MOV R10, 0xffffffff ;  /* 0xffffffff000a7802 */ /* 0x000fe20000000f00 */
[----:B0-----:R-:W-:-:S04]  /*8e30*/  FMUL.FTZ R11, R18, R15 ;  /* 0x0000000f120b7220 */ /* 0x001fc80000410000 */
[----:B------:R-:W-:Y:S01]  /*8e40*/  FFMA.FTZ R9, R11, R14, R16 ;  /* 0x0000000e0b097223 */ /* 0x000fe20000010010 */
[----:B------:R-:W-:Y:S01]  /*8e50*/  FFMA.FTZ R8, R13, R11, R8 ;  /* 0x0000000b0d087223 */ /* 0x000fe20000010008 */
[----:B------:R-:W-:Y:S01]  /*8e60*/  IMAD.MOV.U32 R11, RZ, RZ, R0 ;  /* 0x000000ffff0b7224 */ /* 0x000fe200078e0000 */
[----:B------:R-:W-:Y:S06]  /*8e70*/  BRA `(.L_x_4299) ;  /* 0x0000000000107947 */ /* 0x000fec0003800000 */
.L_x_4298:
[----:B0-23--:R-:W-:Y:S01]  /*8e80*/  MOV R8, R13 ;  /* 0x0000000d00087202 */ /* 0x00dfe20000000f00 */
[----:B------:R-:W-:Y:S01]  /*8e90*/  IMAD.MOV.U32 R11, RZ, RZ, R18 ;  /* 0x000000ffff0b7224 */ /* 0x000fe200078e0012 */
[----:B----4-:R-:W-:Y:S02]  /*8ea0*/  MOV R9, R16 ;  /* 0x0000001000097202 */ /* 0x010fe40000000f00 */
[----:B------:R-:W-:-:S07]  /*8eb0*/  MOV R10, R0 ;  /* 0x00000000000a7202 */ /* 0x000fce0000000f00 */
.L_x_4299:
[----:B------:R-:W-:Y:S05]  /*8ec0*/  BSYNC B0 ;  /* 0x0000000000007941 */ /* 0x000fea0003800000 */
.L_x_4297:
[----:B-1----:R-:W-:-:S04]  /*8ed0*/  SHF.L.U32 R3, R3, 0x1, RZ ;  /* 0x0000000103037819 */ /* 0x002fc800000006ff */
[----:B------:R-:W-:-:S13]  /*8ee0*/  ISETP.GE.AND P0, PT, R3, R12, PT ;  /* 0x0000000c0300720c */ /* 0x000fda0003f06270 */
[----:B------:R-:W-:Y:S05]  /*8ef0*/  @!P0 BRA `(.L_x_4300) ;  /* 0xfffffffc00248947 */ /* 0x000fea000383ffff */
.L_x_4283:
[----:B------:R-:W5:Y:S01]  /*8f00*/  LDC R0, c[0x0][0x3fc] ;  /* 0x0000ff00ff007b82 */ /* 0x000f620000000800 */
[----:B0-2---:R-:W-:Y:S01]  /*8f10*/  HFMA2.MMA R17, -RZ, RZ, 0, 0 ;  /* 0x00000000ff117435 */ /* 0x005fe200000001ff */
[----:B------:R-:W-:Y:S01]  /*8f20*/  IMAD.MOV.U32 R19, RZ, RZ, RZ ;  /* 0x000000ffff137224 */ /* 0x000fe200078e00ff */
[----:B-----5:R-:W-:-:S13]  /*8f30*/  ISETP.NE.AND P0, PT, R0, RZ, PT ;  /* 0x000000ff0000720c */ /* 0x020fda0003f05270 */
[----:B------:R-:W-:Y:S05]  /*8f40*/  @!P0 BRA `(.L_x_4301) ;  /* 0x0000001000608947 */ /* 0x000fea0003800000 */
[----:B-1-3--:R-:W0:Y:S01]  /*8f50*/  S2R R3, SR_TID.Y ;  /* 0x0000000000037919 */ /* 0x00ae220000002200 */
[----:B------:R-:W1:Y:S01]  /*8f60*/  S2UR UR4, SR_CTAID.X ;  /* 0x00000000000479c3 */ /* 0x000e620000002500 */
[----:B------:R-:W-:Y:S01]  /*8f70*/  ULDC UR5, c[0x0][0x250] ;  /* 0x0000940000057ab9 */ /* 0x000fe20000000800 */
[----:B------:R-:W-:Y:S01]  /*8f80*/  ULDC.64 UR6, c[0x0][0x400] ;  /* 0x0001000000067ab9 */ /* 0x000fe20000000a00 */
[----:B------:R-:W-:-:S05]  /*8f90*/  ISETP.NE.AND P1, PT, R0, 0x1, PT ;  /* 0x000000010000780c */ /* 0x000fca0003f25270 */
[----:B------:R-:W1:Y:S01]  /*8fa0*/  LDC R12, c[0x0][0x238] ;  /* 0x00008e00ff0c7b82 */ /* 0x000e620000000800 */
[----:B0-----:R-:W-:-:S04]  /*8fb0*/  IMAD R3, R3, UR5, R2 ;  /* 0x0000000503037c24 */ /* 0x001fc8000f8e0202 */
[----:B-1----:R-:W-:Y:S01]  /*8fc0*/  IMAD R12, R12, UR4, R3 ;  /* 0x000000040c0c7c24 */ /* 0x002fe2000f8e0203 */
[----:B------:R-:W-:-:S04]  /*8fd0*/  ULDC UR4, c[0x0][0x408] ;  /* 0x0001020000047ab9 */ /* 0x000fc80000000800 */
[----:B------:R-:W-:Y:S01]  /*8fe0*/  SHF.L.U32 R13, R12, 0x1, RZ ;  /* 0x000000010c0d7819 */ /* 0x000fe200000006ff */
        /* <DEDUP_REMOVED lines=270> */
.L_x_4301:
[----:B------:R-:W4:Y:S01]  /*a0d0*/  S2R R18, SR_TID.Y ;  /* 0x0000000000127919 */ /* 0x000f220000002200 */
[----:B------:R-:W0:Y:S01]  /*a0e0*/  S2UR UR4, SR_CTAID.X ;  /* 0x00000000000479c3 */ /* 0x000e220000002500 */
[----:B------:R-:W-:-:S07]  /*a0f0*/  ULDC UR5, c[0x0][0x250] ;  /* 0x0000940000057ab9 */ /* 0x000fce0000000800 */
[----:B-1-3--:R-:W0:Y:S01]  /*a100*/  LDC R3, c[0x0][0x238] ;  /* 0x00008e00ff037b82 */ /* 0x00ae220000000800 */
[----:B----4-:R-:W-:-:S04]  /*a110*/  IMAD R16, R18, UR5, R2 ;  /* 0x0000000512107c24 */ /* 0x010fc8000f8e0202 */
[----:B0-----:R-:W-:Y:S01]  /*a120*/  IMAD R16, R3, UR4, R16 ;  /* 0x0000000403107c24 */ /* 0x001fe2000f8e0210 */
[----:B------:R-:W-:Y:S06]  /*a130*/  @!P0 BRA `(.L_x_4302) ;  /* 0x0000001000488947 */ /* 0x000fec0003800000 */
[----:B------:R-:W-:Y:S01]  /*a140*/  LEA R3, R16, 0x1, 0x1 ;  /* 0x0000000110037811 */ /* 0x000fe200078e08ff */
        /* <DEDUP_REMOVED lines=273> */
.L_x_4302:
[----:B------:R-:W-:Y:S01]  /*b260*/  ULDC.64 UR4, c[0x0][0x610] ;  /* 0x0001840000047ab9 */ /* 0x000fe20000000a00 */
[----:B------:R-:W-:Y:S01]  /*b270*/  MOV R0, RZ ;  /* 0x000000ff00007202 */ /* 0x000fe20000000f00 */
[----:B------:R-:W-:Y:S01]  /*b280*/  IMAD.MOV.U32 R2, RZ, RZ, RZ ;  /* 0x000000ffff027224 */ /* 0x000fe200078e00ff */
[----:B------:R-:W-:Y:S02]  /*b290*/  ISETP.NE.U32.AND P0, PT, RZ, UR4, PT ;  /* 0x00000004ff007c0c */ /* 0x000fe4000bf05070 */
[----:B------:R-:W-:Y:S02]  /*b2a0*/  MOV R21, RZ ;  /* 0x000000ff00157202 */ /* 0x000fe40000000f00 */
[----:B------:R-:W-:-:S13]  /*b2b0*/  ISETP.NE.AND.EX P0, PT, RZ, UR5, PT, P0 ;  /* 0x00000005ff007c0c */ /* 0x000fda000bf05300 */
[----:B------:R-:W-:Y:S05]  /*b2c0*/  @!P0 BRA `(.L_x_4303) ;  /* 0x0000000800248947 */ /* 0x000fea0003800000 */
[----:B------:R-:W-:Y:S01]  /*b2d0*/  HFMA2.MMA R14, -RZ, RZ, 0, 1.1920928955078125e-07 ;  /* 0x00000002ff0e7435 */ /* 0x000fe200000001ff */
[----:B------:R-:W-:Y:S01]  /*b2e0*/  BSSY B0, `(.L_x_4304) ;  /* 0x0000027000007945 */ /* 0x000fe20003800000 */
[----:B------:R-:W-:Y:S01]  /*b2f0*/  HFMA2.MMA R25, -RZ, RZ, 0, 0 ;  /* 0x00000000ff197435 */ /* 0x000fe200000001ff */
[----:B------:R-:W-:Y:S01]  /*b300*/  MOV R22, RZ ;  /* 0x000000ff00167202 */ /* 0x000fe20000000f00 */
[----:B------:R-:W-:-:S09]  /*b310*/  IMAD.MOV.U32 R24, RZ, RZ, 0x10 ;  /* 0x00000010ff187424 */ /* 0x000fd200078e00ff */
.L_x_4308:
[----:B------:R-:W-:Y:S01]  /*b320*/  LOP3.LUT R0, R22, R25, RZ, 0xfc, !PT ;  /* 0x0000001916007212 */ /* 0x000fe200078efcff */
[----:B------:R-:W-:Y:S01]  /*b330*/  BSSY B1, `(.L_x_4305) ;  /* 0x000001c000017945 */ /* 0x000fe20003800000 */
[----:B------:R-:W-:Y:S02]  /*b340*/  IMAD.MOV.U32 R21, RZ, RZ, R25 ;  /* 0x000000ffff157224 */ /* 0x000fe400078e0019 */
[----:B------:R-:W-:Y:S02]  /*b350*/  ISETP.NE.U32.AND P0, PT, R0, RZ, PT ;  /* 0x000000ff0000720c */ /* 0x000fe40003f05070 */
[----:B------:R-:W-:-:S11]  /*b360*/  MOV R0, R24 ;  /* 0x0000001800007202 */ /* 0x000fd60000000f00 */
[----:B------:R-:W-:Y:S05]  /*b370*/  @!P0 BRA `(.L_x_4306) ;  /* 0x0000000000108947 */ /* 0x000fea0003800000 */
[----:B------:R-:W-:Y:S02]  /*b380*/  MOV R15, R24 ;  /* 0x00000018000f7202 */ /* 0x000fe40000000f00 */
[----:B------:R-:W-:-:S07]  /*b390*/  MOV R20, 0xb3b0 ;  /* 0x0000b3b000147802 */ /* 0x000fce0000000f00 */
[----:B------:R-:W-:Y:S05]  /*b3a0*/  CALL.REL.NOINC `($__internal_15_$__cuda_sm20_rem_u64) ;  /* 0x0000006400c47944 */ /* 0x000fea0003c00000 */
[----:B------:R-:W-:Y:S05]  /*b3b0*/  BRA `(.L_x_4307) ;  /* 0x00000000004c7947 */ /* 0x000fea0003800000 */
.L_x_4306:
        /* <DEDUP_REMOVED lines=19> */
.L_x_4307:
[----:B------:R-:W-:Y:S05]  /*b4f0*/  BSYNC B1 ;  /* 0x0000000000017941 */ /* 0x000fea0003800000 */
.L_x_4305:
[----:B------:R-:W-:Y:S02]  /*b500*/  ISETP.NE.U32.AND P0, PT, R24, RZ, PT ;  /* 0x000000ff1800720c */ /* 0x000fe40003f05070 */
[----:B------:R-:W-:Y:S02]  /*b510*/  MOV R14, R0 ;  /* 0x00000000000e7202 */ /* 0x000fe40000000f00 */
[----:B------:R-:W-:Y:S02]  /*b520*/  ISETP.NE.AND.EX P0, PT, R25, RZ, PT, P0 ;  /* 0x000000ff1900720c */ /* 0x000fe40003f05300 */
[----:B------:R-:W-:-:S11]  /*b530*/  MOV R22, R21 ;  /* 0x0000001500167202 */ /* 0x000fd60000000f00 */
[----:B------:R-:W-:Y:S05]  /*b540*/  @P0 BRA `(.L_x_4308) ;  /* 0xfffffffc00740947 */ /* 0x000fea000383ffff */
[----:B------:R-:W-:Y:S05]  /*b550*/  BSYNC B0 ;  /* 0x0000000000007941 */ /* 0x000fea0003800000 */
.L_x_4304:
[----:B------:R-:W-:Y:S01]  /*b560*/  ISETP.NE.U32.AND P2, PT, R21, RZ, PT ;  /* 0x000000ff1500720c */ /* 0x000fe20003f45070 */
[----:B------:R-:W-:-:S12]  /*b570*/  BSSY B0, `(.L_x_4309) ;  /* 0x000001c000007945 */ /* 0x000fd80003800000 */
[----:B------:R-:W-:Y:S05]  /*b580*/  @!P2 BRA `(.L_x_4310) ;  /* 0x00000000001ca947 */ /* 0x000fea0003800000 */
[----:B------:R-:W-:Y:S01]  /*b590*/  HFMA2.MMA R24, -RZ, RZ, 0, 0 ;  /* 0x00000000ff187435 */ /* 0x000fe200000001ff */
[----:B------:R-:W-:Y:S01]  /*b5a0*/  IMAD.MOV.U32 R20, RZ, RZ, 0x10 ;  /* 0x00000010ff147424 */ /* 0x000fe200078e00ff */
[----:B------:R-:W-:-:S09]  /*b5b0*/  MOV R22, 0xb5d0 ;  /* 0x0000b5d000167802 */ /* 0x000fd20000000f00 */
[----:B------:R-:W-:Y:S05]  /*b5c0*/  CALL.REL.NOINC `($__internal_14_$__cuda_sm20_div_u64) ;  /* 0x0000006000247944 */ /* 0x000fea0003c00000 */
[----:B------:R-:W-:Y:S01]  /*b5d0*/  MOV R2, R14 ;  /* 0x0000000e00027202 */ /* 0x000fe20000000f00 */
[----:B------:R-:W-:Y:S01]  /*b5e0*/  IMAD.MOV.U32 R3, RZ, RZ, R15 ;  /* 0x000000ffff037224 */ /* 0x000fe200078e000f */
[----:B------:R-:W-:Y:S06]  /*b5f0*/  BRA `(.L_x_4311) ;  /* 0x00000000004c7947 */ /* 0x000fec0003800000 */
.L_x_4310:
        /* <DEDUP_REMOVED lines=16> */
[----:B------:R-:W-:-:S12]  /*b700*/  HFMA2.MMA R3, -RZ, RZ, 0, 0 ;  /* 0x00000000ff037435 */ /* 0x000fd800000001ff */
[----:B------:R-:W-:Y:S02]  /*b710*/  @P1 IADD3 R2, R2, 0x1, RZ ;  /* 0x0000000102021810 */ /* 0x000fe40007ffe0ff */
[----:B------:R-:W-:-:S07]  /*b720*/  @!P3 LOP3.LUT R2, RZ, R0, RZ, 0x33, !PT ;  /* 0x00000000ff02b212 */ /* 0x000fce00078e33ff */
.L_x_4311:
[----:B------:R-:W-:Y:S05]  /*b730*/  BSYNC B0 ;  /* 0x0000000000007941 */ /* 0x000fea0003800000 */
.L_x_4309:
[----:B------:R-:W-:Y:S04]  /*b740*/  BSSY B0, `(.L_x_4312) ;  /* 0x000001c000007945 */ /* 0x000fe80003800000 */
[----:B------:R-:W-:Y:S05]  /*b750*/  @!P2 BRA `(.L_x_4313) ;  /* 0x00000000001ca947 */ /* 0x000fea0003800000 */
[----:B------:R-:W-:Y:S01]  /*b760*/  IMAD.MOV.U32 R20, RZ, RZ, 0x2 ;  /* 0x00000002ff147424 */ /* 0x000fe200078e00ff */
[----:B------:R-:W-:Y:S02]  /*b770*/  MOV R24, RZ ;  /* 0x000000ff00187202 */ /* 0x000fe40000000f00 */
[----:B------:R-:W-:-:S07]  /*b780*/  MOV R22, 0xb7a0 ;  /* 0x0000b7a000167802 */ /* 0x000fce0000000f00 */
[----:B------:R-:W-:Y:S05]  /*b790*/  CALL.REL.NOINC `($__internal_14_$__cuda_sm20_div_u64) ;  /* 0x0000005c00b07944 */ /* 0x000fea0003c00000 */
[----:B------:R-:W-:Y:S01]  /*b7a0*/  MOV R12, R14 ;  /* 0x0000000e000c7202 */ /* 0x000fe20000000f00 */
[----:B------:R-:W-:Y:S01]  /*b7b0*/  IMAD.MOV.U32 R13, RZ, RZ, R15 ;  /* 0x000000ffff0d7224 */ /* 0x000fe200078e000f */
[----:B------:R-:W-:Y:S06]  /*b7c0*/  BRA `(.L_x_4314) ;  /* 0x00000000004c7947 */ /* 0x000fec0003800000 */
.L_x_4313:
        /* <DEDUP_REMOVED lines=19> */
.L_x_4314:
[----:B------:R-:W-:Y:S05]  /*b900*/  BSYNC B0 ;  /* 0x0000000000007941 */ /* 0x000fea0003800000 */
.L_x_4312:
        /* <DEDUP_REMOVED lines=9> */
[----:B------:R-:W-:Y:S05]  /*b9a0*/  CALL.REL.NOINC `($__internal_14_$__cuda_sm20_div_u64) ;  /* 0x0000005c002c7944 */ /* 0x000fea0003c00000 */
[----:B------:R-:W-:Y:S01]  /*b9b0*/  IMAD.MOV.U32 R2, RZ, RZ, R14 ;  /* 0x000000ffff027224 */ /* 0x000fe200078e000e */
[----:B------:R-:W-:Y:S01]  /*b9c0*/  MOV R3, R15 ;  /* 0x0000000f00037202 */ /* 0x000fe20000000f00 */
[----:B------:R-:W-:Y:S06]  /*b9d0*/  BRA `(.L_x_4317) ;  /* 0x00000000004c7947 */ /* 0x000fec0003800000 */
.L_x_4316:
        /* <DEDUP_REMOVED lines=19> */
.L_x_4317:
[----:B------:R-:W-:Y:S05]  /*bb10*/  BSYNC B0 ;  /* 0x0000000000007941 */ /* 0x000fea0003800000 */
.L_x_4315:
[----:B------:R-:W-:Y:S02]  /*bb20*/  ULDC.64 UR4, c[0x0][0x610] ;  /* 0x0001840000047ab9 */ /* 0x000fe40000000a00 */
[----:B------:R-:W-:-:S04]  /*bb30*/  IADD3 R0, P0, R2, UR4, RZ ;  /* 0x0000000402007c10 */ /* 0x000fc8000ff1e0ff */
[----:B------:R-:W-:-:S04]  /*bb40*/  IADD3.X R21, R3, UR5, RZ, P0, !PT ;  /* 0x0000000503157c10 */ /* 0x000fc800087fe4ff */
[----:B------:R-:W-:-:S07]  /*bb50*/  MOV R2, R21 ;  /* 0x0000001500027202 */ /* 0x000fce0000000f00 */
.L_x_4303:
[----:B------:R-:W-:Y:S01]  /*bb60*/  ULDC UR4, c[0x0][0x248] ;  /* 0x0000920000047ab9 */ /* 0x000fe20000000800 */
[----:B------:R-:W-:Y:S02]  /*bb70*/  MOV R20, R0 ;  /* 0x0000000000147202 */ /* 0x000fe40000000f00 */
        /* <DEDUP_REMOVED lines=288> */
.L_x_4319:
[----:B------:R-:W-:Y:S05]  /*cd80*/  @!P0 BRA `(.L_x_4320) ;  /* 0x0000001000488947 */ /* 0x000fea0003800000 */
        /* <DEDUP_REMOVED lines=274> */
.L_x_4320:
        /* <DEDUP_REMOVED lines=14> */
.L_x_4322:
[----:B------:R-:W-:Y:S05]  /*df90*/  BSYNC B0 ;  /* 0x0000000000007941 */ /* 0x000fea0003800000 */
.L_x_4321:
        /* <DEDUP_REMOVED lines=16> */
[----:B------:R0:W-:Y:S04]  /*e0a0*/  STG.E desc[UR40][R12.64+0xc], R7 ;  /* 0x00000c070c007986 */ /* 0x0001e8000c101928 */
[----:B------:R0:W-:Y:S04]  /*e0b0*/  STG.E desc[UR40][R12.64+0x10], R8 ;  /* 0x000010080c007986 */ /* 0x0001e8000c101928 */
[----:B------:R0:W-:Y:S04]  /*e0c0*/  STG.E desc[UR40][R12.64+0x14], R9 ;  /* 0x000014090c007986 */ /* 0x0001e8000c101928 */
[----:B------:R0:W-:Y:S04]  /*e0d0*/  STG.E desc[UR40][R12.64+0x18], R10 ;  /* 0x0000180a0c007986 */ /* 0x0001e8000c101928 */
[----:B------:R0:W-:Y:S02]  /*e0e0*/  STG.E desc[UR40][R12.64+0x1c], R11 ;  /* 0x00001c0b0c007986 */ /* 0x0001e4000c101928 */
.L_x_4324:
[----:B------:R-:W-:Y:S05]  /*e0f0*/  BSYNC B0 ;  /* 0x0000000000007941 */ /* 0x000fea0003800000 */
.L_x_4323:
        /* <DEDUP_REMOVED lines=35> */
.L_x_4326:
[----:B------:R-:W-:Y:S05]  /*e330*/  BSYNC B0 ;  /* 0x0000000000007941 */ /* 0x000fea0003800000 */
.L_x_4325:
        /* <DEDUP_REMOVED lines=19> */
[----:B------:R-:W-:Y:S01]  /*e470*/  BSSY B0, `(.L_x_4327) ;  /* 0x000009f000007945 */ /* 0x000fe20003800000 */
[----:B------:R-:W-:Y:S01]  /*e480*/  MOV R12, UR6 ;  /* 0x00000006000c7c02 */ /* 0x000fe20008000f00 */
[----:B------:R-:W-:Y:S01]  /*e490*/  IMAD.U32 R14, RZ, RZ, UR8 ;  /* 0x00000008ff0e7e24 */ /* 0x000fe2000f8e00ff */
[----:B------:R-:W-:-:S02]  /*e4a0*/  MOV R13, UR7 ;  /* 0x00000007000d7c02 */ /* 0x000fc40008000f00 */
[----:B------:R-:W-:Y:S01]  /*e4b0*/  MOV R15, UR9 ;  /* 0x00000009000f7c02 */ /* 0x000fe20008000f00 */
[----:B------:R-:W-:Y:S06]  /*e4c0*/  @!P0 BRA `(.L_x_4328) ;  /* 0x0000000400388947 */ /* 0x000fec0003800000 */
[----:B------:R-:W-:Y:S01]  /*e4d0*/  ULDC UR4, c[0x0][0x0] ;  /* 0x0000000000047ab9 */ /* 0x000fe20000000800 */
[----:B------:R-:W-:Y:S01]  /*e4e0*/  ULDC UR5, c[0x0][0x23c] ;  /* 0x00008f0000057ab9 */ /* 0x000fe20000000800 */
[----:B------:R-:W-:Y:S01]  /*e4f0*/  IMAD R8, R18, UR4, R23 ;  /* 0x0000000412087c24 */ /* 0x000fe2000f8e0217 */
[----:B------:R-:W-:Y:S01]  /*e500*/  ULDC UR10, c[0x0][0x23c] ;  /* 0x00008f00000a7ab9 */ /* 0x000fe20000000800 */
[----:B------:R-:W-:Y:S01]  /*e510*/  MOV R24, UR6 ;  /* 0x0000000600187c02 */ /* 0x000fe20008000f00 */
[----:B------:R-:W-:Y:S01]  /*e520*/  IMAD.U32 R25, RZ, RZ, UR7 ;  /* 0x00000007ff197e24 */ /* 0x000fe2000f8e00ff */
[----:B------:R-:W-:Y:S02]  /*e530*/  MOV R26, UR8 ;  /* 0x00000008001a7c02 */ /* 0x000fe40008000f00 */
[----:B------:R-:W-:Y:S02]  /*e540*/  ISETP.GE.U32.AND P0, PT, R8, UR5, PT ;  /* 0x0000000508007c0c */ /* 0x000fe4000bf06070 */
[----:B------:R-:W-:-:S11]  /*e550*/  MOV R27, UR9 ;  /* 0x00000009001b7c02 */ /* 0x000fd60008000f00 */
[----:B------:R-:W-:Y:S05]  /*e560*/  @P0 BRA `(.L_x_4329) ;  /* 0x00000008003c0947 */ /* 0x000fea0003800000 */
[----:B------:R-:W-:Y:S01]  /*e570*/  ULDC UR5, c[0x0][0x10] ;  /* 0x0000040000057ab9 */ /* 0x000fe20000000800 */
[----:B------:R-:W0:Y:S01]  /*e580*/  LDC R6, c[0x0][0x4] ;  /* 0x00000100ff067b82 */ /* 0x000e220000000800 */
[----:B------:R-:W-:Y:S01]  /*e590*/  BSSY B1, `(.L_x_4330) ;  /* 0x0000040000017945 */ /* 0x000fe20003800000 */
[----:B------:R-:W-:Y:S01]  /*e5a0*/  IMAD R9, R3, UR5, RZ ;  /* 0x0000000503097c24 */ /* 0x000fe2000f8e02ff */
[----:B------:R-:W-:Y:S01]  /*e5b0*/  MOV R25, UR7 ;  /* 0x0000000700197c02 */ /* 0x000fe20008000f00 */
[----:B------:R-:W-:Y:S01]  /*e5c0*/  IMAD.U32 R24, RZ, RZ, UR6 ;  /* 0x00000006ff187e24 */ /* 0x000fe2000f8e00ff */
[----:B------:R-:W-:Y:S01]  /*e5d0*/  MOV R26, UR8 ;  /* 0x00000008001a7c02 */ /* 0x000fe20008000f00 */
[----:B------:R-:W-:Y:S02]  /*e5e0*/  IMAD.U32 R27, RZ, RZ, UR9 ;  /* 0x00000009ff1b7e24 */ /* 0x000fe4000f8e00ff */
[----:B------:R-:W1:Y:S01]  /*e5f0*/  LDC.64 R4, c[0x0][0x618] ;  /* 0x00018600ff047b82 */ /* 0x000e620000000a00 */
[----:B0-----:R-:W-:-:S07]  /*e600*/  IMAD R3, R6, UR4, RZ ;  /* 0x0000000406037c24 */ /* 0x001fce000f8e02ff */
.L_x_4337:
[----:B0-----:R-:W-:-:S05]  /*e610*/  IADD3 R7, R9, R8, RZ ;  /* 0x0000000809077210 */ /* 0x001fca0007ffe0ff */
[----:B-1----:R-:W-:-:S05]  /*e620*/  IMAD.WIDE.U32 R6, R7, 0x20, R4 ;  /* 0x0000002007067825 */ /* 0x002fca00078e0004 */
[----:B------:R0:W5:Y:S04]  /*e630*/  LDG.E R31, desc[UR40][R6.64] ;  /* 0x00000028061f7981 */ /* 0x000168000c1e1900 */
[----:B------:R0:W5:Y:S04]  /*e640*/  LDG.E R22, desc[UR40][R6.64+0x4] ;  /* 0x0000042806167981 */ /* 0x000168000c1e1900 */
[----:B------:R0:W5:Y:S04]  /*e650*/  LDG.E R30, desc[UR40][R6.64+0xc] ;  /* 0x00000c28061e7981 */ /* 0x000168000c1e1900 */
[----:B------:R0:W5:Y:S04]  /*e660*/  LDG.E R11, desc[UR40][R6.64+0x10] ;  /* 0x00001028060b7981 */ /* 0x000168000c1e1900 */
[----:B------:R0:W5:Y:S04]  /*e670*/  LDG.E R16, desc[UR40][R6.64+0x14] ;  /* 0x0000142806107981 */ /* 0x000168000c1e1900 */
[----:B------:R0:W5:Y:S04]  /*e680*/  LDG.E R32, desc[UR40][R6.64+0x18] ;  /* 0x0000182806207981 */ /* 0x000168000c1e1900 */
[----:B------:R0:W5:Y:S01]  /*e690*/  LDG.E R10, desc[UR40][R6.64+0x1c] ;  /* 0x00001c28060a7981 */ /* 0x000162000c1e1900 */
[----:B------:R-:W-:Y:S01]  /*e6a0*/  FSETP.NEU.FTZ.AND P2, PT, R15, RZ, PT ;  /* 0x000000ff0f00720b */ /* 0x000fe20003f5d000 */
[----:B------:R-:W-:Y:S01]  /*e6b0*/  BSSY B2, `(.L_x_4331) ;  /* 0x0000016000027945 */ /* 0x000fe20003800000 */
[----:B------:R-:W-:-:S04]  /*e6c0*/  IADD3 R8, R3, R8, RZ ;  /* 0x0000000803087210 */ /* 0x000fc80007ffe0ff */
        /* <DEDUP_REMOVED lines=16> */
.L_x_4332:
[----:B------:R0:W5:Y:S02]  /*e7d0*/  LDG.E R14, desc[UR40][R6.64+0x8] ;  /* 0x00000828060e7981 */ /* 0x000164000c1e1900 */
[----:B-----5:R-:W-:Y:S01]  /*e7e0*/  MOV R12, R31 ;  /* 0x0000001f000c7202 */ /* 0x020fe20000000f00 */
[----:B------:R-:W-:Y:S01]  /*e7f0*/  IMAD.MOV.U32 R13, RZ, RZ, R22 ;  /* 0x000000ffff0d7224 */ /* 0x000fe200078e0016 */
[----:B------:R-:W-:-:S07]  /*e800*/  MOV R15, R30 ;  /* 0x0000001e000f7202 */ /* 0x000fce0000000f00 */
.L_x_4333:
[----:B------:R-:W-:Y:S05]  /*e810*/  BSYNC B2 ;  /* 0x0000000000027941 */ /* 0x000fea0003800000 */
.L_x_4331:
[----:B------:R-:W-:Y:S01]  /*e820*/  FSETP.NEU.FTZ.AND P2, PT, R27, RZ, PT ;  /* 0x000000ff1b00720b */ /* 0x000fe20003f5d000 */
[----:B------:R-:W-:-:S12]  /*e830*/  BSSY B2, `(.L_x_4334) ;  /* 0x0000014000027945 */ /* 0x000fd80003800000 */
[----:B------:R-:W-:Y:S05]  /*e840*/  @!P2 BRA `(.L_x_4335) ;  /* 0x000000000038a947 */ /* 0x000fea0003800000 */
[----:B------:R-:W-:-:S13]  /*e850*/  FSETP.NEU.FTZ.AND P2, PT, R10, RZ, PT ;  /* 0x000000ff0a00720b */ /* 0x000fda0003f5d000 */
[----:B------:R-:W-:Y:S05]  /*e860*/  @!P2 BRA `(.L_x_4336) ;  /* 0x000000000040a947 */ /* 0x000fea0003800000 */
[----:B0-----:R-:W-:Y:S01]  /*e870*/  FADD.FTZ R6, R27, R10 ;  /* 0x0000000a1b067221 */ /* 0x001fe20000010000 */
[----:B------:R-:W-:Y:S01]  /*e880*/  FADD.FTZ R7, -R24, R11 ;  /* 0x0000000b18077221 */ /* 0x000fe20000010100 */
[----:B------:R-:W-:Y:S01]  /*e890*/  FADD.FTZ R11, R25, R16 ;  /* 0x00000010190b7221 */ /* 0x000fe20000010000 */
        /* <DEDUP_REMOVED lines=9> */
.L_x_4335:
[----:B------:R-:W-:Y:S01]  /*e930*/  MOV R24, R11 ;  /* 0x0000000b00187202 */ /* 0x000fe20000000f00 */
[----:B------:R-:W-:Y:S01]  /*e940*/  IMAD.MOV.U32 R26, RZ, RZ, R32 ;  /* 0x000000ffff1a7224 */ /* 0x000fe200078e0020 */
[----:B------:R-:W-:Y:S02]  /*e950*/  MOV R25, R16 ;  /* 0x0000001000197202 */ /* 0x000fe40000000f00 */
[----:B------:R-:W-:-:S07]  /*e960*/  MOV R27, R10 ;  /* 0x0000000a001b7202 */ /* 0x000fce0000000f00 */
.L_x_4336:
[----:B------:R-:W-:Y:S05]  /*e970*/  BSYNC B2 ;  /* 0x0000000000027941 */ /* 0x000fea0003800000 */
.L_x_4334:
[----:B------:R-:W-:Y:S05]  /*e980*/  @!P0 BRA `(.L_x_4337) ;  /* 0xfffffffc00208947 */ /* 0x000fea000383ffff */
[----:B------:R-:W-:Y:S05]  /*e990*/  BSYNC B1 ;  /* 0x0000000000017941 */ /* 0x000fea0003800000 */
.L_x_4330:
[----:B------:R-:W-:Y:S05]  /*e9a0*/  BRA `(.L_x_4329) ;  /* 0x00000004002c7947 */ /* 0x000fea0003800000 */
.L_x_4328:
[----:B------:R-:W-:Y:S01]  /*e9b0*/  ULDC UR4, c[0x0][0x23c] ;  /* 0x00008f0000047ab9 */ /* 0x000fe20000000800 */
[----:B------:R-:W-:Y:S01]  /*e9c0*/  ULDC UR5, c[0x0][0x23c] ;  /* 0x00008f0000057ab9 */ /* 0x000fe20000000800 */
        /* <DEDUP_REMOVED lines=16> */
.L_x_4344:
[----:B0-----:R-:W-:-:S05]  /*ead0*/  IADD3 R6, R3, R10, RZ ;  /* 0x0000000a03067210 */ /* 0x001fca0007ffe0ff */
[----:B0-----:R-:W-:-:S04]  /*eae0*/  IMAD R7, R6, R8, R23 ;  /* 0x0000000806077224 */ /* 0x001fc800078e0217 */
        /* <DEDUP_REMOVED lines=9> */
[----:B--2---:R-:W-:Y:S01]  /*eb80*/  IMAD.IADD R10, R9, 0x1, R10 ;  /* 0x00000001090a7824 */ /* 0x004fe200078e020a */
        /* <DEDUP_REMOVED lines=17> */
.L_x_4339:
[----:B------:R0:W5:Y:S02]  /*eca0*/  LDG.E R14, desc[UR40][R6.64+0x8] ;  /* 0x00000828060e7981 */ /* 0x000164000c1e1900 */
[----:B-----5:R-:W-:Y:S01]  /*ecb0*/  IMAD.MOV.U32 R12, RZ, RZ, R31 ;  /* 0x000000ffff0c7224 */ /* 0x020fe200078e001f */
[----:B------:R-:W-:Y:S02]  /*ecc0*/  MOV R13, R30 ;  /* 0x0000001e000d7202 */ /* 0x000fe40000000f00 */
[----:B------:R-:W-:-:S07]  /*ecd0*/  MOV R15, R34 ;  /* 0x00000022000f7202 */ /* 0x000fce0000000f00 */
.L_x_4340:
[----:B------:R-:W-:Y:S05]  /*ece0*/  BSYNC B1 ;  /* 0x0000000000017941 */ /* 0x000fea0003800000 */
.L_x_4338:
[----:B------:R-:W-:Y:S01]  /*ecf0*/  FSETP.NEU.FTZ.AND P2, PT, R27, RZ, PT ;  /* 0x000000ff1b00720b */ /* 0x000fe20003f5d000 */
[----:B------:R-:W-:-:S12]  /*ed00*/  BSSY B1, `(.L_x_4341) ;  /* 0x0000014000017945 */ /* 0x000fd80003800000 */
[----:B------:R-:W-:Y:S05]  /*ed10*/  @!P2 BRA `(.L_x_4342) ;  /* 0x000000000038a947 */ /* 0x000fea0003800000 */
[----:B------:R-:W-:-:S13]  /*ed20*/  FSETP.NEU.FTZ.AND P2, PT, R16, RZ, PT ;  /* 0x000000ff1000720b */ /* 0x000fda0003f5d000 */
[----:B------:R-:W-:Y:S05]  /*ed30*/  @!P2 BRA `(.L_x_4343) ;  /* 0x000000000040a947 */ /* 0x000fea0003800000 */
[----:B0-----:R-:W-:Y:S01]  /*ed40*/  FADD.FTZ R6, R27, R16 ;  /* 0x000000101b067221 */ /* 0x001fe20000010000 */
[----:B------:R-:W-:Y:S01]  /*ed50*/  FADD.FTZ R7, -R24, R11 ;  /* 0x0000000b18077221 */ /* 0x000fe20000010100 */
[----:B------:R-:W-:Y:S02]  /*ed60*/  FADD.FTZ R11, R25, R22 ;  /* 0x00000016190b7221 */ /* 0x000fe40000010000 */
[----:B------:R-:W0:Y:S01]  /*ed70*/  MUFU.RCP R29, R6 ;  /* 0x00000006001d7308 */ /* 0x000e220000001000 */
[----:B------:R-:W-:-:S04]  /*ed80*/  FMUL.FTZ R26, R7, R7 ;  /* 0x00000007071a7220 */ /* 0x000fc80000410000 */
[----:B------:R-:W-:Y:S01]  /*ed90*/  FMUL.FTZ R25, R27, R26 ;  /* 0x0000001a1b197220 */ /* 0x000fe20000410000 */
[----:B------:R-:W-:Y:S01]  /*eda0*/  IMAD.MOV.U32 R26, RZ, RZ, -0x1 ;  /* 0xffffffffff1a7424 */ /* 0x000fe200078e00ff */
[----:B------:R-:W-:Y:S01]  /*edb0*/  MOV R27, R6 ;  /* 0x00000006001b7202 */ /* 0x000fe20000000f00 */
[----:B0-----:R-:W-:-:S04]  /*edc0*/  FMUL.FTZ R16, R16, R29 ;  /* 0x0000001d10107220 */ /* 0x001fc80000410000 */
[----:B------:R-:W-:Y:S01]  /*edd0*/  FFMA.FTZ R25, R16, R25, R11 ;  /* 0x0000001910197223 */ /* 0x000fe2000001000b */
[----:B------:R-:W-:Y:S01]  /*ede0*/  FFMA.FTZ R24, R7, R16, R24 ;  /* 0x0000001007187223 */ /* 0x000fe20000010018 */
[----:B------:R-:W-:Y:S06]  /*edf0*/  BRA `(.L_x_4343) ;  /* 0x0000000000107947 */ /* 0x000fec0003800000 */
.L_x_4342:
[----:B------:R-:W-:Y:S01]  /*ee00*/  MOV R24, R11 ;  /* 0x0000000b00187202 */ /* 0x000fe20000000f00 */
[----:B------:R-:W-:Y:S01]  /*ee10*/  IMAD.MOV.U32 R25, RZ, RZ, R22 ;  /* 0x000000ffff197224 */ /* 0x000fe200078e0016 */
[----:B------:R-:W-:Y:S02]  /*ee20*/  MOV R26, R28 ;  /* 0x0000001c001a7202 */ /* 0x000fe40000000f00 */
[----:B------:R-:W-:-:S07]  /*ee30*/  MOV R27, R16 ;  /* 0x00000010001b7202 */ /* 0x000fce0000000f00 */
.L_x_4343:
[----:B------:R-:W-:Y:S05]  /*ee40*/  BSYNC B1 ;  /* 0x0000000000017941 */ /* 0x000fea0003800000 */
.L_x_4341:
[----:B------:R-:W-:Y:S05]  /*ee50*/  @!P0 BRA `(.L_x_4344) ;  /* 0xfffffffc001c8947 */ /* 0x000fea000383ffff */
.L_x_4329:
[----:B------:R-:W-:Y:S05]  /*ee60*/  BSYNC B0 ;  /* 0x0000000000007941 */ /* 0x000fea0003800000 */
.L_x_4327:
        /* <DEDUP_REMOVED lines=10> */
[----:B------:R1:W-:Y:S04]  /*ef10*/  STS.128 [R3], R12 ;  /* 0x0000000c03007388 */ /* 0x0003e80000000c00 */
[----:B------:R1:W-:Y:S02]  /*ef20*/  STS.128 [R3+0x10], R24 ;  /* 0x0000101803007388 */ /* 0x0003e40000000c00 */
[----:B------:R-:W-:Y:S05]  /*ef30*/  @!P0 BRA `(.L_x_4345) ;  /* 0x0000000000f48947 */ /* 0x000fea0003800000 */
[----:B------:R-:W-:-:S07]  /*ef40*/  IMAD.U32 R29, RZ, RZ, UR5 ;  /* 0x00000005ff1d7e24 */ /* 0x000fce000f8e00ff */
.L_x_4354:
[----:B------:R-:W-:Y:S01]  /*ef50*/  IADD3 R4, R18, R29, RZ ;  /* 0x0000001d12047210 */ /* 0x000fe20007ffe0ff */
[----:B------:R-:W-:Y:S03]  /*ef60*/  BAR.SYNC.DEFER_BLOCKING 0x0 ;  /* 0x0000000000007b1d */ /* 0x000fe60000010000 */
[----:B------:R-:W-:-:S03]  /*ef70*/  ISETP.GE.U32.AND P0, PT, R4, UR6, PT ;  /* 0x0000000604007c0c */ /* 0x000fc6000bf06070 */
[----:B------:R-:W-:Y:S01]  /*ef80*/  BSSY B0, `(.L_x_4346) ;  /* 0x0000035000007945 */ /* 0x000fe20003800000 */
[----:B------:R-:W-:-:S13]  /*ef90*/  ISETP.GE.U32.OR P0, PT, R18, R29, P0 ;  /* 0x0000001d1200720c */ /* 0x000fda0000706470 */
[----:B0-2---:R-:W-:Y:S05]  /*efa0*/  @P0 BRA `(.L_x_4347) ;  /* 0x0000000000c80947 */ /* 0x005fea0003800000 */
[----:B------:R-:W-:Y:S01]  /*efb0*/  IMAD R4, R4, R16, R23 ;  /* 0x0000001004047224 */ /* 0x000fe200078e0217 */
[----:B------:R-:W-:Y:S01]  /*efc0*/  FSETP.NEU.FTZ.AND P0, PT, R15, RZ, PT ;  /* 0x000000ff0f00720b */ /* 0x000fe20003f1d000 */
[----:B------:R-:W-:Y:S03]  /*efd0*/  BSSY B1, `(.L_x_4348) ;  /* 0x0000017000017945 */ /* 0x000fe60003800000 */
[----:B------:R-:W-:-:S05]  /*efe0*/  LEA R22, R4, UR4, 0x5 ;  /* 0x0000000404167c11 */ /* 0x000fca000f8e28ff */
[----:B0-----:R0:W2:Y:S04]  /*eff0*/  LDS.128 R4, [R22] ;  /* 0x0000000016047984 */ /* 0x0010a80000000c00 */
[----:B------:R0:W3:Y:S01]  /*f000*/  LDS.128 R8, [R22+0x10] ;  /* 0x0000100016087984 */ /* 0x0000e20000000c00 */
[----:B------:R-:W-:Y:S05]  /*f010*/  @!P0 BRA `(.L_x_4349) ;  /* 0x0000000000388947 */ /* 0x000fea0003800000 */
[----:B--2---:R-:W-:-:S13]  /*f020*/  FSETP.NEU.FTZ.AND P0, PT, R7, RZ, PT ;  /* 0x000000ff0700720b */ /* 0x004fda0003f1d000 */
[----:B------:R-:W-:Y:S05]  /*f030*/  @!P0 BRA `(.L_x_4350) ;  /* 0x0000000000408947 */ /* 0x000fea0003800000 */
[----:B------:R-:W-:Y:S01]  /*f040*/  FADD.FTZ R6, R15, R7 ;  /* 0x000000070f067221 */ /* 0x000fe20000010000 */
[----:B------:R-:W-:Y:S01]  /*f050*/  FADD.FTZ R31, -R12, R4 ;  /* 0x000000040c1f7221 */ /* 0x000fe20000010100 */
[----:B0-----:R-:W-:Y:S02]  /*f060*/  FADD.FTZ R22, R13, R5 ;  /* 0x000000050d167221 */ /* 0x001fe40000010000 */
[----:B-1----:R-:W0:Y:S01]  /*f070*/  MUFU.RCP R14, R6 ;  /* 0x00000006000e7308 */ /* 0x002e220000001000 */
        /* <DEDUP_REMOVED lines=8> */
.L_x_4349:
[----:B-12---:R-:W-:Y:S01]  /*f100*/  MOV R14, R6 ;  /* 0x00000006000e7202 */ /* 0x006fe20000000f00 */
[----:B------:R-:W-:Y:S01]  /*f110*/  IMAD.MOV.U32 R13, RZ, RZ, R5 ;  /* 0x000000ffff0d7224 */ /* 0x000fe200078e0005 */
[----:B------:R-:W-:Y:S02]  /*f120*/  MOV R12, R4 ;  /* 0x00000004000c7202 */ /* 0x000fe40000000f00 */
[----:B------:R-:W-:-:S07]  /*f130*/  MOV R15, R7 ;  /* 0x00000007000f7202 */ /* 0x000fce0000000f00 */
.L_x_4350:
[----:B------:R-:W-:Y:S05]  /*f140*/  BSYNC B1 ;  /* 0x0000000000017941 */ /* 0x000fea0003800000 */
.L_x_4348:
[----:B------:R-:W-:Y:S01]  /*f150*/  FSETP.NEU.FTZ.AND P0, PT, R27, RZ, PT ;  /* 0x000000ff1b00720b */ /* 0x000fe20003f1d000 */
[----:B------:R-:W-:-:S12]  /*f160*/  BSSY B1, `(.L_x_4351) ;  /* 0x0000014000017945 */ /* 0x000fd80003800000 */
[----:B------:R-:W-:Y:S05]  /*f170*/  @!P0 BRA `(.L_x_4352) ;  /* 0x0000000000388947 */ /* 0x000fea0003800000 */
[----:B---3--:R-:W-:-:S13]  /*f180*/  FSETP.NEU.FTZ.AND P0, PT, R11, RZ, PT ;  /* 0x000000ff0b00720b */ /* 0x008fda0003f1d000 */
[----:B------:R-:W-:Y:S05]  /*f190*/  @!P0 BRA `(.L_x_4353) ;  /* 0x0000000000408947 */ /* 0x000fea0003800000 */
[----:B------:R-:W-:Y:S01]  /*f1a0*/  FADD.FTZ R4, R27, R11 ;  /* 0x0000000b1b047221 */ /* 0x000fe20000010000 */
[----:B------:R-:W-:Y:S01]  /*f1b0*/  FADD.FTZ R5, -R24, R8 ;  /* 0x0000000818057221 */ /* 0x000fe20000010100 */
[----:B------:R-:W-:Y:S01]  /*f1c0*/  FADD.FTZ R8, R25, R9 ;  /* 0x0000000919087221 */ /* 0x000fe20000010000 */
[----:B-1----:R-:W-:Y:S01]  /*f1d0*/  MOV R26, 0xffffffff ;  /* 0xffffffff001a7802 */ /* 0x002fe20000000f00 */
[----:B------:R-:W1:Y:S01]  /*f1e0*/  MUFU.RCP R10, R4 ;  /* 0x00000004000a7308 */ /* 0x000e620000001000 */
[----:B------:R-:W-:-:S04]  /*f1f0*/  FMUL.FTZ R6, R5, R5 ;  /* 0x0000000505067220 */ /* 0x000fc80000410000 */
[----:B------:R-:W-:Y:S01]  /*f200*/  FMUL.FTZ R6, R27, R6 ;  /* 0x000000061b067220 */ /* 0x000fe20000410000 */
[----:B------:R-:W-:Y:S02]  /*f210*/  IMAD.MOV.U32 R27, RZ, RZ, R4 ;  /* 0x000000ffff1b7224 */ /* 0x000fe400078e0004 */
[----:B-1----:R-:W-:-:S04]  /*f220*/  FMUL.FTZ R11, R11, R10 ;  /* 0x0000000a0b0b7220 */ /* 0x002fc80000410000 */
[----:B------:R-:W-:Y:S01]  /*f230*/  FFMA.FTZ R25, R11, R6, R8 ;  /* 0x000000060b197223 */ /* 0x000fe20000010008 */
[----:B------:R-:W-:Y:S01]  /*f240*/  FFMA.FTZ R24, R5, R11, R24 ;  /* 0x0000000b05187223 */ /* 0x000fe20000010018 */
[----:B------:R-:W-:Y:S06]  /*f250*/  BRA `(.L_x_4353) ;  /* 0x0000000000107947 */ /* 0x000fec0003800000 */
.L_x_4352:
[----:B-1-3--:R-:W-:Y:S01]  /*f260*/  MOV R24, R8 ;  /* 0x0000000800187202 */ /* 0x00afe20000000f00 */
[----:B------:R-:W-:Y:S01]  /*f270*/  IMAD.MOV.U32 R26, RZ, RZ, R10 ;  /* 0x000000ffff1a7224 */ /* 0x000fe200078e000a */
[----:B------:R-:W-:Y:S02]  /*f280*/  MOV R25, R9 ;  /* 0x0000000900197202 */ /* 0x000fe40000000f00 */
[----:B------:R-:W-:-:S07]  /*f290*/  MOV R27, R11 ;  /* 0x0000000b001b7202 */ /* 0x000fce0000000f00 */
.L_x_4353:
[----:B------:R-:W-:Y:S05]  /*f2a0*/  BSYNC B1 ;  /* 0x0000000000017941 */ /* 0x000fea0003800000 */
.L_x_4351:
[----:B------:R2:W-:Y:S04]  /*f2b0*/  STS.128 [R3], R12 ;  /* 0x0000000c03007388 */ /* 0x0005e80000000c00 */
[----:B------:R2:W-:Y:S02]  /*f2c0*/  STS.128 [R3+0x10], R24 ;  /* 0x0000101803007388 */ /* 0x0005e40000000c00 */
.L_x_4347:
[----:B------:R-:W-:Y:S05]  /*f2d0*/  BSYNC B0 ;  /* 0x0000000000007941 */ /* 0x000fea0003800000 */
.L_x_4346:
[----:B------:R-:W-:Y:S02]  /*f2e0*/  ISETP.GT.AND P0, PT, R29, 0x1, PT ;  /* 0x000000011d00780c */ /* 0x000fe40003f04270 */
[----:B------:R-:W-:-:S11]  /*f2f0*/  SHF.R.S32.HI R29, RZ, 0x1, R29 ;  /* 0x00000001ff1d7819 */ /* 0x000fd6000001141d */
[----:B------:R-:W-:Y:S05]  /*f300*/  @P0 BRA `(.L_x_4354) ;  /* 0xfffffffc00100947 */ /* 0x000fea000383ffff */
.L_x_4345:
        /* <DEDUP_REMOVED lines=10> */
[----:B------:R-:W-:Y:S02]  /*f3b0*/  IMAD.MOV.U32 R4, RZ, RZ, 0x20 ;  /* 0x00000020ff047424 */ /* 0x000fe400078e00ff */
[----:B------:R-:W-:-:S13]  /*f3c0*/  ISETP.GE.AND P0, PT, R18, 0x20, PT ;  /* 0x000000201200780c */ /* 0x000fda0003f06270 */
[----:B---3--:R-:W-:Y:S05]  /*f3d0*/  @!P0 BRA `(.L_x_4356) ;  /* 0x0000000000f08947 */ /* 0x008fea0003800000 */
.L_x_4365:
[----:B------:R-:W-:Y:S01]  /*f3e0*/  IADD3 R5, R23, R18, RZ ;  /* 0x0000001217057210 */ /* 0x000fe20007ffe0ff */
[----:B------:R-:W-:Y:S03]  /*f3f0*/  BAR.SYNC.DEFER_BLOCKING 0x0 ;  /* 0x0000000000007b1d */ /* 0x000fe60000010000 */
[----:B------:R-:W-:-:S03]  /*f400*/  ISETP.GE.U32.AND P0, PT, R5, R16, PT ;  /* 0x000000100500720c */ /* 0x000fc60003f06070 */
[----:B------:R-:W-:Y:S01]  /*f410*/  BSSY B0, `(.L_x_4357) ;  /* 0x0000034000007945 */ /* 0x000fe20003800000 */
[----:B------:R-:W-:-:S13]  /*f420*/  ISETP.GE.U32.OR P0, PT, R23, R18, P0 ;  /* 0x000000121700720c */ /* 0x000fda0000706470 */
[----:B---3--:R-:W-:Y:S05]  /*f430*/  @P0 BRA `(.L_x_4358) ;  /* 0x0000000000c40947 */ /* 0x008fea0003800000 */
[----:B0-----:R-:W-:Y:S01]  /*f440*/  LEA R22, R18, R3, 0x5 ;  /* 0x0000000312167211 */ /* 0x001fe200078e28ff */
[----:B------:R-:W-:Y:S01]  /*f450*/  BSSY B1, `(.L_x_4359) ;  /* 0x0000017000017945 */ /* 0x000fe20003800000 */
[----:B------:R-:W-:-:S03]  /*f460*/  FSETP.NEU.FTZ.AND P0, PT, R15, RZ, PT ;  /* 0x000000ff0f00720b */ /* 0x000fc60003f1d000 */
[----:B------:R0:W3:Y:S04]  /*f470*/  LDS.128 R4, [R22] ;  /* 0x0000000016047984 */ /* 0x0000e80000000c00 */
[----:B------:R0:W4:Y:S06]  /*f480*/  LDS.128 R8, [R22+0x10] ;  /* 0x0000100016087984 */ /* 0x00012c0000000c00 */
[----:B------:R-:W-:Y:S05]  /*f490*/  @!P0 BRA `(.L_x_4360) ;  /* 0x0000000000388947 */ /* 0x000fea0003800000 */
[----:B---3--:R-:W-:-:S13]  /*f4a0*/  FSETP.NEU.FTZ.AND P0, PT, R7, RZ, PT ;  /* 0x000000ff0700720b */ /* 0x008fda0003f1d000 */
[----:B------:R-:W-:Y:S05]  /*f4b0*/  @!P0 BRA `(.L_x_4361) ;  /* 0x0000000000408947 */ /* 0x000fea0003800000 */
[----:B------:R-:W-:Y:S01]  /*f4c0*/  FADD.FTZ R6, R7, R15 ;  /* 0x0000000f07067221 */ /* 0x000fe20000010000 */
[----:B------:R-:W-:Y:S01]  /*f4d0*/  FADD.FTZ R29, R4, -R12 ;  /* 0x8000000c041d7221 */ /* 0x000fe20000010000 */
[----:B0-----:R-:W-:Y:S02]  /*f4e0*/  FADD.FTZ R22, R5, R13 ;  /* 0x0000000d05167221 */ /* 0x001fe40000010000 */
[----:B-12---:R-:W0:Y:S01]  /*f4f0*/  MUFU.RCP R14, R6 ;  /* 0x00000006000e7308 */ /* 0x006e220000001000 */
        /* <DEDUP_REMOVED lines=8> */
.L_x_4360:
[----:B-123--:R-:W-:Y:S01]  /*f580*/  MOV R12, R4 ;  /* 0x00000004000c7202 */ /* 0x00efe20000000f00 */
[----:B------:R-:W-:Y:S01]  /*f590*/  IMAD.MOV.U32 R13, RZ, RZ, R5 ;  /* 0x000000ffff0d7224 */ /* 0x000fe200078e0005 */
[----:B------:R-:W-:Y:S02]  /*f5a0*/  MOV R15, R7 ;  /* 0x00000007000f7202 */ /* 0x000fe40000000f00 */
[----:B------:R-:W-:-:S07]  /*f5b0*/  MOV R14, R6 ;  /* 0x00000006000e7202 */ /* 0x000fce0000000f00 */
.L_x_4361:
[----:B------:R-:W-:Y:S05]  /*f5c0*/  BSYNC B1 ;  /* 0x0000000000017941 */ /* 0x000fea0003800000 */
.L_x_4359:
[----:B------:R-:W-:Y:S01]  /*f5d0*/  FSETP.NEU.FTZ.AND P0, PT, R27, RZ, PT ;  /* 0x000000ff1b00720b */ /* 0x000fe20003f1d000 */
[----:B------:R-:W-:-:S12]  /*f5e0*/  BSSY B1, `(.L_x_4362) ;  /* 0x0000014000017945 */ /* 0x000fd80003800000 */
[----:B------:R-:W-:Y:S05]  /*f5f0*/  @!P0 BRA `(.L_x_4363) ;  /* 0x0000000000388947 */ /* 0x000fea0003800000 */
[----:B----4-:R-:W-:-:S13]  /*f600*/  FSETP.NEU.FTZ.AND P0, PT, R11, RZ, PT ;  /* 0x000000ff0b00720b */ /* 0x010fda0003f1d000 */
[----:B------:R-:W-:Y:S05]  /*f610*/  @!P0 BRA `(.L_x_4364) ;  /* 0x0000000000408947 */ /* 0x000fea0003800000 */
[----:B------:R-:W-:Y:S01]  /*f620*/  FADD.FTZ R4, R11, R27 ;  /* 0x0000001b0b047221 */ /* 0x000fe20000010000 */
[----:B------:R-:W-:Y:S01]  /*f630*/  FADD.FTZ R5, R8, -R24 ;  /* 0x8000001808057221 */ /* 0x000fe20000010000 */
[----:B------:R-:W-:Y:S01]  /*f640*/  FADD.FTZ R8, R9, R25 ;  /* 0x0000001909087221 */ /* 0x000fe20000010000 */
[----:B-12---:R-:W-:Y:S01]  /*f650*/  IMAD.MOV.U32 R26, RZ, RZ, -0x1 ;  /* 0xffffffffff1a7424 */ /* 0x006fe200078e00ff */
[----:B------:R-:W1:Y:S01]  /*f660*/  MUFU.RCP R10, R4 ;  /* 0x00000004000a7308 */ /* 0x000e620000001000 */
[----:B------:R-:W-:-:S04]  /*f670*/  FMUL.FTZ R6, R5, R5 ;  /* 0x0000000505067220 */ /* 0x000fc80000410000 */
[----:B------:R-:W-:Y:S01]  /*f680*/  FMUL.FTZ R6, R27, R6 ;  /* 0x000000061b067220 */ /* 0x000fe20000410000 */
[----:B------:R-:W-:Y:S01]  /*f690*/  MOV R27, R4 ;  /* 0x00000004001b7202 */ /* 0x000fe20000000f00 */
[----:B-1----:R-:W-:-:S04]  /*f6a0*/  FMUL.FTZ R11, R11, R10 ;  /* 0x0000000a0b0b7220 */ /* 0x002fc80000410000 */
[----:B------:R-:W-:Y:S01]  /*f6b0*/  FFMA.FTZ R25, R11, R6, R8 ;  /* 0x000000060b197223 */ /* 0x000fe20000010008 */
[----:B------:R-:W-:Y:S01]  /*f6c0*/  FFMA.FTZ R24, R5, R11, R24 ;  /* 0x0000000b05187223 */ /* 0x000fe20000010018 */
[----:B------:R-:W-:Y:S06]  /*f6d0*/  BRA `(.L_x_4364) ;  /* 0x0000000000107947 */ /* 0x000fec0003800000 */
.L_x_4363:
[----:B-12-4-:R-:W-:Y:S01]  /*f6e0*/  MOV R24, R8 ;  /* 0x0000000800187202 */ /* 0x016fe20000000f00 */
[----:B------:R-:W-:Y:S01]  /*f6f0*/  IMAD.MOV.U32 R25, RZ, RZ, R9 ;  /* 0x000000ffff197224 */ /* 0x000fe200078e0009 */
[----:B------:R-:W-:Y:S02]  /*f700*/  MOV R26, R10 ;  /* 0x0000000a001a7202 */ /* 0x000fe40000000f00 */
[----:B------:R-:W-:-:S07]  /*f710*/  MOV R27, R11 ;  /* 0x0000000b001b7202 */ /* 0x000fce0000000f00 */
.L_x_4364:
[----:B------:R-:W-:Y:S05]  /*f720*/  BSYNC B1 ;  /* 0x0000000000017941 */ /* 0x000fea0003800000 */
.L_x_4362:
[----:B------:R3:W-:Y:S04]  /*f730*/  STS.128 [R3], R12 ;  /* 0x0000000c03007388 */ /* 0x0007e80000000c00 */
[----:B------:R3:W-:Y:S02]  /*f740*/  STS.128 [R3+0x10], R24 ;  /* 0x0000101803007388 */ /* 0x0007e40000000c00 */
.L_x_4358:
[----:B------:R-:W-:Y:S05]  /*f750*/  BSYNC B0 ;  /* 0x0000000000007941 */ /* 0x000fea0003800000 */
.L_x_4357:
[----:B------:R-:W-:-:S04]  /*f760*/  SHF.R.S32.HI R18, RZ, 0x1, R18 ;  /* 0x00000001ff127819 */ /* 0x000fc80000011412 */
[----:B------:R-:W-:-:S13]  /*f770*/  ISETP.GE.AND P0, PT, R18, 0x20, PT ;  /* 0x000000201200780c */ /* 0x000fda0003f06270 */
[----:B------:R-:W-:Y:S05]  /*f780*/  @P0 BRA `(.L_x_4365) ;  /* 0xfffffffc00140947 */ /* 0x000fea000383ffff */
[----:B------:R-:W-:-:S07]  /*f790*/  IMAD.MOV.U32 R4, RZ, RZ, 0x20 ;  /* 0x00000020ff047424 */ /* 0x000fce00078e00ff */
.L_x_4356:
[----:B------:R-:W-:Y:S01]  /*f7a0*/  BAR.SYNC.DEFER_BLOCKING 0x0 ;  /* 0x0000000000007b1d */ /* 0x000fe20000010000 */
[----:B------:R-:W-:-:S13]  /*f7b0*/  ISETP.GE.AND P0, PT, R4, 0x2, PT ;  /* 0x000000020400780c */ /* 0x000fda0003f06270 */
[----:B------:R-:W-:Y:S05]  /*f7c0*/  @!P0 BRA `(.L_x_4355) ;  /* 0x0000000000e08947 */ /* 0x000fea0003800000 */
[----:B-123--:R-:W-:-:S11]  /*f7d0*/  HFMA2.MMA R3, -RZ, RZ, 0, 5.9604644775390625e-08 ;  /* 0x00000001ff037435 */ /* 0x00efd600000001ff */
.L_x_4372:
[----:B------:R-:W-:Y:S01]  /*f7e0*/  FSETP.NEU.FTZ.AND P0, PT, R15, RZ, PT ;  /* 0x000000ff0f00720b */ /* 0x000fe20003f1d000 */
[----:B----4-:R1:W2:Y:S01]  /*f7f0*/  SHFL.DOWN PT, R5, R12, R3, 0x1f ;  /* 0x08001f030c057589 */ /* 0x0102a200000e0000 */
[----:B------:R-:W-:Y:S03]  /*f800*/  BSSY B0, `(.L_x_4366) ;  /* 0x0000017000007945 */ /* 0x000fe60003800000 */
[----:B---3--:R1:W3:Y:S04]  /*f810*/  SHFL.DOWN PT, R10, R13, R3, 0x1f ;  /* 0x08001f030d0a7589 */ /* 0x0082e800000e0000 */
[----:B0-----:R1:W0:Y:S04]  /*f820*/  SHFL.DOWN PT, R6, R14, R3, 0x1f ;  /* 0x08001f030e067589 */ /* 0x00122800000e0000 */
[----:B------:R1:W4:Y:S01]  /*f830*/  SHFL.DOWN PT, R16, R15, R3, 0x1f ;  /* 0x08001f030f107589 */ /* 0x00032200000e0000 */
[----:B------:R-:W-:Y:S05]  /*f840*/  @!P0 BRA `(.L_x_4367) ;  /* 0x0000000000388947 */ /* 0x000fea0003800000 */
[----:B----4-:R-:W-:-:S13]  /*f850*/  FSETP.NEU.FTZ.AND P0, PT, R16, RZ, PT ;  /* 0x000000ff1000720b */ /* 0x010fda0003f1d000 */
[----:B------:R-:W-:Y:S05]  /*f860*/  @!P0 BRA `(.L_x_4368) ;  /* 0x0000000000408947 */ /* 0x000fea0003800000 */
[----:B0-----:R-:W-:Y:S01]  /*f870*/  FADD.FTZ R6, R16, R15 ;  /* 0x0000000f10067221 */ /* 0x001fe20000010000 */
[----:B--2---:R-:W-:Y:S01]  /*f880*/  FADD.FTZ R5, R5, -R12 ;  /* 0x8000000c05057221 */ /* 0x004fe20000010000 */
[----:B---3--:R-:W-:Y:S01]  /*f890*/  FADD.FTZ R10, R10, R13 ;  /* 0x0000000d0a0a7221 */ /* 0x008fe20000010000 */
[----:B-1----:R-:W-:Y:S01]  /*f8a0*/  MOV R14, 0xffffffff ;  /* 0xffffffff000e7802 */ /* 0x002fe20000000f00 */
        /* <DEDUP_REMOVED lines=8> */
.L_x_4367:
[----:B-12---:R-:W-:Y:S01]  /*f930*/  MOV R12, R5 ;  /* 0x00000005000c7202 */ /* 0x006fe20000000f00 */
[----:B----4-:R-:W-:Y:S01]  /*f940*/  IMAD.MOV.U32 R15, RZ, RZ, R16 ;  /* 0x000000ffff0f7224 */ /* 0x010fe200078e0010 */
[----:B---3--:R-:W-:Y:S02]  /*f950*/  MOV R13, R10 ;  /* 0x0000000a000d7202 */ /* 0x008fe40000000f00 */
[----:B0-----:R-:W-:-:S07]  /*f960*/  MOV R14, R6 ;  /* 0x00000006000e7202 */ /* 0x001fce0000000f00 */
.L_x_4368:
[----:B------:R-:W-:Y:S05]  /*f970*/  BSYNC B0 ;  /* 0x0000000000007941 */ /* 0x000fea0003800000 */
.L_x_4366:
[----:B------:R-:W-:Y:S01]  /*f980*/  FSETP.NEU.FTZ.AND P0, PT, R27, RZ, PT ;  /* 0x000000ff1b00720b */ /* 0x000fe20003f1d000 */
[----:B--2---:R2:W4:Y:S01]  /*f990*/  SHFL.DOWN PT, R5, R24, R3, 0x1f ;  /* 0x08001f0318057589 */ /* 0x00452200000e0000 */
[----:B------:R-:W-:Y:S03]  /*f9a0*/  BSSY B0, `(.L_x_4369) ;  /* 0x0000017000007945 */ /* 0x000fe60003800000 */
[----:B---3--:R2:W3:Y:S04]  /*f9b0*/  SHFL.DOWN PT, R10, R25, R3, 0x1f ;  /* 0x08001f03190a7589 */ /* 0x0084e800000e0000 */
[----:B0-----:R2:W0:Y:S04]  /*f9c0*/  SHFL.DOWN PT, R6, R26, R3, 0x1f ;  /* 0x08001f031a067589 */ /* 0x00142800000e0000 */
[----:B------:R2:W0:Y:S01]  /*f9d0*/  SHFL.DOWN PT, R16, R27, R3, 0x1f ;  /* 0x08001f031b107589 */ /* 0x00042200000e0000 */
[----:B------:R-:W-:Y:S05]  /*f9e0*/  @!P0 BRA `(.L_x_4370) ;  /* 0x0000000000388947 */ /* 0x000fea0003800000 */
[----:B0-----:R-:W-:-:S13]  /*f9f0*/  FSETP.NEU.FTZ.AND P0, PT, R16, RZ, PT ;  /* 0x000000ff1000720b */ /* 0x001fda0003f1d000 */
[----:B------:R-:W-:Y:S05]  /*fa00*/  @!P0 BRA `(.L_x_4371) ;  /* 0x0000000000408947 */ /* 0x000fea0003800000 */
[----:B------:R-:W-:Y:S01]  /*fa10*/  FADD.FTZ R6, R16, R27 ;  /* 0x0000001b10067221 */ /* 0x000fe20000010000 */
[----:B----4-:R-:W-:Y:S01]  /*fa20*/  FADD.FTZ R5, R5, -R24 ;  /* 0x8000001805057221 */ /* 0x010fe20000010000 */
[----:B---3--:R-:W-:Y:S01]  /*fa30*/  FADD.FTZ R10, R10, R25 ;  /* 0x000000190a0a7221 */ /* 0x008fe20000010000 */
[----:B--2---:R-:W-:Y:S01]  /*fa40*/  MOV R26, 0xffffffff ;  /* 0xffffffff001a7802 */ /* 0x004fe20000000f00 */
        /* <DEDUP_REMOVED lines=8> */
.L_x_4370:
[----:B--2-4-:R-:W-:Y:S01]  /*fad0*/  MOV R24, R5 ;  /* 0x0000000500187202 */ /* 0x014fe20000000f00 */
[----:B0-----:R-:W-:Y:S01]  /*fae0*/  IMAD.MOV.U32 R27, RZ, RZ, R16 ;  /* 0x000000ffff1b7224 */ /* 0x001fe200078e0010 */
[----:B---3--:R-:W-:Y:S02]  /*faf0*/  MOV R25, R10 ;  /* 0x0000000a00197202 */ /* 0x008fe40000000f00 */
[----:B------:R-:W-:-:S07]  /*fb00*/  MOV R26, R6 ;  /* 0x00000006001a7202 */ /* 0x000fce0000000f00 */
.L_x_4371:
[----:B------:R-:W-:Y:S05]  /*fb10*/  BSYNC B0 ;  /* 0x0000000000007941 */ /* 0x000fea0003800000 */
.L_x_4369:
[----:B-12---:R-:W-:-:S04]  /*fb20*/  SHF.L.U32 R3, R3, 0x1, RZ ;  /* 0x0000000103037819 */ /* 0x006fc800000006ff */
[----:B------:R-:W-:-:S13]  /*fb30*/  ISETP.GE.AND P0, PT, R3, R4, PT ;  /* 0x000000040300720c */ /* 0x000fda0003f06270 */
[----:B------:R-:W-:Y:S05]  /*fb40*/  @!P0 BRA `(.L_x_4372) ;  /* 0xfffffffc00248947 */ /* 0x000fea000383ffff */
.L_x_4355:
[----:B------:R-:W-:Y:S05]  /*fb50*/  @!P1 EXIT ;  /* 0x000000000000994d */ /* 0x000fea0003800000 */
[----:B------:R-:W-:Y:S01]  /*fb60*/  ISETP.NE.U32.AND P0, PT, R0, RZ, PT ;  /* 0x000000ff0000720c */ /* 0x000fe20003f05070 */
[----:B------:R-:W-:-:S03]  /*fb70*/  ULDC.U8 UR36, c[0x0][0x630] ;  /* 0x00018c0000247ab9 */ /* 0x000fc60000000000 */
[----:B------:R-:W-:-:S13]  /*fb80*/  ISETP.NE.AND.EX P0, PT, R2, RZ, PT, P0 ;  /* 0x000000ff0200720c */ /* 0x000fda0003f05300 */
[----:B------:R-:W-:Y:S05]  /*fb90*/  @!P0 BRA `(.L_x_4373) ;  /* 0x0000000400988947 */ /* 0x000fea0003800000 */
[----:B------:R-:W-:-:S13]  /*fba0*/  ISETP.NE.AND P0, PT, RZ, UR36, PT ;  /* 0x00000024ff007c0c */ /* 0x000fda000bf05270 */
[----:B------:R-:W-:Y:S05]  /*fbb0*/  @!P0 BRA `(.L_x_4374) ;  /* 0x0000000000b88947 */ /* 0x000fea0003800000 */
[----:B0-----:R-:W5:Y:S04]  /*fbc0*/  LDG.E R7, desc[UR40][R20.64+0xc] ;  /* 0x00000c2814077981 */ /* 0x001f68000c1e1900 */
[----:B------:R-:W2:Y:S01]  /*fbd0*/  LDG.E R9, desc[UR40][R20.64+0x1c] ;  /* 0x00001c2814097981 */ /* 0x000ea2000c1e1900 */
[----:B------:R-:W-:Y:S01]  /*fbe0*/  BSSY B0, `(.L_x_4375) ;  /* 0x0000016000007945 */ /* 0x000fe20003800000 */
[----:B-----5:R-:W-:Y:S02]  /*fbf0*/  FSETP.NEU.FTZ.AND P0, PT, R7, RZ, PT ;  /* 0x000000ff0700720b */ /* 0x020fe40003f1d000 */
[----:B--2---:R-:W-:-:S11]  /*fc00*/  FSETP.NEU.FTZ.AND P1, PT, R9, RZ, PT ;  /* 0x000000ff0900720b */ /* 0x004fd60003f3d000 */
[----:B------:R-:W-:Y:S05]  /*fc10*/  @!P0 BRA `(.L_x_4376) ;  /* 0x0000000000488947 */ /* 0x000fea0003800000 */
[----:B------:R-:W-:Y:S01]  /*fc20*/  FSETP.NEU.FTZ.AND P0, PT, R15, RZ, PT ;  /* 0x000000ff0f00720b */ /* 0x000fe20003f1d000 */
[----:B----4-:R-:W2:Y:S04]  /*fc30*/  LDG.E R5, desc[UR40][R20.64] ;  /* 0x0000002814057981 */ /* 0x010ea8000c1e1900 */
[----:B---3--:R-:W3:Y:S08]  /*fc40*/  LDG.E R10, desc[UR40][R20.64+0x4] ;  /* 0x00000428140a7981 */ /* 0x008ef0000c1e1900 */
[----:B-1----:R-:W-:-:S06]  /*fc50*/  @P0 IMAD.MOV.U32 R14, RZ, RZ, -0x1 ;  /* 0xffffffffff0e0424 */ /* 0x002fcc00078e00ff */
        /* <DEDUP_REMOVED lines=14> */
.L_x_4376:
[----:B------:R-:W-:Y:S05]  /*fd40*/  BSYNC B0 ;  /* 0x0000000000007941 */ /* 0x000fea0003800000 */
.L_x_4375:
[----:B------:R-:W-:Y:S04]  /*fd50*/  BSSY B0, `(.L_x_4374) ;  /* 0x0000014000007945 */ /* 0x000fe80003800000 */
[----:B------:R-:W-:Y:S05]  /*fd60*/  @!P1 BRA `(.L_x_4377) ;  /* 0x0000000000489947 */ /* 0x000fea0003800000 */
[----:B------:R-:W-:Y:S01]  /*fd70*/  FSETP.NEU.FTZ.AND P0, PT, R27, RZ, PT ;  /* 0x000000ff1b00720b */ /* 0x000fe20003f1d000 */
[----:B----4-:R-:W2:Y:S04]  /*fd80*/  LDG.E R5, desc[UR40][R20.64+0x10] ;  /* 0x0000102814057981 */ /* 0x010ea8000c1e1900 */
[----:B---3--:R-:W3:Y:S08]  /*fd90*/  LDG.E R10, desc[UR40][R20.64+0x14] ;  /* 0x00001428140a7981 */ /* 0x008ef0000c1e1900 */
[----:B-1----:R-:W-:-:S06]  /*fda0*/  @P0 MOV R26, 0xffffffff ;  /* 0xffffffff001a0802 */ /* 0x002fcc0000000f00 */
[----:B------:R0:W5:Y:S01]  /*fdb0*/  @!P0 LDG.E R26, desc[UR40][R20.64+0x18] ;  /* 0x00001828141a8981 */ /* 0x000162000c1e1900 */
[----:B------:R-:W-:-:S04]  /*fdc0*/  @P0 FADD.FTZ R2, R27, R9 ;  /* 0x000000091b020221 */ /* 0x000fc80000010000 */
[----:B------:R-:W1:Y:S02]  /*fdd0*/  @P0 MUFU.RCP R8, R2 ;  /* 0x0000000200080308 */ /* 0x000e640000001000 */
[----:B-1----:R-:W-:Y:S01]  /*fde0*/  @P0 FMUL.FTZ R3, R27, R8 ;  /* 0x000000081b030220 */ /* 0x002fe20000410000 */
[----:B------:R-:W-:Y:S01]  /*fdf0*/  @P0 IMAD.MOV.U32 R27, RZ, RZ, R2 ;  /* 0x000000ffff1b0224 */ /* 0x000fe200078e0002 */
[----:B------:R-:W-:Y:S01]  /*fe00*/  @!P0 MOV R27, R9 ;  /* 0x00000009001b8202 */ /* 0x000fe20000000f00 */
[----:B--2---:R-:W-:-:S04]  /*fe10*/  @P0 FADD.FTZ R0, R24, -R5 ;  /* 0x8000000518000221 */ /* 0x004fc80000010000 */
[C---:B------:R-:W-:Y:S01]  /*fe20*/  @P0 FMUL.FTZ R4, R0.reuse, R0 ;  /* 0x0000000000040220 */ /* 0x040fe20000410000 */
[----:B---3--:R-:W-:Y:S01]  /*fe30*/  @P0 FADD.FTZ R6, R25, R10 ;  /* 0x0000000a19060221 */ /* 0x008fe20000010000 */
[----:B------:R-:W-:Y:S01]  /*fe40*/  @P0 FFMA.FTZ R24, R0, R3, R5 ;  /* 0x0000000300180223 */ /* 0x000fe20000010005 */
[----:B------:R-:W-:Y:S01]  /*fe50*/  @!P0 MOV R24, R5 ;  /* 0x0000000500188202 */ /* 0x000fe20000000f00 */
[----:B------:R-:W-:-:S04]  /*fe60*/  @P0 FMUL.FTZ R4, R9, R4 ;  /* 0x0000000409040220 */ /* 0x000fc80000410000 */
[----:B------:R-:W-:Y:S01]  /*fe70*/  @P0 FFMA.FTZ R25, R3, R4, R6 ;  /* 0x0000000403190223 */ /* 0x000fe20000010006 */
[----:B0-----:R-:W-:-:S07]  /*fe80*/  @!P0 IMAD.MOV.U32 R25, RZ, RZ, R10 ;  /* 0x000000ffff198224 */ /* 0x001fce00078e000a */
.L_x_4377:
[----:B------:R-:W-:Y:S05]  /*fe90*/  BSYNC B0 ;  /* 0x0000000000007941 */ /* 0x000fea0003800000 */
.L_x_4374:
[----:B------:R-:W-:Y:S02]  /*fea0*/  ULDC.U8 UR4, c[0x0][0x631] ;  /* 0x00018c4000047ab9 */ /* 0x000fe40000000000 */
[----:B------:R-:W-:-:S13]  /*feb0*/  ISETP.NE.AND P0, PT, RZ, UR4, PT ;  /* 0x00000004ff007c0c */ /* 0x000fda000bf05270 */
[----:B------:R-:W-:Y:S05]  /*fec0*/  @!P0 BRA `(.L_x_4378) ;  /* 0x0000000000a88947 */ /* 0x000fea0003800000 */
[----:B------:R-:W0:Y:S01]  /*fed0*/  LDC R2, c[0x0][0x634] ;  /* 0x00018d00ff027b82 */ /* 0x000e220000000800 */
[----:B------:R-:W-:Y:S01]  /*fee0*/  ULDC UR4, c[0x0][0x210] ;  /* 0x0000840000047ab9 */ /* 0x000fe20000000800 */
[----:B-123--:R-:W-:Y:S01]  /*fef0*/  F2FP.BF16.F32.PACK_AB R12, R24, R12 ;  /* 0x0000000c180c723e */ /* 0x00efe200000010ff */
[C---:B------:R-:W-:Y:S01]  /*ff00*/  FADD.FTZ R0, R15.reuse, -UR4 ;  /* 0x800000040f007e21 */ /* 0x040fe20008010000 */
[----:B------:R-:W-:Y:S02]  /*ff10*/  FSETP.GT.FTZ.AND P0, PT, R15, UR4, PT ;  /* 0x000000040f007c0b */ /* 0x000fe4000bf14000 */
[C---:B------:R-:W-:Y:S01]  /*ff20*/  FSETP.GT.FTZ.AND P2, PT, R27.reuse, UR4, PT ;  /* 0x000000041b007c0b */ /* 0x040fe2000bf54000 */
[----:B------:R-:W-:Y:S01]  /*ff30*/  FADD.FTZ R27, R27, -UR4 ;  /* 0x800000041b1b7e21 */ /* 0x000fe20008010000 */
[----:B------:R-:W-:Y:S01]  /*ff40*/  FSEL R0, R0, RZ, P0 ;  /* 0x000000ff00007208 */ /* 0x000fe20000000000 */
[----:B------:R-:W-:-:S03]  /*ff50*/  ULDC.U8 UR4, c[0x0][0x214] ;  /* 0x0000850000047ab9 */ /* 0x000fc60000000000 */
[----:B------:R-:W-:Y:S02]  /*ff60*/  FSEL R27, R27, RZ, P2 ;  /* 0x000000ff1b1b7208 */ /* 0x000fe40001000000 */
[----:B------:R-:W1:Y:S01]  /*ff70*/  MUFU.RCP R0, R0 ;  /* 0x0000000000007308 */ /* 0x000e620000001000 */
[----:B------:R-:W-:Y:S02]  /*ff80*/  ISETP.NE.AND P2, PT, RZ, UR4, PT ;  /* 0x00000004ff007c0c */ /* 0x000fe4000bf45270 */
[C---:B0-----:R-:W-:Y:S02]  /*ff90*/  ISETP.GE.AND P1, PT, R2.reuse, 0x1, PT ;  /* 0x000000010200780c */ /* 0x041fe40003f26270 */
[----:B------:R-:W-:-:S03]  /*ffa0*/  ISETP.GE.AND P0, PT, R2, 0x2, PT ;  /* 0x000000020200780c */ /* 0x000fc60003f06270 */
[----:B------:R-:W0:Y:S01]  /*ffb0*/  MUFU.RCP R2, R27 ;  /* 0x0000001b00027308 */ /* 0x000e220000001000 */
[----:B-1----:R-:W-:-:S07]  /*ffc0*/  FMUL.FTZ R13, R0, R13 ;  /* 0x0000000d000d7220 */ /* 0x002fce0000410000 */
[----:B------:R-:W1:Y:S01]  /*ffd0*/  @P1 LDC.64 R6, c[0x0][0x600] ;  /* 0x00018000ff061b82 */ /* 0x000e620000000a00 */
[----:B------:R-:W2:Y:S01]  /*ffe0*/  @P2 MUFU.SQRT R13, R13 ;  /* 0x0000000d000d2308 */ /* 0x000ea20000002000 */
[----:B----4-:R-:W-:-:S06]  /*fff0*/  @P0 LOP3.LUT R5, R17, 0xfffffffe, RZ, 0xc0, !PT ;  /* 0xfffffffe11050812 */ /* 0x010fcc00078ec0ff */
[----:B------:R-:W3:Y:S01]  /*10000*/  @P0 LDC.64 R8, c[0x0][0x608] ;  /* 0x00018200ff080b82 */ /* 0x000ee20000000a00 */
[----:B0-----:R-:W-:-:S06]  /*10010*/  FMUL.FTZ R25, R2, R25 ;  /* 0x0000001902197220 */ /* 0x001fcc0000410000 */
[----:B------:R-:W0:Y:S01]  /*10020*/  @P2 MUFU.SQRT R25, R25 ;  /* 0x0000001900192308 */ /* 0x000e220000002000 */
[----:B------:R-:W4:Y:S01]  /*10030*/  @P1 LDC.64 R10, c[0x0][0x600] ;  /* 0x00018000ff0a1b82 */ /* 0x000f220000000a00 */
[----:B--2---:R-:W-:Y:S02]  /*10040*/  F2FP.BF16.F32.PACK_AB R0, RZ, R13 ;  /* 0x0000000dff00723e */ /* 0x004fe400000010ff */
[----:B-1----:R-:W-:-:S04]  /*10050*/  @P1 IADD3 R2, P3, R17, R6, RZ ;  /* 0x0000000611021210 */ /* 0x002fc80007f7e0ff */
[----:B------:R-:W-:Y:S02]  /*10060*/  @P1 IADD3.X R3, RZ, R7, RZ, P3, !PT ;  /* 0x00000007ff031210 */ /* 0x000fe40001ffe4ff */
[----:B---3--:R-:W-:-:S03]  /*10070*/  @P0 IADD3 R4, P2, R5, R8, RZ ;  /* 0x0000000805040210 */ /* 0x008fc60007f5e0ff */
[----:B------:R1:W-:Y:S01]  /*10080*/  @P1 STG.E.U16 desc[UR40][R2.64], R0 ;  /* 0x0000000002001986 */ /* 0x0003e2000c101528 */
[----:B0-----:R-:W-:Y:S02]  /*10090*/  F2FP.BF16.F32.PACK_AB R8, RZ, R25 ;  /* 0x00000019ff08723e */ /* 0x001fe400000010ff */
[----:B------:R-:W-:Y:S02]  /*100a0*/  @P0 IADD3.X R5, RZ, R9, RZ, P2, !PT ;  /* 0x00000009ff050210 */ /* 0x000fe400017fe4ff */
[----:B----4-:R-:W-:-:S03]  /*100b0*/  @P1 IADD3 R6, P3, R19, R10, RZ ;  /* 0x0000000a13061210 */ /* 0x010fc60007f7e0ff */
[----:B------:R1:W-:Y:S02]  /*100c0*/  @P0 STG.E.U16 desc[UR40][R4.64], R12 ;  /* 0x0000000c04000986 */ /* 0x0003e4000c101528 */
[----:B------:R-:W-:-:S05]  /*100d0*/  @P1 IMAD.X R7, RZ, RZ, R11, P3 ;  /* 0x000000ffff071224 */ /* 0x000fca00018e060b */
[----:B------:R1:W-:Y:S01]  /*100e0*/  @P1 STG.E.U16 desc[UR40][R6.64], R8 ;  /* 0x0000000806001986 */ /* 0x0003e2000c101528 */
[----:B------:R-:W-:Y:S05]  /*100f0*/  @!P0 EXIT ;  /* 0x000000000000894d */ /* 0x000fea0003800000 */
[----:B-1----:R-:W-:Y:S01]  /*10100*/  LOP3.LUT R2, R19, 0xfffffffe, RZ, 0xc0, !PT ;  /* 0xfffffffe13027812 */ /* 0x002fe200078ec0ff */
[----:B------:R-:W-:Y:S01]  /*10110*/  ULDC.64 UR4, c[0x0][0x608] ;  /* 0x0001820000047ab9 */ /* 0x000fe20000000a00 */
[----:B------:R-:W-:Y:S02]  /*10120*/  PRMT R0, R12, 0x7632, R0 ;  /* 0x000076320c007816 */ /* 0x000fe40000000000 */
[----:B------:R-:W-:-:S04]  /*10130*/  IADD3 R2, P0, R2, UR4, RZ ;  /* 0x0000000402027c10 */ /* 0x000fc8000ff1e0ff */
[----:B------:R-:W-:-:S05]  /*10140*/  IADD3.X R3, RZ, UR5, RZ, P0, !PT ;  /* 0x00000005ff037c10 */ /* 0x000fca00087fe4ff */
[----:B------:R-:W-:Y:S01]  /*10150*/  STG.E.U16 desc[UR40][R2.64], R0 ;  /* 0x0000000002007986 */ /* 0x000fe2000c101528 */
[----:B------:R-:W-:Y:S05]  /*10160*/  EXIT ;  /* 0x000000000000794d */ /* 0x000fea0003800000 */
.L_x_4378:
[----:B------:R-:W-:Y:S04]  /*10170*/  STG.E desc[UR40][R20.64], R12 ;  /* 0x0000000c14007986 */ /* 0x000fe8000c101928 */
[----:B------:R-:W-:Y:S04]  /*10180*/  STG.E desc[UR40][R20.64+0x4], R13 ;  /* 0x0000040d14007986 */ /* 0x000fe8000c101928 */
[----:B-----5:R-:W-:Y:S04]  /*10190*/  STG.E desc[UR40][R20.64+0x8], R14 ;  /* 0x0000080e14007986 */ /* 0x020fe8000c101928 */
[----:B------:R-:W-:Y:S04]  /*101a0*/  STG.E desc[UR40][R20.64+0xc], R15 ;  /* 0x00000c0f14007986 */ /* 0x000fe8000c101928 */
[----:B------:R-:W-:Y:S04]  /*101b0*/  STG.E desc[UR40][R20.64+0x10], R24 ;  /* 0x0000101814007986 */ /* 0x000fe8000c101928 */
[----:B------:R-:W-:Y:S04]  /*101c0*/  STG.E desc[UR40][R20.64+0x14], R25 ;  /* 0x0000141914007986 */ /* 0x000fe8000c101928 */
[----:B------:R-:W-:Y:S04]  /*101d0*/  STG.E desc[UR40][R20.64+0x18], R26 ;  /* 0x0000181a14007986 */ /* 0x000fe8000c101928 */
[----:B------:R-:W-:Y:S01]  /*101e0*/  STG.E desc[UR40][R20.64+0x1c], R27 ;  /* 0x00001c1b14007986 */ /* 0x000fe2000c101928 */
[----:B------:R-:W-:Y:S05]  /*101f0*/  EXIT ;  /* 0x000000000000794d */ /* 0x000fea0003800000 */
.L_x_4373:
[----:B------:R-:W-:-:S13]  /*10200*/  ISETP.NE.AND P0, PT, RZ, UR36, PT ;  /* 0x00000024ff007c0c */ /* 0x000fda000bf05270 */
[----:B------:R-:W-:Y:S05]  /*10210*/  @!P0 BRA `(.L_x_4379) ;  /* 0x0000000000648947 */ /* 0x000fea0003800000 */
[----:B------:R-:W-:Y:S01]  /*10220*/  MOV R0, 0x0 ;  /* 0x0000000000007802 */ /* 0x000fe20000000f00 */
[----:B------:R-:W-:Y:S01]  /*10230*/  ULDC.64 UR4, c[0x4][0x580] ;  /* 0x0101600000047ab9 */ /* 0x000fe20000000a00 */
[----:B------:R-:W-:Y:S01]  /*10240*/  ULDC.64 UR6, c[0x4][0x578] ;  /* 0x01015e0000067ab9 */ /* 0x000fe20000000a00 */
[----:B------:R-:W-:Y:S01]  /*10250*/  MOV R4, UR4 ;  /* 0x0000000400047c02 */ /* 0x000fe20008000f00 */
[----:B-123--:R1:W2:Y:S01]  /*10260*/  LDC.64 R2, c[0x4][R0] ;  /* 0x0100000000027b82 */ /* 0x00e2a20000000a00 */
[----:B----4-:R-:W-:Y:S01]  /*10270*/  IMAD.U32 R5, RZ, RZ, UR5 ;  /* 0x00000005ff057e24 */ /* 0x010fe2000f8e00ff */
[----:B------:R-:W-:Y:S01]  /*10280*/  ULDC.64 UR4, c[0x4][0x198] ;  /* 0x0100660000047ab9 */ /* 0x000fe20000000a00 */
[----:B------:R-:W-:Y:S01]  /*10290*/  HFMA2.MMA R8, -RZ, RZ, 0, 4.3690204620361328125e-05 ;  /* 0x000002ddff087435 */ /* 0x000fe200000001ff */
[----:B0-----:R-:W-:Y:S01]  /*102a0*/  MOV R6, UR6 ;  /* 0x0000000600067c02 */ /* 0x001fe20008000f00 */
[----:B------:R-:W-:Y:S01]  /*102b0*/  IMAD.U32 R10, RZ, RZ, UR4 ;  /* 0x00000004ff0a7e24 */ /* 0x000fe2000f8e00ff */
[----:B------:R-:W-:Y:S01]  /*102c0*/  MOV R7, UR7 ;  /* 0x0000000700077c02 */ /* 0x000fe20008000f00 */
[----:B------:R-:W-:Y:S01]  /*102d0*/  IMAD.MOV.U32 R12, RZ, RZ, 0x1 ;  /* 0x00000001ff0c7424 */ /* 0x000fe200078e00ff */
[----:B------:R-:W-:-:S02]  /*102e0*/  MOV R11, UR5 ;  /* 0x00000005000b7c02 */ /* 0x000fc40008000f00 */
[----:B-1----:R-:W-:-:S07]  /*102f0*/  MOV R13, RZ ;  /* 0x000000ff000d7202 */ /* 0x002fce0000000f00 */
[----:B------:R-:W-:-:S07]  /*10300*/  LEPC R20, `(.L_x_4380) ;  /* 0x000000001014794e */ /* 0x000fce0000000000 */
[----:B--2---:R-:W-:Y:S05]  /*10310*/  CALL.ABS.NOINC R2 ;  /* 0x0000000002007343 */ /* 0x004fea0003c00000 */
.L_x_4380:
[----:B------:R-:W-:Y:S01]  /*10320*/  UMOV UR4, URZ ;  /* 0x0000003f00047c82 */ /* 0x000fe20008000000 */
[----:B------:R-:W-:Y:S01]  /*10330*/  UMOV UR5, URZ ;  /* 0x0000003f00057c82 */ /* 0x000fe20008000000 */
[----:B------:R-:W-:Y:S01]  /*10340*/  UMOV UR6, URZ ;  /* 0x0000003f00067c82 */ /* 0x000fe20008000000 */
[----:B------:R-:W-:Y:S01]  /*10350*/  MOV R12, UR4 ;  /* 0x00000004000c7c02 */ /* 0x000fe20008000f00 */
[----:B------:R-:W-:Y:S01]  /*10360*/  IMAD.U32 R13, RZ, RZ, UR5 ;  /* 0x00000005ff0d7e24 */ /* 0x000fe2000f8e00ff */
[----:B------:R-:W-:Y:S01]  /*10370*/  MOV R15, UR6 ;  /* 0x00000006000f7c02 */ /* 0x000fe20008000f00 */
[----:B------:R-:W-:Y:S01]  /*10380*/  IMAD.U32 R25, RZ, RZ, UR5 ;  /* 0x00000005ff197e24 */ /* 0x000fe2000f8e00ff */
[----:B------:R-:W-:Y:S02]  /*10390*/  MOV R24, UR4 ;  /* 0x0000000400187c02 */ /* 0x000fe40008000f00 */
[----:B------:R-:W-:-:S07]  /*103a0*/  MOV R27, UR6 ;  /* 0x00000006001b7c02 */ /* 0x000fce0008000f00 */
.L_x_4379:
[----:B------:R-:W-:Y:S02]  /*103b0*/  ULDC.U8 UR4, c[0x0][0x631] ;  /* 0x00018c4000047ab9 */ /* 0x000fe40000000000 */
[----:B------:R-:W-:-:S13]  /*103c0*/  ISETP.NE.AND P0, PT, RZ, UR4, PT ;  /* 0x00000004ff007c0c */ /* 0x000fda000bf05270 */
[----:B------:R-:W-:Y:S05]  /*103d0*/  @!P0 BRA `(.L_x_4381) ;  /* 0x0000000000a88947 */ /* 0x000fea0003800000 */
[----:B------:R-:W5:Y:S01]  /*103e0*/  LDC R2, c[0x0][0x634] ;  /* 0x00018d00ff027b82 */ /* 0x000f620000000800 */
        /* <DEDUP_REMOVED lines=11> */
[C---:B-----5:R-:W-:Y:S02]  /*104a0*/  ISETP.GE.AND P1, PT, R2.reuse, 0x1, PT ;  /* 0x000000010200780c */ /* 0x060fe40003f26270 */
[----:B------:R-:W-:-:S03]  /*104b0*/  ISETP.GE.AND P0, PT, R2, 0x2, PT ;  /* 0x000000020200780c */ /* 0x000fc60003f06270 */
[----:B------:R-:W2:Y:S01]  /*104c0*/  MUFU.RCP R2, R27 ;  /* 0x0000001b00027308 */ /* 0x000ea20000001000 */
[----:B-1----:R-:W-:-:S07]  /*104d0*/  FMUL.FTZ R13, R0, R13 ;  /* 0x0000000d000d7220 */ /* 0x002fce0000410000 */
[----:B----4-:R-:W1:Y:S01]  /*104e0*/  @P1 LDC.64 R4, c[0x0][0x600] ;  /* 0x00018000ff041b82 */ /* 0x010e620000000a00 */
[----:B------:R-:W3:Y:S01]  /*104f0*/  @P2 MUFU.SQRT R13, R13 ;  /* 0x0000000d000d2308 */ /* 0x000ee20000002000 */
[----:B------:R-:W-:-:S06]  /*10500*/  @P0 LOP3.LUT R3, R17, 0xfffffffe, RZ, 0xc0, !PT ;  /* 0xfffffffe11030812 */ /* 0x000fcc00078ec0ff */
[----:B0-----:R-:W0:Y:S01]  /*10510*/  @P0 LDC.64 R6, c[0x0][0x608] ;  /* 0x00018200ff060b82 */ /* 0x001e220000000a00 */
[----:B--2---:R-:W-:-:S06]  /*10520*/  FMUL.FTZ R25, R2, R25 ;  /* 0x0000001902197220 */ /* 0x004fcc0000410000 */
[----:B------:R-:W2:Y:S01]  /*10530*/  @P2 MUFU.SQRT R25, R25 ;  /* 0x0000001900192308 */ /* 0x000ea20000002000 */
[----:B------:R-:W4:Y:S01]  /*10540*/  @P1 LDC.64 R8, c[0x0][0x600] ;  /* 0x00018000ff081b82 */ /* 0x000f220000000a00 */
[----:B---3--:R-:W-:Y:S02]  /*10550*/  F2FP.BF16.F32.PACK_AB R0, RZ, R13 ;  /* 0x0000000dff00723e */ /* 0x008fe400000010ff */
[----:B-1----:R-:W-:Y:S02]  /*10560*/  @P1 IADD3 R2, P3, R17, R4, RZ ;  /* 0x0000000411021210 */ /* 0x002fe40007f7e0ff */
[----:B0-----:R-:W-:Y:S02]  /*10570*/  @P0 IADD3 R4, P2, R3, R6, RZ ;  /* 0x0000000603040210 */ /* 0x001fe40007f5e0ff */
[----:B------:R-:W-:-:S03]  /*10580*/  @P1 IADD3.X R3, RZ, R5, RZ, P3, !PT ;  /* 0x00000005ff031210 */ /* 0x000fc60001ffe4ff */
[----:B------:R-:W-:Y:S02]  /*10590*/  @P0 IMAD.X R5, RZ, RZ, R7, P2 ;  /* 0x000000ffff050224 */ /* 0x000fe400010e0607 */
[----:B------:R0:W-:Y:S01]  /*105a0*/  @P1 STG.E.U16 desc[UR40][R2.64], R0 ;  /* 0x0000000002001986 */ /* 0x0001e2000c101528 */
[----:B----4-:R-:W-:Y:S02]  /*105b0*/  @P1 IADD3 R6, P3, R19, R8, RZ ;  /* 0x0000000813061210 */ /* 0x010fe40007f7e0ff */
[----:B--2---:R-:W-:Y:S01]  /*105c0*/  F2FP.BF16.F32.PACK_AB R8, RZ, R25 ;  /* 0x00000019ff08723e */ /* 0x004fe200000010ff */
[----:B------:R0:W-:Y:S01]  /*105d0*/  @P0 STG.E.U16 desc[UR40][R4.64], R12 ;  /* 0x0000000c04000986 */ /* 0x0001e2000c101528 */
[----:B------:R-:W-:-:S05]  /*105e0*/  @P1 IADD3.X R7, RZ, R9, RZ, P3, !PT ;  /* 0x00000009ff071210 */ /* 0x000fca0001ffe4ff */
[----:B------:R0:W-:Y:S01]  /*105f0*/  @P1 STG.E.U16 desc[UR40][R6.64], R8 ;  /* 0x0000000806001986 */ /* 0x0001e2000c101528 */
[----:B------:R-:W-:Y:S05]  /*10600*/  @!P0 EXIT ;  /* 0x000000000000894d */ /* 0x000fea0003800000 */
[----:B0-----:R-:W-:Y:S01]  /*10610*/  LOP3.LUT R2, R19, 0xfffffffe, RZ, 0xc0, !PT ;  /* 0xfffffffe13027812 */ /* 0x001fe200078ec0ff */
[----:B------:R-:W-:Y:S01]  /*10620*/  ULDC.64 UR4, c[0x0][0x608] ;  /* 0x0001820000047ab9 */ /* 0x000fe20000000a00 */
[----:B------:R-:W-:Y:S02]  /*10630*/  PRMT R0, R12, 0x7632, R0 ;  /* 0x000076320c007816 */ /* 0x000fe40000000000 */
[----:B------:R-:W-:-:S04]  /*10640*/  IADD3 R2, P0, R2, UR4, RZ ;  /* 0x0000000402027c10 */ /* 0x000fc8000ff1e0ff */
[----:B------:R-:W-:-:S05]  /*10650*/  IADD3.X R3, RZ, UR5, RZ, P0, !PT ;  /* 0x00000005ff037c10 */ /* 0x000fca00087fe4ff */
[----:B------:R-:W-:Y:S01]  /*10660*/  STG.E.U16 desc[UR40][R2.64], R0 ;  /* 0x0000000002007986 */ /* 0x000fe2000c101528 */
[----:B------:R-:W-:Y:S05]  /*10670*/  EXIT ;  /* 0x000000000000794d */ /* 0x000fea0003800000 */
.L_x_4381:
[----:B------:R-:W-:Y:S01]  /*10680*/  MOV R2, 0x0 ;  /* 0x0000000000027802 */ /* 0x000fe20000000f00 */
[----:B------:R-:W-:Y:S01]  /*10690*/  ULDC.64 UR4, c[0x4][0x580] ;  /* 0x0101600000047ab9 */ /* 0x000fe20000000a00 */
[----:B------:R-:W-:Y:S01]  /*106a0*/  ULDC.64 UR6, c[0x4][0x578] ;  /* 0x01015e0000067ab9 */ /* 0x000fe20000000a00 */
[----:B------:R-:W-:Y:S01]  /*106b0*/  IMAD.U32 R4, RZ, RZ, UR4 ;  /* 0x00000004ff047e24 */ /* 0x000fe2000f8e00ff */
[----:B-123--:R1:W2:Y:S01]  /*106c0*/  LDC.64 R14, c[0x4][R2] ;  /* 0x01000000020e7b82 */ /* 0x00e2a20000000a00 */
[----:B----4-:R-:W-:Y:S01]  /*106d0*/  MOV R5, UR5 ;  /* 0x0000000500057c02 */ /* 0x010fe20008000f00 */
[----:B------:R-:W-:Y:S01]  /*106e0*/  ULDC.64 UR4, c[0x4][0x188] ;  /* 0x0100620000047ab9 */ /* 0x000fe20000000a00 */
[----:B------:R-:W-:Y:S01]  /*106f0*/  HFMA2.MMA R12, -RZ, RZ, 0, 5.9604644775390625e-08 ;  /* 0x00000001ff0c7435 */ /* 0x000fe200000001ff */
        /* <DEDUP_REMOVED lines=8> */
.L_x_4382:
[----:B------:R-:W0:Y:S01]  /*10780*/  LDC.64 R2, c[0x4][R2] ;  /* 0x0100000002027b82 */ /* 0x000e220000000a00 */
[----:B------:R-:W-:Y:S01]  /*10790*/  ULDC.64 UR4, c[0x4][0x580] ;  /* 0x0101600000047ab9 */ /* 0x000fe20000000a00 */
[----:B------:R-:W-:Y:S01]  /*107a0*/  ULDC.64 UR6, c[0x4][0x188] ;  /* 0x0100620000067ab9 */ /* 0x000fe20000000a00 */
[----:B------:R-:W-:Y:S01]  /*107b0*/  IMAD.U32 R4, RZ, RZ, UR4 ;  /* 0x00000004ff047e24 */ /* 0x000fe2000f8e00ff */
        /* <DEDUP_REMOVED lines=11> */
.L_x_4383:
[----:B------:R-:W-:Y:S05]  /*10870*/  EXIT ;  /* 0x000000000000794d */ /* 0x000fea0003800000 */
.L_x_4318:
[----:B------:R-:W-:Y:S01]  /*10880*/  IMAD.SHL.U32 R16, R16, 0x2, RZ ;  /* 0x0000000210107824 */ /* 0x000fe200078e00ff */
        /* <DEDUP_REMOVED lines=15> */
[----:B0-----:R-:W-:-:S13]  /*10980*/  ISETP.NE.AND P0, PT, R3, RZ, PT ;  /* 0x000000ff0300720c */ /* 0x001fda0003f05270 */
[----:B------:R-:W-:Y:S05]  /*10990*/  @!P0 BRA `(.L_x_4385) ;  /* 0x0000000000b88947 */ /* 0x000fea0003800000 */
[----:B------:R-:W2:Y:S04]  /*109a0*/  LDG.E R15, desc[UR40][R20.64+0xc] ;  /* 0x00000c28140f7981 */ /* 0x000ea8000c1e1900 */
[----:B------:R-:W3:Y:S01]  /*109b0*/  LDG.E R22, desc[UR40][R20.64+0x1c] ;  /* 0x00001c2814167981 */ /* 0x000ee2000c1e1900 */
[----:B------:R-:W-:Y:S01]  /*109c0*/  BSSY B0, `(.L_x_4386) ;  /* 0x0000016000007945 */ /* 0x000fe20003800000 */
[----:B--2---:R-:W-:Y:S02]  /*109d0*/  FSETP.NEU.FTZ.AND P0, PT, R15, RZ, PT ;  /* 0x000000ff0f00720b */ /* 0x004fe40003f1d000 */
[----:B---3--:R-:W-:-:S11]  /*109e0*/  FSETP.NEU.FTZ.AND P1, PT, R22, RZ, PT ;  /* 0x000000ff1600720b */ /* 0x008fd60003f3d000 */
[----:B------:R-:W-:Y:S05]  /*109f0*/  @!P0 BRA `(.L_x_4387) ;  /* 0x0000000000488947 */ /* 0x000fea0003800000 */
[----:B------:R-:W-:Y:S01]  /*10a00*/  FSETP.NEU.FTZ.AND P0, PT, R7, RZ, PT ;  /* 0x000000ff0700720b */ /* 0x000fe20003f1d000 */
[----:B------:R-:W2:Y:S04]  /*10a10*/  LDG.E R13, desc[UR40][R20.64] ;  /* 0x00000028140d7981 */ /* 0x000ea8000c1e1900 */
[----:B------:R-:W3:Y:S08]  /*10a20*/  LDG.E R18, desc[UR40][R20.64+0x4] ;  /* 0x0000042814127981 */ /* 0x000ef0000c1e1900 */
[----:B------:R-:W-:-:S06]  /*10a30*/  @P0 MOV R6, 0xffffffff ;  /* 0xffffffff00060802 */ /* 0x000fcc0000000f00 */
[----:B------:R0:W5:Y:S01]  /*10a40*/  @!P0 LDG.E R6, desc[UR40][R20.64+0x8] ;  /* 0x0000082814068981 */ /* 0x000162000c1e1900 */
[----:B------:R-:W-:-:S04]  /*10a50*/  @P0 FADD.FTZ R2, R7, R15 ;  /* 0x0000000f07020221 */ /* 0x000fc80000010000 */
[----:B------:R-:W1:Y:S02]  /*10a60*/  @P0 MUFU.RCP R16, R2 ;  /* 0x0000000200100308 */ /* 0x000e640000001000 */
[----:B-1----:R-:W-:Y:S01]  /*10a70*/  @P0 FMUL.FTZ R3, R7, R16 ;  /* 0x0000001007030220 */ /* 0x002fe20000410000 */
[----:B------:R-:W-:Y:S01]  /*10a80*/  @P0 MOV R7, R2 ;  /* 0x0000000200070202 */ /* 0x000fe20000000f00 */
[----:B------:R-:W-:Y:S02]  /*10a90*/  @!P0 IMAD.MOV.U32 R7, RZ, RZ, R15 ;  /* 0x000000ffff078224 */ /* 0x000fe400078e000f */
[----:B--2---:R-:W-:-:S04]  /*10aa0*/  @P0 FADD.FTZ R0, R4, -R13 ;  /* 0x8000000d04000221 */ /* 0x004fc80000010000 */
[C---:B------:R-:W-:Y:S01]  /*10ab0*/  @P0 FMUL.FTZ R12, R0.reuse, R0 ;  /* 0x00000000000c0220 */ /* 0x040fe20000410000 */
[----:B---3--:R-:W-:Y:S01]  /*10ac0*/  @P0 FADD.FTZ R14, R5, R18 ;  /* 0x00000012050e0221 */ /* 0x008fe20000010000 */
[----:B------:R-:W-:Y:S01]  /*10ad0*/  @P0 FFMA.FTZ R4, R0, R3, R13 ;  /* 0x0000000300040223 */ /* 0x000fe2000001000d */
[----:B------:R-:W-:Y:S01]  /*10ae0*/  @!P0 MOV R4, R13 ;  /* 0x0000000d00048202 */ /* 0x000fe20000000f00 */
[----:B------:R-:W-:-:S04]  /*10af0*/  @P0 FMUL.FTZ R12, R15, R12 ;  /* 0x0000000c0f0c0220 */ /* 0x000fc80000410000 */
[----:B------:R-:W-:Y:S01]  /*10b00*/  @P0 FFMA.FTZ R5, R3, R12, R14 ;  /* 0x0000000c03050223 */ /* 0x000fe2000001000e */
[----:B0-----:R-:W-:-:S07]  /*10b10*/  @!P0 MOV R5, R18 ;  /* 0x0000001200058202 */ /* 0x001fce0000000f00 */
.L_x_4387:
[----:B------:R-:W-:Y:S05]  /*10b20*/  BSYNC B0 ;  /* 0x0000000000007941 */ /* 0x000fea0003800000 */
.L_x_4386:
[----:B------:R-:W-:Y:S04]  /*10b30*/  BSSY B0, `(.L_x_4385) ;  /* 0x0000014000007945 */ /* 0x000fe80003800000 */
        /* <DEDUP_REMOVED lines=19> */
.L_x_4388:
[----:B------:R-:W-:Y:S05]  /*10c70*/  BSYNC B0 ;  /* 0x0000000000007941 */ /* 0x000fea0003800000 */
.L_x_4385:
[----:B------:R-:W-:Y:S02]  /*10c80*/  ULDC.U8 UR4, c[0x0][0x631] ;  /* 0x00018c4000047ab9 */ /* 0x000fe40000000000 */
[----:B------:R-:W-:-:S13]  /*10c90*/  ISETP.NE.AND P0, PT, RZ, UR4, PT ;  /* 0x00000004ff007c0c */ /* 0x000fda000bf05270 */
[----:B------:R-:W-:Y:S05]  /*10ca0*/  @!P0 BRA `(.L_x_4389) ;  /* 0x0000000000a88947 */ /* 0x000fea0003800000 */
[----:B------:R-:W0:Y:S01]  /*10cb0*/  LDC R2, c[0x0][0x634] ;  /* 0x00018d00ff027b82 */ /* 0x000e220000000800 */
[----:B------:R-:W-:Y:S01]  /*10cc0*/  ULDC UR4, c[0x0][0x210] ;  /* 0x0000840000047ab9 */ /* 0x000fe20000000800 */
[----:B------:R-:W-:Y:S01]  /*10cd0*/  F2FP.BF16.F32.PACK_AB R8, R8, R4 ;  /* 0x000000040808723e */ /* 0x000fe200000010ff */
        /* <DEDUP_REMOVED lines=12> */
[----:B-1---5:R-:W-:-:S07]  /*10da0*/  FMUL.FTZ R10, R0, R5 ;  /* 0x00000005000a7220 */ /* 0x022fce0000410000 */
[----:B------:R-:W1:Y:S01]  /*10db0*/  @P1 LDC.64 R6, c[0x0][0x600] ;  /* 0x00018000ff061b82 */ /* 0x000e620000000a00 */
[----:B------:R-:W2:Y:S01]  /*10dc0*/  @P2 MUFU.SQRT R10, R10 ;  /* 0x0000000a000a2308 */ /* 0x000ea20000002000 */
[----:B------:R-:W-:-:S06]  /*10dd0*/  @P0 LOP3.LUT R5, R17, 0xfffffffe, RZ, 0xc0, !PT ;  /* 0xfffffffe11050812 */ /* 0x000fcc00078ec0ff */
        /* <DEDUP_REMOVED lines=9> */
[----:B0-----:R-:W-:Y:S01]  /*10e70*/  F2FP.BF16.F32.PACK_AB R10, RZ, R9 ;  /* 0x00000009ff0a723e */ /* 0x001fe200000010ff */
[----:B------:R-:W-:Y:S01]  /*10e80*/  @P0 IMAD.X R5, RZ, RZ, R13, P2 ;  /* 0x000000ffff050224 */ /* 0x000fe200010e060d */
[----:B----4-:R-:W-:-:S04]  /*10e90*/  @P1 IADD3 R6, P3, R19, R14, RZ ;  /* 0x0000000e13061210 */ /* 0x010fc80007f7e0ff */
[----:B------:R1:W-:Y:S01]  /*10ea0*/  @P0 STG.E.U16 desc[UR40][R4.64], R8 ;  /* 0x0000000804000986 */ /* 0x0003e2000c101528 */
[----:B------:R-:W-:-:S05]  /*10eb0*/  @P1 IADD3.X R7, RZ, R15, RZ, P3, !PT ;  /* 0x0000000fff071210 */ /* 0x000fca0001ffe4ff */
        /* <DEDUP_REMOVED lines=9> */
.L_x_4389:
        /* <DEDUP_REMOVED lines=9> */
.L_x_4384:
[----:B0-----:R-:W-:-:S13]  /*10fe0*/  ISETP.NE.AND P0, PT, R3, RZ, PT ;  /* 0x000000ff0300720c */ /* 0x001fda0003f05270 */
        /* <DEDUP_REMOVED lines=17> */
.L_x_4391:
[----:B------:R-:W-:Y:S01]  /*11100*/  UMOV UR4, URZ ;  /* 0x0000003f00047c82 */ /* 0x000fe20008000000 */
[----:B------:R-:W-:Y:S01]  /*11110*/  UMOV UR5, URZ ;  /* 0x0000003f00057c82 */ /* 0x000fe20008000000 */
[----:B------:R-:W-:Y:S01]  /*11120*/  UMOV UR6, URZ ;  /* 0x0000003f00067c82 */ /* 0x000fe20008000000 */
[----:B------:R-:W-:Y:S01]  /*11130*/  IMAD.U32 R11, RZ, RZ, UR4 ;  /* 0x00000004ff0b7e24 */ /* 0x000fe2000f8e00ff */
[----:B------:R-:W-:Y:S01]  /*11140*/  MOV R9, UR5 ;  /* 0x0000000500097c02 */ /* 0x000fe20008000f00 */
[----:B------:R-:W-:Y:S01]  /*11150*/  IMAD.U32 R7, RZ, RZ, UR4 ;  /* 0x00000004ff077e24 */ /* 0x000fe2000f8e00ff */
[----:B------:R-:W-:Y:S02]  /*11160*/  MOV R8, UR6 ;  /* 0x0000000600087c02 */ /* 0x000fe40008000f00 */
[----:B------:R-:W-:Y:S02]  /*11170*/  MOV R5, UR5 ;  /* 0x0000000500057c02 */ /* 0x000fe40008000f00 */
[----:B------:R-:W-:-:S07]  /*11180*/  MOV R4, UR6 ;  /* 0x0000000600047c02 */ /* 0x000fce0008000f00 */
.L_x_4390:
        /* <DEDUP_REMOVED lines=27> */
[----:B-1----:R-:W-:-:S05]  /*11340*/  @P1 IADD3 R2, P3, R17, R6, RZ ;  /* 0x0000000611021210 */ /* 0x002fca0007f7e0ff */
[----:B------:R-:W-:Y:S01]  /*11350*/  @P1 IMAD.X R3, RZ, RZ, R7, P3 ;  /* 0x000000ffff031224 */ /* 0x000fe200018e0607 */
[----:B---3--:R-:W-:Y:S02]  /*11360*/  @P0 IADD3 R4, P2, R5, R12, RZ ;  /* 0x0000000c05040210 */ /* 0x008fe40007f5e0ff */
[----:B0-----:R-:W-:Y:S02]  /*11370*/  F2FP.BF16.F32.PACK_AB R10, RZ, R9 ;  /* 0x00000009ff0a723e */ /* 0x001fe400000010ff */
[----:B------:R0:W-:Y:S01]  /*11380*/  @P1 STG.E.U16 desc[UR40][R2.64], R0 ;  /* 0x0000000002001986 */ /* 0x0001e2000c101528 */
[----:B------:R-:W-:Y:S02]  /*11390*/  @P0 IADD3.X R5, RZ, R13, RZ, P2, !PT ;  /* 0x0000000dff050210 */ /* 0x000fe400017fe4ff */
[----:B----4-:R-:W-:-:S03]  /*113a0*/  @P1 IADD3 R6, P3, R19, R14, RZ ;  /* 0x0000000e13061210 */ /* 0x010fc60007f7e0ff */
[----:B------:R0:W-:Y:S01]  /*113b0*/  @P0 STG.E.U16 desc[UR40][R4.64], R8 ;  /* 0x0000000804000986 */ /* 0x0001e2000c101528 */
[----:B------:R-:W-:-:S05]  /*113c0*/  @P1 IADD3.X R7, RZ, R15, RZ, P3, !PT ;  /* 0x0000000fff071210 */ /* 0x000fca0001ffe4ff */
[----:B------:R0:W-:Y:S01]  /*113d0*/  @P1 STG.E.U16 desc[UR40][R6.64], R10 ;  /* 0x0000000a06001986 */ /* 0x0001e2000c101528 */
[----:B------:R-:W-:Y:S05]  /*113e0*/  @!P0 EXIT ;  /* 0x000000000000894d */ /* 0x000fea0003800000 */
[----:B0-----:R-:W-:Y:S01]  /*113f0*/  LOP3.LUT R2, R19, 0xfffffffe, RZ, 0xc0, !PT ;  /* 0xfffffffe13027812 */ /* 0x001fe200078ec0ff */
[----:B------:R-:W-:Y:S01]  /*11400*/  ULDC.64 UR4, c[0x0][0x608] ;  /* 0x0001820000047ab9 */ /* 0x000fe20000000a00 */
[----:B------:R-:W-:Y:S02]  /*11410*/  PRMT R0, R8, 0x7632, R0 ;  /* 0x0000763208007816 */ /* 0x000fe40000000000 */
[----:B------:R-:W-:-:S05]  /*11420*/  IADD3 R2, P0, R2, UR4, RZ ;  /* 0x0000000402027c10 */ /* 0x000fca000ff1e0ff */
[----:B------:R-:W-:-:S05]  /*11430*/  IMAD.X R3, RZ, RZ, UR5, P0 ;  /* 0x00000005ff037e24 */ /* 0x000fca00080e06ff */
[----:B------:R-:W-:Y:S01]  /*11440*/  STG.E.U16 desc[UR40][R2.64], R0 ;  /* 0x0000000002007986 */ /* 0x000fe2000c101528 */
[----:B------:R-:W-:Y:S05]  /*11450*/  EXIT ;  /* 0x000000000000794d */ /* 0x000fea0003800000 */
.L_x_4392:
[----:B------:R-:W-:Y:S01]  /*11460*/  MOV R2, 0x0 ;  /* 0x0000000000027802 */ /* 0x000fe20000000f00 */
[----:B------:R-:W-:Y:S01]  /*11470*/  ULDC.64 UR4, c[0x4][0x580] ;  /* 0x0101600000047ab9 */ /* 0x000fe20000000a00 */
[----:B------:R-:W-:Y:S01]  /*11480*/  ULDC.64 UR6, c[0x4][0x188] ;  /* 0x0100620000067ab9 */ /* 0x000fe20000000a00 */
[----:B------:R-:W-:Y:S01]  /*11490*/  MOV R4, UR4 ;  /* 0x0000000400047c02 */ /* 0x000fe20008000f00 */
[----:B------:R0:W1:Y:S01]  /*114a0*/  LDC.64 R14, c[0x4][R2] ;  /* 0x01000000020e7b82 */ /* 0x0000620000000a00 */
[----:B------:R-:W-:Y:S01]  /*114b0*/  MOV R5, UR5 ;  /* 0x0000000500057c02 */ /* 0x000fe20008000f00 */
[----:B------:R-:W-:Y:S01]  /*114c0*/  ULDC.64 UR4, c[0x4][0x578] ;  /* 0x01015e0000047ab9 */ /* 0x000fe20000000a00 */
[----:B------:R-:W-:Y:S01]  /*114d0*/  HFMA2.MMA R8, -RZ, RZ, 0, 4.4405460357666015625e-05 ;  /* 0x000002e9ff087435 */ /* 0x000fe200000001ff */
        /* <DEDUP_REMOVED lines=8> */
.L_x_4393:
[----:B------:R-:W0:Y:S01]  /*11560*/  LDC.64 R2, c[0x4][R2] ;  /* 0x0100000002027b82 */ /* 0x000e220000000a00 */
[----:B------:R-:W-:Y:S01]  /*11570*/  ULDC.64 UR4, c[0x4][0x580] ;  /* 0x0101600000047ab9 */ /* 0x000fe20000000a00 */
[----:B------:R-:W-:Y:S01]  /*11580*/  ULDC.64 UR6, c[0x4][0x188] ;  /* 0x0100620000067ab9 */ /* 0x000fe20000000a00 */
[----:B------:R-:W-:Y:S01]  /*11590*/  MOV R4, UR4 ;  /* 0x0000000400047c02 */ /* 0x000fe20008000f00 */
[----:B------:R-:W-:Y:S01]  /*115a0*/  HFMA2.MMA R8, -RZ, RZ, 0, 4.4405460357666015625e-05 ;  /* 0x000002e9ff087435 */ /* 0x000fe200000001ff */
[----:B------:R-:W-:Y:S01]  /*115b0*/  MOV R5, UR5 ;  /* 0x0000000500057c02 */ /* 0x000fe20008000f00 */
        /* <DEDUP_REMOVED lines=9> */
.L_x_4394:
[----:B------:R-:W-:Y:S05]  /*11650*/  EXIT ;  /* 0x000000000000794d */ /* 0x000fea0003800000 */
        .weak           $__internal_14_$__cuda_sm20_div_u64
        .type           $__internal_14_$__cuda_sm20_div_u64,@function
        .size           $__internal_14_$__cuda_sm20_div_u64,($__internal_15_$__cuda_sm20_rem_u64 - $__internal_14_$__cuda_sm20_div_u64)
$__internal_14_$__cuda_sm20_div_u64:
[----:B------:R-:W-:Y:S02]  /*11660*/  MOV R26, R0 ;  /* 0x00000000001a7202 */ /* 0x000fe40000000f00 */
[----:B------:R-:W-:-:S04]  /*11670*/  MOV R27, R21 ;  /* 0x00000015001b7202 */ /* 0x000fc80000000f00 */
[----:B------:R-:W0:Y:S08]  /*11680*/  I2F.U64.RP R25, R26 ;  /* 0x0000001a00197312 */ /* 0x000e300000309000 */
[----:B0-----:R-:W0:Y:S02]  /*11690*/  MUFU.RCP R25, R25 ;  /* 0x0000001900197308 */ /* 0x001e240000001000 */
[----:B0-----:R-:W-:-:S06]  /*116a0*/  VIADD R12, R25, 0x1ffffffe ;  /* 0x1ffffffe190c7836 */ /* 0x001fcc0000000000 */
[----:B------:R-:W0:Y:S02]  /*116b0*/  F2I.U64.TRUNC R12, R12 ;  /* 0x0000000c000c7311 */ /* 0x000e24000020d800 */
[----:B0-----:R-:W-:-:S04]  /*116c0*/  IMAD.WIDE.U32 R14, R12, R0, RZ ;  /* 0x000000000c0e7225 */ /* 0x001fc800078e00ff */
[----:B------:R-:W-:Y:S01]  /*116d0*/  IMAD R15, R12, R21, R15 ;  /* 0x000000150c0f7224 */ /* 0x000fe200078e020f */
[----:B------:R-:W-:-:S03]  /*116e0*/  IADD3 R29, P0, RZ, -R14, RZ ;  /* 0x8000000eff1d7210 */ /* 0x000fc60007f1e0ff */
[----:B------:R-:W-:Y:S02]  /*116f0*/  IMAD R15, R13, R0, R15 ;  /* 0x000000000d0f7224 */ /* 0x000fe400078e020f */
[----:B------:R-:W-:-:S03]  /*11700*/  IMAD.HI.U32 R14, R12, R29, RZ ;  /* 0x0000001d0c0e7227 */ /* 0x000fc600078e00ff */
[----:B------:R-:W-:Y:S02]  /*11710*/  IADD3.X R31, RZ, ~R15, RZ, P0, !PT ;  /* 0x8000000fff1f7210 */ /* 0x000fe400007fe4ff */
[----:B------:R-:W-:-:S03]  /*11720*/  MOV R15, R12 ;  /* 0x0000000c000f7202 */ /* 0x000fc60000000f00 */
[-C--:B------:R-:W-:Y:S02]  /*11730*/  IMAD R25, R13, R31.reuse, RZ ;  /* 0x0000001f0d197224 */ /* 0x080fe400078e02ff */
[----:B------:R-:W-:-:S04]  /*11740*/  IMAD.WIDE.U32 R14, P0, R12, R31, R14 ;  /* 0x0000001f0c0e7225 */ /* 0x000fc8000780000e */
[----:B------:R-:W-:-:S04]  /*11750*/  IMAD.HI.U32 R31, R13, R31, RZ ;  /* 0x0000001f0d1f7227 */ /* 0x000fc800078e00ff */
[----:B------:R-:W-:-:S05]  /*11760*/  IMAD.HI.U32 R14, P1, R13, R29, R14 ;  /* 0x0000001d0d0e7227 */ /* 0x000fca000782000e */
[----:B------:R-:W-:Y:S01]  /*11770*/  IADD3 R15, P3, R25, R14, RZ ;  /* 0x0000000e190f7210 */ /* 0x000fe20007f7e0ff */
[----:B------:R-:W-:-:S04]  /*11780*/  IMAD.X R14, R31, 0x1, R13, P0 ;  /* 0x000000011f0e7824 */ /* 0x000fc800000e060d */
[----:B------:R-:W-:Y:S01]  /*11790*/  IMAD.WIDE.U32 R12, R15, R0, RZ ;  /* 0x000000000f0c7225 */ /* 0x000fe200078e00ff */
[----:B------:R-:W-:-:S03]  /*117a0*/  IADD3.X R25, RZ, RZ, R14, P3, P1 ;  /* 0x000000ffff197210 */ /* 0x000fc60001fe240e */
[----:B------:R-:W-:Y:S01]  /*117b0*/  IMAD R13, R15, R21, R13 ;  /* 0x000000150f0d7224 */ /* 0x000fe200078e020d */
[----:B------:R-:W-:-:S03]  /*117c0*/  IADD3 R27, P0, RZ, -R12, RZ ;  /* 0x8000000cff1b7210 */ /* 0x000fc60007f1e0ff */
[----:B------:R-:W-:Y:S02]  /*117d0*/  IMAD R13, R25, R0, R13 ;  /* 0x00000000190d7224 */ /* 0x000fe400078e020d */
[----:B------:R-:W-:-:S03]  /*117e0*/  IMAD.HI.U32 R14, R15, R27, RZ ;  /* 0x0000001b0f0e7227 */ /* 0x000fc600078e00ff */
[----:B------:R-:W-:Y:S01]  /*117f0*/  IADD3.X R12, RZ, ~R13, RZ, P0, !PT ;  /* 0x8000000dff0c7210 */ /* 0x000fe200007fe4ff */
[----:B------:R-:W-:-:S04]  /*11800*/  IMAD.MOV.U32 R13, RZ, RZ, RZ ;  /* 0x000000ffff0d7224 */ /* 0x000fc800078e00ff */
        /* <DEDUP_REMOVED lines=26> */
[----:B------:R-:W-:Y:S02]  /*119b0*/  SEL R27, R27, R29, P0 ;  /* 0x0000001d1b1b7207 */ /* 0x000fe40000000000 */
[----:B------:R-:W-:Y:S02]  /*119c0*/  SEL R13, R12, R15, P0 ;  /* 0x0000000f0c0d7207 */ /* 0x000fe40000000000 */
[----:B------:R-:W-:-:S02]  /*119d0*/  SEL R20, R20, R24, P0 ;  /* 0x0000001814147207 */ /* 0x000fc40000000000 */
[----:B------:R-:W-:Y:S02]  /*119e0*/  SEL R12, R14, R25, P0 ;  /* 0x000000190e0c7207 */ /* 0x000fe40000000000 */
[----:B------:R-:W-:Y:S02]  /*119f0*/  ISETP.GE.U32.AND P0, PT, R27, R0, PT ;  /* 0x000000001b00720c */ /* 0x000fe40003f06070 */
[----:B------:R-:W-:Y:S02]  /*11a00*/  IADD3 R14, P3, R13, 0x1, RZ ;  /* 0x000000010d0e7810 */ /* 0x000fe40007f7e0ff */
[----:B------:R-:W-:Y:S02]  /*11a10*/  ISETP.GE.U32.AND.EX P0, PT, R20, R21, PT, P0 ;  /* 0x000000151400720c */ /* 0x000fe40003f06100 */
[----:B------:R-:W-:Y:S01]  /*11a20*/  ISETP.NE.U32.AND P1, PT, R0, RZ, PT ;  /* 0x000000ff0000720c */ /* 0x000fe20003f25070 */
[----:B------:R-:W-:Y:S01]  /*11a30*/  IMAD.X R15, RZ, RZ, R12, P3 ;  /* 0x000000ffff0f7224 */ /* 0x000fe200018e060c */
[----:B------:R-:W-:Y:S01]  /*11a40*/  SEL R14, R14, R13, P0 ;  /* 0x0000000d0e0e7207 */ /* 0x000fe20000000000 */
[----:B------:R-:W-:Y:S01]  /*11a50*/  HFMA2.MMA R13, -RZ, RZ, 0, 0 ;  /* 0x00000000ff0d7435 */ /* 0x000fe200000001ff */
[----:B------:R-:W-:-:S02]  /*11a60*/  ISETP.NE.AND.EX P1, PT, R21, RZ, PT, P1 ;  /* 0x000000ff1500720c */ /* 0x000fc40003f25310 */
[----:B------:R-:W-:Y:S02]  /*11a70*/  SEL R15, R15, R12, P0 ;  /* 0x0000000c0f0f7207 */ /* 0x000fe40000000000 */
[----:B------:R-:W-:Y:S02]  /*11a80*/  MOV R12, R22 ;  /* 0x00000016000c7202 */ /* 0x000fe40000000f00 */
[----:B------:R-:W-:Y:S02]  /*11a90*/  SEL R14, R14, 0xffffffff, P1 ;  /* 0xffffffff0e0e7807 */ /* 0x000fe40000800000 */
[----:B------:R-:W-:Y:S01]  /*11aa0*/  SEL R15, R15, 0xffffffff, P1 ;  /* 0xffffffff0f0f7807 */ /* 0x000fe20000800000 */
[----:B------:R-:W-:Y:S06]  /*11ab0*/  RET.REL.NODEC R12 `(_ZN2at6native13reduce_kernelILi256ELi2ENS0_8ReduceOpIN3c108BFloat16ENS0_10WelfordOpsIS4_fiN4cuda3std3__44pairIS4_S4_EEEEjS4_Li2ELi2EEEEEvT1_) ;  /* 0xfffffee40c507950 */ /* 0x000fec0003c3ffff */
        .weak           $__internal_15_$__cuda_sm20_rem_u64
        .type           $__internal_15_$__cuda_sm20_rem_u64,@function
        .size           $__internal_15_$__cuda_sm20_rem_u64,(.L_x_8198 - $__internal_15_$__cuda_sm20_rem_u64)
$__internal_15_$__cuda_sm20_rem_u64:
[----:B------:R-:W-:-:S06]  /*11ac0*/  IMAD.MOV.U32 R24, RZ, RZ, R15 ;  /* 0x000000ffff187224 */ /* 0x000fcc00078e000f */
        /* <DEDUP_REMOVED lines=30> */
[----:B------:R-:W-:Y:S01]  /*11cb0*/  MOV R3, RZ ;  /* 0x000000ff00037202 */ /* 0x000fe20000000f00 */
        /* <DEDUP_REMOVED lines=14> */
[----:B------:R-:W-:Y:S01]  /*11da0*/  IADD3.X R22, ~R3, R22, RZ, P1, !PT ;  /* 0x0000001603167210 */ /* 0x000fe20000ffe5ff */
[----:B------:R-:W-:Y:S01]  /*11db0*/  HFMA2.MMA R3, -RZ, RZ, 0, 0 ;  /* 0x00000000ff037435 */ /* 0x000fe200000001ff */
[----:B------:R-:W-:Y:S02]  /*11dc0*/  IADD3 R12, P1, -R15, R2, RZ ;  /* 0x000000020f0c7210 */ /* 0x000fe40007f3e1ff */
[----:B------:R-:W-:Y:S02]  /*11dd0*/  ISETP.GE.U32.AND.EX P0, PT, R22, R25, PT, P0 ;  /* 0x000000191600720c */ /* 0x000fe40003f06100 */
[----:B------:R-:W-:Y:S02]  /*11de0*/  IADD3.X R14, ~R25, R22, RZ, P1, !PT ;  /* 0x00000016190e7210 */ /* 0x000fe40000ffe5ff */
[----:B------:R-:W-:Y:S02]  /*11df0*/  SEL R12, R12, R2, P0 ;  /* 0x000000020c0c7207 */ /* 0x000fe40000000000 */
[----:B------:R-:W-:-:S02]  /*11e00*/  SEL R14, R14, R22, P0 ;  /* 0x000000160e0e7207 */ /* 0x000fc40000000000 */
[C---:B------:R-:W-:Y:S02]  /*11e10*/  IADD3 R24, P2, -R15.reuse, R12, RZ ;  /* 0x0000000c0f187210 */ /* 0x040fe40007f5e1ff */
[----:B------:R-:W-:Y:S02]  /*11e20*/  ISETP.GE.U32.AND P0, PT, R12, R15, PT ;  /* 0x0000000f0c00720c */ /* 0x000fe40003f06070 */
[----:B------:R-:W-:Y:S01]  /*11e30*/  ISETP.NE.U32.AND P1, PT, R15, RZ, PT ;  /* 0x000000ff0f00720c */ /* 0x000fe20003f25070 */
[C---:B------:R-:W-:Y:S01]  /*11e40*/  IMAD.X R2, R14.reuse, 0x1, ~R25, P2 ;  /* 0x000000010e027824 */ /* 0x040fe200010e0e19 */
[----:B------:R-:W-:Y:S02]  /*11e50*/  ISETP.GE.U32.AND.EX P0, PT, R14, R25, PT, P0 ;  /* 0x000000190e00720c */ /* 0x000fe40003f06100 */
[----:B------:R-:W-:Y:S02]  /*11e60*/  ISETP.NE.AND.EX P1, PT, R25, RZ, PT, P1 ;  /* 0x000000ff1900720c */ /* 0x000fe40003f25310 */
[----:B------:R-:W-:-:S02]  /*11e70*/  SEL R25, R2, R14, P0 ;  /* 0x0000000e02197207 */ /* 0x000fc40000000000 */
[----:B------:R-:W-:Y:S02]  /*11e80*/  MOV R2, R20 ;  /* 0x0000001400027202 */ /* 0x000fe40000000f00 */
[----:B------:R-:W-:Y:S02]  /*11e90*/  SEL R24, R24, R12, P0 ;  /* 0x0000000c18187207 */ /* 0x000fe40000000000 */
[----:B------:R-:W-:Y:S02]  /*11ea0*/  SEL R25, R25, 0xffffffff, P1 ;  /* 0xffffffff19197807 */ /* 0x000fe40000800000 */
[----:B------:R-:W-:Y:S01]  /*11eb0*/  SEL R24, R24, 0xffffffff, P1 ;  /* 0xffffffff18187807 */ /* 0x000fe20000800000 */
[----:B------:R-:W-:Y:S06]  /*11ec0*/  RET.REL.NODEC R2 `(_ZN2at6native13reduce_kernelILi256ELi2ENS0_8ReduceOpIN3c108BFloat16ENS0_10WelfordOpsIS4_fiN4cuda3std3__44pairIS4_S4_EEEEjS4_Li2ELi2EEEEEvT1_) ;  /* 0xfffffee0024c7950 */ /* 0x000fec0003c3ffff */
.L_x_4395:
        /* <DEDUP_REMOVED lines=11> */
.L_x_8198:


//--------------------- .text._ZN2at6native13reduce_kernelILi128ELi4ENS0_8ReduceOpIN3c108BFloat16ENS0_10WelfordOpsIS4_fiN4cuda3std3__44pairIS4_S4_EEEEjS4_Li2ELi2EEEEEvT1_ --------------------------
	.section	.text._ZN2at6native13reduce_kernelILi128ELi4ENS0_8ReduceOpIN3c108BFloat16ENS0_10WelfordOpsIS4_fiN4cuda3std3__44pairIS4_S4_EEEEjS4_Li2ELi2EEEEEvT1_,"ax",@progbits
	.align	128
        .global         _ZN2at6native13reduce_kernelILi128ELi4ENS0_8ReduceOpIN3c108BFloat16ENS0_10WelfordOpsIS4_fiN4cuda3std3__44pairIS4_S4_EEEEjS4_Li2ELi2EEEEEvT1_
        .type           _ZN2at6native13reduce_kernelILi128ELi4ENS0_8ReduceOpIN3c108BFloat16ENS0_10WelfordOpsIS4_fiN4cuda3std3__44pairIS4_S4_EEEEjS4_Li2ELi2EEEEEvT1_,@function
        .size           _ZN2at6native13reduce_kernelILi128ELi4ENS0_8ReduceOpIN3c108BFloat16ENS0_10WelfordOpsIS4_fiN4cuda3std3__44pairIS4_S4_EEEEjS4_Li2ELi2EEEEEvT1_,(.L_x_8200 - _ZN2at6native13reduce_kernelILi128ELi4ENS0_8ReduceOpIN3c108BFloat16ENS0_10WelfordOpsIS4_fiN4cuda3std3__44pairIS4_S4_EEEEjS4_Li2ELi2EEEEEvT1_)
        .other          _ZN2at6native13reduce_kernelILi128ELi4ENS0_8ReduceOpIN3c108BFloat16ENS0_10WelfordOpsIS4_fiN4cuda3std3__44pairIS4_S4_EEEEjS4_Li2ELi2EEEEEvT1_,@"STO_CUDA_ENTRY STV_DEFAULT"
_ZN2at6native13reduce_kernelILi128ELi4ENS0_8ReduceOpIN3c108BFloat16ENS0_10WelfordOpsIS4_fiN4cuda3std3__44pairIS4_S4_EEEEjS4_Li2ELi2EEEEEvT1_:
.text._ZN2at6native13reduce_kernelILi128ELi4ENS0_8ReduceOpIN3c108BFloat16ENS0_10WelfordOpsIS4_fiN4cuda3std3__44pairIS4_S4_EEEEjS4_Li2ELi2EEEEEvT1_:
[----:B------:R-:W0:Y:S01]  /*0000*/  LDC R1, c[0x0][0x28] ;  /* 0x00000a00ff017b82 */ /* 0x000e220000000800 */
[----:B------:R-:W1:Y:S07]  /*0010*/  S2R R17, SR_TID.X ;  /* 0x0000000000117919 */ /* 0x000e6e0000002100 */
[----:B------:R-:W2:Y:S01]  /*0020*/  LDC R10, c[0x0][0x3fc] ;  /* 0x0000ff00ff0a7b82 */ /* 0x000ea20000000800 */
[----:B------:R-:W-:Y:S01]  /*0030*/  ULDC.64 UR8, c[0x0][0x248] ;  /* 0x0000920000087ab9 */ /* 0x000fe20000000a00 */
[----:B------:R-:W-:Y:S01]  /*0040*/  ULDC.64 UR6, c[0x0][0x240] ;  /* 0x0000900000067ab9 */ /* 0x000fe20000000a00 */
[----:B------:R-:W3:Y:S01]  /*0050*/  S2R R16, SR_TID.Y ;  /* 0x0000000000107919 */ /* 0x000ee20000002200 */
[----:B------:R-:W-:Y:S01]  /*0060*/  ULDC UR5, c[0x0][0x250] ;  /* 0x0000940000057ab9 */ /* 0x000fe20000000800 */
[----:B------:R-:W-:Y:S01]  /*0070*/  MOV R22, RZ ;  /* 0x000000ff00167202 */ /* 0x000fe20000000f00 */
        /* <DEDUP_REMOVED lines=286> */
.L_x_4396:
        /* <DEDUP_REMOVED lines=9> */
[----:B------:R-:W-:Y:S02]  /*12f0*/  CS2R R12, SRZ ;  /* 0x00000000000c7805 */ /* 0x000fe4000001ff00 */
[----:B------:R-:W-:Y:S02]  /*1300*/  CS2R R10, SRZ ;  /* 0x00000000000a7805 */ /* 0x000fe4000001ff00 */
[----:B------:R-:W-:Y:S02]  /*1310*/  ISETP.GE.U32.OR P0, PT, R5, UR4, P0 ;  /* 0x0000000405007c0c */ /* 0x000fe40008706470 */
[----:B------:R-:W-:Y:S02]  /*1320*/  CS2R R8, SRZ ;  /* 0x0000000000087805 */ /* 0x000fe4000001ff00 */
[----:B------:R-:W-:Y:S02]  /*1330*/  CS2R R6, SRZ ;  /* 0x0000000000067805 */ /* 0x000fe4000001ff00 */
[----:B------:R-:W-:-:S07]  /*1340*/  CS2R R4, SRZ ;  /* 0x0000000000047805 */ /* 0x000fce000001ff00 */
        /* <DEDUP_REMOVED lines=23> */
.L_x_4400:
        /* <DEDUP_REMOVED lines=10> */
[----:B0-----:R-:W-:Y:S02]  /*1560*/  MOV R4, R11 ;  /* 0x0000000b00047202 */ /* 0x001fe40000000f00 */
[----:B-1----:R-:W-:Y:S01]  /*1570*/  MOV R5, R13 ;  /* 0x0000000d00057202 */ /* 0x002fe20000000f00 */
[----:B--2---:R-:W-:Y:S01]  /*1580*/  IMAD.MOV.U32 R6, RZ, RZ, R14 ;  /* 0x000000ffff067224 */ /* 0x004fe200078e000e */
[----:B---3--:R-:W-:Y:S01]  /*1590*/  MOV R7, R15 ;  /* 0x0000000f00077202 */ /* 0x008fe20000000f00 */
        /* <DEDUP_REMOVED lines=17> */
.L_x_4406:
[----:B------:R-:W-:Y:S05]  /*16b0*/  BSYNC B2 ;  /* 0x0000000000027941 */ /* 0x000fea0003800000 */
.L_x_4405:
        /* <DEDUP_REMOVED lines=11> */
[----:B------:R-:W-:Y:S02]  /*1770*/  I2FP.F32.S32 R7, UR4 ;  /* 0x0000000400077c45 */ /* 0x000fe40008201400 */
[----:B------:R-:W-:Y:S02]  /*1780*/  MOV R6, UR4 ;  /* 0x0000000400067c02 */ /* 0x000fe40008000f00 */
[----:B------:R-:W0:Y:S01]  /*1790*/  MUFU.RCP R4, R7 ;  /* 0x0000000700047308 */ /* 0x000e220000001000 */
[----:B--2---:R-:W-:-:S05]  /*17a0*/  SHF.L.U32 R3, R8, 0x10, RZ ;  /* 0x0000001008037819 */ /* 0x004fca00000006ff */
[----:B------:R-:W-:-:S04]  /*17b0*/  FADD.FTZ R5, R3, -UR6 ;  /* 0x8000000603057e21 */ /* 0x000fc80008010000 */
[----:B0-----:R-:W-:-:S04]  /*17c0*/  FFMA.FTZ R4, R5, R4, UR6 ;  /* 0x0000000605047e23 */ /* 0x001fc80008010004 */
[----:B------:R-:W-:-:S04]  /*17d0*/  FADD.FTZ R0, R3, -R4 ;  /* 0x8000000403007221 */ /* 0x000fc80000010000 */
[----:B------:R-:W-:-:S07]  /*17e0*/  FFMA.FTZ R5, R5, R0, UR7 ;  /* 0x0000000705057e23 */ /* 0x000fce0008010000 */
.L_x_4404:
[----:B------:R-:W-:Y:S05]  /*17f0*/  BSYNC B1 ;  /* 0x0000000000017941 */ /* 0x000fea0003800000 */
.L_x_4403:
[----:B------:R-:W0:Y:S01]  /*1800*/  LDC R9, c[0x0][0x22c] ;  /* 0x00008b00ff097b82 */ /* 0x000e220000000800 */
[----:B------:R-:W-:-:S04]  /*1810*/  IADD3 R0, P0, -R12, 0x2, RZ ;  /* 0x000000020c007810 */ /* 0x000fc80007f1e1ff */
[----:B------:R-:W-:Y:S01]  /*1820*/  LEA R18, P1, R0, R18, 0x1 ;  /* 0x0000001200127211 */ /* 0x000fe200078208ff */
[----:B------:R-:W-:-:S05]  /*1830*/  IMAD.X R3, RZ, RZ, -0x1, P0 ;  /* 0xffffffffff037424 */ /* 0x000fca00000e06ff */
[----:B------:R-:W-:Y:S02]  /*1840*/  LEA.HI.X R19, R0, R19, R3, 0x1, P1 ;  /* 0x0000001300137211 */ /* 0x000fe400008f0c03 */
[----:B0-----:R-:W-:-:S07]  /*1850*/  IADD3 R10, R12, -0x2, R9 ;  /* 0xfffffffe0c0a7810 */ /* 0x001fce0007ffe009 */
.L_x_4402:
[----:B------:R-:W-:Y:S05]  /*1860*/  BSYNC B0 ;  /* 0x0000000000007941 */ /* 0x000fea0003800000 */
.L_x_4401:
[----:B------:R-:W0:Y:S01]  /*1870*/  LDC.64 R8, c[0x0][0x240] ;  /* 0x00009000ff087b82 */ /* 0x000e220000000a00 */
[----:B------:R-:W-:Y:S01]  /*1880*/  BSSY B0, `(.L_x_4407) ;  /* 0x0000029000007945 */ /* 0x000fe20003800000 */
[----:B------:R-:W-:Y:S02]  /*1890*/  MOV R0, R13 ;  /* 0x0000000d00007202 */ /* 0x000fe40000000f00 */
[----:B------:R-:W-:-:S04]  /*18a0*/  MOV R12, R15 ;  /* 0x0000000f000c7202 */ /* 0x000fc80000000f00 */
[----:B------:R-:W1:Y:S01]  /*18b0*/  LDC R25, c[0x0][0x248] ;  /* 0x00009200ff197b82 */ /* 0x000e620000000800 */
[----:B0-----:R-:W-:-:S04]  /*18c0*/  IMAD R8, R17, R8, RZ ;  /* 0x0000000811087224 */ /* 0x001fc800078e02ff */
[----:B------:R-:W-:Y:S02]  /*18d0*/  IMAD R3, R16, R9, R8 ;  /* 0x0000000910037224 */ /* 0x000fe400078e0208 */
[----:B------:R-:W-:Y:S02]  /*18e0*/  IMAD.MOV.U32 R8, RZ, RZ, R14 ;  /* 0x000000ffff087224 */ /* 0x000fe400078e000e */
[----:B-1----:R-:W-:-:S05]  /*18f0*/  IMAD R20, R24, R25, R3 ;  /* 0x0000001918147224 */ /* 0x002fca00078e0203 */
[----:B------:R-:W-:-:S04]  /*1900*/  LEA R3, R20, 0x1, 0x1 ;  /* 0x0000000114037811 */ /* 0x000fc800078e08ff */
[----:B------:R-:W-:Y:S02]  /*1910*/  ISETP.GE.U32.AND P0, PT, R3, R10, PT ;  /* 0x0000000a0300720c */ /* 0x000fe40003f06070 */
[----:B------:R-:W-:-:S11]  /*1920*/  MOV R3, R11 ;  /* 0x0000000b00037202 */ /* 0x000fd60000000f00 */
[----:B------:R-:W-:Y:S05]  /*1930*/  @P0 BRA `(.L_x_4408) ;  /* 0x0000000000740947 */ /* 0x000fea0003800000 */
[----:B------:R-:W-:Y:S01]  /*1940*/  BSSY B1, `(.L_x_4409) ;  /* 0x000001a000017945 */ /* 0x000fe20003800000 */
[----:B------:R-:W-:-:S07]  /*1950*/  MOV R7, R20 ;  /* 0x0000001400077202 */ /* 0x000fce0000000f00 */
.L_x_4410:
        /* <DEDUP_REMOVED lines=8> */
[----:B------:R-:W-:Y:S01]  /*19e0*/  MUFU.RCP R26, R20 ;  /* 0x00000014001a7308 */ /* 0x000fe20000001000 */
[----:B------:R-:W-:-:S04]  /*19f0*/  LEA R21, R7, 0x1, 0x1 ;  /* 0x0000000107157811 */ /* 0x000fc800078e08ff */
[----:B------:R-:W-:-:S03]  /*1a00*/  ISETP.GE.U32.AND P0, PT, R21, R10, PT ;  /* 0x0000000a1500720c */ /* 0x000fc60003f06070 */
[----:B------:R-:W0:Y:S01]  /*1a10*/  MUFU.RCP R23, R14 ;  /* 0x0000000e00177308 */ /* 0x000e220000001000 */
[C---:B--2---:R-:W-:Y:S02]  /*1a20*/  PRMT R11, R12.reuse, 0x7632, R11 ;  /* 0x000076320c0b7816 */ /* 0x044fe4000000000b */
[----:B------:R-:W-:-:S03]  /*1a30*/  SHF.L.U32 R15, R12, 0x10, RZ ;  /* 0x000000100c0f7819 */ /* 0x000fc600000006ff */
[----:B------:R-:W-:Y:S02]  /*1a40*/  IMAD.U32 R22, R11, 0x10000, RZ ;  /* 0x000100000b167824 */ /* 0x000fe400078e00ff */
[--C-:B------:R-:W-:Y:S02]  /*1a50*/  FADD.FTZ R11, R15, -R4.reuse ;  /* 0x800000040f0b7221 */ /* 0x100fe40000010000 */
[--C-:B------:R-:W-:Y:S02]  /*1a60*/  FADD.FTZ R13, R22, -R3.reuse ;  /* 0x80000003160d7221 */ /* 0x100fe40000010000 */
[----:B0-----:R-:W-:Y:S02]  /*1a70*/  FFMA.FTZ R4, R11, R23, R4 ;  /* 0x000000170b047223 */ /* 0x001fe40000010004 */
[----:B------:R-:W-:Y:S02]  /*1a80*/  FFMA.FTZ R3, R13, R26, R3 ;  /* 0x0000001a0d037223 */ /* 0x000fe40000010003 */
[----:B------:R-:W-:-:S02]  /*1a90*/  FADD.FTZ R12, R15, -R4 ;  /* 0x800000040f0c7221 */ /* 0x000fc40000010000 */
[----:B------:R-:W-:Y:S02]  /*1aa0*/  FADD.FTZ R22, R22, -R3 ;  /* 0x8000000316167221 */ /* 0x000fe40000010000 */
[----:B------:R-:W-:Y:S02]  /*1ab0*/  FFMA.FTZ R5, R11, R12, R5 ;  /* 0x0000000c0b057223 */ /* 0x000fe40000010005 */
[----:B------:R-:W-:Y:S01]  /*1ac0*/  FFMA.FTZ R0, R13, R22, R0 ;  /* 0x000000160d007223 */ /* 0x000fe20000010000 */
[----:B------:R-:W-:Y:S06]  /*1ad0*/  @!P0 BRA `(.L_x_4410) ;  /* 0xfffffffc00a08947 */ /* 0x000fec000383ffff */
[----:B------:R-:W-:Y:S05]  /*1ae0*/  BSYNC B1 ;  /* 0x0000000000017941 */ /* 0x000fea0003800000 */
.L_x_4409:
[----:B------:R-:W-:Y:S01]  /*1af0*/  MOV R12, R20 ;  /* 0x00000014000c7202 */ /* 0x000fe20000000f00 */
[----:B------:R-:W-:-:S07]  /*1b00*/  IMAD.MOV.U32 R7, RZ, RZ, R14 ;  /* 0x000000ffff077224 */ /* 0x000fce00078e000e */
.L_x_4408:
[----:B------:R-:W-:Y:S05]  /*1b10*/  BSYNC B0 ;  /* 0x0000000000007941 */ /* 0x000fea0003800000 */
.L_x_4407:
        /* <DEDUP_REMOVED lines=10> */
.L_x_4412:
[----:B------:R-:W-:Y:S05]  /*1bc0*/  BSYNC B0 ;  /* 0x0000000000007941 */ /* 0x000fea0003800000 */
.L_x_4411:
        /* <DEDUP_REMOVED lines=18> */
.L_x_4414:
[----:B------:R-:W-:Y:S05]  /*1cf0*/  BSYNC B0 ;  /* 0x0000000000007941 */ /* 0x000fea0003800000 */
.L_x_4413:
        /* <DEDUP_REMOVED lines=17> */
.L_x_4416:
[----:B------:R-:W-:Y:S01]  /*1e10*/  MOV R4, R3 ;  /* 0x0000000300047202 */ /* 0x000fe20000000f00 */
[----:B------:R-:W-:Y:S01]  /*1e20*/  IMAD.MOV.U32 R6, RZ, RZ, R8 ;  /* 0x000000ffff067224 */ /* 0x000fe200078e0008 */
[----:B------:R-:W-:Y:S02]  /*1e30*/  MOV R5, R0 ;  /* 0x0000000000057202 */ /* 0x000fe40000000f00 */
[----:B------:R-:W-:-:S07]  /*1e40*/  MOV R7, R12 ;  /* 0x0000000c00077202 */ /* 0x000fce0000000f00 */
.L_x_4417:
[----:B------:R-:W-:Y:S05]  /*1e50*/  BSYNC B0 ;  /* 0x0000000000007941 */ /* 0x000fea0003800000 */
.L_x_4415:
[----:B------:R-:W-:Y:S02]  /*1e60*/  CS2R R8, SRZ ;  /* 0x0000000000087805 */ /* 0x000fe4000001ff00 */
[----:B------:R-:W-:Y:S02]  /*1e70*/  CS2R R10, SRZ ;  /* 0x00000000000a7805 */ /* 0x000fe4000001ff00 */
[----:B------:R-:W-:Y:S02]  /*1e80*/  CS2R R12, SRZ ;  /* 0x00000000000c7805 */ /* 0x000fe4000001ff00 */
[----:B------:R-:W-:Y:S02]  /*1e90*/  CS2R R14, SRZ ;  /* 0x00000000000e7805 */ /* 0x000fe4000001ff00 */
[----:B------:R-:W-:Y:S02]  /*1ea0*/  CS2R R20, SRZ ;  /* 0x0000000000147805 */ /* 0x000fe4000001ff00 */
[----:B------:R-:W-:Y:S01]  /*1eb0*/  CS2R R22, SRZ ;  /* 0x0000000000167805 */ /* 0x000fe2000001ff00 */
[----:B------:R-:W-:Y:S06]  /*1ec0*/  BRA `(.L_x_4398) ;  /* 0x0000007800cc7947 */ /* 0x000fec0003800000 */
.L_x_4399:
        /* <DEDUP_REMOVED lines=11> */
[----:B------:R-:W-:Y:S02]  /*1f80*/  MOV R6, UR4 ;  /* 0x0000000400067c02 */ /* 0x000fe40008000f00 */
[----:B------:R-:W-:Y:S01]  /*1f90*/  MOV R7, UR5 ;  /* 0x0000000500077c02 */ /* 0x000fe20008000f00 */
[----:B------:R-:W1:Y:S01]  /*1fa0*/  LDC R0, c[0x0][0x21c] ;  /* 0x00008700ff007b82 */ /* 0x000e620000000800 */
[----:B------:R-:W-:Y:S02]  /*1fb0*/  MOV R31, R3 ;  /* 0x00000003001f7202 */ /* 0x000fe40000000f00 */
[----:B------:R-:W-:Y:S01]  /*1fc0*/  IADD3 R3, R3, R30, RZ ;  /* 0x0000001e03037210 */ /* 0x000fe20007ffe0ff */
[----:B0-----:R-:W-:Y:S01]  /*1fd0*/  IMAD.MOV.U32 R29, RZ, RZ, R4 ;  /* 0x000000ffff1d7224 */ /* 0x001fe200078e0004 */
[----:B-1----:R-:W-:Y:S01]  /*1fe0*/  MOV R28, R0 ;  /* 0x00000000001c7202 */ /* 0x002fe20000000f00 */
[----:B------:R-:W-:Y:S06]  /*1ff0*/  @!P0 BRA `(.L_x_4419) ;  /* 0x0000005400608947 */ /* 0x000fec0003800000 */
[----:B------:R-:W-:Y:S01]  /*2000*/  ISETP.GE.U32.AND P0, PT, R3, R32, PT ;  /* 0x000000200300720c */ /* 0x000fe20003f06070 */
[----:B------:R-:W-:Y:S01]  /*2010*/  BSSY B0, `(.L_x_4420) ;  /* 0x000026d000007945 */ /* 0x000fe20003800000 */
[----:B------:R-:W-:Y:S01]  /*2020*/  IMAD.MOV.U32 R26, RZ, RZ, R0 ;  /* 0x000000ffff1a7224 */ /* 0x000fe200078e0000 */
[----:B------:R-:W-:Y:S01]  /*2030*/  MOV R27, R4 ;  /* 0x00000004001b7202 */ /* 0x000fe20000000f00 */
[--C-:B------:R-:W-:Y:S01]  /*2040*/  IMAD.MOV.U32 R25, RZ, RZ, R4.reuse ;  /* 0x000000ffff197224 */ /* 0x100fe200078e0004 */
[----:B------:R-:W-:Y:S01]  /*2050*/  MOV R24, R0 ;  /* 0x0000000000187202 */ /* 0x000fe20000000f00 */
[----:B------:R-:W-:Y:S01]  /*2060*/  IMAD.MOV.U32 R20, RZ, RZ, R4 ;  /* 0x000000ffff147224 */ /* 0x000fe200078e0004 */
[----:B------:R-:W-:Y:S01]  /*2070*/  MOV R3, R4 ;  /* 0x0000000400037202 */ /* 0x000fe20000000f00 */
[----:B------:R-:W-:Y:S01]  /*2080*/  IMAD.MOV.U32 R9, RZ, RZ, R0 ;  /* 0x000000ffff097224 */ /* 0x000fe200078e0000 */
[-C--:B------:R-:W-:Y:S02]  /*2090*/  MOV R21, R0.reuse ;  /* 0x0000000000157202 */ /* 0x080fe40000000f00 */
[----:B------:R-:W-:-:S02]  /*20a0*/  MOV R13, R0 ;  /* 0x00000000000d7202 */ /* 0x000fc40000000f00 */
[-C--:B------:R-:W-:Y:S02]  /*20b0*/  MOV R12, R4.reuse ;  /* 0x00000004000c7202 */ /* 0x080fe40000000f00 */
[----:B------:R-:W-:Y:S02]  /*20c0*/  MOV R8, R4 ;  /* 0x0000000400087202 */ /* 0x000fe40000000f00 */
[----:B------:R-:W-:Y:S01]  /*20d0*/  MOV R5, R0 ;  /* 0x0000000000057202 */ /* 0x000fe20000000f00 */
[----:B------:R-:W-:Y:S06]  /*20e0*/  @P0 BRA `(.L_x_4421) ;  /* 0x00000024007c0947 */ /* 0x000fec0003800000 */
[----:B------:R-:W0:Y:S01]  /*20f0*/  LDC.64 R10, c[0x0][0x268] ;  /* 0x00009a00ff0a7b82 */ /* 0x000e220000000a00 */
[----:B------:R-:W-:Y:S01]  /*2100*/  BSSY B1, `(.L_x_4422) ;  /* 0x0000259000017945 */ /* 0x000fe20003800000 */
[----:B------:R-:W-:Y:S01]  /*2110*/  ISETP.NE.AND P0, PT, R14, RZ, PT ;  /* 0x000000ff0e00720c */ /* 0x000fe20003f05270 */
[----:B------:R-:W-:Y:S01]  /*2120*/  IMAD.MOV.U32 R26, RZ, RZ, R0 ;  /* 0x000000ffff1a7224 */ /* 0x000fe200078e0000 */
[----:B------:R-:W-:Y:S01]  /*2130*/  MOV R24, R0 ;  /* 0x0000000000187202 */ /* 0x000fe20000000f00 */
[----:B------:R-:W-:Y:S01]  /*2140*/  IMAD.MOV.U32 R25, RZ, RZ, R4 ;  /* 0x000000ffff197224 */ /* 0x000fe200078e0004 */
[-C--:B------:R-:W-:Y:S01]  /*2150*/  MOV R27, R4.reuse ;  /* 0x00000004001b7202 */ /* 0x080fe20000000f00 */
[----:B------:R-:W-:Y:S01]  /*2160*/  IMAD.MOV.U32 R13, RZ, RZ, R0 ;  /* 0x000000ffff0d7224 */ /* 0x000fe200078e0000 */
[----:B------:R-:W-:Y:S01]  /*2170*/  MOV R3, R4 ;  /* 0x0000000400037202 */ /* 0x000fe20000000f00 */
[----:B------:R-:W-:Y:S01]  /*2180*/  IMAD.MOV.U32 R20, RZ, RZ, R4 ;  /* 0x000000ffff147224 */ /* 0x000fe200078e0004 */
[----:B------:R-:W-:-:S02]  /*2190*/  MOV R21, R0 ;  /* 0x0000000000157202 */ /* 0x000fc40000000f00 */
[-C--:B------:R-:W-:Y:S02]  /*21a0*/  MOV R9, R0.reuse ;  /* 0x0000000000097202 */ /* 0x080fe40000000f00 */
[----:B------:R-:W-:Y:S02]  /*21b0*/  MOV R5, R0 ;  /* 0x0000000000057202 */ /* 0x000fe40000000f00 */
[-C--:B------:R-:W-:Y:S02]  /*21c0*/  MOV R12, R4.reuse ;  /* 0x00000004000c7202 */ /* 0x080fe40000000f00 */
[----:B------:R-:W-:-:S07]  /*21d0*/  MOV R8, R4 ;  /* 0x0000000400087202 */ /* 0x000fce0000000f00 */
.L_x_4425:
        /* <DEDUP_REMOVED lines=275> */
[----:B------:R-:W-:Y:S02]  /*3310*/  @P1 MOV R32, RZ ;  /* 0x000000ff00201202 */ /* 0x000fe40000000f00 */
        /* <DEDUP_REMOVED lines=10> */
.L_x_4423:
[----:B------:R-:W-:Y:S01]  /*33c0*/  LOP3.LUT R15, R14, 0xfffffff8, RZ, 0xc0, !PT ;  /* 0xfffffff80e0f7812 */ /* 0x000fe200078ec0ff */
[----:B------:R-:W-:-:S03]  /*33d0*/  ULDC UR36, c[0x0][0x234] ;  /* 0x00008d0000247ab9 */ /* 0x000fc60000000800 */
[----:B------:R-:W-:-:S04]  /*33e0*/  IADD3 R14, P1, R15, R18, RZ ;  /* 0x000000120f0e7210 */ /* 0x000fc80007f3e0ff */
[----:B------:R-:W-:-:S06]  /*33f0*/  IADD3.X R15, RZ, R19, RZ, P1, !PT ;  /* 0x00000013ff0f7210 */ /* 0x000fcc0000ffe4ff */
[----:B------:R-:W2:Y:S01]  /*3400*/  LDG.E.64 R14, desc[UR40][R14.64] ;  /* 0x000000280e0e7981 */ /* 0x000ea2000c1e1b00 */
[----:B------:R-:W-:-:S05]  /*3410*/  MOV R30, UR36 ;  /* 0x00000024001e7c02 */ /* 0x000fca0008000f00 */
[----:B------:R-:W-:Y:S01]  /*3420*/  IMAD.IADD R31, R31, 0x1, R30 ;  /* 0x000000011f1f7824 */ /* 0x000fe200078e021e */
[C---:B--2---:R-:W-:Y:S02]  /*3430*/  PRMT R33, R14.reuse, 0x7610, R33 ;  /* 0x000076100e217816 */ /* 0x044fe40000000021 */
[----:B------:R-:W-:Y:S02]  /*3440*/  PRMT R36, R14, 0x7632, R36 ;  /* 0x000076320e247816 */ /* 0x000fe40000000024 */
[C---:B------:R-:W-:Y:S02]  /*3450*/  PRMT R37, R15.reuse, 0x7610, R37 ;  /* 0x000076100f257816 */ /* 0x040fe40000000025 */
        /* <DEDUP_REMOVED lines=236> */
.L_x_4424:
[----:B------:R-:W-:Y:S02]  /*4320*/  LOP3.LUT R7, R7, 0xfffffff8, RZ, 0xc0, !PT ;  /* 0xfffffff807077812 */ /* 0x000fe400078ec0ff */
[----:B------:R-:W-:Y:S01]  /*4330*/  IADD3 R6, R6, 0x1, RZ ;  /* 0x0000000106067810 */ /* 0x000fe20007ffe0ff */
[----:B------:R-:W-:Y:S01]  /*4340*/  IMAD.IADD R31, R31, 0x1, R30 ;  /* 0x000000011f1f7824 */ /* 0x000fe200078e021e */
[----:B------:R-:W-:Y:S01]  /*4350*/  IADD3 R14, P1, R7, R18, RZ ;  /* 0x00000012070e7210 */ /* 0x000fe20007f3e0ff */
[----:B------:R-:W-:-:S03]  /*4360*/  ULDC UR4, c[0x0][0x22c] ;  /* 0x00008b0000047ab9 */ /* 0x000fc60000000800 */
[----:B------:R-:W-:-:S06]  /*4370*/  IADD3.X R15, RZ, R19, RZ, P1, !PT ;  /* 0x00000013ff0f7210 */ /* 0x000fcc0000ffe4ff */
[----:B------:R-:W2:Y:S01]  /*4380*/  LDG.E.64 R14, desc[UR40][R14.64] ;  /* 0x000000280e0e7981 */ /* 0x000ea2000c1e1b00 */
[----:B------:R-:W-:Y:S01]  /*4390*/  I2FP.F32.S32 R7, R6 ;  /* 0x0000000600077245 */ /* 0x000fe20000201400 */
[----:B------:R-:W-:Y:S01]  /*43a0*/  IMAD.U32 R43, R37, 0x10000, RZ ;  /* 0x00010000252b7824 */ /* 0x000fe200078e00ff */
[----:B------:R-:W-:Y:S02]  /*43b0*/  IADD3 R41, R31, R30, RZ ;  /* 0x0000001e1f297210 */ /* 0x000fe40007ffe0ff */
[----:B------:R-:W1:Y:S01]  /*43c0*/  MUFU.RCP R22, R7 ;  /* 0x0000000700167308 */ /* 0x000e620000001000 */
[----:B------:R-:W-:Y:S01]  /*43d0*/  MOV R32, UR4 ;  /* 0x0000000400207c02 */ /* 0x000fe20008000f00 */
[----:B------:R-:W-:Y:S01]  /*43e0*/  FADD.FTZ R45, R43, -R12 ;  /* 0x8000000c2b2d7221 */ /* 0x000fe20000010000 */
[----:B------:R-:W-:Y:S02]  /*43f0*/  SHF.L.U32 R47, R38, 0x10, RZ ;  /* 0x00000010262f7819 */ /* 0x000fe400000006ff */
[----:B------:R-:W-:-:S03]  /*4400*/  ISETP.GE.U32.AND P1, PT, R41, R32, PT ;  /* 0x000000202900720c */ /* 0x000fc60003f26070 */
[----:B------:R-:W-:Y:S01]  /*4410*/  FADD.FTZ R49, R47, -R20 ;  /* 0x800000142f317221 */ /* 0x000fe20000010000 */
[----:B-1----:R-:W-:-:S03]  /*4420*/  FFMA.FTZ R12, R45, R22, R12 ;  /* 0x000000162d0c7223 */ /* 0x002fc6000001000c */
[----:B------:R-:W-:Y:S01]  /*4430*/  FFMA.FTZ R20, R49, R22, R20 ;  /* 0x0000001631147223 */ /* 0x000fe20000010014 */
[C---:B--2---:R-:W-:Y:S01]  /*4440*/  PRMT R23, R14.reuse, 0x7632, R23 ;  /* 0x000076320e177816 */ /* 0x044fe20000000017 */
[C---:B------:R-:W-:Y:S01]  /*4450*/  IMAD.U32 R44, R15.reuse, 0x10000, RZ ;  /* 0x000100000f2c7824 */ /* 0x040fe200078e00ff */
[----:B------:R-:W-:Y:S02]  /*4460*/  SHF.L.U32 R40, R14, 0x10, RZ ;  /* 0x000000100e287819 */ /* 0x000fe400000006ff */
[----:B------:R-:W-:Y:S01]  /*4470*/  PRMT R34, R15, 0x7632, R34 ;  /* 0x000076320f227816 */ /* 0x000fe20000000022 */
[----:B------:R-:W-:Y:S01]  /*4480*/  FADD.FTZ R39, R44, -R27 ;  /* 0x8000001b2c277221 */ /* 0x000fe20000010000 */
[----:B------:R-:W-:Y:S01]  /*4490*/  SHF.L.U32 R42, R23, 0x10, RZ ;  /* 0x00000010172a7819 */ /* 0x000fe200000006ff */
[----:B------:R-:W-:Y:S02]  /*44a0*/  FADD.FTZ R23, R40, -R3 ;  /* 0x8000000328177221 */ /* 0x000fe40000010000 */
[----:B------:R-:W-:-:S02]  /*44b0*/  IMAD.U32 R34, R34, 0x10000, RZ ;  /* 0x0001000022227824 */ /* 0x000fc400078e00ff */
[-C--:B------:R-:W-:Y:S01]  /*44c0*/  FFMA.FTZ R27, R39, R22.reuse, R27 ;  /* 0x00000016271b7223 */ /* 0x080fe2000001001b */
[-C--:B------:R-:W-:Y:S01]  /*44d0*/  FFMA.FTZ R3, R23, R22.reuse, R3 ;  /* 0x0000001617037223 */ /* 0x080fe20000010003 */
[----:B------:R-:W-:Y:S01]  /*44e0*/  FADD.FTZ R35, R42, -R25 ;  /* 0x800000192a237221 */ /* 0x000fe20000010000 */
[----:B------:R-:W-:Y:S01]  /*44f0*/  FADD.FTZ R41, R34, -R29 ;  /* 0x8000001d22297221 */ /* 0x000fe20000010000 */
[----:B------:R-:W-:Y:S01]  /*4500*/  FADD.FTZ R44, R44, -R27 ;  /* 0x8000001b2c2c7221 */ /* 0x000fe20000010000 */
[----:B------:R-:W-:Y:S01]  /*4510*/  FADD.FTZ R40, R40, -R3 ;  /* 0x8000000328287221 */ /* 0x000fe20000010000 */
[-C--:B------:R-:W-:Y:S01]  /*4520*/  FFMA.FTZ R25, R35, R22.reuse, R25 ;  /* 0x0000001623197223 */ /* 0x080fe20000010019 */
[----:B------:R-:W-:Y:S01]  /*4530*/  FFMA.FTZ R29, R41, R22, R29 ;  /* 0x00000016291d7223 */ /* 0x000fe2000001001d */
[----:B------:R-:W-:Y:S01]  /*4540*/  FFMA.FTZ R26, R39, R44, R26 ;  /* 0x0000002c271a7223 */ /* 0x000fe2000001001a */
[----:B------:R-:W-:Y:S01]  /*4550*/  FFMA.FTZ R0, R23, R40, R0 ;  /* 0x0000002817007223 */ /* 0x000fe20000010000 */
[----:B------:R-:W-:Y:S01]  /*4560*/  FADD.FTZ R42, R42, -R25 ;  /* 0x800000192a2a7221 */ /* 0x000fe20000010000 */
[----:B------:R-:W-:Y:S01]  /*4570*/  SHF.L.U32 R23, R33, 0x10, RZ ;  /* 0x0000001021177819 */ /* 0x000fe200000006ff */
[----:B------:R-:W-:Y:S01]  /*4580*/  FADD.FTZ R34, R34, -R29 ;  /* 0x8000001d22227221 */ /* 0x000fe20000010000 */
[----:B------:R-:W-:Y:S01]  /*4590*/  SHF.L.U32 R39, R36, 0x10, RZ ;  /* 0x0000001024277819 */ /* 0x000fe200000006ff */
[----:B------:R-:W-:Y:S01]  /*45a0*/  FFMA.FTZ R24, R35, R42, R24 ;  /* 0x0000002a23187223 */ /* 0x000fe20000010018 */
[----:B------:R-:W-:Y:S01]  /*45b0*/  FADD.FTZ R40, R43, -R12 ;  /* 0x8000000c2b287221 */ /* 0x000fe20000010000 */
[----:B------:R-:W-:Y:S01]  /*45c0*/  FFMA.FTZ R28, R41, R34, R28 ;  /* 0x00000022291c7223 */ /* 0x000fe2000001001c */
[----:B------:R-:W-:Y:S01]  /*45d0*/  FADD.FTZ R35, R23, -R4 ;  /* 0x8000000417237221 */ /* 0x000fe20000010000 */
[----:B------:R-:W-:Y:S01]  /*45e0*/  FADD.FTZ R41, R39, -R8 ;  /* 0x8000000827297221 */ /* 0x000fe20000010000 */
[----:B------:R-:W-:Y:S01]  /*45f0*/  FADD.FTZ R42, R47, -R20 ;  /* 0x800000142f2a7221 */ /* 0x000fe20000010000 */
[----:B------:R-:W-:Y:S01]  /*4600*/  FFMA.FTZ R13, R45, R40, R13 ;  /* 0x000000282d0d7223 */ /* 0x000fe2000001000d */
[-C--:B------:R-:W-:Y:S01]  /*4610*/  FFMA.FTZ R4, R35, R22.reuse, R4 ;  /* 0x0000001623047223 */ /* 0x080fe20000010004 */
[----:B------:R-:W-:Y:S01]  /*4620*/  FFMA.FTZ R8, R41, R22, R8 ;  /* 0x0000001629087223 */ /* 0x000fe20000010008 */
[----:B------:R-:W-:-:S02]  /*4630*/  FFMA.FTZ R21, R49, R42, R21 ;  /* 0x0000002a31157223 */ /* 0x000fc40000010015 */
[----:B------:R-:W-:Y:S01]  /*4640*/  FADD.FTZ R22, R23, -R4 ;  /* 0x8000000417167221 */ /* 0x000fe20000010000 */
[----:B------:R-:W-:-:S03]  /*4650*/  FADD.FTZ R34, R39, -R8 ;  /* 0x8000000827227221 */ /* 0x000fc60000010000 */
[----:B------:R-:W-:Y:S01]  /*4660*/  FFMA.FTZ R5, R35, R22, R5 ;  /* 0x0000001623057223 */ /* 0x000fe20000010005 */
[----:B------:R-:W-:Y:S01]  /*4670*/  FFMA.FTZ R9, R41, R34, R9 ;  /* 0x0000002229097223 */ /* 0x000fe20000010009 */
[----:B------:R-:W-:Y:S06]  /*4680*/  @!P1 BRA `(.L_x_4425) ;  /* 0xffffffd800d49947 */ /* 0x000fec000383ffff */
[----:B------:R-:W-:Y:S05]  /*4690*/  BSYNC B1 ;  /* 0x0000000000017941 */ /* 0x000fea0003800000 */
.L_x_4422:
[C---:B------:R-:W-:Y:S02]  /*46a0*/  PRMT R47, R14.reuse, 0x7610, R47 ;  /* 0x000076100e2f7816 */ /* 0x040fe4000000002f */
[----:B------:R-:W-:Y:S02]  /*46b0*/  PRMT R48, R14, 0x7632, R48 ;  /* 0x000076320e307816 */ /* 0x000fe40000000030 */
[C---:B------:R-:W-:Y:S02]  /*46c0*/  PRMT R49, R15.reuse, 0x7610, R49 ;  /* 0x000076100f317816 */ /* 0x040fe40000000031 */
[----:B------:R-:W-:-:S07]  /*46d0*/  PRMT R50, R15, 0x7632, R50 ;  /* 0x000076320f327816 */ /* 0x000fce0000000032 */
.L_x_4421:
[----:B------:R-:W-:Y:S05]  /*46e0*/  BSYNC B0 ;  /* 0x0000000000007941 */ /* 0x000fea0003800000 */
.L_x_4420:
        /* <DEDUP_REMOVED lines=12> */
[----:B0-----:R-:W-:-:S02]  /*47b0*/  MOV R10, R6 ;  /* 0x00000006000a7202 */ /* 0x001fc40000000f00 */
[-C--:B------:R-:W-:Y:S02]  /*47c0*/  MOV R11, R7.reuse ;  /* 0x00000007000b7202 */ /* 0x080fe40000000f00 */
[----:B------:R-:W-:Y:S02]  /*47d0*/  MOV R15, R7 ;  /* 0x00000007000f7202 */ /* 0x000fe40000000f00 */
[----:B------:R-:W-:Y:S01]  /*47e0*/  MOV R22, R6 ;  /* 0x0000000600167202 */ /* 0x000fe20000000f00 */
[----:B------:R-:W-:Y:S06]  /*47f0*/  @P0 BRA `(.L_x_4427) ;  /* 0x0000002000e80947 */ /* 0x000fec0003800000 */
[----:B------:R-:W0:Y:S01]  /*4800*/  LDC R51, c[0x0][0x268] ;  /* 0x00009a00ff337b82 */ /* 0x000e220000000800 */
        /* <DEDUP_REMOVED lines=276> */
.L_x_4428:
        /* <DEDUP_REMOVED lines=278> */
[----:B0-----:R-:W-:-:S04]  /*6ab0*/  @P1 IMAD.HI.U32 R34, R53, R34, R52 ;  /* 0x0000002235221227 */ /* 0x001fc800078e0034 */
[----:B------:R-:W-:Y:S01]  /*6ac0*/  IMAD R52, R51, UR6, R49 ;  /* 0x0000000633347c24 */ /* 0x000fe2000f8e0231 */
[----:B------:R-:W-:-:S03]  /*6ad0*/  @P1 SHF.R.U32.HI R34, RZ, R35, R34 ;  /* 0x00000023ff221219 */ /* 0x000fc60000011622 */
[----:B------:R-:W-:Y:S02]  /*6ae0*/  IMAD R47, R52, UR4, R47 ;  /* 0x00000004342f7c24 */ /* 0x000fe4000f8e022f */
[----:B------:R-:W-:-:S04]  /*6af0*/  @P1 IMAD.MOV R35, RZ, RZ, -R34 ;  /* 0x000000ffff231224 */ /* 0x000fc800078e0a22 */
[----:B-1----:R-:W-:-:S04]  /*6b00*/  @P1 IMAD R50, R50, R35, R53 ;  /* 0x0000002332321224 */ /* 0x002fc800078e0235 */
[----:B--2---:R-:W-:-:S07]  /*6b10*/  @P1 IMAD R47, R50, R48, R47 ;  /* 0x00000030322f1224 */ /* 0x004fce00078e022f */
.L_x_4429:
        /* <DEDUP_REMOVED lines=8> */
.L_x_4427:
[----:B------:R-:W-:Y:S05]  /*6ba0*/  BSYNC B0 ;  /* 0x0000000000007941 */ /* 0x000fea0003800000 */
.L_x_4426:
[----:B------:R-:W-:Y:S04]  /*6bb0*/  BSSY B0, `(.L_x_4430) ;  /* 0x0000045000007945 */ /* 0x000fe80003800000 */
[----:B------:R-:W-:Y:S05]  /*6bc0*/  @P0 BRA `(.L_x_4431) ;  /* 0x00000004000c0947 */ /* 0x000fea0003800000 */
[----:B------:R-:W-:Y:S01]  /*6bd0*/  VIADD R10, R10, 0x1 ;  /* 0x000000010a0a7836 */ /* 0x000fe20000000000 */
[----:B------:R-:W-:Y:S01]  /*6be0*/  IADD3 R6, R6, 0x1, RZ ;  /* 0x0000000106067810 */ /* 0x000fe20007ffe0ff */
[----:B------:R-:W-:Y:S01]  /*6bf0*/  IMAD.IADD R57, R31, 0x1, R30 ;  /* 0x000000011f397824 */ /* 0x000fe200078e021e */
[----:B------:R-:W-:Y:S01]  /*6c00*/  IADD3 R14, R14, 0x1, RZ ;  /* 0x000000010e0e7810 */ /* 0x000fe20007ffe0ff */
[----:B------:R-:W-:Y:S01]  /*6c10*/  IMAD.U32 R37, R37, 0x10000, RZ ;  /* 0x0001000025257824 */ /* 0x000fe200078e00ff */
[----:B------:R-:W-:Y:S02]  /*6c20*/  IADD3 R22, R22, 0x1, RZ ;  /* 0x0000000116167810 */ /* 0x000fe40007ffe0ff */
[----:B------:R-:W-:Y:S01]  /*6c30*/  I2FP.F32.S32 R7, R6 ;  /* 0x0000000600077245 */ /* 0x000fe20000201400 */
[----:B------:R-:W-:Y:S01]  /*6c40*/  FADD.FTZ R30, -R12, R37 ;  /* 0x000000250c1e7221 */ /* 0x000fe20000010100 */
[----:B------:R-:W-:Y:S02]  /*6c50*/  I2FP.F32.S32 R11, R10 ;  /* 0x0000000a000b7245 */ /* 0x000fe40000201400 */
[----:B------:R-:W-:Y:S01]  /*6c60*/  I2FP.F32.S32 R15, R14 ;  /* 0x0000000e000f7245 */ /* 0x000fe20000201400 */
[----:B------:R-:W0:Y:S01]  /*6c70*/  MUFU.RCP R19, R7 ;  /* 0x0000000700137308 */ /* 0x000e220000001000 */
[----:B------:R-:W-:-:S02]  /*6c80*/  I2FP.F32.S32 R23, R22 ;  /* 0x0000001600177245 */ /* 0x000fc40000201400 */
[----:B------:R-:W-:Y:S02]  /*6c90*/  SHF.L.U32 R33, R33, 0x10, RZ ;  /* 0x0000001021217819 */ /* 0x000fe400000006ff */
[----:B------:R-:W-:Y:S02]  /*6ca0*/  SHF.L.U32 R31, R36, 0x10, RZ ;  /* 0x00000010241f7819 */ /* 0x000fe400000006ff */
[----:B------:R-:W-:Y:S01]  /*6cb0*/  SHF.L.U32 R55, R38, 0x10, RZ ;  /* 0x0000001026377819 */ /* 0x000fe200000006ff */
[----:B------:R-:W1:Y:S01]  /*6cc0*/  MUFU.RCP R35, R11 ;  /* 0x0000000b00237308 */ /* 0x000e620000001000 */
[----:B------:R-:W-:Y:S01]  /*6cd0*/  ISETP.GE.U32.AND P0, PT, R57, R32, PT ;  /* 0x000000203900720c */ /* 0x000fe20003f06070 */
[----:B------:R-:W-:Y:S01]  /*6ce0*/  FADD.FTZ R34, -R4, R33 ;  /* 0x0000002104227221 */ /* 0x000fe20000010100 */
[----:B------:R-:W-:Y:S01]  /*6cf0*/  FADD.FTZ R32, -R8, R31 ;  /* 0x0000001f08207221 */ /* 0x000fe20000010100 */
[----:B------:R-:W-:-:S04]  /*6d00*/  FADD.FTZ R18, -R20, R55 ;  /* 0x0000003714127221 */ /* 0x000fc80000010100 */
[----:B------:R-:W2:Y:S01]  /*6d10*/  MUFU.RCP R51, R15 ;  /* 0x0000000f00337308 */ /* 0x000ea20000001000 */
[----:B0-----:R-:W-:-:S04]  /*6d20*/  FFMA.FTZ R4, R34, R19, R4 ;  /* 0x0000001322047223 */ /* 0x001fc80000010004 */
[----:B------:R-:W-:-:S03]  /*6d30*/  FADD.FTZ R33, R33, -R4 ;  /* 0x8000000421217221 */ /* 0x000fc60000010000 */
[----:B------:R-:W0:Y:S01]  /*6d40*/  MUFU.RCP R53, R23 ;  /* 0x0000001700357308 */ /* 0x000e220000001000 */
[----:B-1----:R-:W-:Y:S01]  /*6d50*/  FFMA.FTZ R8, R32, R35, R8 ;  /* 0x0000002320087223 */ /* 0x002fe20000010008 */
[----:B------:R-:W-:-:S03]  /*6d60*/  FFMA.FTZ R5, R34, R33, R5 ;  /* 0x0000002122057223 */ /* 0x000fc60000010005 */
[----:B------:R-:W-:Y:S01]  /*6d70*/  FADD.FTZ R31, R31, -R8 ;  /* 0x800000081f1f7221 */ /* 0x000fe20000010000 */
[----:B--2---:R-:W-:-:S03]  /*6d80*/  FFMA.FTZ R12, R30, R51, R12 ;  /* 0x000000331e0c7223 */ /* 0x004fc6000001000c */
[----:B------:R-:W-:Y:S01]  /*6d90*/  FFMA.FTZ R9, R32, R31, R9 ;  /* 0x0000001f20097223 */ /* 0x000fe20000010009 */
[----:B------:R-:W-:Y:S01]  /*6da0*/  FADD.FTZ R37, R37, -R12 ;  /* 0x8000000c25257221 */ /* 0x000fe20000010000 */
[----:B0-----:R-:W-:-:S03]  /*6db0*/  FFMA.FTZ R20, R18, R53, R20 ;  /* 0x0000003512147223 */ /* 0x001fc60000010014 */
[----:B------:R-:W-:Y:S01]  /*6dc0*/  FFMA.FTZ R13, R30, R37, R13 ;  /* 0x000000251e0d7223 */ /* 0x000fe2000001000d */
[----:B------:R-:W-:-:S04]  /*6dd0*/  FADD.FTZ R55, R55, -R20 ;  /* 0x8000001437377221 */ /* 0x000fc80000010000 */
[----:B------:R-:W-:Y:S01]  /*6de0*/  FFMA.FTZ R21, R18, R55, R21 ;  /* 0x0000003712157223 */ /* 0x000fe20000010015 */
[----:B------:R-:W-:Y:S06]  /*6df0*/  @P0 BRA `(.L_x_4431) ;  /* 0x0000000000800947 */ /* 0x000fec0003800000 */
[----:B------:R-:W-:Y:S01]  /*6e00*/  VIADD R41, R41, 0x1 ;  /* 0x0000000129297836 */ /* 0x000fe20000000000 */
[----:B------:R-:W-:Y:S01]  /*6e10*/  IADD3 R39, R39, 0x1, RZ ;  /* 0x0000000127277810 */ /* 0x000fe20007ffe0ff */
[----:B------:R-:W-:Y:S01]  /*6e20*/  IMAD.U32 R18, R47, 0x10000, RZ ;  /* 0x000100002f127824 */ /* 0x000fe200078e00ff */
[----:B------:R-:W-:Y:S01]  /*6e30*/  IADD3 R43, R43, 0x1, RZ ;  /* 0x000000012b2b7810 */ /* 0x000fe20007ffe0ff */
[----:B------:R-:W-:Y:S01]  /*6e40*/  IMAD.U32 R50, R50, 0x10000, RZ ;  /* 0x0001000032327824 */ /* 0x000fe200078e00ff */
[----:B------:R-:W-:Y:S01]  /*6e50*/  IADD3 R45, R45, 0x1, RZ ;  /* 0x000000012d2d7810 */ /* 0x000fe20007ffe0ff */
[----:B------:R-:W-:Y:S01]  /*6e60*/  FADD.FTZ R19, -R3, R18 ;  /* 0x0000001203137221 */ /* 0x000fe20000010100 */
[----:B------:R-:W-:Y:S01]  /*6e70*/  I2FP.F32.S32 R40, R39 ;  /* 0x0000002700287245 */ /* 0x000fe20000201400 */
[----:B------:R-:W-:Y:S01]  /*6e80*/  FADD.FTZ R34, -R29, R50 ;  /* 0x000000321d227221 */ /* 0x000fe20000010100 */
[----:B------:R-:W-:Y:S02]  /*6e90*/  I2FP.F32.S32 R42, R41 ;  /* 0x00000029002a7245 */ /* 0x000fe40000201400 */
[----:B------:R-:W-:Y:S01]  /*6ea0*/  I2FP.F32.S32 R44, R43 ;  /* 0x0000002b002c7245 */ /* 0x000fe20000201400 */
[----:B------:R-:W0:Y:S01]  /*6eb0*/  MUFU.RCP R36, R40 ;  /* 0x0000002800247308 */ /* 0x000e220000001000 */
[----:B------:R-:W-:-:S02]  /*6ec0*/  I2FP.F32.S32 R46, R45 ;  /* 0x0000002d002e7245 */ /* 0x000fc40000201400 */
[----:B------:R-:W-:Y:S02]  /*6ed0*/  SHF.L.U32 R48, R48, 0x10, RZ ;  /* 0x0000001030307819 */ /* 0x000fe400000006ff */
[----:B------:R-:W-:-:S03]  /*6ee0*/  SHF.L.U32 R32, R49, 0x10, RZ ;  /* 0x0000001031207819 */ /* 0x000fc600000006ff */
[----:B------:R-:W1:Y:S01]  /*6ef0*/  MUFU.RCP R31, R42 ;  /* 0x0000002a001f7308 */ /* 0x000e620000001000 */
[----:B------:R-:W-:Y:S01]  /*6f00*/  FADD.FTZ R30, -R25, R48 ;  /* 0x00000030191e7221 */ /* 0x000fe20000010100 */
[----:B------:R-:W-:-:S06]  /*6f10*/  FADD.FTZ R33, -R27, R32 ;  /* 0x000000201b217221 */ /* 0x000fcc0000010100 */
        /* <DEDUP_REMOVED lines=13> */
[----:B------:R-:W-:-:S07]  /*6ff0*/  FFMA.FTZ R28, R34, R35, R28 ;  /* 0x00000023221c7223 */ /* 0x000fce000001001c */
.L_x_4431:
[----:B------:R-:W-:Y:S05]  /*7000*/  BSYNC B0 ;  /* 0x0000000000007941 */ /* 0x000fea0003800000 */
.L_x_4430:
        /* <DEDUP_REMOVED lines=17> */
.L_x_4433:
[----:B------:R-:W-:Y:S01]  /*7120*/  IMAD.MOV.U32 R4, RZ, RZ, R3 ;  /* 0x000000ffff047224 */ /* 0x000fe200078e0003 */
[----:B------:R-:W-:Y:S01]  /*7130*/  MOV R5, R0 ;  /* 0x0000000000057202 */ /* 0x000fe20000000f00 */
[----:B------:R-:W-:Y:S01]  /*7140*/  IMAD.MOV.U32 R7, RZ, RZ, R40 ;  /* 0x000000ffff077224 */ /* 0x000fe200078e0028 */
[----:B------:R-:W-:-:S07]  /*7150*/  MOV R6, R39 ;  /* 0x0000002700067202 */ /* 0x000fce0000000f00 */
.L_x_4434:
[----:B------:R-:W-:Y:S05]  /*7160*/  BSYNC B0 ;  /* 0x0000000000007941 */ /* 0x000fea0003800000 */
.L_x_4432:
        /* <DEDUP_REMOVED lines=17> */
.L_x_4436:
[----:B------:R-:W-:Y:S01]  /*7280*/  IMAD.MOV.U32 R8, RZ, RZ, R25 ;  /* 0x000000ffff087224 */ /* 0x000fe200078e0019 */
[----:B------:R-:W-:Y:S01]  /*7290*/  MOV R9, R24 ;  /* 0x0000001800097202 */ /* 0x000fe20000000f00 */
[----:B------:R-:W-:Y:S01]  /*72a0*/  IMAD.MOV.U32 R11, RZ, RZ, R42 ;  /* 0x000000ffff0b7224 */ /* 0x000fe200078e002a */
[----:B------:R-:W-:-:S07]  /*72b0*/  MOV R10, R41 ;  /* 0x00000029000a7202 */ /* 0x000fce0000000f00 */
.L_x_4437:
[----:B------:R-:W-:Y:S05]  /*72c0*/  BSYNC B0 ;  /* 0x0000000000007941 */ /* 0x000fea0003800000 */
.L_x_4435:
        /* <DEDUP_REMOVED lines=17> */
.L_x_4439:
[----:B------:R-:W-:Y:S01]  /*73e0*/  IMAD.MOV.U32 R12, RZ, RZ, R27 ;  /* 0x000000ffff0c7224 */ /* 0x000fe200078e001b */
[----:B------:R-:W-:Y:S01]  /*73f0*/  MOV R13, R26 ;  /* 0x0000001a000d7202 */ /* 0x000fe20000000f00 */
[----:B------:R-:W-:Y:S01]  /*7400*/  IMAD.MOV.U32 R15, RZ, RZ, R44 ;  /* 0x000000ffff0f7224 */ /* 0x000fe200078e002c */
[----:B------:R-:W-:-:S07]  /*7410*/  MOV R14, R43 ;  /* 0x0000002b000e7202 */ /* 0x000fce0000000f00 */
.L_x_4440:
[----:B------:R-:W-:Y:S05]  /*7420*/  BSYNC B0 ;  /* 0x0000000000007941 */ /* 0x000fea0003800000 */
.L_x_4438:
        /* <DEDUP_REMOVED lines=16> */
.L_x_4441:
[----:B------:R-:W-:Y:S01]  /*7530*/  IMAD.MOV.U32 R20, RZ, RZ, R29 ;  /* 0x000000ffff147224 */ /* 0x000fe200078e001d */
[----:B------:R-:W-:Y:S01]  /*7540*/  MOV R21, R28 ;  /* 0x0000001c00157202 */ /* 0x000fe20000000f00 */
[----:B------:R-:W-:Y:S01]  /*7550*/  IMAD.MOV.U32 R23, RZ, RZ, R46 ;  /* 0x000000ffff177224 */ /* 0x000fe200078e002e */
[----:B------:R-:W-:Y:S01]  /*7560*/  MOV R22, R45 ;  /* 0x0000002d00167202 */ /* 0x000fe20000000f00 */
[----:B------:R-:W-:Y:S06]  /*7570*/  BRA `(.L_x_4398) ;  /* 0x0000002400207947 */ /* 0x000fec0003800000 */
.L_x_4419:
[----:B------:R-:W-:Y:S01]  /*7580*/  ISETP.GE.U32.AND P0, PT, R3, R32, PT ;  /* 0x000000200300720c */ /* 0x000fe20003f06070 */
[----:B------:R-:W-:Y:S01]  /*7590*/  BSSY B0, `(.L_x_4442) ;  /* 0x000005f000007945 */ /* 0x000fe20003800000 */
[----:B------:R-:W-:Y:S01]  /*75a0*/  MOV R3, R4 ;  /* 0x0000000400037202 */ /* 0x000fe20000000f00 */
[----:B------:R-:W-:Y:S01]  /*75b0*/  IMAD.MOV.U32 R25, RZ, RZ, R4 ;  /* 0x000000ffff197224 */ /* 0x000fe200078e0004 */
[-C--:B------:R-:W-:Y:S01]  /*75c0*/  MOV R24, R0.reuse ;  /* 0x0000000000187202 */ /* 0x080fe20000000f00 */
[----:B------:R-:W-:Y:S01]  /*75d0*/  IMAD.MOV.U32 R21, RZ, RZ, R0 ;  /* 0x000000ffff157224 */ /* 0x000fe200078e0000 */
[----:B------:R-:W-:Y:S01]  /*75e0*/  MOV R26, R0 ;  /* 0x00000000001a7202 */ /* 0x000fe20000000f00 */
[----:B------:R-:W-:Y:S01]  /*75f0*/  IMAD.MOV.U32 R12, RZ, RZ, R4 ;  /* 0x000000ffff0c7224 */ /* 0x000fe200078e0004 */
[-C--:B------:R-:W-:Y:S01]  /*7600*/  MOV R27, R4.reuse ;  /* 0x00000004001b7202 */ /* 0x080fe20000000f00 */
[----:B------:R-:W-:Y:S01]  /*7610*/  IMAD.MOV.U32 R5, RZ, RZ, R0 ;  /* 0x000000ffff057224 */ /* 0x000fe200078e0000 */
[----:B------:R-:W-:-:S02]  /*7620*/  MOV R20, R4 ;  /* 0x0000000400147202 */ /* 0x000fc40000000f00 */
[-C--:B------:R-:W-:Y:S02]  /*7630*/  MOV R13, R0.reuse ;  /* 0x00000000000d7202 */ /* 0x080fe40000000f00 */
[----:B------:R-:W-:Y:S02]  /*7640*/  MOV R9, R0 ;  /* 0x0000000000097202 */ /* 0x000fe40000000f00 */
[----:B------:R-:W-:Y:S01]  /*7650*/  MOV R8, R4 ;  /* 0x0000000400087202 */ /* 0x000fe20000000f00 */
[----:B------:R-:W-:Y:S06]  /*7660*/  @P0 BRA `(.L_x_4443) ;  /* 0x0000000400440947 */ /* 0x000fec0003800000 */
[----:B------:R-:W-:Y:S01]  /*7670*/  BSSY B1, `(.L_x_4444) ;  /* 0x0000049000017945 */ /* 0x000fe20003800000 */
[-C--:B------:R-:W-:Y:S01]  /*7680*/  MOV R24, R0.reuse ;  /* 0x0000000000187202 */ /* 0x080fe20000000f00 */
[----:B------:R-:W-:Y:S01]  /*7690*/  IMAD.MOV.U32 R3, RZ, RZ, R4 ;  /* 0x000000ffff037224 */ /* 0x000fe200078e0004 */
[----:B------:R-:W-:Y:S01]  /*76a0*/  MOV R26, R0 ;  /* 0x00000000001a7202 */ /* 0x000fe20000000f00 */
        /* <DEDUP_REMOVED lines=9> */
.L_x_4445:
[----:B------:R-:W-:-:S05]  /*7740*/  IADD3 R11, R30, R31, RZ ;  /* 0x0000001f1e0b7210 */ /* 0x000fca0007ffe0ff */
[----:B------:R-:W-:-:S05]  /*7750*/  IMAD R7, R36, R11, RZ ;  /* 0x0000000b24077224 */ /* 0x000fca00078e02ff */
[----:B------:R-:W-:-:S05]  /*7760*/  SHF.R.U32.HI R7, RZ, 0x2, R7 ;  /* 0x00000002ff077819 */ /* 0x000fca0000011607 */
[----:B------:R-:W-:-:S06]  /*7770*/  IMAD.WIDE.U32 R40, R7, 0x8, R18 ;  /* 0x0000000807287825 */ /* 0x000fcc00078e0012 */
[----:B------:R-:W2:Y:S01]  /*7780*/  LDG.E.64 R40, desc[UR40][R40.64] ;  /* 0x0000002828287981 */ /* 0x000ea2000c1e1b00 */
[----:B------:R-:W-:-:S05]  /*7790*/  IMAD R31, R36, R31, RZ ;  /* 0x0000001f241f7224 */ /* 0x000fca00078e02ff */
[----:B------:R-:W-:-:S05]  /*77a0*/  SHF.R.U32.HI R31, RZ, 0x2, R31 ;  /* 0x00000002ff1f7819 */ /* 0x000fca000001161f */
[----:B------:R-:W-:-:S06]  /*77b0*/  IMAD.WIDE.U32 R48, R31, 0x8, R18 ;  /* 0x000000081f307825 */ /* 0x000fcc00078e0012 */
[----:B------:R-:W3:Y:S01]  /*77c0*/  LDG.E.64 R48, desc[UR40][R48.64] ;  /* 0x0000002830307981 */ /* 0x000ee2000c1e1b00 */
[----:B------:R-:W-:Y:S01]  /*77d0*/  IADD3 R6, R6, 0x1, RZ ;  /* 0x0000000106067810 */ /* 0x000fe20007ffe0ff */
[----:B------:R-:W-:-:S03]  /*77e0*/  IMAD.IADD R31, R11, 0x1, R30 ;  /* 0x000000010b1f7824 */ /* 0x000fc600078e021e */
[----:B------:R-:W-:Y:S02]  /*77f0*/  I2FP.F32.S32 R7, R6 ;  /* 0x0000000600077245 */ /* 0x000fe40000201400 */
[----:B------:R-:W-:Y:S02]  /*7800*/  IADD3 R35, R31, R30, RZ ;  /* 0x0000001e1f237210 */ /* 0x000fe40007ffe0ff */
[----:B------:R-:W0:Y:S02]  /*7810*/  MUFU.RCP R10, R7 ;  /* 0x00000007000a7308 */ /* 0x000e240000001000 */
[----:B------:R-:W-:Y:S02]  /*7820*/  ISETP.GE.U32.AND P0, PT, R35, R32, PT ;  /* 0x000000202300720c */ /* 0x000fe40003f06070 */
[C---:B--2---:R-:W-:Y:S02]  /*7830*/  PRMT R14, R40.reuse, 0x7632, R14 ;  /* 0x00007632280e7816 */ /* 0x044fe4000000000e */
[----:B------:R-:W-:-:S02]  /*7840*/  SHF.L.U32 R22, R40, 0x10, RZ ;  /* 0x0000001028167819 */ /* 0x000fc400000006ff */
[C---:B------:R-:W-:Y:S01]  /*7850*/  PRMT R11, R41.reuse, 0x7632, R11 ;  /* 0x00007632290b7816 */ /* 0x040fe2000000000b */
[----:B------:R-:W-:Y:S01]  /*7860*/  IMAD.U32 R14, R14, 0x10000, RZ ;  /* 0x000100000e0e7824 */ /* 0x000fe200078e00ff */
[----:B------:R-:W-:Y:S01]  /*7870*/  SHF.L.U32 R34, R41, 0x10, RZ ;  /* 0x0000001029227819 */ /* 0x000fe200000006ff */
[----:B------:R-:W-:Y:S01]  /*7880*/  FADD.FTZ R15, R22, -R27 ;  /* 0x8000001b160f7221 */ /* 0x000fe20000010000 */
[----:B------:R-:W-:Y:S01]  /*7890*/  SHF.L.U32 R38, R11, 0x10, RZ ;  /* 0x000000100b267819 */ /* 0x000fe200000006ff */
[----:B------:R-:W-:Y:S02]  /*78a0*/  FADD.FTZ R23, R14, -R25 ;  /* 0x800000190e177221 */ /* 0x000fe40000010000 */
[----:B------:R-:W-:Y:S01]  /*78b0*/  FADD.FTZ R33, R34, -R3 ;  /* 0x8000000322217221 */ /* 0x000fe20000010000 */
[-C--:B0-----:R-:W-:Y:S01]  /*78c0*/  FFMA.FTZ R27, R15, R10.reuse, R27 ;  /* 0x0000000a0f1b7223 */ /* 0x081fe2000001001b */
[-C--:B------:R-:W-:Y:S01]  /*78d0*/  FFMA.FTZ R25, R23, R10.reuse, R25 ;  /* 0x0000000a17197223 */ /* 0x080fe20000010019 */
[----:B------:R-:W-:Y:S01]  /*78e0*/  FADD.FTZ R37, R38, -R29 ;  /* 0x8000001d26257221 */ /* 0x000fe20000010000 */
[-C--:B------:R-:W-:Y:S01]  /*78f0*/  FFMA.FTZ R3, R33, R10.reuse, R3 ;  /* 0x0000000a21037223 */ /* 0x080fe20000010003 */
[----:B------:R-:W-:Y:S01]  /*7900*/  FADD.FTZ R22, R22, -R27 ;  /* 0x8000001b16167221 */ /* 0x000fe20000010000 */
[----:B------:R-:W-:Y:S01]  /*7910*/  FADD.FTZ R14, R14, -R25 ;  /* 0x800000190e0e7221 */ /* 0x000fe20000010000 */
[----:B------:R-:W-:Y:S01]  /*7920*/  FFMA.FTZ R29, R37, R10, R29 ;  /* 0x0000000a251d7223 */ /* 0x000fe2000001001d */
[----:B---3--:R-:W-:Y:S01]  /*7930*/  PRMT R11, R48, 0x7632, R11 ;  /* 0x00007632300b7816 */ /* 0x008fe2000000000b */
[----:B------:R-:W-:Y:S01]  /*7940*/  FADD.FTZ R34, R34, -R3 ;  /* 0x8000000322227221 */ /* 0x000fe20000010000 */
[----:B------:R-:W-:Y:S01]  /*7950*/  FFMA.FTZ R24, R23, R14, R24 ;  /* 0x0000000e17187223 */ /* 0x000fe20000010018 */
[----:B------:R-:W-:Y:S01]  /*7960*/  PRMT R14, R49, 0x7632, R14 ;  /* 0x00007632310e7816 */ /* 0x000fe2000000000e */
[----:B------:R-:W-:Y:S01]  /*7970*/  FFMA.FTZ R26, R15, R22, R26 ;  /* 0x000000160f1a7223 */ /* 0x000fe2000001001a */
[----:B------:R-:W-:Y:S01]  /*7980*/  FADD.FTZ R38, R38, -R29 ;  /* 0x8000001d26267221 */ /* 0x000fe20000010000 */
[----:B------:R-:W-:Y:S01]  /*7990*/  SHF.L.U32 R35, R49, 0x10, RZ ;  /* 0x0000001031237819 */ /* 0x000fe200000006ff */
[----:B------:R-:W-:Y:S01]  /*79a0*/  IMAD.U32 R15, R48, 0x10000, RZ ;  /* 0x00010000300f7824 */ /* 0x000fe200078e00ff */
[----:B------:R-:W-:Y:S01]  /*79b0*/  SHF.L.U32 R23, R11, 0x10, RZ ;  /* 0x000000100b177819 */ /* 0x000fe200000006ff */
[----:B------:R-:W-:-:S02]  /*79c0*/  IMAD.U32 R39, R14, 0x10000, RZ ;  /* 0x000100000e277824 */ /* 0x000fc400078e00ff */
[----:B------:R-:W-:Y:S01]  /*79d0*/  FFMA.FTZ R0, R33, R34, R0 ;  /* 0x0000002221007223 */ /* 0x000fe20000010000 */
[----:B------:R-:W-:Y:S01]  /*79e0*/  FFMA.FTZ R28, R37, R38, R28 ;  /* 0x00000026251c7223 */ /* 0x000fe2000001001c */
[----:B------:R-:W-:Y:S01]  /*79f0*/  FADD.FTZ R11, R15, -R4 ;  /* 0x800000040f0b7221 */ /* 0x000fe20000010000 */
[----:B------:R-:W-:Y:S01]  /*7a00*/  FADD.FTZ R37, R35, -R12 ;  /* 0x8000000c23257221 */ /* 0x000fe20000010000 */
[----:B------:R-:W-:Y:S01]  /*7a10*/  FADD.FTZ R33, R23, -R8 ;  /* 0x8000000817217221 */ /* 0x000fe20000010000 */
[----:B------:R-:W-:Y:S01]  /*7a20*/  FADD.FTZ R43, R39, -R20 ;  /* 0x80000014272b7221 */ /* 0x000fe20000010000 */
[-C--:B------:R-:W-:Y:S01]  /*7a30*/  FFMA.FTZ R4, R11, R10.reuse, R4 ;  /* 0x0000000a0b047223 */ /* 0x080fe20000010004 */
        /* <DEDUP_REMOVED lines=13> */
.L_x_4444:
[C---:B------:R-:W-:Y:S02]  /*7b10*/  PRMT R35, R40.reuse, 0x7610, R35 ;  /* 0x0000761028237816 */ /* 0x040fe40000000023 */
[----:B------:R-:W-:Y:S02]  /*7b20*/  PRMT R39, R40, 0x7632, R39 ;  /* 0x0000763228277816 */ /* 0x000fe40000000027 */
[----:B------:R-:W-:Y:S02]  /*7b30*/  PRMT R50, R49, 0x7610, R50 ;  /* 0x0000761031327816 */ /* 0x000fe40000000032 */
[----:B------:R-:W-:Y:S02]  /*7b40*/  PRMT R40, R41, 0x7610, R40 ;  /* 0x0000761029287816 */ /* 0x000fe40000000028 */
[----:B------:R-:W-:Y:S02]  /*7b50*/  PRMT R47, R48, 0x7632, R47 ;  /* 0x00007632302f7816 */ /* 0x000fe4000000002f */
[----:B------:R-:W-:-:S02]  /*7b60*/  PRMT R49, R49, 0x7632, R49 ;  /* 0x0000763231317816 */ /* 0x000fc40000000031 */
[----:B------:R-:W-:-:S07]  /*7b70*/  PRMT R41, R41, 0x7632, R41 ;  /* 0x0000763229297816 */ /* 0x000fce0000000029 */
.L_x_4443:
[----:B------:R-:W-:Y:S05]  /*7b80*/  BSYNC B0 ;  /* 0x0000000000007941 */ /* 0x000fea0003800000 */
.L_x_4442:
[----:B------:R-:W-:Y:S01]  /*7b90*/  ISETP.GE.U32.AND P1, PT, R31, R32, PT ;  /* 0x000000201f00720c */ /* 0x000fe20003f26070 */
        /* <DEDUP_REMOVED lines=11> */
[-C--:B------:R-:W-:Y:S02]  /*7c50*/  MOV R11, R7.reuse ;  /* 0x00000007000b7202 */ /* 0x080fe40000000f00 */
[-C--:B------:R-:W-:Y:S02]  /*7c60*/  MOV R14, R6.reuse ;  /* 0x00000006000e7202 */ /* 0x080fe40000000f00 */
[----:B------:R-:W-:Y:S02]  /*7c70*/  MOV R22, R6 ;  /* 0x0000000600167202 */ /* 0x000fe40000000f00 */
[----:B------:R-:W-:Y:S01]  /*7c80*/  MOV R23, R7 ;  /* 0x0000000700177202 */ /* 0x000fe20000000f00 */
[----:B------:R-:W-:Y:S06]  /*7c90*/  @P1 BRA `(.L_x_4447) ;  /* 0x0000000000481947 */ /* 0x000fec0003800000 */
        /* <DEDUP_REMOVED lines=18> */
.L_x_4447:
[----:B------:R-:W-:Y:S05]  /*7dc0*/  BSYNC B0 ;  /* 0x0000000000007941 */ /* 0x000fea0003800000 */
.L_x_4446:
[----:B------:R-:W-:Y:S04]  /*7dd0*/  BSSY B0, `(.L_x_4448) ;  /* 0x0000045000007945 */ /* 0x000fe80003800000 */
[----:B------:R-:W-:Y:S05]  /*7de0*/  @P1 BRA `(.L_x_4449) ;  /* 0x00000004000c1947 */ /* 0x000fea0003800000 */
[----:B------:R-:W-:Y:S01]  /*7df0*/  VIADD R14, R14, 0x1 ;  /* 0x000000010e0e7836 */ /* 0x000fe20000000000 */
[----:B------:R-:W-:Y:S01]  /*7e00*/  IADD3 R6, R6, 0x1, RZ ;  /* 0x0000000106067810 */ /* 0x000fe20007ffe0ff */
[----:B------:R-:W-:Y:S01]  /*7e10*/  IMAD.U32 R49, R49, 0x10000, RZ ;  /* 0x0001000031317824 */ /* 0x000fe200078e00ff */
[----:B------:R-:W-:Y:S02]  /*7e20*/  IADD3 R10, R10, 0x1, RZ ;  /* 0x000000010a0a7810 */ /* 0x000fe40007ffe0ff */
[----:B------:R-:W-:Y:S01]  /*7e30*/  IADD3 R22, R22, 0x1, RZ ;  /* 0x0000000116167810 */ /* 0x000fe20007ffe0ff */
[----:B------:R-:W-:Y:S01]  /*7e40*/  FADD.FTZ R18, -R20, R49 ;  /* 0x0000003114127221 */ /* 0x000fe20000010100 */
[----:B------:R-:W-:Y:S02]  /*7e50*/  I2FP.F32.S32 R7, R6 ;  /* 0x0000000600077245 */ /* 0x000fe40000201400 */
[----:B------:R-:W-:Y:S02]  /*7e60*/  I2FP.F32.S32 R11, R10 ;  /* 0x0000000a000b7245 */ /* 0x000fe40000201400 */
[----:B------:R-:W-:Y:S01]  /*7e70*/  I2FP.F32.S32 R15, R14 ;  /* 0x0000000e000f7245 */ /* 0x000fe20000201400 */
[----:B------:R-:W0:Y:S01]  /*7e80*/  MUFU.RCP R19, R7 ;  /* 0x0000000700137308 */ /* 0x000e220000001000 */
[----:B------:R-:W-:-:S02]  /*7e90*/  I2FP.F32.S32 R23, R22 ;  /* 0x0000001600177245 */ /* 0x000fc40000201400 */
[----:B------:R-:W-:Y:S01]  /*7ea0*/  IADD3 R57, R31, R30, RZ ;  /* 0x0000001e1f397210 */ /* 0x000fe20007ffe0ff */
[----:B------:R-:W-:Y:S01]  /*7eb0*/  IMAD.U32 R31, R48, 0x10000, RZ ;  /* 0x00010000301f7824 */ /* 0x000fe200078e00ff */
        /* <DEDUP_REMOVED lines=37> */
[----:B------:R-:W-:Y:S01]  /*8110*/  FADD.FTZ R19, -R27, R18 ;  /* 0x000000121b137221 */ /* 0x000fe20000010100 */
[----:B------:R-:W-:Y:S02]  /*8120*/  FADD.FTZ R32, -R3, R40 ;  /* 0x0000002803207221 */ /* 0x000fe40000010100 */
        /* <DEDUP_REMOVED lines=15> */
.L_x_4449:
[----:B------:R-:W-:Y:S05]  /*8220*/  BSYNC B0 ;  /* 0x0000000000007941 */ /* 0x000fea0003800000 */
.L_x_4448:
        /* <DEDUP_REMOVED lines=17> */
.L_x_4451:
[----:B------:R-:W-:Y:S01]  /*8340*/  MOV R4, R27 ;  /* 0x0000001b00047202 */ /* 0x000fe20000000f00 */
[----:B------:R-:W-:Y:S01]  /*8350*/  IMAD.MOV.U32 R5, RZ, RZ, R26 ;  /* 0x000000ffff057224 */ /* 0x000fe200078e001a */
[----:B------:R-:W-:Y:S02]  /*8360*/  MOV R6, R42 ;  /* 0x0000002a00067202 */ /* 0x000fe40000000f00 */
[----:B------:R-:W-:-:S07]  /*8370*/  MOV R7, R44 ;  /* 0x0000002c00077202 */ /* 0x000fce0000000f00 */
.L_x_4452:
[----:B------:R-:W-:Y:S05]  /*8380*/  BSYNC B0 ;  /* 0x0000000000007941 */ /* 0x000fea0003800000 */
.L_x_4450:
        /* <DEDUP_REMOVED lines=17> */
.L_x_4454:
[----:B------:R-:W-:Y:S01]  /*84a0*/  MOV R8, R25 ;  /* 0x0000001900087202 */ /* 0x000fe20000000f00 */
[----:B------:R-:W-:Y:S01]  /*84b0*/  IMAD.MOV.U32 R9, RZ, RZ, R24 ;  /* 0x000000ffff097224 */ /* 0x000fe200078e0018 */
[----:B------:R-:W-:Y:S02]  /*84c0*/  MOV R10, R43 ;  /* 0x0000002b000a7202 */ /* 0x000fe40000000f00 */
[----:B------:R-:W-:-:S07]  /*84d0*/  MOV R11, R46 ;  /* 0x0000002e000b7202 */ /* 0x000fce0000000f00 */
.L_x_4455:
[----:B------:R-:W-:Y:S05]  /*84e0*/  BSYNC B0 ;  /* 0x0000000000007941 */ /* 0x000fea0003800000 */
.L_x_4453:
        /* <DEDUP_REMOVED lines=17> */
.L_x_4457:
[----:B------:R-:W-:Y:S01]  /*8600*/  MOV R12, R3 ;  /* 0x00000003000c7202 */ /* 0x000fe20000000f00 */
[----:B------:R-:W-:Y:S01]  /*8610*/  IMAD.MOV.U32 R13, RZ, RZ, R0 ;  /* 0x000000ffff0d7224 */ /* 0x000fe200078e0000 */
[----:B------:R-:W-:Y:S02]  /*8620*/  MOV R14, R45 ;  /* 0x0000002d000e7202 */ /* 0x000fe40000000f00 */
[----:B------:R-:W-:-:S07]  /*8630*/  MOV R15, R34 ;  /* 0x00000022000f7202 */ /* 0x000fce0000000f00 */
.L_x_4458:
[----:B------:R-:W-:Y:S05]  /*8640*/  BSYNC B0 ;  /* 0x0000000000007941 */ /* 0x000fea0003800000 */
.L_x_4456:
        /* <DEDUP_REMOVED lines=16> */
.L_x_4459:
[----:B------:R-:W-:Y:S01]  /*8750*/  MOV R20, R29 ;  /* 0x0000001d00147202 */ /* 0x000fe20000000f00 */
[----:B------:R-:W-:Y:S01]  /*8760*/  IMAD.MOV.U32 R21, RZ, RZ, R28 ;  /* 0x000000ffff157224 */ /* 0x000fe200078e001c */
[----:B------:R-:W-:Y:S02]  /*8770*/  MOV R22, R33 ;  /* 0x0000002100167202 */ /* 0x000fe40000000f00 */
[----:B------:R-:W-:Y:S01]  /*8780*/  MOV R23, R38 ;  /* 0x0000002600177202 */ /* 0x000fe20000000f00 */
[----:B------:R-:W-:Y:S06]  /*8790*/  BRA `(.L_x_4398) ;  /* 0x0000001000987947 */ /* 0x000fec0003800000 */
.L_x_4418:
[----:B------:R-:W0:Y:S01]  /*87a0*/  LDC R0, c[0x0][0x234] ;  /* 0x00008d00ff007b82 */ /* 0x000e220000000800 */
[----:B------:R-:W-:Y:S01]  /*87b0*/  ULDC.64 UR4, c[0x0][0x220] ;  /* 0x0000880000047ab9 */ /* 0x000fe20000000a00 */
[----:B------:R-:W-:Y:S01]  /*87c0*/  BSSY B0, `(.L_x_4460) ;  /* 0x0000065000007945 */ /* 0x000fe20003800000 */
[----:B------:R-:W-:Y:S02]  /*87d0*/  MOV R6, UR4 ;  /* 0x0000000400067c02 */ /* 0x000fe40008000f00 */
[----:B------:R-:W-:-:S03]  /*87e0*/  MOV R7, UR5 ;  /* 0x0000000500077c02 */ /* 0x000fc60008000f00 */
[----:B------:R-:W1:Y:S08]  /*87f0*/  LDC R4, c[0x0][0x218] ;  /* 0x00008600ff047b82 */ /* 0x000e700000000800 */
[----:B------:R-:W2:Y:S01]  /*8800*/  LDC R9, c[0x0][0x21c] ;  /* 0x00008700ff097b82 */ /* 0x000ea20000000800 */
[----:B0-----:R-:W-:-:S05]  /*8810*/  IMAD.IADD R5, R3, 0x1, R0 ;  /* 0x0000000103057824 */ /* 0x001fca00078e0200 */
        /* <DEDUP_REMOVED lines=29> */
.L_x_4463:
[----:B------:R-:W-:-:S04]  /*89f0*/  IADD3 R11, R3, R0, RZ ;  /* 0x00000000030b7210 */ /* 0x000fc80007ffe0ff */
[----:B------:R-:W-:-:S05]  /*8a00*/  SHF.R.U32.HI R41, RZ, 0x2, R11 ;  /* 0x00000002ff297819 */ /* 0x000fca000001160b */
[----:B------:R-:W-:-:S06]  /*8a10*/  IMAD.WIDE.U32 R40, R41, 0x8, R18 ;  /* 0x0000000829287825 */ /* 0x000fcc00078e0012 */
[----:B------:R-:W2:Y:S01]  /*8a20*/  LDG.E.64 R40, desc[UR40][R40.64] ;  /* 0x0000002828287981 */ /* 0x000ea2000c1e1b00 */
[----:B------:R-:W-:-:S05]  /*8a30*/  SHF.R.U32.HI R49, RZ, 0x2, R3 ;  /* 0x00000002ff317819 */ /* 0x000fca0000011603 */
[----:B------:R-:W-:-:S06]  /*8a40*/  IMAD.WIDE.U32 R48, R49, 0x8, R18 ;  /* 0x0000000831307825 */ /* 0x000fcc00078e0012 */
[----:B------:R-:W3:Y:S01]  /*8a50*/  LDG.E.64 R48, desc[UR40][R48.64] ;  /* 0x0000002830307981 */ /* 0x000ee2000c1e1b00 */
[----:B------:R-:W-:Y:S01]  /*8a60*/  VIADD R6, R6, 0x1 ;  /* 0x0000000106067836 */ /* 0x000fe20000000000 */
[----:B------:R-:W-:-:S04]  /*8a70*/  IADD3 R3, R11, R0, RZ ;  /* 0x000000000b037210 */ /* 0x000fc80007ffe0ff */
[----:B------:R-:W-:Y:S02]  /*8a80*/  I2FP.F32.S32 R7, R6 ;  /* 0x0000000600077245 */ /* 0x000fe40000201400 */
[----:B------:R-:W-:Y:S02]  /*8a90*/  IADD3 R35, R3, R0, RZ ;  /* 0x0000000003237210 */ /* 0x000fe40007ffe0ff */
[----:B------:R-:W0:Y:S02]  /*8aa0*/  MUFU.RCP R10, R7 ;  /* 0x00000007000a7308 */ /* 0x000e240000001000 */
[----:B------:R-:W-:Y:S02]  /*8ab0*/  ISETP.GE.U32.AND P0, PT, R35, R32, PT ;  /* 0x000000202300720c */ /* 0x000fe40003f06070 */
[C---:B--2---:R-:W-:Y:S01]  /*8ac0*/  PRMT R14, R40.reuse, 0x7632, R14 ;  /* 0x00007632280e7816 */ /* 0x044fe2000000000e */
[----:B------:R-:W-:Y:S01]  /*8ad0*/  IMAD.U32 R34, R41, 0x10000, RZ ;  /* 0x0001000029227824 */ /* 0x000fe200078e00ff */
[----:B------:R-:W-:-:S02]  /*8ae0*/  SHF.L.U32 R22, R40, 0x10, RZ ;  /* 0x0000001028167819 */ /* 0x000fc400000006ff */
[----:B------:R-:W-:Y:S01]  /*8af0*/  SHF.L.U32 R14, R14, 0x10, RZ ;  /* 0x000000100e0e7819 */ /* 0x000fe200000006ff */
[----:B------:R-:W-:Y:S01]  /*8b00*/  FADD.FTZ R33, R34, -R27 ;  /* 0x8000001b22217221 */ /* 0x000fe20000010000 */
[----:B------:R-:W-:Y:S01]  /*8b10*/  PRMT R11, R41, 0x7632, R11 ;  /* 0x00007632290b7816 */ /* 0x000fe2000000000b */
[----:B------:R-:W-:Y:S02]  /*8b20*/  FADD.FTZ R15, R22, -R31 ;  /* 0x8000001f160f7221 */ /* 0x000fe40000010000 */
[----:B------:R-:W-:Y:S01]  /*8b30*/  FADD.FTZ R23, R14, -R29 ;  /* 0x8000001d0e177221 */ /* 0x000fe20000010000 */
[-C--:B0-----:R-:W-:Y:S01]  /*8b40*/  FFMA.FTZ R27, R33, R10.reuse, R27 ;  /* 0x0000000a211b7223 */ /* 0x081fe2000001001b */
[----:B------:R-:W-:Y:S02]  /*8b50*/  IMAD.U32 R36, R11, 0x10000, RZ ;  /* 0x000100000b247824 */ /* 0x000fe400078e00ff */
[-C--:B------:R-:W-:Y:S01]  /*8b60*/  FFMA.FTZ R31, R15, R10.reuse, R31 ;  /* 0x0000000a0f1f7223 */ /* 0x080fe2000001001f */
[-C--:B------:R-:W-:Y:S01]  /*8b70*/  FFMA.FTZ R29, R23, R10.reuse, R29 ;  /* 0x0000000a171d7223 */ /* 0x080fe2000001001d */
[----:B---3--:R-:W-:Y:S01]  /*8b80*/  PRMT R11, R48, 0x7632, R11 ;  /* 0x00007632300b7816 */ /* 0x008fe2000000000b */
[----:B------:R-:W-:Y:S01]  /*8b90*/  FADD.FTZ R37, R36, -R25 ;  /* 0x8000001924257221 */ /* 0x000fe20000010000 */
[----:B------:R-:W-:Y:S01]  /*8ba0*/  FADD.FTZ R22, R22, -R31 ;  /* 0x8000001f16167221 */ /* 0x000fe20000010000 */
[----:B------:R-:W-:Y:S01]  /*8bb0*/  FADD.FTZ R14, R14, -R29 ;  /* 0x8000001d0e0e7221 */ /* 0x000fe20000010000 */
[----:B------:R-:W-:Y:S01]  /*8bc0*/  FADD.FTZ R34, R34, -R27 ;  /* 0x8000001b22227221 */ /* 0x000fe20000010000 */
[----:B------:R-:W-:Y:S01]  /*8bd0*/  FFMA.FTZ R25, R37, R10, R25 ;  /* 0x0000000a25197223 */ /* 0x000fe20000010019 */
[----:B------:R-:W-:Y:S01]  /*8be0*/  FFMA.FTZ R30, R15, R22, R30 ;  /* 0x000000160f1e7223 */ /* 0x000fe2000001001e */
[----:B------:R-:W-:Y:S01]  /*8bf0*/  FFMA.FTZ R28, R23, R14, R28 ;  /* 0x0000000e171c7223 */ /* 0x000fe2000001001c */
[----:B------:R-:W-:Y:S01]  /*8c00*/  PRMT R14, R49, 0x7632, R14 ;  /* 0x00007632310e7816 */ /* 0x000fe2000000000e */
[----:B------:R-:W-:Y:S01]  /*8c10*/  FADD.FTZ R36, R36, -R25 ;  /* 0x8000001924247221 */ /* 0x000fe20000010000 */
[----:B------:R-:W-:Y:S01]  /*8c20*/  SHF.L.U32 R15, R48, 0x10, RZ ;  /* 0x00000010300f7819 */ /* 0x000fe200000006ff */
[----:B------:R-:W-:Y:S01]  /*8c30*/  IMAD.U32 R23, R11, 0x10000, RZ ;  /* 0x000100000b177824 */ /* 0x000fe200078e00ff */
[----:B------:R-:W-:Y:S01]  /*8c40*/  SHF.L.U32 R35, R49, 0x10, RZ ;  /* 0x0000001031237819 */ /* 0x000fe200000006ff */
[----:B------:R-:W-:Y:S01]  /*8c50*/  FFMA.FTZ R26, R33, R34, R26 ;  /* 0x00000022211a7223 */ /* 0x000fe2000001001a */
[----:B------:R-:W-:Y:S01]  /*8c60*/  SHF.L.U32 R39, R14, 0x10, RZ ;  /* 0x000000100e277819 */ /* 0x000fe200000006ff */
        /* <DEDUP_REMOVED lines=19> */
.L_x_4462:
[C---:B------:R-:W-:Y:S02]  /*8da0*/  PRMT R35, R40.reuse, 0x7610, R35 ;  /* 0x0000761028237816 */ /* 0x040fe40000000023 */
[----:B------:R-:W-:Y:S02]  /*8db0*/  PRMT R39, R40, 0x7632, R39 ;  /* 0x0000763228277816 */ /* 0x000fe40000000027 */
[----:B------:R-:W-:Y:S02]  /*8dc0*/  PRMT R50, R49, 0x7610, R50 ;  /* 0x0000761031327816 */ /* 0x000fe40000000032 */
[----:B------:R-:W-:Y:S02]  /*8dd0*/  PRMT R40, R41, 0x7610, R40 ;  /* 0x0000761029287816 */ /* 0x000fe40000000028 */
[----:B------:R-:W-:Y:S02]  /*8de0*/  PRMT R47, R48, 0x7632, R47 ;  /* 0x00007632302f7816 */ /* 0x000fe4000000002f */
[----:B------:R-:W-:-:S02]  /*8df0*/  PRMT R49, R49, 0x7632, R49 ;  /* 0x0000763231317816 */ /* 0x000fc40000000031 */
[----:B------:R-:W-:-:S07]  /*8e00*/  PRMT R41, R41, 0x7632, R41 ;  /* 0x0000763229297816 */ /* 0x000fce0000000029 */
.L_x_4461:
[----:B------:R-:W-:Y:S05]  /*8e10*/  BSYNC B0 ;  /* 0x0000000000007941 */ /* 0x000fea0003800000 */
.L_x_4460:
        /* <DEDUP_REMOVED lines=33> */
.L_x_4465:
[----:B------:R-:W-:Y:S05]  /*9030*/  BSYNC B0 ;  /* 0x0000000000007941 */ /* 0x000fea0003800000 */
.L_x_4464:
        /* <DEDUP_REMOVED lines=69> */
.L_x_4467:
[----:B------:R-:W-:Y:S05]  /*9490*/  BSYNC B0 ;  /* 0x0000000000007941 */ /* 0x000fea0003800000 */
.L_x_4466:
        /* <DEDUP_REMOVED lines=17> */
.L_x_4469:
[----:B------:R-:W-:Y:S01]  /*95b0*/  IMAD.MOV.U32 R4, RZ, RZ, R31 ;  /* 0x000000ffff047224 */ /* 0x000fe200078e001f */
[----:B------:R-:W-:Y:S01]  /*95c0*/  MOV R5, R30 ;  /* 0x0000001e00057202 */ /* 0x000fe20000000f00 */
[----:B------:R-:W-:Y:S01]  /*95d0*/  IMAD.MOV.U32 R7, RZ, RZ, R44 ;  /* 0x000000ffff077224 */ /* 0x000fe200078e002c */
[----:B------:R-:W-:-:S07]  /*95e0*/  MOV R6, R42 ;  /* 0x0000002a00067202 */ /* 0x000fce0000000f00 */
.L_x_4470:
[----:B------:R-:W-:Y:S05]  /*95f0*/  BSYNC B0 ;  /* 0x0000000000007941 */ /* 0x000fea0003800000 */
.L_x_4468:
        /* <DEDUP_REMOVED lines=17> */
.L_x_4472:
[----:B------:R-:W-:Y:S01]  /*9710*/  IMAD.MOV.U32 R8, RZ, RZ, R29 ;  /* 0x000000ffff087224 */ /* 0x000fe200078e001d */
[----:B------:R-:W-:Y:S01]  /*9720*/  MOV R9, R28 ;  /* 0x0000001c00097202 */ /* 0x000fe20000000f00 */
[----:B------:R-:W-:Y:S01]  /*9730*/  IMAD.MOV.U32 R11, RZ, RZ, R46 ;  /* 0x000000ffff0b7224 */ /* 0x000fe200078e002e */
[----:B------:R-:W-:-:S07]  /*9740*/  MOV R10, R43 ;  /* 0x0000002b000a7202 */ /* 0x000fce0000000f00 */
.L_x_4473:
[----:B------:R-:W-:Y:S05]  /*9750*/  BSYNC B0 ;  /* 0x0000000000007941 */ /* 0x000fea0003800000 */
.L_x_4471:
        /* <DEDUP_REMOVED lines=17> */
.L_x_4475:
[----:B------:R-:W-:Y:S01]  /*9870*/  IMAD.MOV.U32 R12, RZ, RZ, R27 ;  /* 0x000000ffff0c7224 */ /* 0x000fe200078e001b */
[----:B------:R-:W-:Y:S01]  /*9880*/  MOV R13, R26 ;  /* 0x0000001a000d7202 */ /* 0x000fe20000000f00 */
[----:B------:R-:W-:Y:S01]  /*9890*/  IMAD.MOV.U32 R15, RZ, RZ, R34 ;  /* 0x000000ffff0f7224 */ /* 0x000fe200078e0022 */
[----:B------:R-:W-:-:S07]  /*98a0*/  MOV R14, R45 ;  /* 0x0000002d000e7202 */ /* 0x000fce0000000f00 */
.L_x_4476:
[----:B------:R-:W-:Y:S05]  /*98b0*/  BSYNC B0 ;  /* 0x0000000000007941 */ /* 0x000fea0003800000 */
.L_x_4474:
        /* <DEDUP_REMOVED lines=16> */
.L_x_4477:
[----:B------:R-:W-:Y:S01]  /*99c0*/  IMAD.MOV.U32 R20, RZ, RZ, R25 ;  /* 0x000000ffff147224 */ /* 0x000fe200078e0019 */
[----:B------:R-:W-:Y:S01]  /*99d0*/  MOV R21, R24 ;  /* 0x0000001800157202 */ /* 0x000fe20000000f00 */
[----:B------:R-:W-:Y:S01]  /*99e0*/  IMAD.MOV.U32 R23, RZ, RZ, R38 ;  /* 0x000000ffff177224 */ /* 0x000fe200078e0026 */
[----:B------:R-:W-:-:S07]  /*99f0*/  MOV R22, R33 ;  /* 0x0000002100167202 */ /* 0x000fce0000000f00 */
.L_x_4398:
[----:B------:R-:W-:Y:S05]  /*9a00*/  BSYNC B6 ;  /* 0x0000000000067941 */ /* 0x000fea0003800000 */
.L_x_4397:
        /* <DEDUP_REMOVED lines=14> */
[----:B------:R0:W-:Y:S04]  /*9af0*/  STS.128 [R19+0x10], R8 ;  /* 0x0000100813007388 */ /* 0x0001e80000000c00 */
[----:B------:R0:W-:Y:S04]  /*9b00*/  STS.128 [R19+0x20], R12 ;  /* 0x0000200c13007388 */ /* 0x0001e80000000c00 */
[----:B------:R0:W-:Y:S01]  /*9b10*/  STS.128 [R19+0x30], R20 ;  /* 0x0000301413007388 */ /* 0x0001e20000000c00 */
[----:B------:R-:W-:Y:S05]  /*9b20*/  @!P0 BRA `(.L_x_4478) ;  /* 0x0000000400b48947 */ /* 0x000fea0003800000 */
.L_x_4493:
        /* <DEDUP_REMOVED lines=12> */
[----:B------:R1:W3:Y:S04]  /*9bf0*/  LDS.128 R28, [R40+0x10] ;  /* 0x00001000281c7984 */ /* 0x0002e80000000c00 */
[----:B------:R1:W4:Y:S04]  /*9c00*/  LDS.128 R32, [R40+0x20] ;  /* 0x0000200028207984 */ /* 0x0003280000000c00 */
[----:B------:R1:W0:Y:S01]  /*9c10*/  LDS.128 R36, [R40+0x30] ;  /* 0x0000300028247984 */ /* 0x0002220000000c00 */
        /* <DEDUP_REMOVED lines=15> */
.L_x_4482:
[----:B0-2---:R-:W-:Y:S01]  /*9d10*/  MOV R6, R26 ;  /* 0x0000001a00067202 */ /* 0x005fe20000000f00 */
[----:B------:R-:W-:Y:S01]  /*9d20*/  IMAD.MOV.U32 R5, RZ, RZ, R25 ;  /* 0x000000ffff057224 */ /* 0x000fe200078e0019 */
[----:B------:R-:W-:Y:S02]  /*9d30*/  MOV R4, R24 ;  /* 0x0000001800047202 */ /* 0x000fe40000000f00 */
[----:B------:R-:W-:-:S07]  /*9d40*/  MOV R7, R27 ;  /* 0x0000001b00077202 */ /* 0x000fce0000000f00 */
.L_x_4483:
[----:B------:R-:W-:Y:S05]  /*9d50*/  BSYNC B1 ;  /* 0x0000000000017941 */ /* 0x000fea0003800000 */
.L_x_4481:
[----:B------:R-:W-:Y:S01]  /*9d60*/  FSETP.NEU.FTZ.AND P0, PT, R11, RZ, PT ;  /* 0x000000ff0b00720b */ /* 0x000fe20003f1d000 */
[----:B------:R-:W-:-:S12]  /*9d70*/  BSSY B1, `(.L_x_4484) ;  /* 0x0000014000017945 */ /* 0x000fd80003800000 */
[----:B------:R-:W-:Y:S05]  /*9d80*/  @!P0 BRA `(.L_x_4485) ;  /* 0x0000000000388947 */ /* 0x000fea0003800000 */
[----:B---3--:R-:W-:-:S13]  /*9d90*/  FSETP.NEU.FTZ.AND P0, PT, R31, RZ, PT ;  /* 0x000000ff1f00720b */ /* 0x008fda0003f1d000 */
[----:B------:R-:W-:Y:S05]  /*9da0*/  @!P0 BRA `(.L_x_4486) ;  /* 0x0000000000408947 */ /* 0x000fea0003800000 */
[----:B------:R-:W-:Y:S01]  /*9db0*/  FADD.FTZ R24, R11, R31 ;  /* 0x0000001f0b187221 */ /* 0x000fe20000010000 */
[----:B------:R-:W-:Y:S01]  /*9dc0*/  FADD.FTZ R25, -R8, R28 ;  /* 0x0000001c08197221 */ /* 0x000fe20000010100 */
[----:B------:R-:W-:Y:S02]  /*9dd0*/  FADD.FTZ R28, R9, R29 ;  /* 0x0000001d091c7221 */ /* 0x000fe40000010000 */
[----:B------:R-:W2:Y:S01]  /*9de0*/  MUFU.RCP R30, R24 ;  /* 0x00000018001e7308 */ /* 0x000ea20000001000 */
[----:B0-----:R-:W-:-:S04]  /*9df0*/  FMUL.FTZ R10, R25, R25 ;  /* 0x00000019190a7220 */ /* 0x001fc80000410000 */
[----:B------:R-:W-:Y:S01]  /*9e00*/  FMUL.FTZ R26, R11, R10 ;  /* 0x0000000a0b1a7220 */ /* 0x000fe20000410000 */
[----:B------:R-:W-:Y:S01]  /*9e10*/  MOV R10, 0xffffffff ;  /* 0xffffffff000a7802 */ /* 0x000fe20000000f00 */
[----:B------:R-:W-:Y:S02]  /*9e20*/  IMAD.MOV.U32 R11, RZ, RZ, R24 ;  /* 0x000000ffff0b7224 */ /* 0x000fe400078e0018 */
[----:B--2---:R-:W-:-:S04]  /*9e30*/  FMUL.FTZ R31, R31, R30 ;  /* 0x0000001e1f1f7220 */ /* 0x004fc80000410000 */
[----:B------:R-:W-:Y:S01]  /*9e40*/  FFMA.FTZ R9, R31, R26, R28 ;  /* 0x0000001a1f097223 */ /* 0x000fe2000001001c */
[----:B------:R-:W-:Y:S01]  /*9e50*/  FFMA.FTZ R8, R25, R31, R8 ;  /* 0x0000001f19087223 */ /* 0x000fe20000010008 */
[----:B------:R-:W-:Y:S06]  /*9e60*/  BRA `(.L_x_4486) ;  /* 0x0000000000107947 */ /* 0x000fec0003800000 */
.L_x_4485:
[----:B0--3--:R-:W-:Y:S01]  /*9e70*/  MOV R8, R28 ;  /* 0x0000001c00087202 */ /* 0x009fe20000000f00 */
[----:B------:R-:W-:Y:S01]  /*9e80*/  IMAD.MOV.U32 R10, RZ, RZ, R30 ;  /* 0x000000ffff0a7224 */ /* 0x000fe200078e001e */
[----:B------:R-:W-:Y:S02]  /*9e90*/  MOV R9, R29 ;  /* 0x0000001d00097202 */ /* 0x000fe40000000f00 */
[----:B------:R-:W-:-:S07]  /*9ea0*/  MOV R11, R31 ;  /* 0x0000001f000b7202 */ /* 0x000fce0000000f00 */
.L_x_4486:
[----:B------:R-:W-:Y:S05]  /*9eb0*/  BSYNC B1 ;  /* 0x0000000000017941 */ /* 0x000fea0003800000 */
.L_x_4484:
[----:B------:R-:W-:Y:S01]  /*9ec0*/  FSETP.NEU.FTZ.AND P0, PT, R15, RZ, PT ;  /* 0x000000ff0f00720b */ /* 0x000fe20003f1d000 */
[----:B------:R-:W-:-:S12]  /*9ed0*/  BSSY B1, `(.L_x_4487) ;  /* 0x0000014000017945 */ /* 0x000fd80003800000 */
[----:B------:R-:W-:Y:S05]  /*9ee0*/  @!P0 BRA `(.L_x_4488) ;  /* 0x0000000000388947 */ /* 0x000fea0003800000 */
[----:B----4-:R-:W-:-:S13]  /*9ef0*/  FSETP.NEU.FTZ.AND P0, PT, R35, RZ, PT ;  /* 0x000000ff2300720b */ /* 0x010fda0003f1d000 */
        /* <DEDUP_REMOVED lines=13> */
.L_x_4488:
[----:B0---4-:R-:W-:Y:S01]  /*9fd0*/  MOV R12, R32 ;  /* 0x00000020000c7202 */ /* 0x011fe20000000f00 */
[----:B------:R-:W-:Y:S01]  /*9fe0*/  IMAD.MOV.U32 R14, RZ, RZ, R34 ;  /* 0x000000ffff0e7224 */ /* 0x000fe200078e0022 */
[----:B------:R-:W-:Y:S02]  /*9ff0*/  MOV R13, R33 ;  /* 0x00000021000d7202 */ /* 0x000fe40000000f00 */
[----:B------:R-:W-:-:S07]  /*a000*/  MOV R15, R35 ;  /* 0x00000023000f7202 */ /* 0x000fce0000000f00 */
.L_x_4489:
[----:B------:R-:W-:Y:S05]  /*a010*/  BSYNC B1 ;  /* 0x0000000000017941 */ /* 0x000fea0003800000 */
.L_x_4487:
[----:B------:R-:W-:Y:S01]  /*a020*/  FSETP.NEU.FTZ.AND P0, PT, R23, RZ, PT ;  /* 0x000000ff1700720b */ /* 0x000fe20003f1d000 */
[----:B------:R-:W-:-:S12]  /*a030*/  BSSY B1, `(.L_x_4490) ;  /* 0x0000014000017945 */ /* 0x000fd80003800000 */
        /* <DEDUP_REMOVED lines=15> */
.L_x_4491:
[----:B0-----:R-:W-:Y:S01]  /*a130*/  MOV R20, R36 ;  /* 0x0000002400147202 */ /* 0x001fe20000000f00 */
[----:B------:R-:W-:Y:S01]  /*a140*/  IMAD.MOV.U32 R22, RZ, RZ, R38 ;  /* 0x000000ffff167224 */ /* 0x000fe200078e0026 */
[----:B------:R-:W-:Y:S02]  /*a150*/  MOV R21, R37 ;  /* 0x0000002500157202 */ /* 0x000fe40000000f00 */
[----:B------:R-:W-:-:S07]  /*a160*/  MOV R23, R39 ;  /* 0x0000002700177202 */ /* 0x000fce0000000f00 */
.L_x_4492:
[----:B------:R-:W-:Y:S05]  /*a170*/  BSYNC B1 ;  /* 0x0000000000017941 */ /* 0x000fea0003800000 */
.L_x_4490:
[----:B------:R2:W-:Y:S04]  /*a180*/  STS.128 [R19], R4 ;  /* 0x0000000413007388 */ /* 0x0005e80000000c00 */
[----:B------:R2:W-:Y:S04]  /*a190*/  STS.128 [R19+0x10], R8 ;  /* 0x0000100813007388 */ /* 0x0005e80000000c00 */
[----:B------:R2:W-:Y:S04]  /*a1a0*/  STS.128 [R19+0x20], R12 ;  /* 0x0000200c13007388 */ /* 0x0005e80000000c00 */
[----:B------:R2:W-:Y:S02]  /*a1b0*/  STS.128 [R19+0x30], R20 ;  /* 0x0000301413007388 */ /* 0x0005e40000000c00 */
.L_x_4480:
[----:B------:R-:W-:Y:S05]  /*a1c0*/  BSYNC B0 ;  /* 0x0000000000007941 */ /* 0x000fea0003800000 */
.L_x_4479:
[----:B------:R-:W-:Y:S02]  /*a1d0*/  ISETP.GT.AND P0, PT, R41, 0x1, PT ;  /* 0x000000012900780c */ /* 0x000fe40003f04270 */
[----:B------:R-:W-:-:S11]  /*a1e0*/  SHF.R.S32.HI R41, RZ, 0x1, R41 ;  /* 0x00000001ff297819 */ /* 0x000fd60000011429 */
[----:B------:R-:W-:Y:S05]  /*a1f0*/  @P0 BRA `(.L_x_4493) ;  /* 0xfffffff8004c0947 */ /* 0x000fea000383ffff */
.L_x_4478:
        /* <DEDUP_REMOVED lines=11> */
[----:B------:R-:W-:Y:S01]  /*a2b0*/  LEA.HI R16, R0, R0, RZ, 0x1 ;  /* 0x0000000000107211 */ /* 0x000fe200078f08ff */
[----:B------:R-:W-:-:S03]  /*a2c0*/  IMAD.MOV.U32 R18, RZ, RZ, 0x20 ;  /* 0x00000020ff127424 */ /* 0x000fc600078e00ff */
[----:B------:R-:W-:-:S04]  /*a2d0*/  SHF.R.S32.HI R16, RZ, 0x1, R16 ;  /* 0x00000001ff107819 */ /* 0x000fc80000011410 */
[----:B------:R-:W-:Y:S01]  /*a2e0*/  ISETP.GE.AND P0, PT, R16, 0x20, PT ;  /* 0x000000201000780c */ /* 0x000fe20003f06270 */
[----:B---3--:R-:W-:-:S06]  /*a2f0*/  ULEA UR4, UR5, UR4, 0x18 ;  /* 0x0000000405047291 */ /* 0x008fcc000f8ec03f */
[----:B------:R-:W-:-:S05]  /*a300*/  LEA R3, R3, UR4, 0x6 ;  /* 0x0000000403037c11 */ /* 0x000fca000f8e30ff */
[----:B------:R3:W-:Y:S04]  /*a310*/  STS.128 [R3], R4 ;  /* 0x0000000403007388 */ /* 0x0007e80000000c00 */
[----:B------:R3:W-:Y:S04]  /*a320*/  STS.128 [R3+0x10], R8 ;  /* 0x0000100803007388 */ /* 0x0007e80000000c00 */
[----:B------:R3:W-:Y:S04]  /*a330*/  STS.128 [R3+0x20], R12 ;  /* 0x0000200c03007388 */ /* 0x0007e80000000c00 */
[----:B------:R3:W-:Y:S01]  /*a340*/  STS.128 [R3+0x30], R20 ;  /* 0x0000301403007388 */ /* 0x0007e20000000c00 */
[----:B------:R-:W-:Y:S05]  /*a350*/  @!P0 BRA `(.L_x_4495) ;  /* 0x0000000400b48947 */ /* 0x000fea0003800000 */
.L_x_4510:
[----:B0-2---:R-:W-:Y:S01]  /*a360*/  IADD3 R19, R17, R16, RZ ;  /* 0x0000001011137210 */ /* 0x005fe20007ffe0ff */
[----:B------:R-:W-:Y:S05]  /*a370*/  WARPSYNC.ALL ;  /* 0x0000000000007948 */ /* 0x000fea0003800000 */
[----:B------:R-:W-:Y:S01]  /*a380*/  BAR.SYNC.DEFER_BLOCKING 0x0 ;  /* 0x0000000000007b1d */ /* 0x000fe20000010000 */
[----:B------:R-:W-:-:S04]  /*a390*/  ISETP.GE.U32.AND P0, PT, R19, R0, PT ;  /* 0x000000001300720c */ /* 0x000fc80003f06070 */
[----:B------:R-:W-:Y:S01]  /*a3a0*/  ISETP.GE.U32.OR P0, PT, R17, R16, P0 ;  /* 0x000000101100720c */ /* 0x000fe20000706470 */
[----:B------:R-:W-:-:S12]  /*a3b0*/  BSSY B0, `(.L_x_4496) ;  /* 0x0000063000007945 */ /* 0x000fd80003800000 */
[----:B------:R-:W-:Y:S05]  /*a3c0*/  @P0 BRA `(.L_x_4497) ;  /* 0x0000000400840947 */ /* 0x000fea0003800000 */
[----:B------:R-:W-:Y:S01]  /*a3d0*/  LEA R18, R16, R3, 0x6 ;  /* 0x0000000310127211 */ /* 0x000fe200078e30ff */
[----:B------:R-:W-:Y:S01]  /*a3e0*/  BSSY B1, `(.L_x_4498) ;  /* 0x0000019000017945 */ /* 0x000fe20003800000 */
[----:B------:R-:W-:-:S03]  /*a3f0*/  FSETP.NEU.FTZ.AND P0, PT, R7, RZ, PT ;  /* 0x000000ff0700720b */ /* 0x000fc60003f1d000 */
[----:B------:R0:W2:Y:S04]  /*a400*/  LDS.128 R24, [R18] ;  /* 0x0000000012187984 */ /* 0x0000a80000000c00 */
[----:B------:R0:W4:Y:S04]  /*a410*/  LDS.128 R28, [R18+0x10] ;  /* 0x00001000121c7984 */ /* 0x0001280000000c00 */
[----:B------:R0:W0:Y:S04]  /*a420*/  LDS.128 R32, [R18+0x20] ;  /* 0x0000200012207984 */ /* 0x0000280000000c00 */
[----:B------:R0:W0:Y:S01]  /*a430*/  LDS.128 R36, [R18+0x30] ;  /* 0x0000300012247984 */ /* 0x0000220000000c00 */
[----:B------:R-:W-:Y:S05]  /*a440*/  @!P0 BRA `(.L_x_4499) ;  /* 0x0000000000388947 */ /* 0x000fea0003800000 */
[----:B--2---:R-:W-:-:S13]  /*a450*/  FSETP.NEU.FTZ.AND P0, PT, R27, RZ, PT ;  /* 0x000000ff1b00720b */ /* 0x004fda0003f1d000 */
[----:B------:R-:W-:Y:S05]  /*a460*/  @!P0 BRA `(.L_x_4500) ;  /* 0x0000000000408947 */ /* 0x000fea0003800000 */
[----:B0-----:R-:W-:Y:S01]  /*a470*/  FADD.FTZ R18, R27, R7 ;  /* 0x000000071b127221 */ /* 0x001fe20000010000 */
[----:B------:R-:W-:Y:S01]  /*a480*/  FADD.FTZ R19, R24, -R4 ;  /* 0x8000000418137221 */ /* 0x000fe20000010000 */
[----:B------:R-:W-:Y:S02]  /*a490*/  FADD.FTZ R26, R25, R5 ;  /* 0x00000005191a7221 */ /* 0x000fe40000010000 */
[----:B-1----:R-:W0:Y:S01]  /*a4a0*/  MUFU.RCP R40, R18 ;  /* 0x0000001200287308 */ /* 0x002e220000001000 */
        /* <DEDUP_REMOVED lines=8> */
.L_x_4499:
[----:B--23--:R-:W-:Y:S01]  /*a530*/  MOV R4, R24 ;  /* 0x0000001800047202 */ /* 0x00cfe20000000f00 */
[----:B------:R-:W-:Y:S01]  /*a540*/  IMAD.MOV.U32 R5, RZ, RZ, R25 ;  /* 0x000000ffff057224 */ /* 0x000fe200078e0019 */
[----:B------:R-:W-:Y:S02]  /*a550*/  MOV R7, R27 ;  /* 0x0000001b00077202 */ /* 0x000fe40000000f00 */
[----:B------:R-:W-:-:S07]  /*a560*/  MOV R6, R26 ;  /* 0x0000001a00067202 */ /* 0x000fce0000000f00 */
.L_x_4500:
[----:B------:R-:W-:Y:S05]  /*a570*/  BSYNC B1 ;  /* 0x0000000000017941 */ /* 0x000fea0003800000 */
.L_x_4498:
[----:B------:R-:W-:Y:S01]  /*a580*/  FSETP.NEU.FTZ.AND P0, PT, R11, RZ, PT ;  /* 0x000000ff0b00720b */ /* 0x000fe20003f1d000 */
[----:B------:R-:W-:-:S12]  /*a590*/  BSSY B1, `(.L_x_4501) ;  /* 0x0000014000017945 */ /* 0x000fd80003800000 */
[----:B------:R-:W-:Y:S05]  /*a5a0*/  @!P0 BRA `(.L_x_4502) ;  /* 0x0000000000388947 */ /* 0x000fea0003800000 */
[----:B----4-:R-:W-:-:S13]  /*a5b0*/  FSETP.NEU.FTZ.AND P0, PT, R31, RZ, PT ;  /* 0x000000ff1f00720b */ /* 0x010fda0003f1d000 */
[----:B------:R-:W-:Y:S05]  /*a5c0*/  @!P0 BRA `(.L_x_4503) ;  /* 0x0000000000408947 */ /* 0x000fea0003800000 */
[----:B0-----:R-:W-:Y:S01]  /*a5d0*/  FADD.FTZ R18, R31, R11 ;  /* 0x0000000b1f127221 */ /* 0x001fe20000010000 */
[----:B------:R-:W-:Y:S01]  /*a5e0*/  FADD.FTZ R19, R28, -R8 ;  /* 0x800000081c137221 */ /* 0x000fe20000010000 */
        /* <DEDUP_REMOVED lines=10> */
.L_x_4502:
[----:B---34-:R-:W-:Y:S01]  /*a690*/  MOV R8, R28 ;  /* 0x0000001c00087202 */ /* 0x018fe20000000f00 */
[----:B------:R-:W-:Y:S01]  /*a6a0*/  IMAD.MOV.U32 R9, RZ, RZ, R29 ;  /* 0x000000ffff097224 */ /* 0x000fe200078e001d */
[----:B------:R-:W-:Y:S02]  /*a6b0*/  MOV R11, R31 ;  /* 0x0000001f000b7202 */ /* 0x000fe40000000f00 */
[----:B------:R-:W-:-:S07]  /*a6c0*/  MOV R10, R30 ;  /* 0x0000001e000a7202 */ /* 0x000fce0000000f00 */
.L_x_4503:
[----:B------:R-:W-:Y:S05]  /*a6d0*/  BSYNC B1 ;  /* 0x0000000000017941 */ /* 0x000fea0003800000 */
.L_x_4501:
[----:B------:R-:W-:Y:S01]  /*a6e0*/  FSETP.NEU.FTZ.AND P0, PT, R15, RZ, PT ;  /* 0x000000ff0f00720b */ /* 0x000fe20003f1d000 */
[----:B------:R-:W-:-:S12]  /*a6f0*/  BSSY B1, `(.L_x_4504) ;  /* 0x0000014000017945 */ /* 0x000fd80003800000 */
[----:B------:R-:W-:Y:S05]  /*a700*/  @!P0 BRA `(.L_x_4505) ;  /* 0x0000000000388947 */ /* 0x000fea0003800000 */
[----:B0-----:R-:W-:-:S13]  /*a710*/  FSETP.NEU.FTZ.AND P0, PT, R35, RZ, PT ;  /* 0x000000ff2300720b */ /* 0x001fda0003f1d000 */
[----:B------:R-:W-:Y:S05]  /*a720*/  @!P0 BRA `(.L_x_4506) ;  /* 0x0000000000408947 */ /* 0x000fea0003800000 */
[----:B------:R-:W-:Y:S01]  /*a730*/  FADD.FTZ R18, R35, R15 ;  /* 0x0000000f23127221 */ /* 0x000fe20000010000 */
        /* <DEDUP_REMOVED lines=11> */
.L_x_4505:
[----:B0--3--:R-:W-:Y:S01]  /*a7f0*/  MOV R12, R32 ;  /* 0x00000020000c7202 */ /* 0x009fe20000000f00 */
[----:B------:R-:W-:Y:S01]  /*a800*/  IMAD.MOV.U32 R13, RZ, RZ, R33 ;  /* 0x000000ffff0d7224 */ /* 0x000fe200078e0021 */
[----:B------:R-:W-:Y:S02]  /*a810*/  MOV R15, R35 ;  /* 0x00000023000f7202 */ /* 0x000fe40000000f00 */
[----:B------:R-:W-:-:S07]  /*a820*/  MOV R14, R34 ;  /* 0x00000022000e7202 */ /* 0x000fce0000000f00 */
.L_x_4506:
[----:B------:R-:W-:Y:S05]  /*a830*/  BSYNC B1 ;  /* 0x0000000000017941 */ /* 0x000fea0003800000 */
.L_x_4504:
[----:B------:R-:W-:Y:S01]  /*a840*/  FSETP.NEU.FTZ.AND P0, PT, R23, RZ, PT ;  /* 0x000000ff1700720b */ /* 0x000fe20003f1d000 */
[----:B------:R-:W-:-:S12]  /*a850*/  BSSY B1, `(.L_x_4507) ;  /* 0x0000014000017945 */ /* 0x000fd80003800000 */
[----:B------:R-:W-:Y:S05]  /*a860*/  @!P0 BRA `(.L_x_4508) ;  /* 0x0000000000388947 */ /* 0x000fea0003800000 */
[----:B------:R-:W-:-:S13]  /*a870*/  FSETP.NEU.FTZ.AND P0, PT, R39, RZ, PT ;  /* 0x000000ff2700720b */ /* 0x000fda0003f1d000 */
        /* <DEDUP_REMOVED lines=13> */
.L_x_4508:
[----:B---3--:R-:W-:Y:S01]  /*a950*/  MOV R20, R36 ;  /* 0x0000002400147202 */ /* 0x008fe20000000f00 */
[----:B------:R-:W-:Y:S01]  /*a960*/  IMAD.MOV.U32 R21, RZ, RZ, R37 ;  /* 0x000000ffff157224 */ /* 0x000fe200078e0025 */
[----:B------:R-:W-:Y:S02]  /*a970*/  MOV R22, R38 ;  /* 0x0000002600167202 */ /* 0x000fe40000000f00 */
[----:B------:R-:W-:-:S07]  /*a980*/  MOV R23, R39 ;  /* 0x0000002700177202 */ /* 0x000fce0000000f00 */
.L_x_4509:
[----:B------:R-:W-:Y:S05]  /*a990*/  BSYNC B1 ;  /* 0x0000000000017941 */ /* 0x000fea0003800000 */
.L_x_4507:
[----:B------:R0:W-:Y:S04]  /*a9a0*/  STS.128 [R3], R4 ;  /* 0x0000000403007388 */ /* 0x0001e80000000c00 */
[----:B------:R0:W-:Y:S04]  /*a9b0*/  STS.128 [R3+0x10], R8 ;  /* 0x0000100803007388 */ /* 0x0001e80000000c00 */
[----:B------:R0:W-:Y:S04]  /*a9c0*/  STS.128 [R3+0x20], R12 ;  /* 0x0000200c03007388 */ /* 0x0001e80000000c00 */
[----:B------:R0:W-:Y:S02]  /*a9d0*/  STS.128 [R3+0x30], R20 ;  /* 0x0000301403007388 */ /* 0x0001e40000000c00 */
.L_x_4497:
[----:B------:R-:W-:Y:S05]  /*a9e0*/  BSYNC B0 ;  /* 0x0000000000007941 */ /* 0x000fea0003800000 */
.L_x_4496:
[----:B------:R-:W-:-:S04]  /*a9f0*/  SHF.R.S32.HI R16, RZ, 0x1, R16 ;  /* 0x00000001ff107819 */ /* 0x000fc80000011410 */
[----:B------:R-:W-:-:S13]  /*aa00*/  ISETP.GE.AND P0, PT, R16, 0x20, PT ;  /* 0x000000201000780c */ /* 0x000fda0003f06270 */
[----:B------:R-:W-:Y:S05]  /*aa10*/  @P0 BRA `(.L_x_4510) ;  /* 0xfffffff800500947 */ /* 0x000fea000383ffff */
[----:B------:R-:W-:-:S07]  /*aa20*/  IMAD.MOV.U32 R18, RZ, RZ, 0x20 ;  /* 0x00000020ff127424 */ /* 0x000fce00078e00ff */
.L_x_4495:
[----:B------:R-:W-:Y:S01]  /*aa30*/  ISETP.GE.AND P0, PT, R18, 0x2, PT ;  /* 0x000000021200780c */ /* 0x000fe20003f06270 */
[----:B------:R-:W-:Y:S05]  /*aa40*/  WARPSYNC.ALL ;  /* 0x0000000000007948 */ /* 0x000fea0003800000 */
[----:B------:R-:W-:Y:S07]  /*aa50*/  BAR.SYNC.DEFER_BLOCKING 0x0 ;  /* 0x0000000000007b1d */ /* 0x000fee0000010000 */
[----:B------:R-:W-:Y:S05]  /*aa60*/  @!P0 BRA `(.L_x_4494) ;  /* 0x0000000400b08947 */ /* 0x000fea0003800000 */
[----:B0--3--:R-:W-:-:S11]  /*aa70*/  HFMA2.MMA R3, -RZ, RZ, 0, 5.9604644775390625e-08 ;  /* 0x00000001ff037435 */ /* 0x009fd600000001ff */
.L_x_4523:
        /* <DEDUP_REMOVED lines=10> */
[----:B--2---:R-:W-:Y:S01]  /*ab20*/  FADD.FTZ R19, R19, -R4 ;  /* 0x8000000413137221 */ /* 0x004fe20000010000 */
[----:B---3--:R-:W-:Y:S02]  /*ab30*/  FADD.FTZ R24, R24, R5 ;  /* 0x0000000518187221 */ /* 0x008fe40000010000 */
        /* <DEDUP_REMOVED lines=9> */
.L_x_4512:
[----:B0-2---:R-:W-:Y:S01]  /*abd0*/  MOV R4, R19 ;  /* 0x0000001300047202 */ /* 0x005fe20000000f00 */
[----:B------:R-:W-:Y:S01]  /*abe0*/  IMAD.MOV.U32 R7, RZ, RZ, R26 ;  /* 0x000000ffff077224 */ /* 0x000fe200078e001a */
[----:B---3--:R-:W-:Y:S02]  /*abf0*/  MOV R5, R24 ;  /* 0x0000001800057202 */ /* 0x008fe40000000f00 */
[----:B----4-:R-:W-:-:S07]  /*ac00*/  MOV R6, R0 ;  /* 0x0000000000067202 */ /* 0x010fce0000000f00 */
.L_x_4513:
[----:B------:R-:W-:Y:S05]  /*ac10*/  BSYNC B0 ;  /* 0x0000000000007941 */ /* 0x000fea0003800000 */
.L_x_4511:
        /* <DEDUP_REMOVED lines=21> */
.L_x_4515:
[----:B0-2---:R-:W-:Y:S01]  /*ad70*/  MOV R8, R19 ;  /* 0x0000001300087202 */ /* 0x005fe20000000f00 */
[----:B------:R-:W-:Y:S01]  /*ad80*/  IMAD.MOV.U32 R11, RZ, RZ, R26 ;  /* 0x000000ffff0b7224 */ /* 0x000fe200078e001a */
[----:B---3--:R-:W-:Y:S02]  /*ad90*/  MOV R9, R24 ;  /* 0x0000001800097202 */ /* 0x008fe40000000f00 */
[----:B----4-:R-:W-:-:S07]  /*ada0*/  MOV R10, R0 ;  /* 0x00000000000a7202 */ /* 0x010fce0000000f00 */
.L_x_4516:
[----:B------:R-:W-:Y:S05]  /*adb0*/  BSYNC B0 ;  /* 0x0000000000007941 */ /* 0x000fea0003800000 */
.L_x_4514:
        /* <DEDUP_REMOVED lines=21> */
.L_x_4518:
[----:B0-2---:R-:W-:Y:S01]  /*af10*/  MOV R12, R19 ;  /* 0x00000013000c7202 */ /* 0x005fe20000000f00 */
[----:B------:R-:W-:Y:S01]  /*af20*/  IMAD.MOV.U32 R15, RZ, RZ, R26 ;  /* 0x000000ffff0f7224 */ /* 0x000fe200078e001a */
[----:B---3--:R-:W-:Y:S02]  /*af30*/  MOV R13, R24 ;  /* 0x00000018000d7202 */ /* 0x008fe40000000f00 */
[----:B----4-:R-:W-:-:S07]  /*af40*/  MOV R14, R0 ;  /* 0x00000000000e7202 */ /* 0x010fce0000000f00 */
.L_x_4519:
[----:B------:R-:W-:Y:S05]  /*af50*/  BSYNC B0 ;  /* 0x0000000000007941 */ /* 0x000fea0003800000 */
.L_x_4517:
        /* <DEDUP_REMOVED lines=21> */
.L_x_4521:
[----:B0-2---:R-:W-:Y:S01]  /*b0b0*/  MOV R20, R19 ;  /* 0x0000001300147202 */ /* 0x005fe20000000f00 */
[----:B------:R-:W-:Y:S01]  /*b0c0*/  IMAD.MOV.U32 R23, RZ, RZ, R26 ;  /* 0x000000ffff177224 */ /* 0x000fe200078e001a */
[----:B---3--:R-:W-:Y:S02]  /*b0d0*/  MOV R21, R24 ;  /* 0x0000001800157202 */ /* 0x008fe40000000f00 */
[----:B----4-:R-:W-:-:S07]  /*b0e0*/  MOV R22, R0 ;  /* 0x0000000000167202 */ /* 0x010fce0000000f00 */
.L_x_4522:
[----:B------:R-:W-:Y:S05]  /*b0f0*/  BSYNC B0 ;  /* 0x0000000000007941 */ /* 0x000fea0003800000 */
.L_x_4520:
[----:B------:R-:W-:-:S04]  /*b100*/  SHF.L.U32 R3, R3, 0x1, RZ ;  /* 0x0000000103037819 */ /* 0x000fc800000006ff */
[----:B------:R-:W-:-:S13]  /*b110*/  ISETP.GE.AND P0, PT, R3, R18, PT ;  /* 0x000000120300720c */ /* 0x000fda0003f06270 */
[----:B------:R-:W-:Y:S05]  /*b120*/  @!P0 BRA `(.L_x_4523) ;  /* 0xfffffff800548947 */ /* 0x000fea000383ffff */
.L_x_4494:
[----:B----4-:R-:W4:Y:S01]  /*b130*/  LDC R0, c[0x0][0x3fc] ;  /* 0x0000ff00ff007b82 */ /* 0x010f220000000800 */
[----:B------:R-:W-:Y:S01]  /*b140*/  HFMA2.MMA R25, -RZ, RZ, 0, 0 ;  /* 0x00000000ff197435 */ /* 0x000fe200000001ff */
[----:B0-2---:R-:W-:Y:S01]  /*b150*/  IMAD.MOV.U32 R19, RZ, RZ, RZ ;  /* 0x000000ffff137224 */ /* 0x005fe200078e00ff */
[----:B----4-:R-:W-:-:S13]  /*b160*/  ISETP.NE.AND P0, PT, R0, RZ, PT ;  /* 0x000000ff0000720c */ /* 0x010fda0003f05270 */
[----:B------:R-:W-:Y:S05]  /*b170*/  @!P0 BRA `(.L_x_4524) ;  /* 0x0000001000608947 */ /* 0x000fea0003800000 */
[----:B---3--:R-:W0:Y:S01]  /*b180*/  S2R R3, SR_TID.Y ;  /* 0x0000000000037919 */ /* 0x008e220000002200 */
[----:B------:R-:W2:Y:S01]  /*b190*/  S2UR UR4, SR_CTAID.X ;  /* 0x00000000000479c3 */ /* 0x000ea20000002500 */
[----:B------:R-:W-:Y:S01]  /*b1a0*/  ULDC UR5, c[0x0][0x250] ;  /* 0x0000940000057ab9 */ /* 0x000fe20000000800 */
[----:B------:R-:W-:Y:S01]  /*b1b0*/  IMAD.MOV.U32 R24, RZ, RZ, RZ ;  /* 0x000000ffff187224 */ /* 0x000fe200078e00ff */
[----:B------:R-:W-:Y:S01]  /*b1c0*/  ULDC.64 UR6, c[0x0][0x400] ;  /* 0x0001000000067ab9 */ /* 0x000fe20000000a00 */
[----:B------:R-:W-:-:S04]  /*b1d0*/  ISETP.NE.AND P1, PT, R0, 0x1, PT ;  /* 0x000000010000780c */ /* 0x000fc80003f25270 */
[----:B------:R-:W2:Y:S01]  /*b1e0*/  LDC R16, c[0x0][0x238] ;  /* 0x00008e00ff107b82 */ /* 0x000ea20000000800 */
[----:B0-----:R-:W-:-:S04]  /*b1f0*/  IMAD R3, R3, UR5, R2 ;  /* 0x0000000503037c24 */ /* 0x001fc8000f8e0202 */
[----:B--2---:R-:W-:Y:S01]  /*b200*/  IMAD R3, R16, UR4, R3 ;  /* 0x0000000410037c24 */ /* 0x004fe2000f8e0203 */
        /* <DEDUP_REMOVED lines=271> */
.L_x_4524:
[----:B------:R-:W0:Y:S01]  /*c300*/  S2R R18, SR_TID.Y ;  /* 0x0000000000127919 */ /* 0x000e220000002200 */
[----:B------:R-:W2:Y:S01]  /*c310*/  S2UR UR4, SR_CTAID.X ;  /* 0x00000000000479c3 */ /* 0x000ea20000002500 */
[----:B------:R-:W-:-:S07]  /*c320*/  ULDC UR5, c[0x0][0x250] ;  /* 0x0000940000057ab9 */ /* 0x000fce0000000800 */
[----:B---3--:R-:W2:Y:S01]  /*c330*/  LDC R3, c[0x0][0x238] ;  /* 0x00008e00ff037b82 */ /* 0x008ea20000000800 */
[----:B0-----:R-:W-:-:S04]  /*c340*/  IMAD R16, R18, UR5, R2 ;  /* 0x0000000512107c24 */ /* 0x001fc8000f8e0202 */
[----:B--2---:R-:W-:Y:S01]  /*c350*/  IMAD R16, R3, UR4, R16 ;  /* 0x0000000403107c24 */ /* 0x004fe2000f8e0210 */
        /* <DEDUP_REMOVED lines=275> */
.L_x_4525:
[----:B------:R-:W-:Y:S02]  /*d490*/  MOV R27, RZ ;  /* 0x000000ff001b7202 */ /* 0x000fe40000000f00 */
[----:B------:R-:W-:Y:S01]  /*d4a0*/  MOV R29, RZ ;  /* 0x000000ff001d7202 */ /* 0x000fe20000000f00 */
[----:B------:R-:W-:Y:S06]  /*d4b0*/  @!P0 BRA `(.L_x_4526) ;  /* 0x0000001000488947 */ /* 0x000fec0003800000 */
[----:B------:R-:W-:Y:S01]  /*d4c0*/  LEA R3, R16, 0x2, 0x2 ;  /* 0x0000000210037811 */ /* 0x000fe200078e10ff */
        /* <DEDUP_REMOVED lines=273> */
.L_x_4526:
[----:B------:R-:W-:Y:S05]  /*e5e0*/  @!P0 BRA `(.L_x_4527) ;  /* 0x0000001000488947 */ /* 0x000fea0003800000 */
        /* <DEDUP_REMOVED lines=274> */
.L_x_4527:
        /* <DEDUP_REMOVED lines=12> */
.L_x_4533:
        /* <DEDUP_REMOVED lines=8> */
[----:B-1----:R-:W-:Y:S05]  /*f850*/  CALL.REL.NOINC `($__internal_17_$__cuda_sm20_rem_u64) ;  /* 0x000000ac00f47944 */ /* 0x002fea0003c00000 */
[----:B------:R-:W-:Y:S05]  /*f860*/  BRA `(.L_x_4532) ;  /* 0x00000000004c7947 */ /* 0x000fea0003800000 */
.L_x_4531:
[----:B------:R-:W0:Y:S01]  /*f870*/  I2F.U32.RP R24, R32 ;  /* 0x0000002000187306 */ /* 0x000e220000209000 */
[----:B------:R-:W-:-:S07]  /*f880*/  ISETP.NE.U32.AND P1, PT, R32, RZ, PT ;  /* 0x000000ff2000720c */ /* 0x000fce0003f25070 */
[----:B0-----:R-:W0:Y:S02]  /*f890*/  MUFU.RCP R24, R24 ;  /* 0x0000001800187308 */ /* 0x001e240000001000 */
[----:B0-----:R-:W-:-:S06]  /*f8a0*/  IADD3 R2, R24, 0xffffffe, RZ ;  /* 0x0ffffffe18027810 */ /* 0x001fcc0007ffe0ff */
[----:B------:R0:W2:Y:S02]  /*f8b0*/  F2I.FTZ.U32.TRUNC.NTZ R3, R2 ;  /* 0x0000000200037305 */ /* 0x0000a4000021f000 */
[----:B0-----:R-:W-:Y:S01]  /*f8c0*/  HFMA2.MMA R2, -RZ, RZ, 0, 0 ;  /* 0x00000000ff027435 */ /* 0x001fe200000001ff */
[----:B--2---:R-:W-:-:S04]  /*f8d0*/  IMAD.MOV R33, RZ, RZ, -R3 ;  /* 0x000000ffff217224 */ /* 0x004fc800078e0a03 */
[----:B------:R-:W-:-:S05]  /*f8e0*/  IMAD R33, R33, R32, RZ ;  /* 0x0000002021217224 */ /* 0x000fca00078e02ff */
[----:B------:R-:W-:-:S04]  /*f8f0*/  IMAD.HI.U32 R3, R3, R33, R2 ;  /* 0x0000002103037227 */ /* 0x000fc800078e0002 */
[----:B------:R-:W-:Y:S02]  /*f900*/  IMAD.MOV.U32 R33, RZ, RZ, RZ ;  /* 0x000000ffff217224 */ /* 0x000fe400078e00ff */
        /* <DEDUP_REMOVED lines=9> */
.L_x_4532:
[----:B------:R-:W-:Y:S05]  /*f9a0*/  BSYNC B1 ;  /* 0x0000000000017941 */ /* 0x000fea0003800000 */
.L_x_4530:
[----:B------:R-:W-:Y:S02]  /*f9b0*/  ISETP.NE.U32.AND P0, PT, R32, RZ, PT ;  /* 0x000000ff2000720c */ /* 0x000fe40003f05070 */
[----:B------:R-:W-:Y:S02]  /*f9c0*/  MOV R26, R0 ;  /* 0x00000000001a7202 */ /* 0x000fe40000000f00 */
[----:B------:R-:W-:Y:S02]  /*f9d0*/  ISETP.NE.AND.EX P0, PT, R33, RZ, PT, P0 ;  /* 0x000000ff2100720c */ /* 0x000fe40003f05300 */
[----:B------:R-:W-:-:S11]  /*f9e0*/  MOV R30, R31 ;  /* 0x0000001f001e7202 */ /* 0x000fd60000000f00 */
[----:B------:R-:W-:Y:S05]  /*f9f0*/  @P0 BRA `(.L_x_4533) ;  /* 0xfffffffc00740947 */ /* 0x000fea000383ffff */
[----:B------:R-:W-:Y:S05]  /*fa00*/  BSYNC B0 ;  /* 0x0000000000007941 */ /* 0x000fea0003800000 */
.L_x_4529:
[----:B------:R-:W-:Y:S01]  /*fa10*/  ISETP.NE.U32.AND P2, PT, R31, RZ, PT ;  /* 0x000000ff1f00720c */ /* 0x000fe20003f45070 */
[----:B------:R-:W-:-:S12]  /*fa20*/  BSSY B0, `(.L_x_4534) ;  /* 0x000001c000007945 */ /* 0x000fd80003800000 */
[----:B------:R-:W-:Y:S05]  /*fa30*/  @!P2 BRA `(.L_x_4535) ;  /* 0x00000000001ca947 */ /* 0x000fea0003800000 */
[----:B------:R-:W-:Y:S01]  /*fa40*/  HFMA2.MMA R26, -RZ, RZ, 0, 0 ;  /* 0x00000000ff1a7435 */ /* 0x000fe200000001ff */
[----:B------:R-:W-:Y:S01]  /*fa50*/  IMAD.MOV.U32 R24, RZ, RZ, 0x10 ;  /* 0x00000010ff187424 */ /* 0x000fe200078e00ff */
[----:B------:R-:W-:-:S09]  /*fa60*/  MOV R28, 0xfa80 ;  /* 0x0000fa80001c7802 */ /* 0x000fd20000000f00 */
[----:B-1----:R-:W-:Y:S05]  /*fa70*/  CALL.REL.NOINC `($__internal_16_$__cuda_sm20_div_u64) ;  /* 0x000000a800547944 */ /* 0x002fea0003c00000 */
[----:B------:R-:W-:Y:S01]  /*fa80*/  MOV R2, R30 ;  /* 0x0000001e00027202 */ /* 0x000fe20000000f00 */
[----:B------:R-:W-:Y:S01]  /*fa90*/  IMAD.MOV.U32 R3, RZ, RZ, R35 ;  /* 0x000000ffff037224 */ /* 0x000fe200078e0023 */
[----:B------:R-:W-:Y:S06]  /*faa0*/  BRA `(.L_x_4536) ;  /* 0x00000000004c7947 */ /* 0x000fec0003800000 */
.L_x_4535:
        /* <DEDUP_REMOVED lines=19> */
.L_x_4536:
[----:B------:R-:W-:Y:S05]  /*fbe0*/  BSYNC B0 ;  /* 0x0000000000007941 */ /* 0x000fea0003800000 */
.L_x_4534:
[----:B------:R-:W-:Y:S04]  /*fbf0*/  BSSY B0, `(.L_x_4537) ;  /* 0x000001b000007945 */ /* 0x000fe80003800000 */
[----:B------:R-:W-:Y:S05]  /*fc00*/  @!P2 BRA `(.L_x_4538) ;  /* 0x000000000018a947 */ /* 0x000fea0003800000 */
[----:B------:R-:W-:Y:S01]  /*fc10*/  IMAD.MOV.U32 R24, RZ, RZ, 0x2 ;  /* 0x00000002ff187424 */ /* 0x000fe200078e00ff */
[----:B------:R-:W-:Y:S02]  /*fc20*/  MOV R26, RZ ;  /* 0x000000ff001a7202 */ /* 0x000fe40000000f00 */
[----:B------:R-:W-:-:S07]  /*fc30*/  MOV R28, 0xfc50 ;  /* 0x0000fc50001c7802 */ /* 0x000fce0000000f00 */
[----:B-1----:R-:W-:Y:S05]  /*fc40*/  CALL.REL.NOINC `($__internal_16_$__cuda_sm20_div_u64) ;  /* 0x000000a400e07944 */ /* 0x002fea0003c00000 */
[----:B------:R-:W-:Y:S01]  /*fc50*/  MOV R31, R35 ;  /* 0x00000023001f7202 */ /* 0x000fe20000000f00 */
[----:B------:R-:W-:Y:S06]  /*fc60*/  BRA `(.L_x_4539) ;  /* 0x00000000004c7947 */ /* 0x000fec0003800000 */
.L_x_4538:
        /* <DEDUP_REMOVED lines=19> */
.L_x_4539:
[----:B------:R-:W-:Y:S05]  /*fda0*/  BSYNC B0 ;  /* 0x0000000000007941 */ /* 0x000fea0003800000 */
.L_x_4537:
        /* <DEDUP_REMOVED lines=8> */
[----:B------:R-:W-:-:S07]  /*fe30*/  MOV R28, 0xfe50 ;  /* 0x0000fe50001c7802 */ /* 0x000fce0000000f00 */
[----:B-1----:R-:W-:Y:S05]  /*fe40*/  CALL.REL.NOINC `($__internal_16_$__cuda_sm20_div_u64) ;  /* 0x000000a400607944 */ /* 0x002fea0003c00000 */
[----:B------:R-:W-:Y:S01]  /*fe50*/  MOV R2, R30 ;  /* 0x0000001e00027202 */ /* 0x000fe20000000f00 */
[----:B------:R-:W-:Y:S01]  /*fe60*/  IMAD.MOV.U32 R3, RZ, RZ, R35 ;  /* 0x000000ffff037224 */ /* 0x000fe200078e0023 */
[----:B------:R-:W-:Y:S06]  /*fe70*/  BRA `(.L_x_4542) ;  /* 0x0000000000507947 */ /* 0x000fec0003800000 */
.L_x_4541:
[----:B------:R-:W0:Y:S01]  /*fe80*/  I2F.U32.RP R0, R30 ;  /* 0x0000001e00007306 */ /* 0x000e220000209000 */
[----:B------:R-:W-:-:S07]  /*fe90*/  ISETP.NE.U32.AND P2, PT, R30, RZ, PT ;  /* 0x000000ff1e00720c */ /* 0x000fce0003f45070 */
[----:B0-----:R-:W0:Y:S02]  /*fea0*/  MUFU.RCP R0, R0 ;  /* 0x0000000000007308 */ /* 0x001e240000001000 */
[----:B0-----:R-:W-:-:S06]  /*feb0*/  IADD3 R32, R0, 0xffffffe, RZ ;  /* 0x0ffffffe00207810 */ /* 0x001fcc0007ffe0ff */
        /* <DEDUP_REMOVED lines=16> */
.L_x_4542:
[----:B------:R-:W-:Y:S05]  /*ffc0*/  BSYNC B0 ;  /* 0x0000000000007941 */ /* 0x000fea0003800000 */
.L_x_4540:
[----:B------:R-:W-:Y:S02]  /*ffd0*/  ULDC.64 UR4, c[0x0][0x610] ;  /* 0x0001840000047ab9 */ /* 0x000fe40000000a00 */
[----:B------:R-:W-:-:S04]  /*ffe0*/  IADD3 R0, P0, R2, UR4, RZ ;  /* 0x0000000402007c10 */ /* 0x000fc8000ff1e0ff */
[----:B------:R-:W-:-:S04]  /*fff0*/  IADD3.X R47, R3, UR5, RZ, P0, !PT ;  /* 0x00000005032f7c10 */ /* 0x000fc800087fe4ff */
[----:B------:R-:W-:-:S07]  /*10000*/  MOV R2, R47 ;  /* 0x0000002f00027202 */ /* 0x000fce0000000f00 */
.L_x_4528:
[----:B------:R-:W-:Y:S01]  /*10010*/  ULDC UR4, c[0x0][0x248] ;  /* 0x0000920000047ab9 */ /* 0x000fe20000000800 */
[----:B------:R-:W-:Y:S02]  /*10020*/  MOV R46, R0 ;  /* 0x00000000002e7202 */ /* 0x000fe40000000f00 */
[----:B------:R-:W-:-:S13]  /*10030*/  ISETP.NE.AND P0, PT, RZ, UR4, PT ;  /* 0x00000004ff007c0c */ /* 0x000fda000bf05270 */
[----:B------:R-:W-:Y:S05]  /*10040*/  @!P0 BRA `(.L_x_4543) ;  /* 0x0000008800f08947 */ /* 0x000fea0003800000 */
[----:B------:R-:W0:Y:S01]  /*10050*/  LDC R16, c[0x0][0x3fc] ;  /* 0x0000ff00ff107b82 */ /* 0x000e220000000800 */
[----:B------:R-:W2:Y:S01]  /*10060*/  S2R R3, SR_CTAID.X ;  /* 0x0000000000037919 */ /* 0x000ea20000002500 */
        /* <DEDUP_REMOVED lines=8> */
[----:B--2---:R-:W-:-:S05]  /*100f0*/  IMAD R24, R3, UR4, R24 ;  /* 0x0000000403187c24 */ /* 0x004fca000f8e0218 */
        /* <DEDUP_REMOVED lines=275> */
.L_x_4544:
        /* <DEDUP_REMOVED lines=275> */
.L_x_4545:
[----:B------:R-:W-:Y:S01]  /*12360*/  MOV R41, RZ ;  /* 0x000000ff00297202 */ /* 0x000fe20000000f00 */
[----:B------:R-:W-:Y:S01]  /*12370*/  IMAD.MOV.U32 R19, RZ, RZ, RZ ;  /* 0x000000ffff137224 */ /* 0x000fe200078e00ff */
[----:B------:R-:W-:Y:S06]  /*12380*/  @!P0 BRA `(.L_x_4546) ;  /* 0x0000001000488947 */ /* 0x000fec0003800000 */
        /* <DEDUP_REMOVED lines=274> */
.L_x_4546:
[----:B------:R-:W-:Y:S05]  /*134b0*/  @!P0 BRA `(.L_x_4547) ;  /* 0x0000001000488947 */ /* 0x000fea0003800000 */
        /* <DEDUP_REMOVED lines=274> */
.L_x_4547:
        /* <DEDUP_REMOVED lines=9> */
[----:B------:R-:W-:Y:S01]  /*14670*/  HFMA2.MMA R16, -RZ, RZ, 0, 5.9604644775390625e-08 ;  /* 0x00000001ff107435 */ /* 0x000fe200000001ff */
[----:B------:R-:W-:-:S13]  /*14680*/  ISETP.NE.AND P1, PT, RZ, UR4, PT ;  /* 0x00000004ff007c0c */ /* 0x000fda000bf25270 */
[----:B------:R-:W-:-:S04]  /*14690*/  @P1 ISETP.NE.AND P0, PT, R18, RZ, PT ;  /* 0x000000ff1200120c */ /* 0x000fc80003f05270 */
[----:B------:R-:W-:-:S04]  /*146a0*/  @P1 SEL R24, RZ, 0x1, P0 ;  /* 0x00000001ff181807 */ /* 0x000fc80000000000 */
[----:B------:R-:W-:-:S07]  /*146b0*/  @P1 PRMT R16, R24, 0x7610, R16 ;  /* 0x0000761018101816 */ /* 0x000fce0000000010 */
.L_x_4549:
[----:B------:R-:W-:Y:S05]  /*146c0*/  BSYNC B0 ;  /* 0x0000000000007941 */ /* 0x000fea0003800000 */
.L_x_4548:
        /* <DEDUP_REMOVED lines=8> */
[----:B------:R-:W2:Y:S01]  /*14750*/  LDC.64 R24, c[0x0][0x618] ;  /* 0x00018600ff187b82 */ /* 0x000ea20000000a00 */
[----:B0-----:R-:W-:Y:S01]  /*14760*/  IMAD R16, R3, R16, UR4 ;  /* 0x0000000403107e24 */ /* 0x001fe2000f8e0210 */
[----:B------:R-:W-:-:S03]  /*14770*/  ULDC UR4, c[0x0][0x0] ;  /* 0x0000000000047ab9 */ /* 0x000fc60000000800 */
[----:B------:R-:W-:-:S04]  /*14780*/  @!P2 IMAD R16, R16, UR4, R17 ;  /* 0x000000041010ac24 */ /* 0x000fc8000f8e0211 */
[----:B--2---:R-:W-:-:S05]  /*14790*/  IMAD.WIDE.U32 R24, R16, 0x40, R24 ;  /* 0x0000004010187825 */ /* 0x004fca00078e0018 */
[----:B------:R0:W-:Y:S04]  /*147a0*/  STG.E desc[UR40][R24.64], R4 ;  /* 0x0000000418007986 */ /* 0x0001e8000c101928 */
        /* <DEDUP_REMOVED lines=15> */
.L_x_4551:
[----:B------:R-:W-:Y:S05]  /*148a0*/  BSYNC B0 ;  /* 0x0000000000007941 */ /* 0x000fea0003800000 */
.L_x_4550:
        /* <DEDUP_REMOVED lines=18> */
[----:B------:R-:W3:Y:S01]  /*149d0*/  POPC R7, UR4 ;  /* 0x0000000400077d09 */ /* 0x000ee20008000000 */
[----:B--2---:R-:W-:Y:S01]  /*149e0*/  IMAD.WIDE.U32 R4, R3, 0x4, R4 ;  /* 0x0000000403047825 */ /* 0x004fe200078e0004 */
[----:B0-----:R-:W-:-:S13]  /*149f0*/  ISETP.EQ.U32.AND P0, PT, R8, R9, PT ;  /* 0x000000090800720c */ /* 0x001fda0003f02070 */
        /* <DEDUP_REMOVED lines=14> */
.L_x_4553:
[----:B------:R-:W-:Y:S05]  /*14ae0*/  BSYNC B0 ;  /* 0x0000000000007941 */ /* 0x000fea0003800000 */
.L_x_4552:
[----:B------:R-:W3:Y:S08]  /*14af0*/  S2UR UR5, SR_CgaCtaId ;  /* 0x00000000000579c3 */ /* 0x000ef00000008800 */
[----:B------:R-:W-:Y:S06]  /*14b00*/  BAR.SYNC.DEFER_BLOCKING 0x0 ;  /* 0x0000000000007b1d */ /* 0x000fec0000010000 */
[----:B------:R-:W-:-:S02]  /*14b10*/  UMOV UR4, 0x400 ;  /* 0x0000040000047882 */ /* 0x000fc40000000000 */
[----:B---3--:R-:W-:-:S09]  /*14b20*/  ULEA UR4, UR5, UR4, 0x18 ;  /* 0x0000000405047291 */ /* 0x008fd2000f8ec03f */
[----:B0-2---:R-:W0:Y:S02]  /*14b30*/  LDS.U8 R4, [UR4] ;  /* 0x00000004ff047984 */ /* 0x005e240008000000 */
        /* <DEDUP_REMOVED lines=15> */
[----:B------:R-:W-:Y:S01]  /*14c30*/  IMAD.U32 R24, RZ, RZ, UR6 ;  /* 0x00000006ff187e24 */ /* 0x000fe2000f8e00ff */
[----:B------:R-:W-:Y:S01]  /*14c40*/  MOV R25, UR7 ;  /* 0x0000000700197c02 */ /* 0x000fe20008000f00 */
[----:B------:R-:W-:Y:S01]  /*14c50*/  IMAD.U32 R27, RZ, RZ, UR9 ;  /* 0x00000009ff1b7e24 */ /* 0x000fe2000f8e00ff */
        /* <DEDUP_REMOVED lines=23> */
[----:B------:R-:W-:Y:S01]  /*14dd0*/  MOV R28, UR6 ;  /* 0x00000006001c7c02 */ /* 0x000fe20008000f00 */
[----:B------:R-:W-:Y:S01]  /*14de0*/  IMAD.U32 R30, RZ, RZ, UR8 ;  /* 0x00000008ff1e7e24 */ /* 0x000fe2000f8e00ff */
[----:B------:R-:W-:Y:S01]  /*14df0*/  MOV R29, UR7 ;  /* 0x00000007001d7c02 */ /* 0x000fe20008000f00 */
[----:B------:R-:W-:Y:S01]  /*14e00*/  IMAD.U32 R33, RZ, RZ, UR7 ;  /* 0x00000007ff217e24 */ /* 0x000fe2000f8e00ff */
[----:B------:R-:W-:Y:S01]  /*14e10*/  MOV R31, UR9 ;  /* 0x00000009001f7c02 */ /* 0x000fe20008000f00 */
[----:B------:R-:W-:Y:S01]  /*14e20*/  IMAD.U32 R36, RZ, RZ, UR6 ;  /* 0x00000006ff247e24 */ /* 0x000fe2000f8e00ff */
[----:B------:R-:W2:Y:S01]  /*14e30*/  LDC.64 R4, c[0x0][0x618] ;  /* 0x00018600ff047b82 */ /* 0x000ea20000000a00 */
        /* <DEDUP_REMOVED lines=8> */
.L_x_4570:
[----:B0-----:R-:W-:-:S05]  /*14ec0*/  IADD3 R7, R3, R8, RZ ;  /* 0x0000000803077210 */ /* 0x001fca0007ffe0ff */
[----:B--2---:R-:W-:-:S05]  /*14ed0*/  IMAD.WIDE.U32 R6, R7, 0x40, R4 ;  /* 0x0000004007067825 */ /* 0x004fca00078e0004 */
[----:B------:R0:W5:Y:S04]  /*14ee0*/  LDG.E R49, desc[UR40][R6.64] ;  /* 0x0000002806317981 */ /* 0x000168000c1e1900 */
[----:B------:R0:W5:Y:S04]  /*14ef0*/  LDG.E R44, desc[UR40][R6.64+0x4] ;  /* 0x00000428062c7981 */ /* 0x000168000c1e1900 */
[----:B------:R0:W5:Y:S04]  /*14f00*/  LDG.E R42, desc[UR40][R6.64+0xc] ;  /* 0x00000c28062a7981 */ /* 0x000168000c1e1900 */
[----:B------:R0:W5:Y:S04]  /*14f10*/  LDG.E R23, desc[UR40][R6.64+0x10] ;  /* 0x0000102806177981 */ /* 0x000168000c1e1900 */
[----:B------:R0:W5:Y:S04]  /*14f20*/  LDG.E R10, desc[UR40][R6.64+0x14] ;  /* 0x00001428060a7981 */ /* 0x000168000c1e1900 */
[----:B-1----:R0:W5:Y:S04]  /*14f30*/  LDG.E R40, desc[UR40][R6.64+0x18] ;  /* 0x0000182806287981 */ /* 0x002168000c1e1900 */
[----:B------:R0:W5:Y:S04]  /*14f40*/  LDG.E R22, desc[UR40][R6.64+0x1c] ;  /* 0x00001c2806167981 */ /* 0x000168000c1e1900 */
[----:B------:R0:W5:Y:S04]  /*14f50*/  LDG.E R11, desc[UR40][R6.64+0x20] ;  /* 0x00002028060b7981 */ /* 0x000168000c1e1900 */
        /* <DEDUP_REMOVED lines=26> */
.L_x_4559:
[----:B------:R0:W5:Y:S02]  /*15100*/  LDG.E R26, desc[UR40][R6.64+0x8] ;  /* 0x00000828061a7981 */ /* 0x000164000c1e1900 */
[----:B-----5:R-:W-:Y:S01]  /*15110*/  MOV R24, R49 ;  /* 0x0000003100187202 */ /* 0x020fe20000000f00 */
[----:B------:R-:W-:Y:S01]  /*15120*/  IMAD.MOV.U32 R25, RZ, RZ, R44 ;  /* 0x000000ffff197224 */ /* 0x000fe200078e002c */
[----:B------:R-:W-:-:S07]  /*15130*/  MOV R27, R42 ;  /* 0x0000002a001b7202 */ /* 0x000fce0000000f00 */
.L_x_4560:
[----:B------:R-:W-:Y:S05]  /*15140*/  BSYNC B2 ;  /* 0x0000000000027941 */ /* 0x000fea0003800000 */
.L_x_4558:
        /* <DEDUP_REMOVED lines=17> */
.L_x_4562:
[----:B------:R-:W-:Y:S01]  /*15260*/  MOV R28, R23 ;  /* 0x00000017001c7202 */ /* 0x000fe20000000f00 */
[----:B------:R-:W-:Y:S01]  /*15270*/  IMAD.MOV.U32 R30, RZ, RZ, R40 ;  /* 0x000000ffff1e7224 */ /* 0x000fe200078e0028 */
[----:B------:R-:W-:Y:S02]  /*15280*/  MOV R29, R10 ;  /* 0x0000000a001d7202 */ /* 0x000fe40000000f00 */
[----:B------:R-:W-:-:S07]  /*15290*/  MOV R31, R22 ;  /* 0x00000016001f7202 */ /* 0x000fce0000000f00 */
.L_x_4563:
[----:B------:R-:W-:Y:S05]  /*152a0*/  BSYNC B2 ;  /* 0x0000000000027941 */ /* 0x000fea0003800000 */
.L_x_4561:
        /* <DEDUP_REMOVED lines=17> */
.L_x_4565:
[----:B------:R-:W-:Y:S01]  /*153c0*/  MOV R32, R11 ;  /* 0x0000000b00207202 */ /* 0x000fe20000000f00 */
[----:B------:R-:W-:Y:S01]  /*153d0*/  IMAD.MOV.U32 R34, RZ, RZ, R13 ;  /* 0x000000ffff227224 */ /* 0x000fe200078e000d */
[----:B------:R-:W-:Y:S02]  /*153e0*/  MOV R33, R14 ;  /* 0x0000000e00217202 */ /* 0x000fe40000000f00 */
[----:B------:R-:W-:-:S07]  /*153f0*/  MOV R35, R16 ;  /* 0x0000001000237202 */ /* 0x000fce0000000f00 */
.L_x_4566:
[----:B------:R-:W-:Y:S05]  /*15400*/  BSYNC B2 ;  /* 0x0000000000027941 */ /* 0x000fea0003800000 */
.L_x_4564:
        /* <DEDUP_REMOVED lines=17> */
.L_x_4568:
[----:B------:R-:W-:Y:S01]  /*15520*/  MOV R36, R15 ;  /* 0x0000000f00247202 */ /* 0x000fe20000000f00 */
[----:B------:R-:W-:Y:S01]  /*15530*/  IMAD.MOV.U32 R38, RZ, RZ, R21 ;  /* 0x000000ffff267224 */ /* 0x000fe200078e0015 */
[----:B------:R-:W-:Y:S02]  /*15540*/  MOV R37, R20 ;  /* 0x0000001400257202 */ /* 0x000fe40000000f00 */
[----:B------:R-:W-:-:S07]  /*15550*/  MOV R39, R12 ;  /* 0x0000000c00277202 */ /* 0x000fce0000000f00 */
.L_x_4569:
[----:B------:R-:W-:Y:S05]  /*15560*/  BSYNC B2 ;  /* 0x0000000000027941 */ /* 0x000fea0003800000 */
.L_x_4567:
[----:B------:R-:W-:Y:S05]  /*15570*/  @!P0 BRA `(.L_x_4570) ;  /* 0xfffffff800508947 */ /* 0x000fea000383ffff */
[----:B------:R-:W-:Y:S05]  /*15580*/  BSYNC B0 ;  /* 0x0000000000007941 */ /* 0x000fea0003800000 */
.L_x_4557:
[----:B------:R-:W-:Y:S05]  /*15590*/  BRA `(.L_x_4556) ;  /* 0x00000008003c7947 */ /* 0x000fea0003800000 */
.L_x_4555:
[----:B------:R-:W-:Y:S01]  /*155a0*/  ULDC UR4, c[0x0][0x23c] ;  /* 0x00008f0000047ab9 */ /* 0x000fe20000000800 */
[----:B------:R-:W-:Y:S01]  /*155b0*/  ULDC UR5, c[0x0][0x23c] ;  /* 0x00008f0000057ab9 */ /* 0x000fe20000000800 */
[----:B------:R-:W-:Y:S01]  /*155c0*/  ISETP.GE.U32.AND P0, PT, R18, UR4, PT ;  /* 0x0000000412007c0c */ /* 0x000fe2000bf06070 */
        /* <DEDUP_REMOVED lines=22> */
[----:B------:R-:W2:Y:S01]  /*15730*/  LDC.64 R4, c[0x0][0x618] ;  /* 0x00018600ff047b82 */ /* 0x000ea20000000a00 */
[----:B------:R-:W-:Y:S01]  /*15740*/  MOV R33, UR7 ;  /* 0x0000000700217c02 */ /* 0x000fe20008000f00 */
[----:B------:R-:W-:Y:S01]  /*15750*/  IMAD.U32 R37, RZ, RZ, UR7 ;  /* 0x00000007ff257e24 */ /* 0x000fe2000f8e00ff */
[----:B------:R-:W-:Y:S01]  /*15760*/  MOV R35, UR9 ;  /* 0x0000000900237c02 */ /* 0x000fe20008000f00 */
[----:B------:R-:W-:Y:S01]  /*15770*/  IMAD R3, R3, UR4, RZ ;  /* 0x0000000403037c24 */ /* 0x000fe2000f8e02ff */
[----:B------:R-:W-:-:S02]  /*15780*/  MOV R36, UR6 ;  /* 0x0000000600247c02 */ /* 0x000fc40008000f00 */
[----:B------:R-:W-:Y:S01]  /*15790*/  MOV R38, UR8 ;  /* 0x0000000800267c02 */ /* 0x000fe20008000f00 */
[----:B------:R-:W3:Y:S01]  /*157a0*/  LDC R9, c[0x0][0x4] ;  /* 0x00000100ff097b82 */ /* 0x000ee20000000800 */
[----:B------:R-:W-:-:S07]  /*157b0*/  MOV R39, UR9 ;  /* 0x0000000900277c02 */ /* 0x000fce0008000f00 */
.L_x_4583:
[----:B0-----:R-:W-:-:S04]  /*157c0*/  IMAD.IADD R6, R3, 0x1, R10 ;  /* 0x0000000103067824 */ /* 0x001fc800078e020a */
[----:B0-----:R-:W-:-:S04]  /*157d0*/  IMAD R7, R6, R8, R17 ;  /* 0x0000000806077224 */ /* 0x001fc800078e0211 */
[----:B--2---:R-:W-:-:S05]  /*157e0*/  IMAD.WIDE.U32 R6, R7, 0x40, R4 ;  /* 0x0000004007067825 */ /* 0x004fca00078e0004 */
[----:B------:R0:W5:Y:S04]  /*157f0*/  LDG.E R49, desc[UR40][R6.64] ;  /* 0x0000002806317981 */ /* 0x000168000c1e1900 */
        /* <DEDUP_REMOVED lines=16> */
[----:B---3--:R-:W-:-:S04]  /*15900*/  IADD3 R10, R9, R10, RZ ;  /* 0x0000000a090a7210 */ /* 0x008fc80007ffe0ff */
        /* <DEDUP_REMOVED lines=16> */
.L_x_4572:
[----:B------:R0:W5:Y:S02]  /*15a10*/  LDG.E R26, desc[UR40][R6.64+0x8] ;  /* 0x00000828061a7981 */ /* 0x000164000c1e1900 */
[----:B-----5:R-:W-:Y:S01]  /*15a20*/  MOV R24, R49 ;  /* 0x0000003100187202 */ /* 0x020fe20000000f00 */
[----:B------:R-:W-:Y:S01]  /*15a30*/  IMAD.MOV.U32 R27, RZ, RZ, R44 ;  /* 0x000000ffff1b7224 */ /* 0x000fe200078e002c */
[----:B------:R-:W-:-:S07]  /*15a40*/  MOV R25, R48 ;  /* 0x0000003000197202 */ /* 0x000fce0000000f00 */
.L_x_4573:
[----:B------:R-:W-:Y:S05]  /*15a50*/  BSYNC B0 ;  /* 0x0000000000007941 */ /* 0x000fea0003800000 */
.L_x_4571:
        /* <DEDUP_REMOVED lines=17> */
.L_x_4575:
[----:B------:R-:W-:Y:S01]  /*15b70*/  IMAD.MOV.U32 R28, RZ, RZ, R23 ;  /* 0x000000ffff1c7224 */ /* 0x000fe200078e0017 */
[----:B------:R-:W-:Y:S01]  /*15b80*/  MOV R29, R12 ;  /* 0x0000000c001d7202 */ /* 0x000fe20000000f00 */
[----:B------:R-:W-:Y:S01]  /*15b90*/  IMAD.MOV.U32 R31, RZ, RZ, R40 ;  /* 0x000000ffff1f7224 */ /* 0x000fe200078e0028 */
[----:B------:R-:W-:-:S07]  /*15ba0*/  MOV R30, R42 ;  /* 0x0000002a001e7202 */ /* 0x000fce0000000f00 */
.L_x_4576:
[----:B------:R-:W-:Y:S05]  /*15bb0*/  BSYNC B0 ;  /* 0x0000000000007941 */ /* 0x000fea0003800000 */
.L_x_4574:
        /* <DEDUP_REMOVED lines=17> */
.L_x_4578:
[----:B------:R-:W-:Y:S01]  /*15cd0*/  IMAD.MOV.U32 R32, RZ, RZ, R11 ;  /* 0x000000ffff207224 */ /* 0x000fe200078e000b */
[----:B------:R-:W-:Y:S01]  /*15ce0*/  MOV R33, R16 ;  /* 0x0000001000217202 */ /* 0x000fe20000000f00 */
[----:B------:R-:W-:Y:S01]  /*15cf0*/  IMAD.MOV.U32 R35, RZ, RZ, R20 ;  /* 0x000000ffff237224 */ /* 0x000fe200078e0014 */
[----:B------:R-:W-:-:S07]  /*15d00*/  MOV R34, R13 ;  /* 0x0000000d00227202 */ /* 0x000fce0000000f00 */
.L_x_4579:
[----:B------:R-:W-:Y:S05]  /*15d10*/  BSYNC B0 ;  /* 0x0000000000007941 */ /* 0x000fea0003800000 */
.L_x_4577:
        /* <DEDUP_REMOVED lines=17> */
.L_x_4581:
[----:B------:R-:W-:Y:S01]  /*15e30*/  IMAD.MOV.U32 R36, RZ, RZ, R15 ;  /* 0x000000ffff247224 */ /* 0x000fe200078e000f */
[----:B------:R-:W-:Y:S01]  /*15e40*/  MOV R37, R22 ;  /* 0x0000001600257202 */ /* 0x000fe20000000f00 */
[----:B------:R-:W-:Y:S01]  /*15e50*/  IMAD.MOV.U32 R39, RZ, RZ, R14 ;  /* 0x000000ffff277224 */ /* 0x000fe200078e000e */
[----:B------:R-:W-:-:S07]  /*15e60*/  MOV R38, R21 ;  /* 0x0000001500267202 */ /* 0x000fce0000000f00 */
.L_x_4582:
[----:B------:R-:W-:Y:S05]  /*15e70*/  BSYNC B0 ;  /* 0x0000000000007941 */ /* 0x000fea0003800000 */
.L_x_4580:
[----:B------:R-:W-:Y:S05]  /*15e80*/  @!P0 BRA `(.L_x_4583) ;  /* 0xfffffff8004c8947 */ /* 0x000fea000383ffff */
.L_x_4556:
[----:B------:R-:W-:Y:S05]  /*15e90*/  BSYNC B1 ;  /* 0x0000000000017941 */ /* 0x000fea0003800000 */
.L_x_4554:
[----:B------:R-:W2:Y:S01]  /*15ea0*/  S2UR UR5, SR_CgaCtaId ;  /* 0x00000000000579c3 */ /* 0x000ea20000008800 */
[----:B------:R-:W-:Y:S02]  /*15eb0*/  UMOV UR4, 0x400 ;  /* 0x0000040000047882 */ /* 0x000fe40000000000 */
[----:B------:R-:W-:-:S05]  /*15ec0*/  UIADD3 UR4, UR4, 0x10, URZ ;  /* 0x0000001004047890 */ /* 0x000fca000fffe03f */
[----:B------:R-:W3:Y:S01]  /*15ed0*/  LDC R16, c[0x0][RZ] ;  /* 0x00000000ff107b82 */ /* 0x000ee20000000800 */
[----:B------:R-:W-:Y:S01]  /*15ee0*/  ULDC UR6, c[0x0][0x4] ;  /* 0x0000010000067ab9 */ /* 0x000fe20000000800 */
[----:B--2---:R-:W-:Y:S02]  /*15ef0*/  ULEA UR4, UR5, UR4, 0x18 ;  /* 0x0000000405047291 */ /* 0x004fe4000f8ec03f */
[----:B------:R-:W-:Y:S01]  /*15f00*/  USHF.R.U32.HI UR5, URZ, 0x1, UR6 ;  /* 0x000000013f057899 */ /* 0x000fe20008011606 */
[----:B---3--:R-:W-:-:S05]  /*15f10*/  IMAD R3, R18, R16, R17 ;  /* 0x0000001012037224 */ /* 0x008fca00078e0211 */
[----:B------:R-:W-:Y:S02]  /*15f20*/  ISETP.NE.AND P0, PT, RZ, UR5, PT ;  /* 0x00000005ff007c0c */ /* 0x000fe4000bf05270 */
[----:B------:R-:W-:-:S05]  /*15f30*/  LEA R3, R3, UR4, 0x6 ;  /* 0x0000000403037c11 */ /* 0x000fca000f8e30ff */
[----:B------:R2:W-:Y:S04]  /*15f40*/  STS.128 [R3], R24 ;  /* 0x0000001803007388 */ /* 0x0005e80000000c00 */
[----:B------:R2:W-:Y:S04]  /*15f50*/  STS.128 [R3+0x10], R28 ;  /* 0x0000101c03007388 */ /* 0x0005e80000000c00 */
[----:B------:R2:W-:Y:S04]  /*15f60*/  STS.128 [R3+0x20], R32 ;  /* 0x0000202003007388 */ /* 0x0005e80000000c00 */
[----:B------:R2:W-:Y:S01]  /*15f70*/  STS.128 [R3+0x30], R36 ;  /* 0x0000302403007388 */ /* 0x0005e20000000c00 */
[----:B------:R-:W-:Y:S05]  /*15f80*/  @!P0 BRA `(.L_x_4584) ;  /* 0x0000000400b48947 */ /* 0x000fea0003800000 */
[----:B------:R-:W-:-:S07]  /*15f90*/  MOV R49, UR5 ;  /* 0x0000000500317c02 */ /* 0x000fce0008000f00 */
.L_x_4599:
[----:B------:R-:W-:Y:S01]  /*15fa0*/  IADD3 R4, R18, R49, RZ ;  /* 0x0000003112047210 */ /* 0x000fe20007ffe0ff */
[----:B------:R-:W-:Y:S03]  /*15fb0*/  BAR.SYNC.DEFER_BLOCKING 0x0 ;  /* 0x0000000000007b1d */ /* 0x000fe60000010000 */
[----:B------:R-:W-:-:S03]  /*15fc0*/  ISETP.GE.U32.AND P0, PT, R4, UR6, PT ;  /* 0x0000000604007c0c */ /* 0x000fc6000bf06070 */
[----:B------:R-:W-:Y:S01]  /*15fd0*/  BSSY B0, `(.L_x_4585) ;  /* 0x0000065000007945 */ /* 0x000fe20003800000 */
[----:B------:R-:W-:-:S13]  /*15fe0*/  ISETP.GE.U32.OR P0, PT, R18, R49, P0 ;  /* 0x000000311200720c */ /* 0x000fda0000706470 */
[----:B---3--:R-:W-:Y:S05]  /*15ff0*/  @P0 BRA `(.L_x_4586) ;  /* 0x0000000400880947 */ /* 0x008fea0003800000 */
[----:B------:R-:W-:Y:S01]  /*16000*/  IMAD R4, R4, R16, R17 ;  /* 0x0000001004047224 */ /* 0x000fe200078e0211 */
[----:B------:R-:W-:Y:S01]  /*16010*/  FSETP.NEU.FTZ.AND P0, PT, R27, RZ, PT ;  /* 0x000000ff1b00720b */ /* 0x000fe20003f1d000 */
[----:B------:R-:W-:Y:S03]  /*16020*/  BSSY B1, `(.L_x_4587) ;  /* 0x0000019000017945 */ /* 0x000fe60003800000 */
[----:B-1----:R-:W-:-:S05]  /*16030*/  LEA R40, R4, UR4, 0x6 ;  /* 0x0000000404287c11 */ /* 0x002fca000f8e30ff */
[----:B0-----:R0:W1:Y:S04]  /*16040*/  LDS.128 R4, [R40] ;  /* 0x0000000028047984 */ /* 0x0010680000000c00 */
[----:B------:R0:W3:Y:S04]  /*16050*/  LDS.128 R8, [R40+0x10] ;  /* 0x0000100028087984 */ /* 0x0000e80000000c00 */
[----:B------:R0:W4:Y:S04]  /*16060*/  LDS.128 R12, [R40+0x20] ;  /* 0x00002000280c7984 */ /* 0x0001280000000c00 */
[----:B------:R0:W0:Y:S01]  /*16070*/  LDS.128 R20, [R40+0x30] ;  /* 0x0000300028147984 */ /* 0x0000220000000c00 */
[----:B------:R-:W-:Y:S05]  /*16080*/  @!P0 BRA `(.L_x_4588) ;  /* 0x0000000000388947 */ /* 0x000fea0003800000 */
[----:B-1----:R-:W-:-:S13]  /*16090*/  FSETP.NEU.FTZ.AND P0, PT, R7, RZ, PT ;  /* 0x000000ff0700720b */ /* 0x002fda0003f1d000 */
[----:B------:R-:W-:Y:S05]  /*160a0*/  @!P0 BRA `(.L_x_4589) ;  /* 0x0000000000408947 */ /* 0x000fea0003800000 */
[----:B------:R-:W-:Y:S01]  /*160b0*/  FADD.FTZ R6, R27, R7 ;  /* 0x000000071b067221 */ /* 0x000fe20000010000 */
[----:B------:R-:W-:Y:S01]  /*160c0*/  FADD.FTZ R51, -R24, R4 ;  /* 0x0000000418337221 */ /* 0x000fe20000010100 */
[----:B0-----:R-:W-:Y:S02]  /*160d0*/  FADD.FTZ R40, R25, R5 ;  /* 0x0000000519287221 */ /* 0x001fe40000010000 */
[----:B--2---:R-:W0:Y:S01]  /*160e0*/  MUFU.RCP R26, R6 ;  /* 0x00000006001a7308 */ /* 0x004e220000001000 */
        /* <DEDUP_REMOVED lines=8> */
.L_x_4588:
[----:B-12---:R-:W-:Y:S01]  /*16170*/  MOV R26, R6 ;  /* 0x00000006001a7202 */ /* 0x006fe20000000f00 */
[----:B------:R-:W-:Y:S01]  /*16180*/  IMAD.MOV.U32 R24, RZ, RZ, R4 ;  /* 0x000000ffff187224 */ /* 0x000fe200078e0004 */
[----:B------:R-:W-:Y:S02]  /*16190*/  MOV R25, R5 ;  /* 0x0000000500197202 */ /* 0x000fe40000000f00 */
[----:B------:R-:W-:-:S07]  /*161a0*/  MOV R27, R7 ;  /* 0x00000007001b7202 */ /* 0x000fce0000000f00 */
.L_x_4589:
[----:B------:R-:W-:Y:S05]  /*161b0*/  BSYNC B1 ;  /* 0x0000000000017941 */ /* 0x000fea0003800000 */
.L_x_4587:
        /* <DEDUP_REMOVED lines=8> */
[----:B--2---:R-:W-:Y:S01]  /*16240*/  IMAD.MOV.U32 R30, RZ, RZ, -0x1 ;  /* 0xffffffffff1e7424 */ /* 0x004fe200078e00ff */
        /* <DEDUP_REMOVED lines=8> */
.L_x_4591:
[----:B--23--:R-:W-:Y:S01]  /*162d0*/  MOV R28, R8 ;  /* 0x00000008001c7202 */ /* 0x00cfe20000000f00 */
[----:B------:R-:W-:Y:S01]  /*162e0*/  IMAD.MOV.U32 R29, RZ, RZ, R9 ;  /* 0x000000ffff1d7224 */ /* 0x000fe200078e0009 */
[----:B------:R-:W-:Y:S02]  /*162f0*/  MOV R30, R10 ;  /* 0x0000000a001e7202 */ /* 0x000fe40000000f00 */
[----:B------:R-:W-:-:S07]  /*16300*/  MOV R31, R11 ;  /* 0x0000000b001f7202 */ /* 0x000fce0000000f00 */
.L_x_4592:
[----:B------:R-:W-:Y:S05]  /*16310*/  BSYNC B1 ;  /* 0x0000000000017941 */ /* 0x000fea0003800000 */
.L_x_4590:
[----:B------:R-:W-:Y:S01]  /*16320*/  FSETP.NEU.FTZ.AND P0, PT, R35, RZ, PT ;  /* 0x000000ff2300720b */ /* 0x000fe20003f1d000 */
[----:B------:R-:W-:-:S12]  /*16330*/  BSSY B1, `(.L_x_4593) ;  /* 0x0000014000017945 */ /* 0x000fd80003800000 */
[----:B------:R-:W-:Y:S05]  /*16340*/  @!P0 BRA `(.L_x_4594) ;  /* 0x0000000000388947 */ /* 0x000fea0003800000 */
[----:B----4-:R-:W-:-:S13]  /*16350*/  FSETP.NEU.FTZ.AND P0, PT, R15, RZ, PT ;  /* 0x000000ff0f00720b */ /* 0x010fda0003f1d000 */
        /* <DEDUP_REMOVED lines=13> */
.L_x_4594:
[----:B--2-4-:R-:W-:Y:S01]  /*16430*/  MOV R32, R12 ;  /* 0x0000000c00207202 */ /* 0x014fe20000000f00 */
[----:B------:R-:W-:Y:S01]  /*16440*/  IMAD.MOV.U32 R33, RZ, RZ, R13 ;  /* 0x000000ffff217224 */ /* 0x000fe200078e000d */
[----:B------:R-:W-:Y:S02]  /*16450*/  MOV R34, R14 ;  /* 0x0000000e00227202 */ /* 0x000fe40000000f00 */
[----:B------:R-:W-:-:S07]  /*16460*/  MOV R35, R15 ;  /* 0x0000000f00237202 */ /* 0x000fce0000000f00 */
.L_x_4595:
[----:B------:R-:W-:Y:S05]  /*16470*/  BSYNC B1 ;  /* 0x0000000000017941 */ /* 0x000fea0003800000 */
.L_x_4593:
[----:B------:R-:W-:Y:S01]  /*16480*/  FSETP.NEU.FTZ.AND P0, PT, R39, RZ, PT ;  /* 0x000000ff2700720b */ /* 0x000fe20003f1d000 */
[----:B------:R-:W-:-:S12]  /*16490*/  BSSY B1, `(.L_x_4596) ;  /* 0x0000014000017945 */ /* 0x000fd80003800000 */
[----:B------:R-:W-:Y:S05]  /*164a0*/  @!P0 BRA `(.L_x_4597) ;  /* 0x0000000000388947 */ /* 0x000fea0003800000 */
[----:B0-----:R-:W-:-:S13]  /*164b0*/  FSETP.NEU.FTZ.AND P0, PT, R23, RZ, PT ;  /* 0x000000ff1700720b */ /* 0x001fda0003f1d000 */
[----:B------:R-:W-:Y:S05]  /*164c0*/  @!P0 BRA `(.L_x_4598) ;  /* 0x0000000000408947 */ /* 0x000fea0003800000 */
[----:B------:R-:W-:Y:S01]  /*164d0*/  FADD.FTZ R4, R39, R23 ;  /* 0x0000001727047221 */ /* 0x000fe20000010000 */
[----:B------:R-:W-:Y:S01]  /*164e0*/  FADD.FTZ R5, -R36, R20 ;  /* 0x0000001424057221 */ /* 0x000fe20000010100 */
[----:B------:R-:W-:Y:S01]  /*164f0*/  FADD.FTZ R8, R37, R21 ;  /* 0x0000001525087221 */ /* 0x000fe20000010000 */
[----:B--2---:R-:W-:Y:S01]  /*16500*/  IMAD.MOV.U32 R38, RZ, RZ, -0x1 ;  /* 0xffffffffff267424 */ /* 0x004fe200078e00ff */
        /* <DEDUP_REMOVED lines=8> */
.L_x_4597:
[----:B0-2---:R-:W-:Y:S01]  /*16590*/  MOV R36, R20 ;  /* 0x0000001400247202 */ /* 0x005fe20000000f00 */
[----:B------:R-:W-:Y:S01]  /*165a0*/  IMAD.MOV.U32 R37, RZ, RZ, R21 ;  /* 0x000000ffff257224 */ /* 0x000fe200078e0015 */
[----:B------:R-:W-:Y:S02]  /*165b0*/  MOV R38, R22 ;  /* 0x0000001600267202 */ /* 0x000fe40000000f00 */
[----:B------:R-:W-:-:S07]  /*165c0*/  MOV R39, R23 ;  /* 0x0000001700277202 */ /* 0x000fce0000000f00 */
.L_x_4598:
[----:B------:R-:W-:Y:S05]  /*165d0*/  BSYNC B1 ;  /* 0x0000000000017941 */ /* 0x000fea0003800000 */
.L_x_4596:
[----:B------:R3:W-:Y:S04]  /*165e0*/  STS.128 [R3], R24 ;  /* 0x0000001803007388 */ /* 0x0007e80000000c00 */
[----:B------:R3:W-:Y:S04]  /*165f0*/  STS.128 [R3+0x10], R28 ;  /* 0x0000101c03007388 */ /* 0x0007e80000000c00 */
[----:B------:R3:W-:Y:S04]  /*16600*/  STS.128 [R3+0x20], R32 ;  /* 0x0000202003007388 */ /* 0x0007e80000000c00 */
[----:B------:R3:W-:Y:S02]  /*16610*/  STS.128 [R3+0x30], R36 ;  /* 0x0000302403007388 */ /* 0x0007e40000000c00 */
.L_x_4586:
[----:B------:R-:W-:Y:S05]  /*16620*/  BSYNC B0 ;  /* 0x0000000000007941 */ /* 0x000fea0003800000 */
.L_x_4585:
[----:B------:R-:W-:Y:S02]  /*16630*/  ISETP.GT.AND P0, PT, R49, 0x1, PT ;  /* 0x000000013100780c */ /* 0x000fe40003f04270 */
[----:B------:R-:W-:-:S11]  /*16640*/  SHF.R.S32.HI R49, RZ, 0x1, R49 ;  /* 0x00000001ff317819 */ /* 0x000fd60000011431 */
[----:B------:R-:W-:Y:S05]  /*16650*/  @P0 BRA `(.L_x_4599) ;  /* 0xfffffff800500947 */ /* 0x000fea000383ffff */
.L_x_4584:
        /* <DEDUP_REMOVED lines=15> */
.L_x_4616:
[----:B------:R-:W-:Y:S01]  /*16750*/  IADD3 R5, R17, R18, RZ ;  /* 0x0000001211057210 */ /* 0x000fe20007ffe0ff */
[----:B------:R-:W-:Y:S03]  /*16760*/  BAR.SYNC.DEFER_BLOCKING 0x0 ;  /* 0x0000000000007b1d */ /* 0x000fe60000010000 */
[----:B------:R-:W-:-:S03]  /*16770*/  ISETP.GE.U32.AND P0, PT, R5, R16, PT ;  /* 0x000000100500720c */ /* 0x000fc60003f06070 */
[----:B------:R-:W-:Y:S01]  /*16780*/  BSSY B0, `(.L_x_4602) ;  /* 0x0000064000007945 */ /* 0x000fe20003800000 */
[----:B------:R-:W-:-:S13]  /*16790*/  ISETP.GE.U32.OR P0, PT, R17, R18, P0 ;  /* 0x000000121100720c */ /* 0x000fda0000706470 */
[----:B0-----:R-:W-:Y:S05]  /*167a0*/  @P0 BRA `(.L_x_4603) ;  /* 0x0000000400840947 */ /* 0x001fea0003800000 */
[----:B-1----:R-:W-:Y:S01]  /*167b0*/  IMAD R40, R18, 0x40, R3 ;  /* 0x0000004012287824 */ /* 0x002fe200078e0203 */
[----:B------:R-:W-:Y:S01]  /*167c0*/  FSETP.NEU.FTZ.AND P0, PT, R27, RZ, PT ;  /* 0x000000ff1b00720b */ /* 0x000fe20003f1d000 */
[----:B------:R-:W-:Y:S03]  /*167d0*/  BSSY B1, `(.L_x_4604) ;  /* 0x0000018000017945 */ /* 0x000fe60003800000 */
[----:B0-----:R0:W1:Y:S04]  /*167e0*/  LDS.128 R4, [R40] ;  /* 0x0000000028047984 */ /* 0x0010680000000c00 */
[----:B------:R0:W0:Y:S04]  /*167f0*/  LDS.128 R8, [R40+0x10] ;  /* 0x0000100028087984 */ /* 0x0000280000000c00 */
[----:B------:R0:W0:Y:S04]  /*16800*/  LDS.128 R12, [R40+0x20] ;  /* 0x00002000280c7984 */ /* 0x0000280000000c00 */
[----:B------:R0:W0:Y:S01]  /*16810*/  LDS.128 R20, [R40+0x30] ;  /* 0x0000300028147984 */ /* 0x0000220000000c00 */
[----:B------:R-:W-:Y:S05]  /*16820*/  @!P0 BRA `(.L_x_4605) ;  /* 0x0000000000388947 */ /* 0x000fea0003800000 */
[----:B-1----:R-:W-:-:S13]  /*16830*/  FSETP.NEU.FTZ.AND P0, PT, R7, RZ, PT ;  /* 0x000000ff0700720b */ /* 0x002fda0003f1d000 */
[----:B------:R-:W-:Y:S05]  /*16840*/  @!P0 BRA `(.L_x_4606) ;  /* 0x0000000000408947 */ /* 0x000fea0003800000 */
[----:B------:R-:W-:Y:S01]  /*16850*/  FADD.FTZ R6, R7, R27 ;  /* 0x0000001b07067221 */ /* 0x000fe20000010000 */
[----:B------:R-:W-:Y:S01]  /*16860*/  FADD.FTZ R49, R4, -R24 ;  /* 0x8000001804317221 */ /* 0x000fe20000010000 */
[----:B0-----:R-:W-:Y:S02]  /*16870*/  FADD.FTZ R40, R5, R25 ;  /* 0x0000001905287221 */ /* 0x001fe40000010000 */
[----:B--234-:R-:W0:Y:S01]  /*16880*/  MUFU.RCP R26, R6 ;  /* 0x00000006001a7308 */ /* 0x01ce220000001000 */
[----:B------:R-:W-:-:S04]  /*16890*/  FMUL.FTZ R4, R49, R49 ;  /* 0x0000003131047220 */ /* 0x000fc80000410000 */
[----:B------:R-:W-:Y:S01]  /*168a0*/  FMUL.FTZ R4, R27, R4 ;  /* 0x000000041b047220 */ /* 0x000fe20000410000 */
[----:B------:R-:W-:Y:S01]  /*168b0*/  MOV R27, R6 ;  /* 0x00000006001b7202 */ /* 0x000fe20000000f00 */
[----:B0-----:R-:W-:Y:S01]  /*168c0*/  FMUL.FTZ R7, R7, R26 ;  /* 0x0000001a07077220 */ /* 0x001fe20000410000 */
[----:B------:R-:W-:-:S03]  /*168d0*/  MOV R26, 0xffffffff ;  /* 0xffffffff001a7802 */ /* 0x000fc60000000f00 */
[----:B------:R-:W-:Y:S01]  /*168e0*/  FFMA.FTZ R25, R7, R4, R40 ;  /* 0x0000000407197223 */ /* 0x000fe20000010028 */
[----:B------:R-:W-:Y:S01]  /*168f0*/  FFMA.FTZ R24, R49, R7, R24 ;  /* 0x0000000731187223 */ /* 0x000fe20000010018 */
[----:B------:R-:W-:Y:S06]  /*16900*/  BRA `(.L_x_4606) ;  /* 0x0000000000107947 */ /* 0x000fec0003800000 */
.L_x_4605:
[----:B-1234-:R-:W-:Y:S01]  /*16910*/  IMAD.MOV.U32 R24, RZ, RZ, R4 ;  /* 0x000000ffff187224 */ /* 0x01efe200078e0004 */
[----:B------:R-:W-:Y:S01]  /*16920*/  MOV R25, R5 ;  /* 0x0000000500197202 */ /* 0x000fe20000000f00 */
[----:B------:R-:W-:Y:S01]  /*16930*/  IMAD.MOV.U32 R26, RZ, RZ, R6 ;  /* 0x000000ffff1a7224 */ /* 0x000fe200078e0006 */
[----:B------:R-:W-:-:S07]  /*16940*/  MOV R27, R7 ;  /* 0x00000007001b7202 */ /* 0x000fce0000000f00 */
.L_x_4606:
[----:B------:R-:W-:Y:S05]  /*16950*/  BSYNC B1 ;  /* 0x0000000000017941 */ /* 0x000fea0003800000 */
.L_x_4604:
[----:B------:R-:W-:Y:S01]  /*16960*/  FSETP.NEU.FTZ.AND P0, PT, R31, RZ, PT ;  /* 0x000000ff1f00720b */ /* 0x000fe20003f1d000 */
[----:B------:R-:W-:-:S12]  /*16970*/  BSSY B1, `(.L_x_4607) ;  /* 0x0000014000017945 */ /* 0x000fd80003800000 */
[----:B------:R-:W-:Y:S05]  /*16980*/  @!P0 BRA `(.L_x_4608) ;  /* 0x0000000000388947 */ /* 0x000fea0003800000 */
[----:B0-----:R-:W-:-:S13]  /*16990*/  FSETP.NEU.FTZ.AND P0, PT, R11, RZ, PT ;  /* 0x000000ff0b00720b */ /* 0x001fda0003f1d000 */
[----:B------:R-:W-:Y:S05]  /*169a0*/  @!P0 BRA `(.L_x_4609) ;  /* 0x0000000000408947 */ /* 0x000fea0003800000 */
[----:B------:R-:W-:Y:S01]  /*169b0*/  FADD.FTZ R4, R11, R31 ;  /* 0x0000001f0b047221 */ /* 0x000fe20000010000 */
[----:B------:R-:W-:Y:S01]  /*169c0*/  FADD.FTZ R5, R8, -R28 ;  /* 0x8000001c08057221 */ /* 0x000fe20000010000 */
[----:B------:R-:W-:Y:S01]  /*169d0*/  FADD.FTZ R8, R9, R29 ;  /* 0x0000001d09087221 */ /* 0x000fe20000010000 */
[----:B--234-:R-:W-:Y:S01]  /*169e0*/  MOV R30, 0xffffffff ;  /* 0xffffffff001e7802 */ /* 0x01cfe20000000f00 */
        /* <DEDUP_REMOVED lines=8> */
.L_x_4608:
[----:B0-234-:R-:W-:Y:S01]  /*16a70*/  IMAD.MOV.U32 R28, RZ, RZ, R8 ;  /* 0x000000ffff1c7224 */ /* 0x01dfe200078e0008 */
[----:B------:R-:W-:Y:S01]  /*16a80*/  MOV R29, R9 ;  /* 0x00000009001d7202 */ /* 0x000fe20000000f00 */
[----:B------:R-:W-:Y:S01]  /*16a90*/  IMAD.MOV.U32 R30, RZ, RZ, R10 ;  /* 0x000000ffff1e7224 */ /* 0x000fe200078e000a */
[----:B------:R-:W-:-:S07]  /*16aa0*/  MOV R31, R11 ;  /* 0x0000000b001f7202 */ /* 0x000fce0000000f00 */
.L_x_4609:
[----:B------:R-:W-:Y:S05]  /*16ab0*/  BSYNC B1 ;  /* 0x0000000000017941 */ /* 0x000fea0003800000 */
.L_x_4607:
[----:B------:R-:W-:Y:S01]  /*16ac0*/  FSETP.NEU.FTZ.AND P0, PT, R35, RZ, PT ;  /* 0x000000ff2300720b */ /* 0x000fe20003f1d000 */
[----:B------:R-:W-:-:S12]  /*16ad0*/  BSSY B1, `(.L_x_4610) ;  /* 0x0000014000017945 */ /* 0x000fd80003800000 */
[----:B------:R-:W-:Y:S05]  /*16ae0*/  @!P0 BRA `(.L_x_4611) ;  /* 0x0000000000388947 */ /* 0x000fea0003800000 */
[----:B------:R-:W-:-:S13]  /*16af0*/  FSETP.NEU.FTZ.AND P0, PT, R15, RZ, PT ;  /* 0x000000ff0f00720b */ /* 0x000fda0003f1d000 */
        /* <DEDUP_REMOVED lines=13> */
.L_x_4611:
[----:B--234-:R-:W-:Y:S01]  /*16bd0*/  IMAD.MOV.U32 R32, RZ, RZ, R12 ;  /* 0x000000ffff207224 */ /* 0x01cfe200078e000c */
[----:B------:R-:W-:Y:S01]  /*16be0*/  MOV R33, R13 ;  /* 0x0000000d00217202 */ /* 0x000fe20000000f00 */
[----:B------:R-:W-:Y:S01]  /*16bf0*/  IMAD.MOV.U32 R34, RZ, RZ, R14 ;  /* 0x000000ffff227224 */ /* 0x000fe200078e000e */
[----:B------:R-:W-:-:S07]  /*16c00*/  MOV R35, R15 ;  /* 0x0000000f00237202 */ /* 0x000fce0000000f00 */
.L_x_4612:
[----:B------:R-:W-:Y:S05]  /*16c10*/  BSYNC B1 ;  /* 0x0000000000017941 */ /* 0x000fea0003800000 */
.L_x_4610:
        /* <DEDUP_REMOVED lines=17> */
.L_x_4614:
[----:B--234-:R-:W-:Y:S01]  /*16d30*/  IMAD.MOV.U32 R36, RZ, RZ, R20 ;  /* 0x000000ffff247224 */ /* 0x01cfe200078e0014 */
[----:B------:R-:W-:Y:S01]  /*16d40*/  MOV R37, R21 ;  /* 0x0000001500257202 */ /* 0x000fe20000000f00 */
[----:B------:R-:W-:Y:S01]  /*16d50*/  IMAD.MOV.U32 R39, RZ, RZ, R23 ;  /* 0x000000ffff277224 */ /* 0x000fe200078e0017 */
[----:B------:R-:W-:-:S07]  /*16d60*/  MOV R38, R22 ;  /* 0x0000001600267202 */ /* 0x000fce0000000f00 */
.L_x_4615:
[----:B------:R-:W-:Y:S05]  /*16d70*/  BSYNC B1 ;  /* 0x0000000000017941 */ /* 0x000fea0003800000 */
.L_x_4613:
[----:B------:R0:W-:Y:S04]  /*16d80*/  STS.128 [R3], R24 ;  /* 0x0000001803007388 */ /* 0x0001e80000000c00 */
[----:B------:R0:W-:Y:S04]  /*16d90*/  STS.128 [R3+0x10], R28 ;  /* 0x0000101c03007388 */ /* 0x0001e80000000c00 */
[----:B------:R0:W-:Y:S04]  /*16da0*/  STS.128 [R3+0x20], R32 ;  /* 0x0000202003007388 */ /* 0x0001e80000000c00 */
[----:B------:R0:W-:Y:S02]  /*16db0*/  STS.128 [R3+0x30], R36 ;  /* 0x0000302403007388 */ /* 0x0001e40000000c00 */
.L_x_4603:
[----:B------:R-:W-:Y:S05]  /*16dc0*/  BSYNC B0 ;  /* 0x0000000000007941 */ /* 0x000fea0003800000 */
.L_x_4602:
[----:B------:R-:W-:-:S04]  /*16dd0*/  SHF.R.S32.HI R18, RZ, 0x1, R18 ;  /* 0x00000001ff127819 */ /* 0x000fc80000011412 */
[----:B------:R-:W-:-:S13]  /*16de0*/  ISETP.GE.AND P0, PT, R18, 0x20, PT ;  /* 0x000000201200780c */ /* 0x000fda0003f06270 */
[----:B------:R-:W-:Y:S05]  /*16df0*/  @P0 BRA `(.L_x_4616) ;  /* 0xfffffff800540947 */ /* 0x000fea000383ffff */
[----:B------:R-:W-:-:S11]  /*16e00*/  HFMA2.MMA R4, -RZ, RZ, 0, 1.9073486328125e-06 ;  /* 0x00000020ff047435 */ /* 0x000fd600000001ff */
.L_x_4601:
[----:B------:R-:W-:Y:S01]  /*16e10*/  BAR.SYNC.DEFER_BLOCKING 0x0 ;  /* 0x0000000000007b1d */ /* 0x000fe20000010000 */
[----:B------:R-:W-:-:S13]  /*16e20*/  ISETP.GE.AND P0, PT, R4, 0x2, PT ;  /* 0x000000020400780c */ /* 0x000fda0003f06270 */
[----:B------:R-:W-:Y:S05]  /*16e30*/  @!P0 BRA `(.L_x_4600) ;  /* 0x0000000400b08947 */ /* 0x000fea0003800000 */
[----:B0-234-:R-:W-:-:S07]  /*16e40*/  MOV R3, 0x1 ;  /* 0x0000000100037802 */ /* 0x01dfce0000000f00 */
.L_x_4629:
        /* <DEDUP_REMOVED lines=11> */
[----:B---3--:R-:W-:Y:S01]  /*16f00*/  FADD.FTZ R10, R10, R25 ;  /* 0x000000190a0a7221 */ /* 0x008fe20000010000 */
        /* <DEDUP_REMOVED lines=9> */
.L_x_4618:
[----:B0-2---:R-:W-:Y:S01]  /*16fa0*/  MOV R24, R5 ;  /* 0x0000000500187202 */ /* 0x005fe20000000f00 */
[----:B---3--:R-:W-:Y:S01]  /*16fb0*/  IMAD.MOV.U32 R25, RZ, RZ, R10 ;  /* 0x000000ffff197224 */ /* 0x008fe200078e000a */
[----:B------:R-:W-:Y:S02]  /*16fc0*/  MOV R27, R12 ;  /* 0x0000000c001b7202 */ /* 0x000fe40000000f00 */
[----:B----4-:R-:W-:-:S07]  /*16fd0*/  MOV R26, R6 ;  /* 0x00000006001a7202 */ /* 0x010fce0000000f00 */
.L_x_4619:
[----:B------:R-:W-:Y:S05]  /*16fe0*/  BSYNC B0 ;  /* 0x0000000000007941 */ /* 0x000fea0003800000 */
.L_x_4617:
        /* <DEDUP_REMOVED lines=21> */
.L_x_4621:
[----:B0-2---:R-:W-:Y:S01]  /*17140*/  MOV R28, R5 ;  /* 0x00000005001c7202 */ /* 0x005fe20000000f00 */
[----:B---3--:R-:W-:Y:S01]  /*17150*/  IMAD.MOV.U32 R29, RZ, RZ, R10 ;  /* 0x000000ffff1d7224 */ /* 0x008fe200078e000a */
[----:B------:R-:W-:Y:S02]  /*17160*/  MOV R31, R12 ;  /* 0x0000000c001f7202 */ /* 0x000fe40000000f00 */
[----:B----4-:R-:W-:-:S07]  /*17170*/  MOV R30, R6 ;  /* 0x00000006001e7202 */ /* 0x010fce0000000f00 */
.L_x_4622:
[----:B------:R-:W-:Y:S05]  /*17180*/  BSYNC B0 ;  /* 0x0000000000007941 */ /* 0x000fea0003800000 */
.L_x_4620:
        /* <DEDUP_REMOVED lines=21> */
.L_x_4624:
[----:B0-2---:R-:W-:Y:S01]  /*172e0*/  MOV R32, R5 ;  /* 0x0000000500207202 */ /* 0x005fe20000000f00 */
[----:B---3--:R-:W-:Y:S01]  /*172f0*/  IMAD.MOV.U32 R33, RZ, RZ, R10 ;  /* 0x000000ffff217224 */ /* 0x008fe200078e000a */
[----:B------:R-:W-:Y:S02]  /*17300*/  MOV R35, R12 ;  /* 0x0000000c00237202 */ /* 0x000fe40000000f00 */
[----:B----4-:R-:W-:-:S07]  /*17310*/  MOV R34, R6 ;  /* 0x0000000600227202 */ /* 0x010fce0000000f00 */
.L_x_4625:
[----:B------:R-:W-:Y:S05]  /*17320*/  BSYNC B0 ;  /* 0x0000000000007941 */ /* 0x000fea0003800000 */
.L_x_4623:
        /* <DEDUP_REMOVED lines=21> */
.L_x_4627:
[----:B0-2---:R-:W-:Y:S01]  /*17480*/  MOV R36, R5 ;  /* 0x0000000500247202 */ /* 0x005fe20000000f00 */
[----:B---3--:R-:W-:Y:S01]  /*17490*/  IMAD.MOV.U32 R37, RZ, RZ, R10 ;  /* 0x000000ffff257224 */ /* 0x008fe200078e000a */
[----:B------:R-:W-:Y:S02]  /*174a0*/  MOV R39, R12 ;  /* 0x0000000c00277202 */ /* 0x000fe40000000f00 */
[----:B----4-:R-:W-:-:S07]  /*174b0*/  MOV R38, R6 ;  /* 0x0000000600267202 */ /* 0x010fce0000000f00 */
.L_x_4628:
[----:B------:R-:W-:Y:S05]  /*174c0*/  BSYNC B0 ;  /* 0x0000000000007941 */ /* 0x000fea0003800000 */
.L_x_4626:
[----:B------:R-:W-:-:S05]  /*174d0*/  IMAD.SHL.U32 R3, R3, 0x2, RZ ;  /* 0x0000000203037824 */ /* 0x000fca00078e00ff */
[----:B------:R-:W-:-:S13]  /*174e0*/  ISETP.GE.AND P0, PT, R3, R4, PT ;  /* 0x000000040300720c */ /* 0x000fda0003f06270 */
[----:B------:R-:W-:Y:S05]  /*174f0*/  @!P0 BRA `(.L_x_4629) ;  /* 0xfffffff800548947 */ /* 0x000fea000383ffff */
.L_x_4600:
[----:B------:R-:W-:Y:S05]  /*17500*/  @!P1 EXIT ;  /* 0x000000000000994d */ /* 0x000fea0003800000 */
[----:B------:R-:W-:Y:S01]  /*17510*/  ISETP.NE.U32.AND P0, PT, R0, RZ, PT ;  /* 0x000000ff0000720c */ /* 0x000fe20003f05070 */
[----:B------:R-:W-:-:S03]  /*17520*/  ULDC.U8 UR36, c[0x0][0x630] ;  /* 0x00018c0000247ab9 */ /* 0x000fc60000000000 */
[----:B------:R-:W-:-:S13]  /*17530*/  ISETP.NE.AND.EX P0, PT, R2, RZ, PT, P0 ;  /* 0x000000ff0200720c */ /* 0x000fda0003f05300 */
[----:B------:R-:W-:Y:S05]  /*17540*/  @!P0 BRA `(.L_x_4630) ;  /* 0x0000000800f88947 */ /* 0x000fea0003800000 */
[----:B------:R-:W-:-:S13]  /*17550*/  ISETP.NE.AND P0, PT, RZ, UR36, PT ;  /* 0x00000024ff007c0c */ /* 0x000fda000bf05270 */
[----:B------:R-:W-:Y:S05]  /*17560*/  @!P0 BRA `(.L_x_4631) ;  /* 0x0000000400708947 */ /* 0x000fea0003800000 */
[----:B------:R-:W5:Y:S04]  /*17570*/  LDG.E R9, desc[UR40][R46.64+0xc] ;  /* 0x00000c282e097981 */ /* 0x000f68000c1e1900 */
[----:B------:R-:W2:Y:S04]  /*17580*/  LDG.E R11, desc[UR40][R46.64+0x1c] ;  /* 0x00001c282e0b7981 */ /* 0x000ea8000c1e1900 */
[----:B------:R-:W3:Y:S04]  /*17590*/  LDG.E R12, desc[UR40][R46.64+0x2c] ;  /* 0x00002c282e0c7981 */ /* 0x000ee8000c1e1900 */
[----:B------:R-:W4:Y:S01]  /*175a0*/  LDG.E R0, desc[UR40][R46.64+0x3c] ;  /* 0x00003c282e007981 */ /* 0x000f22000c1e1900 */
[----:B------:R-:W-:Y:S01]  /*175b0*/  BSSY B0, `(.L_x_4632) ;  /* 0x0000018000007945 */ /* 0x000fe20003800000 */
[----:B-----5:R-:W-:-:S02]  /*175c0*/  FSETP.NEU.FTZ.AND P2, PT, R9, RZ, PT ;  /* 0x000000ff0900720b */ /* 0x020fc40003f5d000 */
[----:B--2---:R-:W-:Y:S02]  /*175d0*/  FSETP.NEU.FTZ.AND P3, PT, R11, RZ, PT ;  /* 0x000000ff0b00720b */ /* 0x004fe40003f7d000 */
[----:B---3--:R-:W-:Y:S02]  /*175e0*/  FSETP.NEU.FTZ.AND P0, PT, R12, RZ, PT ;  /* 0x000000ff0c00720b */ /* 0x008fe40003f1d000 */
[----:B----4-:R-:W-:-:S07]  /*175f0*/  FSETP.NEU.FTZ.AND P1, PT, R0, RZ, PT ;  /* 0x000000ff0000720b */ /* 0x010fce0003f3d000 */
[----:B------:R-:W-:Y:S06]  /*17600*/  @!P2 BRA `(.L_x_4633) ;  /* 0x000000000048a947 */ /* 0x000fec0003800000 */
[----:B------:R-:W-:Y:S01]  /*17610*/  FSETP.NEU.FTZ.AND P2, PT, R27, RZ, PT ;  /* 0x000000ff1b00720b */ /* 0x000fe20003f5d000 */
[----:B0-----:R-:W2:Y:S04]  /*17620*/  LDG.E R7, desc[UR40][R46.64] ;  /* 0x000000282e077981 */ /* 0x001ea8000c1e1900 */
[----:B------:R-:W3:Y:S08]  /*17630*/  LDG.E R10, desc[UR40][R46.64+0x4] ;  /* 0x000004282e0a7981 */ /* 0x000ef0000c1e1900 */
[----:B------:R-:W-:-:S06]  /*17640*/  @P2 MOV R26, 0xffffffff ;  /* 0xffffffff001a2802 */ /* 0x000fcc0000000f00 */
[----:B------:R4:W5:Y:S01]  /*17650*/  @!P2 LDG.E R26, desc[UR40][R46.64+0x8] ;  /* 0x000008282e1aa981 */ /* 0x000962000c1e1900 */
[----:B------:R-:W-:-:S04]  /*17660*/  @P2 FADD.FTZ R3, R27, R9 ;  /* 0x000000091b032221 */ /* 0x000fc80000010000 */
[----:B------:R-:W0:Y:S02]  /*17670*/  @P2 MUFU.RCP R8, R3 ;  /* 0x0000000300082308 */ /* 0x000e240000001000 */
[----:B0-----:R-:W-:Y:S01]  /*17680*/  @P2 FMUL.FTZ R5, R27, R8 ;  /* 0x000000081b052220 */ /* 0x001fe20000410000 */
        /* <DEDUP_REMOVED lines=9> */
[----:B----4-:R-:W-:-:S07]  /*17720*/  @!P2 MOV R25, R10 ;  /* 0x0000000a0019a202 */ /* 0x010fce0000000f00 */
.L_x_4633:
[----:B------:R-:W-:Y:S05]  /*17730*/  BSYNC B0 ;  /* 0x0000000000007941 */ /* 0x000fea0003800000 */
.L_x_4632:
[----:B------:R-:W-:Y:S04]  /*17740*/  BSSY B0, `(.L_x_4634) ;  /* 0x0000014000007945 */ /* 0x000fe80003800000 */
[----:B------:R-:W-:Y:S05]  /*17750*/  @!P3 BRA `(.L_x_4635) ;  /* 0x000000000048b947 */ /* 0x000fea0003800000 */
[----:B------:R-:W-:Y:S01]  /*17760*/  FSETP.NEU.FTZ.AND P2, PT, R31, RZ, PT ;  /* 0x000000ff1f00720b */ /* 0x000fe20003f5d000 */
[----:B0-----:R-:W2:Y:S04]  /*17770*/  LDG.E R7, desc[UR40][R46.64+0x10] ;  /* 0x000010282e077981 */ /* 0x001ea8000c1e1900 */
[----:B------:R-:W3:Y:S08]  /*17780*/  LDG.E R10, desc[UR40][R46.64+0x14] ;  /* 0x000014282e0a7981 */ /* 0x000ef0000c1e1900 */
[----:B------:R-:W-:-:S06]  /*17790*/  @P2 IMAD.MOV.U32 R30, RZ, RZ, -0x1 ;  /* 0xffffffffff1e2424 */ /* 0x000fcc00078e00ff */
[----:B------:R4:W5:Y:S01]  /*177a0*/  @!P2 LDG.E R30, desc[UR40][R46.64+0x18] ;  /* 0x000018282e1ea981 */ /* 0x000962000c1e1900 */
[----:B------:R-:W-:-:S04]  /*177b0*/  @P2 FADD.FTZ R3, R31, R11 ;  /* 0x0000000b1f032221 */ /* 0x000fc80000010000 */
[----:B------:R-:W0:Y:S02]  /*177c0*/  @P2 MUFU.RCP R8, R3 ;  /* 0x0000000300082308 */ /* 0x000e240000001000 */
[----:B0-----:R-:W-:Y:S01]  /*177d0*/  @P2 FMUL.FTZ R5, R31, R8 ;  /* 0x000000081f052220 */ /* 0x001fe20000410000 */
        /* <DEDUP_REMOVED lines=9> */
[----:B----4-:R-:W-:-:S07]  /*17870*/  @!P2 MOV R29, R10 ;  /* 0x0000000a001da202 */ /* 0x010fce0000000f00 */
.L_x_4635:
[----:B------:R-:W-:Y:S05]  /*17880*/  BSYNC B0 ;  /* 0x0000000000007941 */ /* 0x000fea0003800000 */
.L_x_4634:
[----:B------:R-:W-:Y:S04]  /*17890*/  BSSY B0, `(.L_x_4636) ;  /* 0x0000014000007945 */ /* 0x000fe80003800000 */
[----:B------:R-:W-:Y:S05]  /*178a0*/  @!P0 BRA `(.L_x_4637) ;  /* 0x0000000000488947 */ /* 0x000fea0003800000 */
        /* <DEDUP_REMOVED lines=17> */
[----:B----4-:R-:W-:-:S07]  /*179c0*/  @!P0 IMAD.MOV.U32 R33, RZ, RZ, R10 ;  /* 0x000000ffff218224 */ /* 0x010fce00078e000a */
.L_x_4637:
[----:B------:R-:W-:Y:S05]  /*179d0*/  BSYNC B0 ;  /* 0x0000000000007941 */ /* 0x000fea0003800000 */
.L_x_4636:
[----:B------:R-:W-:Y:S04]  /*179e0*/  BSSY B0, `(.L_x_4631) ;  /* 0x0000014000007945 */ /* 0x000fe80003800000 */
[----:B------:R-:W-:Y:S05]  /*179f0*/  @!P1 BRA `(.L_x_4638) ;  /* 0x0000000000489947 */ /* 0x000fea0003800000 */
[----:B------:R-:W-:Y:S01]  /*17a00*/  FSETP.NEU.FTZ.AND P0, PT, R39, RZ, PT ;  /* 0x000000ff2700720b */ /* 0x000fe20003f1d000 */
[----:B------:R-:W2:Y:S04]  /*17a10*/  LDG.E R9, desc[UR40][R46.64+0x30] ;  /* 0x000030282e097981 */ /* 0x000ea8000c1e1900 */
[----:B------:R-:W3:Y:S08]  /*17a20*/  LDG.E R8, desc[UR40][R46.64+0x34] ;  /* 0x000034282e087981 */ /* 0x000ef0000c1e1900 */
[----:B0-----:R-:W-:-:S06]  /*17a30*/  @P0 MOV R38, 0xffffffff ;  /* 0xffffffff00260802 */ /* 0x001fcc0000000f00 */
        /* <DEDUP_REMOVED lines=14> */
.L_x_4638:
[----:B------:R-:W-:Y:S05]  /*17b20*/  BSYNC B0 ;  /* 0x0000000000007941 */ /* 0x000fea0003800000 */
.L_x_4631:
[----:B------:R-:W-:Y:S02]  /*17b30*/  ULDC.U8 UR4, c[0x0][0x631] ;  /* 0x00018c4000047ab9 */ /* 0x000fe40000000000 */
[----:B------:R-:W-:-:S13]  /*17b40*/  ISETP.NE.AND P0, PT, RZ, UR4, PT ;  /* 0x00000004ff007c0c */ /* 0x000fda000bf05270 */
[----:B------:R-:W-:Y:S05]  /*17b50*/  @!P0 BRA `(.L_x_4639) ;  /* 0x0000000400308947 */ /* 0x000fea0003800000 */
[----:B--2---:R-:W2:Y:S01]  /*17b60*/  LDC R5, c[0x0][0x634] ;  /* 0x00018d00ff057b82 */ /* 0x004ea20000000800 */
[----:B------:R-:W-:Y:S01]  /*17b70*/  ULDC UR5, c[0x0][0x210] ;  /* 0x0000840000057ab9 */ /* 0x000fe20000000800 */
[----:B------:R-:W-:Y:S01]  /*17b80*/  ULDC.U8 UR4, c[0x0][0x214] ;  /* 0x0000850000047ab9 */ /* 0x000fe20000000000 */
[C---:B------:R-:W-:Y:S01]  /*17b90*/  FADD.FTZ R0, R27.reuse, -UR5 ;  /* 0x800000051b007e21 */ /* 0x040fe20008010000 */
[----:B------:R-:W-:Y:S01]  /*17ba0*/  FSETP.GT.FTZ.AND P0, PT, R27, UR5, PT ;  /* 0x000000051b007c0b */ /* 0x000fe2000bf14000 */
[----:B------:R-:W-:Y:S01]  /*17bb0*/  FADD.FTZ R2, R31, -UR5 ;  /* 0x800000051f027e21 */ /* 0x000fe20008010000 */
[----:B0--34-:R-:W-:Y:S01]  /*17bc0*/  FADD.FTZ R3, R35, -UR5 ;  /* 0x8000000523037e21 */ /* 0x019fe20008010000 */
[C---:B------:R-:W-:Y:S01]  /*17bd0*/  FSETP.GT.FTZ.AND P3, PT, R39.reuse, UR5, PT ;  /* 0x0000000527007c0b */ /* 0x040fe2000bf74000 */
[----:B------:R-:W-:Y:S01]  /*17be0*/  FADD.FTZ R39, R39, -UR5 ;  /* 0x8000000527277e21 */ /* 0x000fe20008010000 */
[----:B------:R-:W-:Y:S02]  /*17bf0*/  FSEL R0, R0, RZ, P0 ;  /* 0x000000ff00007208 */ /* 0x000fe40000000000 */
[----:B------:R-:W-:-:S02]  /*17c00*/  FSETP.GT.FTZ.AND P0, PT, R31, UR5, PT ;  /* 0x000000051f007c0b */ /* 0x000fc4000bf14000 */
[----:B------:R-:W-:Y:S02]  /*17c10*/  FSEL R39, R39, RZ, P3 ;  /* 0x000000ff27277208 */ /* 0x000fe40001800000 */
[----:B------:R-:W-:Y:S01]  /*17c20*/  FSEL R2, R2, RZ, P0 ;  /* 0x000000ff02027208 */ /* 0x000fe20000000000 */
[----:B------:R-:W0:Y:S01]  /*17c30*/  MUFU.RCP R0, R0 ;  /* 0x0000000000007308 */ /* 0x000e220000001000 */
[----:B------:R-:W-:Y:S02]  /*17c40*/  FSETP.GT.FTZ.AND P0, PT, R35, UR5, PT ;  /* 0x0000000523007c0b */ /* 0x000fe4000bf14000 */
[----:B------:R-:W-:Y:S02]  /*17c50*/  ISETP.NE.AND P1, PT, RZ, UR4, PT ;  /* 0x00000004ff007c0c */ /* 0x000fe4000bf25270 */
[----:B------:R-:W-:Y:S02]  /*17c60*/  FSEL R6, R3, RZ, P0 ;  /* 0x000000ff03067208 */ /* 0x000fe40000000000 */
[----:B------:R-:W-:Y:S01]  /*17c70*/  F2FP.BF16.F32.PACK_AB R24, R28, R24 ;  /* 0x000000181c18723e */ /* 0x000fe200000010ff */
[----:B------:R3:W4:Y:S01]  /*17c80*/  MUFU.RCP R4, R2 ;  /* 0x0000000200047308 */ /* 0x0007220000001000 */
[----:B--2---:R-:W-:-:S02]  /*17c90*/  ISETP.GE.AND P2, PT, R5, 0x2, PT ;  /* 0x000000020500780c */ /* 0x004fc40003f46270 */
[----:B------:R-:W-:-:S05]  /*17ca0*/  ISETP.GE.AND P0, PT, R5, 0x1, PT ;  /* 0x000000010500780c */ /* 0x000fca0003f06270 */
[----:B------:R-:W2:Y:S01]  /*17cb0*/  MUFU.RCP R10, R39 ;  /* 0x00000027000a7308 */ /* 0x000ea20000001000 */
[----:B0-----:R-:W-:-:S05]  /*17cc0*/  FMUL.FTZ R25, R0, R25 ;  /* 0x0000001900197220 */ /* 0x001fca0000410000 */
[----:B---3--:R-:W0:Y:S01]  /*17cd0*/  @P2 LDC.64 R2, c[0x0][0x608] ;  /* 0x00018200ff022b82 */ /* 0x008e220000000a00 */
[----:B------:R-:W-:Y:S01]  /*17ce0*/  @P2 LOP3.LUT R9, R43, 0xfffffffe, RZ, 0xc0, !PT ;  /* 0xfffffffe2b092812 */ /* 0x000fe200078ec0ff */
[----:B------:R3:W1:Y:S01]  /*17cf0*/  MUFU.RCP R8, R6 ;  /* 0x0000000600087308 */ /* 0x0006620000001000 */
[----:B----4-:R-:W-:Y:S01]  /*17d00*/  FMUL.FTZ R29, R4, R29 ;  /* 0x0000001d041d7220 */ /* 0x010fe20000410000 */
[----:B------:R-:W-:-:S04]  /*17d10*/  @P2 LOP3.LUT R17, R45, 0xfffffffe, RZ, 0xc0, !PT ;  /* 0xfffffffe2d112812 */ /* 0x000fc800078ec0ff */
[----:B------:R-:W4:Y:S02]  /*17d20*/  @P0 LDC.64 R14, c[0x0][0x600] ;  /* 0x00018000ff0e0b82 */ /* 0x000f240000000a00 */
[----:B------:R-:W0:Y:S01]  /*17d30*/  @P1 MUFU.SQRT R25, R25 ;  /* 0x0000001900191308 */ /* 0x000e220000002000 */
[----:B--2---:R-:W-:-:S05]  /*17d40*/  FMUL.FTZ R37, R10, R37 ;  /* 0x000000250a257220 */ /* 0x004fca0000410000 */
[----:B---3--:R-:W2:Y:S02]  /*17d50*/  @P2 LDC.64 R6, c[0x0][0x608] ;  /* 0x00018200ff062b82 */ /* 0x008ea40000000a00 */
[----:B------:R-:W3:Y:S01]  /*17d60*/  @P1 MUFU.SQRT R29, R29 ;  /* 0x0000001d001d1308 */ /* 0x000ee20000002000 */
[----:B-1----:R-:W-:-:S05]  /*17d70*/  FMUL.FTZ R33, R8, R33 ;  /* 0x0000002108217220 */ /* 0x002fca0000410000 */
[----:B------:R-:W1:Y:S01]  /*17d80*/  @P0 LDC.64 R10, c[0x0][0x600] ;  /* 0x00018000ff0a0b82 */ /* 0x000e620000000a00 */
[----:B0-----:R-:W-:Y:S01]  /*17d90*/  @P2 IADD3 R2, P3, R9, R2, RZ ;  /* 0x0000000209022210 */ /* 0x001fe20007f7e0ff */
[----:B------:R-:W0:Y:S01]  /*17da0*/  @P1 MUFU.SQRT R33, R33 ;  /* 0x0000002100211308 */ /* 0x000e220000002000 */
[----:B------:R-:W-:Y:S02]  /*17db0*/  F2FP.BF16.F32.PACK_AB R32, R32, R25 ;  /* 0x000000192020723e */ /* 0x000fe400000010ff */
[----:B------:R-:W-:Y:S02]  /*17dc0*/  @P2 IADD3.X R3, RZ, R3, RZ, P3, !PT ;  /* 0x00000003ff032210 */ /* 0x000fe40001ffe4ff */
[----:B------:R-:W-:Y:S01]  /*17dd0*/  PRMT R0, R32, 0x7632, R0 ;  /* 0x0000763220007816 */ /* 0x000fe20000000000 */
[----:B------:R-:W1:Y:S01]  /*17de0*/  @P0 LDC.64 R4, c[0x0][0x600] ;  /* 0x00018000ff040b82 */ /* 0x000e620000000a00 */
[----:B----4-:R-:W-:Y:S01]  /*17df0*/  @P0 IADD3 R14, P4, R43, R14, RZ ;  /* 0x0000000e2b0e0210 */ /* 0x010fe20007f9e0ff */
[----:B------:R-:W4:Y:S01]  /*17e00*/  @P1 MUFU.SQRT R37, R37 ;  /* 0x0000002500251308 */ /* 0x000f220000002000 */
[----:B---3--:R-:W-:-:S03]  /*17e10*/  F2FP.BF16.F32.PACK_AB R36, R36, R29 ;  /* 0x0000001d2424723e */ /* 0x008fc600000010ff */
[----:B------:R-:W-:Y:S02]  /*17e20*/  @P0 IMAD.X R15, RZ, RZ, R15, P4 ;  /* 0x000000ffff0f0224 */ /* 0x000fe400020e060f */
[----:B------:R-:W3:Y:S01]  /*17e30*/  @P2 LDC.64 R12, c[0x0][0x608] ;  /* 0x00018200ff0c2b82 */ /* 0x000ee20000000a00 */
[----:B--2---:R-:W-:Y:S02]  /*17e40*/  @P2 IADD3 R6, P3, R17, R6, RZ ;  /* 0x0000000611062210 */ /* 0x004fe40007f7e0ff */
[----:B------:R2:W-:Y:S01]  /*17e50*/  @P0 STG.E.U16 desc[UR40][R14.64], R32 ;  /* 0x000000200e000986 */ /* 0x0005e2000c101528 */
[----:B0-----:R-:W-:Y:S02]  /*17e60*/  F2FP.BF16.F32.PACK_AB R33, RZ, R33 ;  /* 0x00000021ff21723e */ /* 0x001fe400000010ff */
[----:B------:R-:W-:Y:S01]  /*17e70*/  @P2 IMAD.X R7, RZ, RZ, R7, P3 ;  /* 0x000000ffff072224 */ /* 0x000fe200018e0607 */
[----:B------:R0:W-:Y:S01]  /*17e80*/  @P2 STG.E.U16 desc[UR40][R2.64], R24 ;  /* 0x0000001802002986 */ /* 0x0001e2000c101528 */
[----:B------:R-:W3:Y:S01]  /*17e90*/  @P0 LDC.64 R8, c[0x0][0x600] ;  /* 0x00018000ff080b82 */ /* 0x000ee20000000a00 */
[----:B-1----:R-:W-:-:S02]  /*17ea0*/  @P0 IADD3 R10, P1, R19, R10, RZ ;  /* 0x0000000a130a0210 */ /* 0x002fc40007f3e0ff */
[----:B----4-:R-:W-:Y:S02]  /*17eb0*/  F2FP.BF16.F32.PACK_AB R37, RZ, R37 ;  /* 0x00000025ff25723e */ /* 0x010fe400000010ff */
[----:B------:R-:W-:Y:S02]  /*17ec0*/  @P0 IADD3.X R11, RZ, R11, RZ, P1, !PT ;  /* 0x0000000bff0b0210 */ /* 0x000fe40000ffe4ff */
[----:B--2---:R-:W-:Y:S02]  /*17ed0*/  @P2 LOP3.LUT R15, R19, 0xfffffffe, RZ, 0xc0, !PT ;  /* 0xfffffffe130f2812 */ /* 0x004fe400078ec0ff */
[----:B------:R-:W-:Y:S02]  /*17ee0*/  @P0 IADD3 R4, P4, R45, R4, RZ ;  /* 0x000000042d040210 */ /* 0x000fe40007f9e0ff */
[----:B0-----:R-:W-:Y:S02]  /*17ef0*/  PRMT R3, R24, 0x7632, R3 ;  /* 0x0000763218037816 */ /* 0x001fe40000000003 */
[----:B------:R-:W-:-:S02]  /*17f00*/  @P0 IADD3.X R5, RZ, R5, RZ, P4, !PT ;  /* 0x00000005ff050210 */ /* 0x000fc400027fe4ff */
[----:B---3--:R-:W-:-:S03]  /*17f10*/  @P2 IADD3 R12, P3, R15, R12, RZ ;  /* 0x0000000c0f0c2210 */ /* 0x008fc60007f7e0ff */
[----:B------:R0:W-:Y:S01]  /*17f20*/  @P0 STG.E.U16 desc[UR40][R4.64], R36 ;  /* 0x0000002404000986 */ /* 0x0001e2000c101528 */
[----:B------:R-:W-:-:S03]  /*17f30*/  @P2 IADD3.X R13, RZ, R13, RZ, P3, !PT ;  /* 0x0000000dff0d2210 */ /* 0x000fc60001ffe4ff */
[----:B------:R0:W-:Y:S01]  /*17f40*/  @P2 STG.E.U16 desc[UR40][R6.64], R3 ;  /* 0x0000000306002986 */ /* 0x0001e2000c101528 */
[----:B------:R-:W-:-:S03]  /*17f50*/  @P0 IADD3 R8, P1, R41, R8, RZ ;  /* 0x0000000829080210 */ /* 0x000fc60007f3e0ff */
[----:B------:R0:W-:Y:S02]  /*17f60*/  @P0 STG.E.U16 desc[UR40][R10.64], R33 ;  /* 0x000000210a000986 */ /* 0x0001e4000c101528 */
[----:B------:R-:W-:Y:S02]  /*17f70*/  @P0 IMAD.X R9, RZ, RZ, R9, P1 ;  /* 0x000000ffff090224 */ /* 0x000fe400008e0609 */
[----:B------:R0:W-:Y:S04]  /*17f80*/  @P2 STG.E.U16 desc[UR40][R12.64], R0 ;  /* 0x000000000c002986 */ /* 0x0001e8000c101528 */
[----:B------:R0:W-:Y:S01]  /*17f90*/  @P0 STG.E.U16 desc[UR40][R8.64], R37 ;  /* 0x0000002508000986 */ /* 0x0001e2000c101528 */
[----:B------:R-:W-:Y:S05]  /*17fa0*/  @!P2 EXIT ;  /* 0x000000000000a94d */ /* 0x000fea0003800000 */
[----:B------:R-:W-:Y:S01]  /*17fb0*/  LOP3.LUT R2, R41, 0xfffffffe, RZ, 0xc0, !PT ;  /* 0xfffffffe29027812 */ /* 0x000fe200078ec0ff */
[----:B------:R-:W-:Y:S01]  /*17fc0*/  ULDC.64 UR4, c[0x0][0x608] ;  /* 0x0001820000047ab9 */ /* 0x000fe20000000a00 */
[----:B0-----:R-:W-:Y:S02]  /*17fd0*/  PRMT R0, R36, 0x7632, R0 ;  /* 0x0000763224007816 */ /* 0x001fe40000000000 */
[----:B------:R-:W-:-:S04]  /*17fe0*/  IADD3 R2, P0, R2, UR4, RZ ;  /* 0x0000000402027c10 */ /* 0x000fc8000ff1e0ff */
[----:B------:R-:W-:-:S05]  /*17ff0*/  IADD3.X R3, RZ, UR5, RZ, P0, !PT ;  /* 0x00000005ff037c10 */ /* 0x000fca00087fe4ff */
[----:B------:R-:W-:Y:S01]  /*18000*/  STG.E.U16 desc[UR40][R2.64], R0 ;  /* 0x0000000002007986 */ /* 0x000fe2000c101528 */
[----:B------:R-:W-:Y:S05]  /*18010*/  EXIT ;  /* 0x000000000000794d */ /* 0x000fea0003800000 */
.L_x_4639:
[----:B------:R-:W-:Y:S04]  /*18020*/  STG.E desc[UR40][R46.64], R24 ;  /* 0x000000182e007986 */ /* 0x000fe8000c101928 */
[----:B------:R-:W-:Y:S04]  /*18030*/  STG.E desc[UR40][R46.64+0x4], R25 ;  /* 0x000004192e007986 */ /* 0x000fe8000c101928 */
[----:B-----5:R-:W-:Y:S04]  /*18040*/  STG.E desc[UR40][R46.64+0x8], R26 ;  /* 0x0000081a2e007986 */ /* 0x020fe8000c101928 */
[----:B------:R-:W-:Y:S04]  /*18050*/  STG.E desc[UR40][R46.64+0xc], R27 ;  /* 0x00000c1b2e007986 */ /* 0x000fe8000c101928 */
        /* <DEDUP_REMOVED lines=11> */
[----:B------:R-:W-:Y:S01]  /*18110*/  STG.E desc[UR40][R46.64+0x3c], R39 ;  /* 0x00003c272e007986 */ /* 0x000fe2000c101928 */
[----:B------:R-:W-:Y:S05]  /*18120*/  EXIT ;  /* 0x000000000000794d */ /* 0x000fea0003800000 */
.L_x_4630:
[----:B------:R-:W-:-:S13]  /*18130*/  ISETP.NE.AND P0, PT, RZ, UR36, PT ;  /* 0x00000024ff007c0c */ /* 0x000fda000bf05270 */
[----:B------:R-:W-:Y:S05]  /*18140*/  @!P0 BRA `(.L_x_4640) ;  /* 0x00000000007c8947 */ /* 0x000fea0003800000 */
[----:B------:R-:W-:Y:S01]  /*18150*/  MOV R0, 0x0 ;  /* 0x0000000000007802 */ /* 0x000fe20000000f00 */
[----:B------:R-:W-:Y:S01]  /*18160*/  ULDC.64 UR4, c[0x4][0x580] ;  /* 0x0101600000047ab9 */ /* 0x000fe20000000a00 */
[----:B------:R-:W-:Y:S01]  /*18170*/  ULDC.64 UR6, c[0x4][0x578] ;  /* 0x01015e0000067ab9 */ /* 0x000fe20000000a00 */
[----:B------:R-:W-:Y:S01]  /*18180*/  MOV R4, UR4 ;  /* 0x0000000400047c02 */ /* 0x000fe20008000f00 */
[----:B0-234-:R0:W2:Y:S01]  /*18190*/  LDC.64 R2, c[0x4][R0] ;  /* 0x0100000000027b82 */ /* 0x01d0a20000000a00 */
[----:B------:R-:W-:Y:S01]  /*181a0*/  IMAD.U32 R5, RZ, RZ, UR5 ;  /* 0x00000005ff057e24 */ /* 0x000fe2000f8e00ff */
[----:B------:R-:W-:Y:S01]  /*181b0*/  ULDC.64 UR4, c[0x4][0x178] ;  /* 0x01005e0000047ab9 */ /* 0x000fe20000000a00 */
[----:B------:R-:W-:Y:S01]  /*181c0*/  HFMA2.MMA R8, -RZ, RZ, 0, 4.3690204620361328125e-05 ;  /* 0x000002ddff087435 */ /* 0x000fe200000001ff */
        /* <DEDUP_REMOVED lines=8> */
.L_x_4641:
[----:B------:R-:W-:Y:S01]  /*18250*/  UMOV UR4, URZ ;  /* 0x0000003f00047c82 */ /* 0x000fe20008000000 */
[----:B------:R-:W-:Y:S01]  /*18260*/  UMOV UR5, URZ ;  /* 0x0000003f00057c82 */ /* 0x000fe20008000000 */
[----:B------:R-:W-:Y:S01]  /*18270*/  UMOV UR6, URZ ;  /* 0x0000003f00067c82 */ /* 0x000fe20008000000 */
        /* <DEDUP_REMOVED lines=11> */
[----:B------:R-:W-:-:S07]  /*18330*/  MOV R39, UR6 ;  /* 0x0000000600277c02 */ /* 0x000fce0008000f00 */
.L_x_4640:
        /* <DEDUP_REMOVED lines=25> */
[----:B0-----:R-:W-:Y:S01]  /*184d0*/  FMUL.FTZ R25, R0, R25 ;  /* 0x0000001900197220 */ /* 0x001fe20000410000 */
[----:B------:R-:W-:-:S04]  /*184e0*/  PRMT R0, R24, 0x7632, R0 ;  /* 0x0000763218007816 */ /* 0x000fc80000000000 */
[----:B---3--:R-:W0:Y:S01]  /*184f0*/  @P2 LDC.64 R2, c[0x0][0x608] ;  /* 0x00018200ff022b82 */ /* 0x008e220000000a00 */
[----:B------:R-:W-:Y:S01]  /*18500*/  @P2 LOP3.LUT R9, R43, 0xfffffffe, RZ, 0xc0, !PT ;  /* 0xfffffffe2b092812 */ /* 0x000fe200078ec0ff */
[----:B------:R-:W3:Y:S01]  /*18510*/  MUFU.RCP R8, R4 ;  /* 0x0000000400087308 */ /* 0x000ee20000001000 */
[----:B----4-:R-:W-:Y:S01]  /*18520*/  FMUL.FTZ R29, R6, R29 ;  /* 0x0000001d061d7220 */ /* 0x010fe20000410000 */
[----:B------:R-:W-:-:S04]  /*18530*/  @P2 LOP3.LUT R17, R45, 0xfffffffe, RZ, 0xc0, !PT ;  /* 0xfffffffe2d112812 */ /* 0x000fc800078ec0ff */
[----:B------:R-:W4:Y:S02]  /*18540*/  @P0 LDC.64 R14, c[0x0][0x600] ;  /* 0x00018000ff0e0b82 */ /* 0x000f240000000a00 */
[----:B------:R-:W5:Y:S01]  /*18550*/  @P1 MUFU.SQRT R25, R25 ;  /* 0x0000001900191308 */ /* 0x000f620000002000 */
[----:B--2---:R-:W-:-:S05]  /*18560*/  FMUL.FTZ R37, R10, R37 ;  /* 0x000000250a257220 */ /* 0x004fca0000410000 */
[----:B------:R-:W2:Y:S02]  /*18570*/  @P0 LDC.64 R6, c[0x0][0x600] ;  /* 0x00018000ff060b82 */ /* 0x000ea40000000a00 */
[----:B------:R-:W1:Y:S01]  /*18580*/  @P1 MUFU.SQRT R29, R29 ;  /* 0x0000001d001d1308 */ /* 0x000e620000002000 */
[----:B---3--:R-:W-:-:S05]  /*18590*/  FMUL.FTZ R33, R8, R33 ;  /* 0x0000002108217220 */ /* 0x008fca0000410000 */
[----:B------:R-:W3:Y:S01]  /*185a0*/  @P2 LDC.64 R4, c[0x0][0x608] ;  /* 0x00018200ff042b82 */ /* 0x000ee20000000a00 */
[----:B0-----:R-:W-:Y:S01]  /*185b0*/  @P2 IADD3 R2, P3, R9, R2, RZ ;  /* 0x0000000209022210 */ /* 0x001fe20007f7e0ff */
[----:B------:R-:W0:Y:S01]  /*185c0*/  @P1 MUFU.SQRT R33, R33 ;  /* 0x0000002100211308 */ /* 0x000e220000002000 */
[----:B-----5:R-:W-:-:S03]  /*185d0*/  F2FP.BF16.F32.PACK_AB R32, R32, R25 ;  /* 0x000000192020723e */ /* 0x020fc600000010ff */
[----:B------:R-:W-:Y:S02]  /*185e0*/  @P2 IMAD.X R3, RZ, RZ, R3, P3 ;  /* 0x000000ffff032224 */ /* 0x000fe400018e0603 */
[----:B------:R-:W5:Y:S01]  /*185f0*/  @P0 LDC.64 R10, c[0x0][0x600] ;  /* 0x00018000ff0a0b82 */ /* 0x000f620000000a00 */
[----:B----4-:R-:W-:Y:S01]  /*18600*/  @P0 IADD3 R14, P4, R43, R14, RZ ;  /* 0x0000000e2b0e0210 */ /* 0x010fe20007f9e0ff */
[----:B------:R-:W4:Y:S01]  /*18610*/  @P1 MUFU.SQRT R37, R37 ;  /* 0x0000002500251308 */ /* 0x000f220000002000 */
[----:B-1----:R-:W-:Y:S02]  /*18620*/  F2FP.BF16.F32.PACK_AB R36, R36, R29 ;  /* 0x0000001d2424723e */ /* 0x002fe400000010ff */
[----:B------:R-:W-:-:S03]  /*18630*/  @P0 IADD3.X R15, RZ, R15, RZ, P4, !PT ;  /* 0x0000000fff0f0210 */ /* 0x000fc600027fe4ff */
[----:B------:R-:W1:Y:S01]  /*18640*/  @P2 LDC.64 R12, c[0x0][0x608] ;  /* 0x00018200ff0c2b82 */ /* 0x000e620000000a00 */
[----:B--2---:R-:W-:Y:S01]  /*18650*/  @P0 IADD3 R6, P4, R45, R6, RZ ;  /* 0x000000062d060210 */ /* 0x004fe20007f9e0ff */
[----:B------:R2:W-:Y:S01]  /*18660*/  @P0 STG.E.U16 desc[UR40][R14.64], R32 ;  /* 0x000000200e000986 */ /* 0x0005e2000c101528 */
[----:B0-----:R-:W-:Y:S02]  /*18670*/  F2FP.BF16.F32.PACK_AB R33, RZ, R33 ;  /* 0x00000021ff21723e */ /* 0x001fe400000010ff */
[----:B------:R-:W-:Y:S01]  /*18680*/  @P0 IADD3.X R7, RZ, R7, RZ, P4, !PT ;  /* 0x00000007ff070210 */ /* 0x000fe200027fe4ff */
[----:B------:R-:W-:Y:S02]  /*18690*/  @P2 STG.E.U16 desc[UR40][R2.64], R24 ;  /* 0x0000001802002986 */ /* 0x000fe4000c101528 */
[----:B------:R-:W0:Y:S01]  /*186a0*/  @P0 LDC.64 R8, c[0x0][0x600] ;  /* 0x00018000ff080b82 */ /* 0x000e220000000a00 */
[----:B---3--:R-:W-:Y:S01]  /*186b0*/  @P2 IADD3 R4, P3, R17, R4, RZ ;  /* 0x0000000411042210 */ /* 0x008fe20007f7e0ff */
[----:B------:R3:W-:Y:S01]  /*186c0*/  @P0 STG.E.U16 desc[UR40][R6.64], R36 ;  /* 0x0000002406000986 */ /* 0x0007e2000c101528 */
[----:B----4-:R-:W-:-:S02]  /*186d0*/  F2FP.BF16.F32.PACK_AB R37, RZ, R37 ;  /* 0x00000025ff25723e */ /* 0x010fc400000010ff */
[----:B------:R-:W-:Y:S02]  /*186e0*/  @P2 IADD3.X R5, RZ, R5, RZ, P3, !PT ;  /* 0x00000005ff052210 */ /* 0x000fe40001ffe4ff */
[C---:B--2---:R-:W-:Y:S02]  /*186f0*/  @P2 LOP3.LUT R15, R19.reuse, 0xfffffffe, RZ, 0xc0, !PT ;  /* 0xfffffffe130f2812 */ /* 0x044fe400078ec0ff */
[----:B-----5:R-:W-:Y:S01]  /*18700*/  @P0 IADD3 R10, P1, R19, R10, RZ ;  /* 0x0000000a130a0210 */ /* 0x020fe20007f3e0ff */
[----:B------:R2:W-:Y:S04]  /*18710*/  @P2 STG.E.U16 desc[UR40][R4.64], R0 ;  /* 0x0000000004002986 */ /* 0x0005e8000c101528 */
[----:B------:R-:W-:Y:S01]  /*18720*/  @P0 IMAD.X R11, RZ, RZ, R11, P1 ;  /* 0x000000ffff0b0224 */ /* 0x000fe200008e060b */
[----:B---3--:R-:W-:-:S02]  /*18730*/  PRMT R6, R32, 0x7632, R6 ;  /* 0x0000763220067816 */ /* 0x008fc40000000006 */
[----:B-1----:R-:W-:Y:S02]  /*18740*/  @P2 IADD3 R12, P3, R15, R12, RZ ;  /* 0x0000000c0f0c2210 */ /* 0x002fe40007f7e0ff */
[----:B------:R2:W-:Y:S02]  /*18750*/  @P0 STG.E.U16 desc[UR40][R10.64], R33 ;  /* 0x000000210a000986 */ /* 0x0005e4000c101528 */
[----:B------:R-:W-:Y:S02]  /*18760*/  @P2 IADD3.X R13, RZ, R13, RZ, P3, !PT ;  /* 0x0000000dff0d2210 */ /* 0x000fe40001ffe4ff */
[----:B0-----:R-:W-:-:S03]  /*18770*/  @P0 IADD3 R8, P1, R41, R8, RZ ;  /* 0x0000000829080210 */ /* 0x001fc60007f3e0ff */
[----:B------:R2:W-:Y:S01]  /*18780*/  @P2 STG.E.U16 desc[UR40][R12.64], R6 ;  /* 0x000000060c002986 */ /* 0x0005e2000c101528 */
[----:B------:R-:W-:-:S05]  /*18790*/  @P0 IADD3.X R9, RZ, R9, RZ, P1, !PT ;  /* 0x00000009ff090210 */ /* 0x000fca0000ffe4ff */
[----:B------:R2:W-:Y:S01]  /*187a0*/  @P0 STG.E.U16 desc[UR40][R8.64], R37 ;  /* 0x0000002508000986 */ /* 0x0005e2000c101528 */
[----:B------:R-:W-:Y:S05]  /*187b0*/  @!P2 EXIT ;  /* 0x000000000000a94d */ /* 0x000fea0003800000 */
[----:B------:R-:W-:Y:S01]  /*187c0*/  LOP3.LUT R2, R41, 0xfffffffe, RZ, 0xc0, !PT ;  /* 0xfffffffe29027812 */ /* 0x000fe200078ec0ff */
[----:B------:R-:W-:Y:S01]  /*187d0*/  ULDC.64 UR4, c[0x0][0x608] ;  /* 0x0001820000047ab9 */ /* 0x000fe20000000a00 */
[----:B--2---:R-:W-:Y:S02]  /*187e0*/  PRMT R0, R36, 0x7632, R0 ;  /* 0x0000763224007816 */ /* 0x004fe40000000000 */
[----:B------:R-:W-:-:S05]  /*187f0*/  IADD3 R2, P0, R2, UR4, RZ ;  /* 0x0000000402027c10 */ /* 0x000fca000ff1e0ff */
[----:B------:R-:W-:-:S05]  /*18800*/  IMAD.X R3, RZ, RZ, UR5, P0 ;  /* 0x00000005ff037e24 */ /* 0x000fca00080e06ff */
[----:B------:R-:W-:Y:S01]  /*18810*/  STG.E.U16 desc[UR40][R2.64], R0 ;  /* 0x0000000002007986 */ /* 0x000fe2000c101528 */
[----:B------:R-:W-:Y:S05]  /*18820*/  EXIT ;  /* 0x000000000000794d */ /* 0x000fea0003800000 */
.L_x_4642:
[----:B------:R-:W-:Y:S01]  /*18830*/  MOV R2, 0x0 ;  /* 0x0000000000027802 */ /* 0x000fe20000000f00 */
[----:B------:R-:W-:Y:S01]  /*18840*/  ULDC.64 UR4, c[0x4][0x580] ;  /* 0x0101600000047ab9 */ /* 0x000fe20000000a00 */
[----:B------:R-:W-:Y:S01]  /*18850*/  ULDC.64 UR6, c[0x4][0x578] ;  /* 0x01015e0000067ab9 */ /* 0x000fe20000000a00 */
[----:B------:R-:W-:Y:S01]  /*18860*/  MOV R4, UR4 ;  /* 0x0000000400047c02 */ /* 0x000fe20008000f00 */
[----:B------:R1:W1:Y:S01]  /*18870*/  LDC.64 R14, c[0x4][R2] ;  /* 0x01000000020e7b82 */ /* 0x0002620000000a00 */
[----:B--2---:R-:W-:Y:S01]  /*18880*/  MOV R5, UR5 ;  /* 0x0000000500057c02 */ /* 0x004fe20008000f00 */
[----:B------:R-:W-:Y:S01]  /*18890*/  ULDC.64 UR4, c[0x4][0x188] ;  /* 0x0100620000047ab9 */ /* 0x000fe20000000a00 */
[----:B------:R-:W-:Y:S01]  /*188a0*/  HFMA2.MMA R8, -RZ, RZ, 0, 4.4405460357666015625e-05 ;  /* 0x000002e9ff087435 */ /* 0x000fe200000001ff */
[----:B0---4-:R-:W-:Y:S01]  /*188b0*/  IMAD.U32 R6, RZ, RZ, UR6 ;  /* 0x00000006ff067e24 */ /* 0x011fe2000f8e00ff */
[----:B------:R-:W-:Y:S01]  /*188c0*/  MOV R7, UR7 ;  /* 0x0000000700077c02 */ /* 0x000fe20008000f00 */
[----:B------:R-:W-:Y:S01]  /*188d0*/  IMAD.U32 R11, RZ, RZ, UR5 ;  /* 0x00000005ff0b7e24 */ /* 0x000fe2000f8e00ff */
[----:B---3--:R-:W-:Y:S01]  /*188e0*/  MOV R10, UR4 ;  /* 0x00000004000a7c02 */ /* 0x008fe20008000f00 */
[----:B------:R-:W-:Y:S01]  /*188f0*/  IMAD.MOV.U32 R13, RZ, RZ, RZ ;  /* 0x000000ffff0d7224 */ /* 0x000fe200078e00ff */
[----:B------:R-:W-:-:S07]  /*18900*/  MOV R12, 0x1 ;  /* 0x00000001000c7802 */ /* 0x000fce0000000f00 */
[----:B------:R-:W-:-:S07]  /*18910*/  LEPC R20, `(.L_x_4643) ;  /* 0x000000001014794e */ /* 0x000fce0000000000 */
[----:B-1----:R-:W-:Y:S05]  /*18920*/  CALL.ABS.NOINC R14 ;  /* 0x000000000e007343 */ /* 0x002fea0003c00000 */
.L_x_4643:
[----:B------:R0:W1:Y:S01]  /*18930*/  LDC.64 R14, c[0x4][R2] ;  /* 0x01000000020e7b82 */ /* 0x0000620000000a00 */
        /* <DEDUP_REMOVED lines=11> */
[----:B0-----:R-:W-:-:S07]  /*189f0*/  IMAD.MOV.U32 R13, RZ, RZ, RZ ;  /* 0x000000ffff0d7224 */ /* 0x001fce00078e00ff */
[----:B------:R-:W-:-:S07]  /*18a00*/  LEPC R20, `(.L_x_4644) ;  /* 0x000000001014794e */ /* 0x000fce0000000000 */
[----:B-1----:R-:W-:Y:S05]  /*18a10*/  CALL.ABS.NOINC R14 ;  /* 0x000000000e007343 */ /* 0x002fea0003c00000 */
.L_x_4644:
        /* <DEDUP_REMOVED lines=15> */
.L_x_4645:
        /* <DEDUP_REMOVED lines=15> */
.L_x_4646:
[----:B------:R-:W-:Y:S05]  /*18c00*/  EXIT ;  /* 0x000000000000794d */ /* 0x000fea0003800000 */
.L_x_4543:
[----:B------:R-:W-:Y:S01]  /*18c10*/  SHF.L.U32 R16, R16, 0x2, RZ ;  /* 0x0000000210107819 */ /* 0x000fe200000006ff */
[----:B------:R-:W-:-:S03]  /*18c20*/  ULDC UR4, c[0x0][0x230] ;  /* 0x00008c0000047ab9 */ /* 0x000fc60000000800 */
        /* <DEDUP_REMOVED lines=17> */
[----:B------:R-:W3:Y:S04]  /*18d40*/  LDG.E R30, desc[UR40][R46.64+0x1c] ;  /* 0x00001c282e1e7981 */ /* 0x000ee8000c1e1900 */
[----:B------:R-:W4:Y:S04]  /*18d50*/  LDG.E R32, desc[UR40][R46.64+0x2c] ;  /* 0x00002c282e207981 */ /* 0x000f28000c1e1900 */
[----:B------:R-:W5:Y:S01]  /*18d60*/  LDG.E R0, desc[UR40][R46.64+0x3c] ;  /* 0x00003c282e007981 */ /* 0x000f62000c1e1900 */
[----:B------:R-:W-:Y:S01]  /*18d70*/  BSSY B0, `(.L_x_4649) ;  /* 0x0000018000007945 */ /* 0x000fe20003800000 */
[----:B--2---:R-:W-:-:S02]  /*18d80*/  FSETP.NEU.FTZ.AND P2, PT, R28, RZ, PT ;  /* 0x000000ff1c00720b */ /* 0x004fc40003f5d000 */
[----:B---3--:R-:W-:Y:S02]  /*18d90*/  FSETP.NEU.FTZ.AND P3, PT, R30, RZ, PT ;  /* 0x000000ff1e00720b */ /* 0x008fe40003f7d000 */
[----:B----4-:R-:W-:Y:S02]  /*18da0*/  FSETP.NEU.FTZ.AND P0, PT, R32, RZ, PT ;  /* 0x000000ff2000720b */ /* 0x010fe40003f1d000 */
[----:B-----5:R-:W-:-:S07]  /*18db0*/  FSETP.NEU.FTZ.AND P1, PT, R0, RZ, PT ;  /* 0x000000ff0000720b */ /* 0x020fce0003f3d000 */
[----:B------:R-:W-:Y:S06]  /*18dc0*/  @!P2 BRA `(.L_x_4650) ;  /* 0x000000000048a947 */ /* 0x000fec0003800000 */
[----:B------:R-:W-:Y:S01]  /*18dd0*/  FSETP.NEU.FTZ.AND P2, PT, R7, RZ, PT ;  /* 0x000000ff0700720b */ /* 0x000fe20003f5d000 */
[----:B------:R-:W2:Y:S04]  /*18de0*/  LDG.E R31, desc[UR40][R46.64] ;  /* 0x000000282e1f7981 */ /* 0x000ea8000c1e1900 */
[----:B------:R-:W3:Y:S08]  /*18df0*/  LDG.E R26, desc[UR40][R46.64+0x4] ;  /* 0x000004282e1a7981 */ /* 0x000ef0000c1e1900 */
[----:B------:R-:W-:-:S06]  /*18e00*/  @P2 MOV R6, 0xffffffff ;  /* 0xffffffff00062802 */ /* 0x000fcc0000000f00 */
[----:B------:R0:W5:Y:S01]  /*18e10*/  @!P2 LDG.E R6, desc[UR40][R46.64+0x8] ;  /* 0x000008282e06a981 */ /* 0x000162000c1e1900 */
[----:B------:R-:W-:-:S04]  /*18e20*/  @P2 FADD.FTZ R3, R7, R28 ;  /* 0x0000001c07032221 */ /* 0x000fc80000010000 */
[----:B------:R-:W4:Y:S02]  /*18e30*/  @P2 MUFU.RCP R24, R3 ;  /* 0x0000000300182308 */ /* 0x000f240000001000 */
[----:B----4-:R-:W-:Y:S01]  /*18e40*/  @P2 FMUL.FTZ R17, R7, R24 ;  /* 0x0000001807112220 */ /* 0x010fe20000410000 */
        /* <DEDUP_REMOVED lines=10> */
.L_x_4650:
[----:B------:R-:W-:Y:S05]  /*18ef0*/  BSYNC B0 ;  /* 0x0000000000007941 */ /* 0x000fea0003800000 */
.L_x_4649:
[----:B------:R-:W-:Y:S04]  /*18f00*/  BSSY B0, `(.L_x_4651) ;  /* 0x0000014000007945 */ /* 0x000fe80003800000 */
[----:B------:R-:W-:Y:S05]  /*18f10*/  @!P3 BRA `(.L_x_4652) ;  /* 0x000000000048b947 */ /* 0x000fea0003800000 */
        /* <DEDUP_REMOVED lines=18> */
.L_x_4652:
[----:B------:R-:W-:Y:S05]  /*19040*/  BSYNC B0 ;  /* 0x0000000000007941 */ /* 0x000fea0003800000 */
.L_x_4651:
        /* <DEDUP_REMOVED lines=8> */
[----:B------:R-:W4:Y:S02]  /*190d0*/  @P0 MUFU.RCP R24, R3 ;  /* 0x0000000300180308 */ /* 0x000f240000001000 */
[----:B----4-:R-:W-:Y:S01]  /*190e0*/  @P0 FMUL.FTZ R17, R15, R24 ;  /* 0x000000180f110220 */ /* 0x010fe20000410000 */
        /* <DEDUP_REMOVED lines=10> */
.L_x_4654:
[----:B------:R-:W-:Y:S05]  /*19190*/  BSYNC B0 ;  /* 0x0000000000007941 */ /* 0x000fea0003800000 */
.L_x_4653:
        /* <DEDUP_REMOVED lines=20> */
.L_x_4655:
[----:B------:R-:W-:Y:S05]  /*192e0*/  BSYNC B0 ;  /* 0x0000000000007941 */ /* 0x000fea0003800000 */
.L_x_4648:
[----:B------:R-:W-:Y:S02]  /*192f0*/  ULDC.U8 UR4, c[0x0][0x631] ;  /* 0x00018c4000047ab9 */ /* 0x000fe40000000000 */
[----:B------:R-:W-:-:S13]  /*19300*/  ISETP.NE.AND P0, PT, RZ, UR4, PT ;  /* 0x00000004ff007c0c */ /* 0x000fda000bf05270 */
[----:B------:R-:W-:Y:S05]  /*19310*/  @!P0 BRA `(.L_x_4656) ;  /* 0x0000000400308947 */ /* 0x000fea0003800000 */
[----:B------:R-:W0:Y:S01]  /*19320*/  LDC R16, c[0x0][0x634] ;  /* 0x00018d00ff107b82 */ /* 0x000e220000000800 */
[----:B------:R-:W-:Y:S01]  /*19330*/  ULDC UR5, c[0x0][0x210] ;  /* 0x0000840000057ab9 */ /* 0x000fe20000000800 */
[----:B------:R-:W-:Y:S01]  /*19340*/  ULDC.U8 UR4, c[0x0][0x214] ;  /* 0x0000850000047ab9 */ /* 0x000fe20000000000 */
[C---:B------:R-:W-:Y:S01]  /*19350*/  FADD.FTZ R0, R7.reuse, -UR5 ;  /* 0x8000000507007e21 */ /* 0x040fe20008010000 */
[----:B------:R-:W-:Y:S01]  /*19360*/  FSETP.GT.FTZ.AND P0, PT, R7, UR5, PT ;  /* 0x0000000507007c0b */ /* 0x000fe2000bf14000 */
[----:B------:R-:W-:Y:S01]  /*19370*/  FADD.FTZ R2, R11, -UR5 ;  /* 0x800000050b027e21 */ /* 0x000fe20008010000 */
[----:B------:R-:W-:Y:S01]  /*19380*/  FADD.FTZ R3, R15, -UR5 ;  /* 0x800000050f037e21 */ /* 0x000fe20008010000 */
[----:B------:R-:W-:Y:S02]  /*19390*/  ISETP.NE.AND P1, PT, RZ, UR4, PT ;  /* 0x00000004ff007c0c */ /* 0x000fe4000bf25270 */
[----:B------:R-:W-:Y:S02]  /*193a0*/  FSEL R0, R0, RZ, P0 ;  /* 0x000000ff00007208 */ /* 0x000fe40000000000 */
[----:B------:R-:W-:-:S02]  /*193b0*/  FSETP.GT.FTZ.AND P0, PT, R11, UR5, PT ;  /* 0x000000050b007c0b */ /* 0x000fc4000bf14000 */
[C---:B------:R-:W-:Y:S01]  /*193c0*/  FSETP.GT.FTZ.AND P3, PT, R23.reuse, UR5, PT ;  /* 0x0000000517007c0b */ /* 0x040fe2000bf74000 */
[----:B------:R-:W-:Y:S01]  /*193d0*/  FADD.FTZ R23, R23, -UR5 ;  /* 0x8000000517177e21 */ /* 0x000fe20008010000 */
[----:B------:R-:W2:Y:S01]  /*193e0*/  MUFU.RCP R0, R0 ;  /* 0x0000000000007308 */ /* 0x000ea20000001000 */
[----:B------:R-:W-:Y:S02]  /*193f0*/  FSEL R2, R2, RZ, P0 ;  /* 0x000000ff02027208 */ /* 0x000fe40000000000 */
[----:B------:R-:W-:Y:S02]  /*19400*/  FSETP.GT.FTZ.AND P0, PT, R15, UR5, PT ;  /* 0x000000050f007c0b */ /* 0x000fe4000bf14000 */
[----:B------:R-:W-:Y:S02]  /*19410*/  FSEL R23, R23, RZ, P3 ;  /* 0x000000ff17177208 */ /* 0x000fe40001800000 */
[----:B-----5:R-:W-:Y:S01]  /*19420*/  FSEL R6, R3, RZ, P0 ;  /* 0x000000ff03067208 */ /* 0x020fe20000000000 */
[----:B------:R3:W4:Y:S01]  /*19430*/  MUFU.RCP R10, R2 ;  /* 0x00000002000a7308 */ /* 0x0007220000001000 */
[----:B0-----:R-:W-:-:S02]  /*19440*/  ISETP.GE.AND P2, PT, R16, 0x2, PT ;  /* 0x000000021000780c */ /* 0x001fc40003f46270 */
[----:B------:R-:W-:Y:S02]  /*19450*/  ISETP.GE.AND P0, PT, R16, 0x1, PT ;  /* 0x000000011000780c */ /* 0x000fe40003f06270 */
[----:B------:R-:W-:-:S03]  /*19460*/  F2FP.BF16.F32.PACK_AB R18, R8, R4 ;  /* 0x000000040812723e */ /* 0x000fc600000010ff */
[----:B------:R-:W0:Y:S01]  /*19470*/  MUFU.RCP R14, R6 ;  /* 0x00000006000e7308 */ /* 0x000e220000001000 */
[----:B--2---:R-:W-:-:S05]  /*19480*/  FMUL.FTZ R5, R0, R5 ;  /* 0x0000000500057220 */ /* 0x004fca0000410000 */
[----:B---3--:R-:W2:Y:S02]  /*19490*/  @P2 LDC.64 R2, c[0x0][0x608] ;  /* 0x00018200ff022b82 */ /* 0x008ea40000000a00 */
[----:B------:R-:W3:Y:S01]  /*194a0*/  MUFU.RCP R16, R23 ;  /* 0x0000001700107308 */ /* 0x000ee20000001000 */
[----:B----4-:R-:W-:-:S05]  /*194b0*/  FMUL.FTZ R17, R10, R9 ;  /* 0x000000090a117220 */ /* 0x010fca0000410000 */
[----:B------:R-:W4:Y:S02]  /*194c0*/  @P0 LDC.64 R30, c[0x0][0x600] ;  /* 0x00018000ff1e0b82 */ /* 0x000f240000000a00 */
[----:B------:R-:W1:Y:S01]  /*194d0*/  @P1 MUFU.SQRT R5, R5 ;  /* 0x0000000500051308 */ /* 0x000e620000002000 */
[----:B0-----:R-:W-:Y:S01]  /*194e0*/  FMUL.FTZ R0, R14, R13 ;  /* 0x0000000d0e007220 */ /* 0x001fe20000410000 */
[----:B------:R-:W-:-:S04]  /*194f0*/  @P2 LOP3.LUT R13, R25, 0xfffffffe, RZ, 0xc0, !PT ;  /* 0xfffffffe190d2812 */ /* 0x000fc800078ec0ff */
[----:B------:R-:W0:Y:S02]  /*19500*/  @P2 LDC.64 R6, c[0x0][0x608] ;  /* 0x00018200ff062b82 */ /* 0x000e240000000a00 */
[----:B------:R-:W4:Y:S01]  /*19510*/  @P1 MUFU.SQRT R17, R17 ;  /* 0x0000001100111308 */ /* 0x000f220000002000 */
[----:B---3--:R-:W-:-:S05]  /*19520*/  FMUL.FTZ R21, R16, R21 ;  /* 0x0000001510157220 */ /* 0x008fca0000410000 */
[----:B------:R-:W3:Y:S01]  /*19530*/  @P0 LDC.64 R10, c[0x0][0x600] ;  /* 0x00018000ff0a0b82 */ /* 0x000ee20000000a00 */
[----:B--2---:R-:W-:Y:S01]  /*19540*/  @P2 IADD3 R2, P3, R13, R2, RZ ;  /* 0x000000020d022210 */ /* 0x004fe20007f7e0ff */
[----:B------:R-:W2:Y:S01]  /*19550*/  @P1 MUFU.SQRT R0, R0 ;  /* 0x0000000000001308 */ /* 0x000ea20000002000 */
[----:B-1----:R-:W-:Y:S02]  /*19560*/  F2FP.BF16.F32.PACK_AB R16, R12, R5 ;  /* 0x000000050c10723e */ /* 0x002fe400000010ff */
[----:B------:R-:W-:-:S03]  /*19570*/  @P2 IADD3.X R3, RZ, R3, RZ, P3, !PT ;  /* 0x00000003ff032210 */ /* 0x000fc60001ffe4ff */
[----:B------:R-:W1:Y:S01]  /*19580*/  @P0 LDC.64 R8, c[0x0][0x600] ;  /* 0x00018000ff080b82 */ /* 0x000e620000000a00 */
[----:B----4-:R-:W-:Y:S01]  /*19590*/  @P0 IADD3 R14, P4, R25, R30, RZ ;  /* 0x0000001e190e0210 */ /* 0x010fe20007f9e0ff */
[----:B------:R-:W4:Y:S01]  /*195a0*/  @P1 MUFU.SQRT R21, R21 ;  /* 0x0000001500151308 */ /* 0x000f220000002000 */
[----:B------:R-:W-:Y:S02]  /*195b0*/  F2FP.BF16.F32.PACK_AB R20, R20, R17 ;  /* 0x000000111414723e */ /* 0x000fe400000010ff */
[----:B------:R-:W-:Y:S02]  /*195c0*/  @P0 IADD3.X R15, RZ, R31, RZ, P4, !PT ;  /* 0x0000001fff0f0210 */ /* 0x000fe400027fe4ff */
[----:B------:R-:W-:Y:S01]  /*195d0*/  @P2 LOP3.LUT R17, R19, 0xfffffffe, RZ, 0xc0, !PT ;  /* 0xfffffffe13112812 */ /* 0x000fe200078ec0ff */
[----:B------:R-:W1:Y:S02]  /*195e0*/  @P2 LDC.64 R12, c[0x0][0x608] ;  /* 0x00018200ff0c2b82 */ /* 0x000e640000000a00 */
[----:B------:R4:W-:Y:S01]  /*195f0*/  @P0 STG.E.U16 desc[UR40][R14.64], R16 ;  /* 0x000000100e000986 */ /* 0x0009e2000c101528 */
[----:B0-----:R-:W-:-:S02]  /*19600*/  @P2 IADD3 R6, P3, R17, R6, RZ ;  /* 0x0000000611062210 */ /* 0x001fc40007f7e0ff */
[----:B--2---:R-:W-:Y:S01]  /*19610*/  F2FP.BF16.F32.PACK_AB R0, RZ, R0 ;  /* 0x00000000ff00723e */ /* 0x004fe200000010ff */
[----:B------:R0:W-:Y:S01]  /*19620*/  @P2 STG.E.U16 desc[UR40][R2.64], R18 ;  /* 0x0000001202002986 */ /* 0x0001e2000c101528 */
[----:B------:R-:W-:Y:S01]  /*19630*/  @P2 IADD3.X R7, RZ, R7, RZ, P3, !PT ;  /* 0x00000007ff072210 */ /* 0x000fe20001ffe4ff */
[----:B------:R-:W2:Y:S01]  /*19640*/  @P0 LDC.64 R4, c[0x0][0x600] ;  /* 0x00018000ff040b82 */ /* 0x000ea20000000a00 */
[----:B---3--:R-:W-:Y:S02]  /*19650*/  @P0 IADD3 R10, P4, R19, R10, RZ ;  /* 0x0000000a130a0210 */ /* 0x008fe40007f9e0ff */
[----:B----4-:R-:W-:Y:S02]  /*19660*/  F2FP.BF16.F32.PACK_AB R21, RZ, R21 ;  /* 0x00000015ff15723e */ /* 0x010fe400000010ff */
[C---:B------:R-:W-:Y:S01]  /*19670*/  @P2 LOP3.LUT R15, R29.reuse, 0xfffffffe, RZ, 0xc0, !PT ;  /* 0xfffffffe1d0f2812 */ /* 0x040fe200078ec0ff */
[----:B------:R-:W-:Y:S01]  /*19680*/  @P0 IMAD.X R11, RZ, RZ, R11, P4 ;  /* 0x000000ffff0b0224 */ /* 0x000fe200020e060b */
[----:B-1----:R-:W-:-:S02]  /*19690*/  @P0 IADD3 R8, P1, R29, R8, RZ ;  /* 0x000000081d080210 */ /* 0x002fc40007f3e0ff */
[----:B0-----:R-:W-:Y:S02]  /*196a0*/  PRMT R3, R18, 0x7632, R3 ;  /* 0x0000763212037816 */ /* 0x001fe40000000003 */
[----:B------:R-:W-:Y:S01]  /*196b0*/  @P0 IADD3.X R9, RZ, R9, RZ, P1, !PT ;  /* 0x00000009ff090210 */ /* 0x000fe20000ffe4ff */
[----:B------:R0:W-:Y:S01]  /*196c0*/  @P0 STG.E.U16 desc[UR40][R10.64], R20 ;  /* 0x000000140a000986 */ /* 0x0001e2000c101528 */
[----:B------:R-:W-:Y:S02]  /*196d0*/  PRMT R2, R16, 0x7632, R2 ;  /* 0x0000763210027816 */ /* 0x000fe40000000002 */
[----:B------:R-:W-:Y:S01]  /*196e0*/  @P2 IADD3 R12, P3, R15, R12, RZ ;  /* 0x0000000c0f0c2210 */ /* 0x000fe20007f7e0ff */
[----:B------:R0:W-:Y:S04]  /*196f0*/  @P2 STG.E.U16 desc[UR40][R6.64], R3 ;  /* 0x0000000306002986 */ /* 0x0001e8000c101528 */
[----:B------:R-:W-:Y:S01]  /*19700*/  @P2 IMAD.X R13, RZ, RZ, R13, P3 ;  /* 0x000000ffff0d2224 */ /* 0x000fe200018e060d */
[----:B------:R0:W-:Y:S01]  /*19710*/  @P0 STG.E.U16 desc[UR40][R8.64], R0 ;  /* 0x0000000008000986 */ /* 0x0001e2000c101528 */
[----:B--2---:R-:W-:-:S03]  /*19720*/  @P0 IADD3 R4, P1, R27, R4, RZ ;  /* 0x000000041b040210 */ /* 0x004fc60007f3e0ff */
        /* <DEDUP_REMOVED lines=11> */
.L_x_4656:
        /* <DEDUP_REMOVED lines=17> */
.L_x_4647:
[----:B0-----:R-:W-:-:S13]  /*198f0*/  ISETP.NE.AND P0, PT, R3, RZ, PT ;  /* 0x000000ff0300720c */ /* 0x001fda0003f05270 */
        /* <DEDUP_REMOVED lines=17> */
.L_x_4658:
[----:B------:R-:W-:Y:S01]  /*19a10*/  UMOV UR4, URZ ;  /* 0x0000003f00047c82 */ /* 0x000fe20008000000 */
[----:B------:R-:W-:Y:S01]  /*19a20*/  UMOV UR5, URZ ;  /* 0x0000003f00057c82 */ /* 0x000fe20008000000 */
[----:B------:R-:W-:Y:S01]  /*19a30*/  UMOV UR6, URZ ;  /* 0x0000003f00067c82 */ /* 0x000fe20008000000 */
        /* <DEDUP_REMOVED lines=11> */
[----:B------:R-:W-:-:S07]  /*19af0*/  MOV R4, UR6 ;  /* 0x0000000600047c02 */ /* 0x000fce0008000f00 */
.L_x_4657:
        /* <DEDUP_REMOVED lines=19> */
[----:B------:R-:W-:Y:S01]  /*19c30*/  FSEL R6, R3, RZ, P0 ;  /* 0x000000ff03067208 */ /* 0x000fe20000000000 */
        /* <DEDUP_REMOVED lines=10> */
[----:B------:R-:W5:Y:S01]  /*19ce0*/  @P1 MUFU.SQRT R5, R5 ;  /* 0x0000000500051308 */ /* 0x000f620000002000 */
[----:B0-----:R-:W-:Y:S01]  /*19cf0*/  FMUL.FTZ R0, R14, R13 ;  /* 0x0000000d0e007220 */ /* 0x001fe20000410000 */
[----:B------:R-:W-:-:S04]  /*19d00*/  @P2 LOP3.LUT R13, R25, 0xfffffffe, RZ, 0xc0, !PT ;  /* 0xfffffffe190d2812 */ /* 0x000fc800078ec0ff */
[----:B------:R-:W0:Y:S02]  /*19d10*/  @P2 LDC.64 R6, c[0x0][0x608] ;  /* 0x00018200ff062b82 */ /* 0x000e240000000a00 */
[----:B------:R-:W1:Y:S01]  /*19d20*/  @P1 MUFU.SQRT R17, R17 ;  /* 0x0000001100111308 */ /* 0x000e620000002000 */
[----:B---3--:R-:W-:-:S05]  /*19d30*/  FMUL.FTZ R21, R16, R21 ;  /* 0x0000001510157220 */ /* 0x008fca0000410000 */
[----:B------:R-:W3:Y:S01]  /*19d40*/  @P0 LDC.64 R8, c[0x0][0x600] ;  /* 0x00018000ff080b82 */ /* 0x000ee20000000a00 */
[----:B--2---:R-:W-:Y:S01]  /*19d50*/  @P2 IADD3 R2, P3, R13, R2, RZ ;  /* 0x000000020d022210 */ /* 0x004fe20007f7e0ff */
[----:B------:R-:W2:Y:S01]  /*19d60*/  @P1 MUFU.SQRT R0, R0 ;  /* 0x0000000000001308 */ /* 0x000ea20000002000 */
[----:B-----5:R-:W-:Y:S02]  /*19d70*/  F2FP.BF16.F32.PACK_AB R16, R12, R5 ;  /* 0x000000050c10723e */ /* 0x020fe400000010ff */
[----:B------:R-:W-:-:S03]  /*19d80*/  @P2 IADD3.X R3, RZ, R3, RZ, P3, !PT ;  /* 0x00000003ff032210 */ /* 0x000fc60001ffe4ff */
[----:B------:R-:W5:Y:S01]  /*19d90*/  @P0 LDC.64 R10, c[0x0][0x600] ;  /* 0x00018000ff0a0b82 */ /* 0x000f620000000a00 */
[----:B----4-:R-:W-:Y:S01]  /*19da0*/  @P0 IADD3 R14, P4, R25, R30, RZ ;  /* 0x0000001e190e0210 */ /* 0x010fe20007f9e0ff */
[----:B------:R-:W4:Y:S01]  /*19db0*/  @P1 MUFU.SQRT R21, R21 ;  /* 0x0000001500151308 */ /* 0x000f220000002000 */
[----:B-1----:R-:W-:Y:S02]  /*19dc0*/  F2FP.BF16.F32.PACK_AB R20, R20, R17 ;  /* 0x000000111414723e */ /* 0x002fe400000010ff */
[----:B------:R-:W-:Y:S01]  /*19dd0*/  @P2 LOP3.LUT R17, R19, 0xfffffffe, RZ, 0xc0, !PT ;  /* 0xfffffffe13112812 */ /* 0x000fe200078ec0ff */
[----:B------:R-:W-:Y:S02]  /*19de0*/  @P0 IMAD.X R15, RZ, RZ, R31, P4 ;  /* 0x000000ffff0f0224 */ /* 0x000fe400020e061f */
[----:B------:R-:W1:Y:S01]  /*19df0*/  @P2 LDC.64 R12, c[0x0][0x608] ;  /* 0x00018200ff0c2b82 */ /* 0x000e620000000a00 */
[----:B0-----:R-:W-:Y:S02]  /*19e00*/  @P2 IADD3 R6, P3, R17, R6, RZ ;  /* 0x0000000611062210 */ /* 0x001fe40007f7e0ff */
[----:B------:R0:W-:Y:S01]  /*19e10*/  @P0 STG.E.U16 desc[UR40][R14.64], R16 ;  /* 0x000000100e000986 */ /* 0x0001e2000c101528 */
[----:B--2---:R-:W-:-:S02]  /*19e20*/  F2FP.BF16.F32.PACK_AB R0, RZ, R0 ;  /* 0x00000000ff00723e */ /* 0x004fc400000010ff */
[----:B------:R-:W-:Y:S01]  /*19e30*/  @P2 IMAD.X R7, RZ, RZ, R7, P3 ;  /* 0x000000ffff072224 */ /* 0x000fe200018e0607 */
[----:B------:R2:W-:Y:S01]  /*19e40*/  @P2 STG.E.U16 desc[UR40][R2.64], R18 ;  /* 0x0000001202002986 */ /* 0x0005e2000c101528 */
[----:B------:R-:W1:Y:S01]  /*19e50*/  @P0 LDC.64 R4, c[0x0][0x600] ;  /* 0x00018000ff040b82 */ /* 0x000e620000000a00 */
[C---:B---3--:R-:W-:Y:S02]  /*19e60*/  @P0 IADD3 R8, P1, R29.reuse, R8, RZ ;  /* 0x000000081d080210 */ /* 0x048fe40007f3e0ff */
[----:B----4-:R-:W-:Y:S02]  /*19e70*/  F2FP.BF16.F32.PACK_AB R21, RZ, R21 ;  /* 0x00000015ff15723e */ /* 0x010fe400000010ff */
[----:B------:R-:W-:Y:S02]  /*19e80*/  @P0 IADD3.X R9, RZ, R9, RZ, P1, !PT ;  /* 0x00000009ff090210 */ /* 0x000fe40000ffe4ff */
[----:B0-----:R-:W-:Y:S02]  /*19e90*/  @P2 LOP3.LUT R15, R29, 0xfffffffe, RZ, 0xc0, !PT ;  /* 0xfffffffe1d0f2812 */ /* 0x001fe400078ec0ff */
[----:B-----5:R-:W-:-:S02]  /*19ea0*/  @P0 IADD3 R10, P4, R19, R10, RZ ;  /* 0x0000000a130a0210 */ /* 0x020fc40007f9e0ff */
[----:B--2---:R-:W-:Y:S02]  /*19eb0*/  PRMT R3, R18, 0x7632, R3 ;  /* 0x0000763212037816 */ /* 0x004fe40000000003 */
[----:B------:R-:W-:Y:S02]  /*19ec0*/  @P0 IADD3.X R11, RZ, R11, RZ, P4, !PT ;  /* 0x0000000bff0b0210 */ /* 0x000fe400027fe4ff */
[----:B------:R-:W-:Y:S02]  /*19ed0*/  PRMT R2, R16, 0x7632, R2 ;  /* 0x0000763210027816 */ /* 0x000fe40000000002 */
[----:B-1----:R-:W-:Y:S01]  /*19ee0*/  @P2 IADD3 R12, P3, R15, R12, RZ ;  /* 0x0000000c0f0c2210 */ /* 0x002fe20007f7e0ff */
[----:B------:R0:W-:Y:S03]  /*19ef0*/  @P0 STG.E.U16 desc[UR40][R10.64], R20 ;  /* 0x000000140a000986 */ /* 0x0001e6000c101528 */
[----:B------:R-:W-:Y:S01]  /*19f00*/  @P2 IADD3.X R13, RZ, R13, RZ, P3, !PT ;  /* 0x0000000dff0d2210 */ /* 0x000fe20001ffe4ff */
[----:B------:R0:W-:Y:S01]  /*19f10*/  @P2 STG.E.U16 desc[UR40][R6.64], R3 ;  /* 0x0000000306002986 */ /* 0x0001e2000c101528 */
[----:B------:R-:W-:-:S03]  /*19f20*/  @P0 IADD3 R4, P1, R27, R4, RZ ;  /* 0x000000041b040210 */ /* 0x000fc60007f3e0ff */
[----:B------:R0:W-:Y:S02]  /*19f30*/  @P0 STG.E.U16 desc[UR40][R8.64], R0 ;  /* 0x0000000008000986 */ /* 0x0001e4000c101528 */
[----:B------:R-:W-:Y:S02]  /*19f40*/  @P0 IMAD.X R5, RZ, RZ, R5, P1 ;  /* 0x000000ffff050224 */ /* 0x000fe400008e0605 */
[----:B------:R0:W-:Y:S04]  /*19f50*/  @P2 STG.E.U16 desc[UR40][R12.64], R2 ;  /* 0x000000020c002986 */ /* 0x0001e8000c101528 */
        /* <DEDUP_REMOVED lines=9> */
.L_x_4659:
[----:B------:R-:W-:Y:S01]  /*19ff0*/  MOV R2, 0x0 ;  /* 0x0000000000027802 */ /* 0x000fe20000000f00 */
[----:B------:R-:W-:Y:S01]  /*1a000*/  ULDC.64 UR4, c[0x4][0x580] ;  /* 0x0101600000047ab9 */ /* 0x000fe20000000a00 */
[----:B------:R-:W-:Y:S01]  /*1a010*/  ULDC.64 UR6, c[0x4][0x188] ;  /* 0x0100620000067ab9 */ /* 0x000fe20000000a00 */
[----:B------:R-:W-:Y:S01]  /*1a020*/  MOV R4, UR4 ;  /* 0x0000000400047c02 */ /* 0x000fe20008000f00 */
[----:B------:R0:W2:Y:S01]  /*1a030*/  LDC.64 R14, c[0x4][R2] ;  /* 0x01000000020e7b82 */ /* 0x0000a20000000a00 */
[----:B------:R-:W-:Y:S01]  /*1a040*/  IMAD.U32 R5, RZ, RZ, UR5 ;  /* 0x00000005ff057e24 */ /* 0x000fe2000f8e00ff */
[----:B------:R-:W-:Y:S01]  /*1a050*/  ULDC.64 UR4, c[0x4][0x578] ;  /* 0x01015e0000047ab9 */ /* 0x000fe20000000a00 */
[----:B------:R-:W-:Y:S01]  /*1a060*/  HFMA2.MMA R8, -RZ, RZ, 0, 4.4405460357666015625e-05 ;  /* 0x000002e9ff087435 */ /* 0x000fe200000001ff */
        /* <DEDUP_REMOVED lines=8> */
.L_x_4660:
[----:B------:R0:W1:Y:S01]  /*1a0f0*/  LDC.64 R14, c[0x4][R2] ;  /* 0x01000000020e7b82 */ /* 0x0000620000000a00 */
[----:B------:R-:W-:Y:S01]  /*1a100*/  ULDC.64 UR4, c[0x4][0x580] ;  /* 0x0101600000047ab9 */ /* 0x000fe20000000a00 */
[----:B------:R-:W-:Y:S01]  /*1a110*/  ULDC.64 UR6, c[0x4][0x188] ;  /* 0x0100620000067ab9 */ /* 0x000fe20000000a00 */
[----:B------:R-:W-:Y:S01]  /*1a120*/  MOV R4, UR4 ;  /* 0x0000000400047c02 */ /* 0x000fe20008000f00 */
        /* <DEDUP_REMOVED lines=11> */
.L_x_4661:
        /* <DEDUP_REMOVED lines=15> */
.L_x_4662:
[----:B------:R-:W0:Y:S01]  /*1a2d0*/  LDC.64 R2, c[0x4][R2] ;  /* 0x0100000002027b82 */ /* 0x000e220000000a00 */
        /* <DEDUP_REMOVED lines=14> */
.L_x_4663:
[----:B------:R-:W-:Y:S05]  /*1a3c0*/  EXIT ;  /* 0x000000000000794d */ /* 0x000fea0003800000 */
        .weak           $__internal_16_$__cuda_sm20_div_u64
        .type           $__internal_16_$__cuda_sm20_div_u64,@function
        .size           $__internal_16_$__cuda_sm20_div_u64,($__internal_17_$__cuda_sm20_rem_u64 - $__internal_16_$__cuda_sm20_div_u64)
$__internal_16_$__cuda_sm20_div_u64:
        /* <DEDUP_REMOVED lines=44> */
[C---:B------:R-:W-:Y:S01]  /*1a690*/  IMAD R30, R35.reuse, R31, R33 ;  /* 0x0000001f231e7224 */ /* 0x040fe200078e0221 */
[----:B------:R-:W-:Y:S02]  /*1a6a0*/  IADD3 R24, P3, R35, 0x1, RZ ;  /* 0x0000000123187810 */ /* 0x000fe40007f7e0ff */
[-C--:B------:R-:W-:Y:S01]  /*1a6b0*/  ISETP.GE.U32.AND P0, PT, R41, R0.reuse, PT ;  /* 0x000000002900720c */ /* 0x080fe20003f06070 */
[----:B------:R-:W-:-:S05]  /*1a6c0*/  IMAD R33, R37, R0, R30 ;  /* 0x0000000025217224 */ /* 0x000fca00078e021e */
[----:B------:R-:W-:Y:S01]  /*1a6d0*/  IADD3.X R30, ~R33, R26, RZ, P1, !PT ;  /* 0x0000001a211e7210 */ /* 0x000fe20000ffe5ff */
[----:B------:R-:W-:Y:S01]  /*1a6e0*/  IMAD.X R26, RZ, RZ, R37, P3 ;  /* 0x000000ffff1a7224 */ /* 0x000fe200018e0625 */
[----:B------:R-:W-:Y:S02]  /*1a6f0*/  IADD3 R39, P1, -R0, R41, RZ ;  /* 0x0000002900277210 */ /* 0x000fe40007f3e1ff */
[----:B------:R-:W-:Y:S02]  /*1a700*/  ISETP.GE.U32.AND.EX P0, PT, R30, R31, PT, P0 ;  /* 0x0000001f1e00720c */ /* 0x000fe40003f06100 */
[----:B------:R-:W-:Y:S02]  /*1a710*/  IADD3.X R32, ~R31, R30, RZ, P1, !PT ;  /* 0x0000001e1f207210 */ /* 0x000fe40000ffe5ff */
[----:B------:R-:W-:Y:S02]  /*1a720*/  SEL R39, R39, R41, P0 ;  /* 0x0000002927277207 */ /* 0x000fe40000000000 */
[----:B------:R-:W-:-:S02]  /*1a730*/  SEL R33, R24, R35, P0 ;  /* 0x0000002318217207 */ /* 0x000fc40000000000 */
[----:B------:R-:W-:Y:S02]  /*1a740*/  SEL R32, R32, R30, P0 ;  /* 0x0000001e20207207 */ /* 0x000fe40000000000 */
[----:B------:R-:W-:Y:S02]  /*1a750*/  SEL R24, R26, R37, P0 ;  /* 0x000000251a187207 */ /* 0x000fe40000000000 */
[----:B------:R-:W-:Y:S02]  /*1a760*/  ISETP.GE.U32.AND P0, PT, R39, R0, PT ;  /* 0x000000002700720c */ /* 0x000fe40003f06070 */
[----:B------:R-:W-:Y:S02]  /*1a770*/  IADD3 R30, P3, R33, 0x1, RZ ;  /* 0x00000001211e7810 */ /* 0x000fe40007f7e0ff */
[----:B------:R-:W-:Y:S02]  /*1a780*/  ISETP.GE.U32.AND.EX P0, PT, R32, R31, PT, P0 ;  /* 0x0000001f2000720c */ /* 0x000fe40003f06100 */
[----:B------:R-:W-:-:S02]  /*1a790*/  ISETP.NE.U32.AND P1, PT, R0, RZ, PT ;  /* 0x000000ff0000720c */ /* 0x000fc40003f25070 */
[----:B------:R-:W-:Y:S02]  /*1a7a0*/  IADD3.X R35, RZ, R24, RZ, P3, !PT ;  /* 0x00000018ff237210 */ /* 0x000fe40001ffe4ff */
[----:B------:R-:W-:Y:S01]  /*1a7b0*/  SEL R30, R30, R33, P0 ;  /* 0x000000211e1e7207 */ /* 0x000fe20000000000 */
[----:B------:R-:W-:Y:S01]  /*1a7c0*/  IMAD.MOV.U32 R33, RZ, RZ, 0x0 ;  /* 0x00000000ff217424 */ /* 0x000fe200078e00ff */
[----:B------:R-:W-:Y:S02]  /*1a7d0*/  MOV R32, R28 ;  /* 0x0000001c00207202 */ /* 0x000fe40000000f00 */
[----:B------:R-:W-:Y:S02]  /*1a7e0*/  ISETP.NE.AND.EX P1, PT, R31, RZ, PT, P1 ;  /* 0x000000ff1f00720c */ /* 0x000fe40003f25310 */
[----:B------:R-:W-:Y:S02]  /*1a7f0*/  SEL R35, R35, R24, P0 ;  /* 0x0000001823237207 */ /* 0x000fe40000000000 */
[----:B------:R-:W-:-:S02]  /*1a800*/  SEL R30, R30, 0xffffffff, P1 ;  /* 0xffffffff1e1e7807 */ /* 0x000fc40000800000 */
[----:B------:R-:W-:Y:S01]  /*1a810*/  SEL R35, R35, 0xffffffff, P1 ;  /* 0xffffffff23237807 */ /* 0x000fe20000800000 */
[----:B------:R-:W-:Y:S06]  /*1a820*/  RET.REL.NODEC R32 `(_ZN2at6native13reduce_kernelILi128ELi4ENS0_8ReduceOpIN3c108BFloat16ENS0_10WelfordOpsIS4_fiN4cuda3std3__44pairIS4_S4_EEEEjS4_Li2ELi2EEEEEvT1_) ;  /* 0xfffffe5420f47950 */ /* 0x000fec0003c3ffff */
        .weak           $__internal_17_$__cuda_sm20_rem_u64
        .type           $__internal_17_$__cuda_sm20_rem_u64,@function
        .size           $__internal_17_$__cuda_sm20_rem_u64,(.L_x_8200 - $__internal_17_$__cuda_sm20_rem_u64)
$__internal_17_$__cuda_sm20_rem_u64:
        /* <DEDUP_REMOVED lines=57> */
[----:B------:R-:W-:Y:S01]  /*1abc0*/  SEL R32, R32, R3, P0 ;  /* 0x0000000320207207 */ /* 0x000fe20000000000 */
[----:B------:R-:W-:Y:S01]  /*1abd0*/  HFMA2.MMA R3, -RZ, RZ, 0, 0 ;  /* 0x00000000ff037435 */ /* 0x000fe200000001ff */
[----:B------:R-:W-:Y:S02]  /*1abe0*/  ISETP.NE.AND.EX P1, PT, R33, RZ, PT, P1 ;  /* 0x000000ff2100720c */ /* 0x000fe40003f25310 */
[----:B------:R-:W-:Y:S02]  /*1abf0*/  SEL R33, R2, R26, P0 ;  /* 0x0000001a02217207 */ /* 0x000fe40000000000 */
[----:B------:R-:W-:Y:S02]  /*1ac00*/  MOV R2, R28 ;  /* 0x0000001c00027202 */ /* 0x000fe40000000f00 */
[----:B------:R-:W-:-:S02]  /*1ac10*/  SEL R32, R32, 0xffffffff, P1 ;  /* 0xffffffff20207807 */ /* 0x000fc40000800000 */
[----:B------:R-:W-:Y:S01]  /*1ac20*/  SEL R33, R33, 0xffffffff, P1 ;  /* 0xffffffff21217807 */ /* 0x000fe20000800000 */
[----:B------:R-:W-:Y:S06]  /*1ac30*/  RET.REL.NODEC R2 `(_ZN2at6native13reduce_kernelILi128ELi4ENS0_8ReduceOpIN3c108BFloat16ENS0_10WelfordOpsIS4_fiN4cuda3std3__44pairIS4_S4_EEEEjS4_Li2ELi2EEEEEvT1_) ;  /* 0xfffffe5002f07950 */ /* 0x000fec0003c3ffff */
.L_x_4664:
        /* <DEDUP_REMOVED lines=12> */
.L_x_8200:


//--------------------- .text._ZN2at6native13reduce_kernelILi512ELi1ENS0_8ReduceOpIN3c104HalfENS0_10WelfordOpsIS4_fiN4cuda3std3__44pairIS4_S4_EEEEjS4_Li2ELi2EEEEEvT1_ --------------------------
	.section	.text._ZN2at6native13reduce_kernelILi512ELi1ENS0_8ReduceOpIN3c104HalfENS0_10WelfordOpsIS4_fiN4cuda3std3__44pairIS4_S4_EEEEjS4_Li2ELi2EEEEEvT1_,"ax",@progbits
	.align	128
        .global         _ZN2at6native13reduce_kernelILi512ELi1ENS0_8ReduceOpIN3c104HalfENS0_10WelfordOpsIS4_fiN4cuda3std3__44pairIS4_S4_EEEEjS4_Li2ELi2EEEEEvT1_
        .type           _ZN2at6native13reduce_kernelILi512ELi1ENS0_8ReduceOpIN3c104HalfENS0_10WelfordOpsIS4_fiN4cuda3std3__44pairIS4_S4_EEEEjS4_Li2ELi2EEEEEvT1_,@function
        .size           _ZN2at6native13reduce_kernelILi512ELi1ENS0_8ReduceOpIN3c104HalfENS0_10WelfordOpsIS4_fiN4cuda3std3__44pairIS4_S4_EEEEjS4_Li2ELi2EEEEEvT1_,(.L_x_8202 - _ZN2at6native13reduce_kernelILi512ELi1ENS0_8ReduceOpIN3c104HalfENS0_10WelfordOpsIS4_fiN4cuda3std3__44pairIS4_S4_EEEEjS4_Li2ELi2EEEEEvT1_)
        .other          _ZN2at6native13reduce_kernelILi512ELi1ENS0_8ReduceOpIN3c104HalfENS0_10WelfordOpsIS4_fiN4cuda3std3__44pairIS4_S4_EEEEjS4_Li2ELi2EEEEEvT1_,@"STO_CUDA_ENTRY STV_DEFAULT"
_ZN2at6native13reduce_kernelILi512ELi1ENS0_8ReduceOpIN3c104HalfENS0_10WelfordOpsIS4_fiN4cuda3std3__44pairIS4_S4_EEEEjS4_Li2ELi2EEEEEvT1_:
.text._ZN2at6native13reduce_kernelILi512ELi1ENS0_8ReduceOpIN3c104HalfENS0_10WelfordOpsIS4_fiN4cuda3std3__44pairIS4_S4_EEEEjS4_Li2ELi2EEEEEvT1_:
        /* <DEDUP_REMOVED lines=293> */
.L_x_4665:
        /* <DEDUP_REMOVED lines=45> */
.L_x_4674:
[----:B------:R-:W-:Y:S05]  /*1520*/  BSYNC B3 ;  /* 0x0000000000037941 */ /* 0x000fea0003800000 */
.L_x_4673:
        /* <DEDUP_REMOVED lines=14> */
[----:B--2---:R-:W-:-:S05]  /*1610*/  HADD2.F32 R9, -RZ, R18.H0_H0 ;  /* 0x20000012ff097230 */ /* 0x004fca0000004100 */
[----:B------:R-:W-:-:S04]  /*1620*/  FADD.FTZ R2, R9, -UR6 ;  /* 0x8000000609027e21 */ /* 0x000fc80008010000 */
[----:B0-----:R-:W-:-:S04]  /*1630*/  FFMA.FTZ R8, R2, R21, UR6 ;  /* 0x0000000602087e23 */ /* 0x001fc80008010015 */
[----:B------:R-:W-:-:S04]  /*1640*/  FADD.FTZ R9, R9, -R8 ;  /* 0x8000000809097221 */ /* 0x000fc80000010000 */
[----:B------:R-:W-:-:S07]  /*1650*/  FFMA.FTZ R9, R2, R9, UR7 ;  /* 0x0000000702097e23 */ /* 0x000fce0008010009 */
.L_x_4672:
[----:B------:R-:W-:Y:S05]  /*1660*/  BSYNC B2 ;  /* 0x0000000000027941 */ /* 0x000fea0003800000 */
.L_x_4671:
[C---:B------:R-:W-:Y:S02]  /*1670*/  IADD3 R18, P0, -R17.reuse, 0x2, RZ ;  /* 0x0000000211127810 */ /* 0x040fe40007f1e1ff */
[----:B------:R-:W-:Y:S02]  /*1680*/  IADD3 R2, R17, -0x2, R4 ;  /* 0xfffffffe11027810 */ /* 0x000fe40007ffe004 */
[----:B------:R-:W-:Y:S01]  /*1690*/  LEA R6, P1, R18, R6, 0x1 ;  /* 0x0000000612067211 */ /* 0x000fe200078208ff */
[----:B------:R-:W-:-:S05]  /*16a0*/  IMAD.X R19, RZ, RZ, -0x1, P0 ;  /* 0xffffffffff137424 */ /* 0x000fca00000e06ff */
[----:B------:R-:W-:-:S07]  /*16b0*/  LEA.HI.X R7, R18, R7, R19, 0x1, P1 ;  /* 0x0000000712077211 */ /* 0x000fce00008f0c13 */
.L_x_4670:
[----:B------:R-:W-:Y:S05]  /*16c0*/  BSYNC B1 ;  /* 0x0000000000017941 */ /* 0x000fea0003800000 */
.L_x_4669:
[----:B------:R-:W-:Y:S01]  /*16d0*/  LEA R17, R5, 0x1, 0x1 ;  /* 0x0000000105117811 */ /* 0x000fe200078e08ff */
[----:B------:R-:W-:Y:S01]  /*16e0*/  BSSY B1, `(.L_x_4675) ;  /* 0x000001e000017945 */ /* 0x000fe20003800000 */
[----:B------:R-:W-:Y:S02]  /*16f0*/  MOV R4, R15 ;  /* 0x0000000f00047202 */ /* 0x000fe40000000f00 */
[----:B------:R-:W-:-:S13]  /*1700*/  ISETP.GE.U32.AND P0, PT, R17, R2, PT ;  /* 0x000000021100720c */ /* 0x000fda0003f06070 */
[----:B------:R-:W-:Y:S05]  /*1710*/  @P0 BRA `(.L_x_4676) ;  /* 0x0000000000680947 */ /* 0x000fea0003800000 */
[----:B------:R-:W-:Y:S01]  /*1720*/  BSSY B2, `(.L_x_4677) ;  /* 0x0000018000027945 */ /* 0x000fe20003800000 */
.L_x_4678:
[----:B------:R-:W-:Y:S01]  /*1730*/  IMAD.WIDE.U32 R16, R5, 0x4, R6 ;  /* 0x0000000405107825 */ /* 0x000fe200078e0006 */
[----:B------:R-:W-:Y:S01]  /*1740*/  IADD3 R10, R10, 0x1, RZ ;  /* 0x000000010a0a7810 */ /* 0x000fe20007ffe0ff */
[----:B------:R-:W-:-:S04]  /*1750*/  ULDC UR4, c[0x0][0x234] ;  /* 0x00008d0000047ab9 */ /* 0x000fc80000000800 */
[----:B------:R0:W2:Y:S01]  /*1760*/  LDG.E R16, desc[UR36][R16.64] ;  /* 0x0000002410107981 */ /* 0x0000a2000c1e1900 */
[----:B------:R-:W-:Y:S01]  /*1770*/  VIADD R14, R14, 0x1 ;  /* 0x000000010e0e7836 */ /* 0x000fe20000000000 */
[----:B------:R-:W-:Y:S01]  /*1780*/  I2FP.F32.S32 R11, R10 ;  /* 0x0000000a000b7245 */ /* 0x000fe20000201400 */
[----:B------:R-:W-:-:S03]  /*1790*/  VIADD R5, R5, UR4 ;  /* 0x0000000405057c36 */ /* 0x000fc60008000000 */
[----:B------:R-:W-:Y:S01]  /*17a0*/  I2FP.F32.S32 R18, R14 ;  /* 0x0000000e00127245 */ /* 0x000fe20000201400 */
[----:B------:R-:W-:Y:S01]  /*17b0*/  MUFU.RCP R21, R11 ;  /* 0x0000000b00157308 */ /* 0x000fe20000001000 */
[----:B0-----:R-:W-:-:S04]  /*17c0*/  LEA R17, R5, 0x1, 0x1 ;  /* 0x0000000105117811 */ /* 0x001fc800078e08ff */
[----:B------:R-:W-:-:S03]  /*17d0*/  ISETP.GE.U32.AND P0, PT, R17, R2, PT ;  /* 0x000000021100720c */ /* 0x000fc60003f06070 */
[----:B------:R-:W0:Y:S01]  /*17e0*/  MUFU.RCP R24, R18 ;  /* 0x0000001200187308 */ /* 0x000e220000001000 */
[--C-:B--2---:R-:W-:Y:S02]  /*17f0*/  HADD2.F32 R22, -RZ, R16.reuse.H1_H1 ;  /* 0x30000010ff167230 */ /* 0x104fe40000004100 */
[----:B------:R-:W-:-:S03]  /*1800*/  HADD2.F32 R15, -RZ, R16.H0_H0 ;  /* 0x20000010ff0f7230 */ /* 0x000fc60000004100 */
[--C-:B------:R-:W-:Y:S02]  /*1810*/  FADD.FTZ R19, R22, -R3.reuse ;  /* 0x8000000316137221 */ /* 0x100fe40000010000 */
[--C-:B------:R-:W-:Y:S02]  /*1820*/  FADD.FTZ R16, R15, -R8.reuse ;  /* 0x800000080f107221 */ /* 0x100fe40000010000 */
[----:B0-----:R-:W-:Y:S02]  /*1830*/  FFMA.FTZ R3, R19, R24, R3 ;  /* 0x0000001813037223 */ /* 0x001fe40000010003 */
[----:B------:R-:W-:Y:S02]  /*1840*/  FFMA.FTZ R8, R16, R21, R8 ;  /* 0x0000001510087223 */ /* 0x000fe40000010008 */
[----:B------:R-:W-:Y:S02]  /*1850*/  FADD.FTZ R22, R22, -R3 ;  /* 0x8000000316167221 */ /* 0x000fe40000010000 */
[----:B------:R-:W-:-:S02]  /*1860*/  FADD.FTZ R15, R15, -R8 ;  /* 0x800000080f0f7221 */ /* 0x000fc40000010000 */
[----:B------:R-:W-:Y:S02]  /*1870*/  FFMA.FTZ R4, R19, R22, R4 ;  /* 0x0000001613047223 */ /* 0x000fe40000010004 */
[----:B------:R-:W-:Y:S01]  /*1880*/  FFMA.FTZ R9, R16, R15, R9 ;  /* 0x0000000f10097223 */ /* 0x000fe20000010009 */
[----:B------:R-:W-:Y:S06]  /*1890*/  @!P0 BRA `(.L_x_4678) ;  /* 0xfffffffc00a48947 */ /* 0x000fec000383ffff */
[----:B------:R-:W-:Y:S05]  /*18a0*/  BSYNC B2 ;  /* 0x0000000000027941 */ /* 0x000fea0003800000 */
.L_x_4677:
[----:B------:R-:W-:-:S07]  /*18b0*/  MOV R16, R18 ;  /* 0x0000001200107202 */ /* 0x000fce0000000f00 */
.L_x_4676:
[----:B------:R-:W-:Y:S05]  /*18c0*/  BSYNC B1 ;  /* 0x0000000000017941 */ /* 0x000fea0003800000 */
.L_x_4675:
        /* <DEDUP_REMOVED lines=10> */
.L_x_4680:
[----:B------:R-:W-:Y:S05]  /*1970*/  BSYNC B1 ;  /* 0x0000000000017941 */ /* 0x000fea0003800000 */
.L_x_4679:
        /* <DEDUP_REMOVED lines=13> */
[----:B--2---:R-:W-:-:S05]  /*1a50*/  HADD2.F32 R5, -RZ, R6.H0_H0 ;  /* 0x20000006ff057230 */ /* 0x004fca0000004100 */
[----:B------:R-:W-:-:S04]  /*1a60*/  FADD.FTZ R15, -R8, R5 ;  /* 0x00000005080f7221 */ /* 0x000fc80000010100 */
[----:B0-----:R-:W-:-:S04]  /*1a70*/  FFMA.FTZ R8, R15, R0, R8 ;  /* 0x000000000f087223 */ /* 0x001fc80000010008 */
[----:B------:R-:W-:-:S04]  /*1a80*/  FADD.FTZ R0, R5, -R8 ;  /* 0x8000000805007221 */ /* 0x000fc80000010000 */
[----:B------:R-:W-:-:S07]  /*1a90*/  FFMA.FTZ R9, R15, R0, R9 ;  /* 0x000000000f097223 */ /* 0x000fce0000010009 */
.L_x_4682:
[----:B------:R-:W-:Y:S05]  /*1aa0*/  BSYNC B1 ;  /* 0x0000000000017941 */ /* 0x000fea0003800000 */
.L_x_4681:
        /* <DEDUP_REMOVED lines=16> */
.L_x_4683:
[----:B------:R-:W-:Y:S01]  /*1bb0*/  MOV R8, R3 ;  /* 0x0000000300087202 */ /* 0x000fe20000000f00 */
[----:B------:R-:W-:Y:S01]  /*1bc0*/  IMAD.MOV.U32 R9, RZ, RZ, R4 ;  /* 0x000000ffff097224 */ /* 0x000fe200078e0004 */
[----:B------:R-:W-:Y:S01]  /*1bd0*/  MOV R10, R14 ;  /* 0x0000000e000a7202 */ /* 0x000fe20000000f00 */
[----:B------:R-:W-:Y:S01]  /*1be0*/  IMAD.MOV.U32 R11, RZ, RZ, R16 ;  /* 0x000000ffff0b7224 */ /* 0x000fe200078e0010 */
[----:B------:R-:W-:Y:S06]  /*1bf0*/  BRA `(.L_x_4667) ;  /* 0x0000005400a87947 */ /* 0x000fec0003800000 */
.L_x_4668:
        /* <DEDUP_REMOVED lines=14> */
[----:B------:R-:W-:Y:S01]  /*1ce0*/  IADD3 R9, R5, R2, RZ ;  /* 0x0000000205097210 */ /* 0x000fe20007ffe0ff */
[----:B0-----:R-:W-:-:S04]  /*1cf0*/  IMAD.MOV.U32 R3, RZ, RZ, R8 ;  /* 0x000000ffff037224 */ /* 0x001fc800078e0008 */
[----:B------:R-:W-:Y:S05]  /*1d00*/  @!P0 BRA `(.L_x_4685) ;  /* 0x00000048007c8947 */ /* 0x000fea0003800000 */
[----:B------:R-:W-:Y:S01]  /*1d10*/  ISETP.GE.U32.AND P0, PT, R9, R4, PT ;  /* 0x000000040900720c */ /* 0x000fe20003f06070 */
[----:B------:R-:W-:Y:S01]  /*1d20*/  BSSY B1, `(.L_x_4686) ;  /* 0x000023b000017945 */ /* 0x000fe20003800000 */
[----:B-1----:R-:W-:-:S11]  /*1d30*/  IMAD.MOV.U32 R9, RZ, RZ, R0 ;  /* 0x000000ffff097224 */ /* 0x002fd600078e0000 */
[----:B------:R-:W-:Y:S05]  /*1d40*/  @P0 BRA `(.L_x_4687) ;  /* 0x0000002000e00947 */ /* 0x000fea0003800000 */
[----:B------:R-:W0:Y:S01]  /*1d50*/  LDC.64 R14, c[0x0][0x268] ;  /* 0x00009a00ff0e7b82 */ /* 0x000e220000000a00 */
[----:B------:R-:W-:Y:S01]  /*1d60*/  BSSY B2, `(.L_x_4688) ;  /* 0x0000235000027945 */ /* 0x000fe20003800000 */
[----:B------:R-:W-:Y:S02]  /*1d70*/  ISETP.NE.AND P0, PT, R16, RZ, PT ;  /* 0x000000ff1000720c */ /* 0x000fe40003f05270 */
[----:B------:R-:W-:-:S11]  /*1d80*/  MOV R9, R0 ;  /* 0x0000000000097202 */ /* 0x000fd60000000f00 */
.L_x_4691:
        /* <DEDUP_REMOVED lines=297> */
.L_x_4689:
[----:B------:R-:W-:Y:S01]  /*3020*/  LOP3.LUT R25, R4, 0xfffffffe, RZ, 0xc0, !PT ;  /* 0xfffffffe04197812 */ /* 0x000fe200078ec0ff */
[----:B------:R-:W-:Y:S02]  /*3030*/  ULDC UR38, c[0x0][0x234] ;  /* 0x00008d0000267ab9 */ /* 0x000fe40000000800 */
[----:B------:R-:W-:Y:S02]  /*3040*/  MOV R2, UR38 ;  /* 0x0000002600027c02 */ /* 0x000fe40008000f00 */
[----:B------:R-:W-:-:S05]  /*3050*/  IADD3 R24, P1, R25, R6, RZ ;  /* 0x0000000619187210 */ /* 0x000fca0007f3e0ff */
[----:B------:R-:W-:-:S05]  /*3060*/  IMAD.X R25, RZ, RZ, R7, P1 ;  /* 0x000000ffff197224 */ /* 0x000fca00008e0607 */
[----:B------:R1:W5:Y:S01]  /*3070*/  LDG.E.U16 R24, desc[UR36][R24.64] ;  /* 0x0000002418187981 */ /* 0x000362000c1e1500 */
        /* <DEDUP_REMOVED lines=226> */
[----:B------:R-:W2:Y:S08]  /*3ea0*/  @P1 LDC R22, c[0x0][0x38c] ;  /* 0x0000e300ff161b82 */ /* 0x000eb00000000800 */
[----:B------:R-:W3:Y:S01]  /*3eb0*/  @P1 LDC R18, c[0x0][0x3f8] ;  /* 0x0000fe00ff121b82 */ /* 0x000ee20000000800 */
[----:B0-----:R-:W-:-:S04]  /*3ec0*/  @P1 IMAD.HI.U32 R4, R17, R4, R16 ;  /* 0x0000000411041227 */ /* 0x001fc800078e0010 */
[----:B------:R-:W-:Y:S01]  /*3ed0*/  IMAD.MOV R16, RZ, RZ, -R17 ;  /* 0x000000ffff107224 */ /* 0x000fe200078e0a11 */
[----:B------:R-:W-:-:S03]  /*3ee0*/  @P1 SHF.R.U32.HI R5, RZ, R5, R4 ;  /* 0x00000005ff051219 */ /* 0x000fc60000011604 */
[----:B------:R-:W-:Y:S01]  /*3ef0*/  IMAD R4, R16, UR4, R21 ;  /* 0x0000000410047c24 */ /* 0x000fe2000f8e0215 */
[----:B------:R-:W-:-:S03]  /*3f00*/  @P1 IADD3 R5, -R5, RZ, RZ ;  /* 0x000000ff05051210 */ /* 0x000fc60007ffe1ff */
[----:B------:R-:W-:Y:S02]  /*3f10*/  IMAD R11, R4, UR25, R11 ;  /* 0x00000019040b7c24 */ /* 0x000fe4000f8e020b */
[----:B--2---:R-:W-:-:S04]  /*3f20*/  @P1 IMAD R16, R22, R5, R17 ;  /* 0x0000000516101224 */ /* 0x004fc800078e0211 */
[----:B---3--:R-:W-:-:S07]  /*3f30*/  @P1 IMAD R11, R16, R18, R11 ;  /* 0x00000012100b1224 */ /* 0x008fce00078e020b */
.L_x_4690:
        /* <DEDUP_REMOVED lines=8> */
[----:B------:R-:W-:Y:S01]  /*3fc0*/  IMAD.U32 R4, RZ, RZ, UR4 ;  /* 0x00000004ff047e24 */ /* 0x000fe2000f8e00ff */
[----:B------:R-:W-:Y:S01]  /*3fd0*/  IADD3 R23, R5, R2, RZ ;  /* 0x0000000205177210 */ /* 0x000fe20007ffe0ff */
[----:B-----5:R-:W-:Y:S01]  /*3fe0*/  HADD2.F32 R21, -RZ, R24.H0_H0 ;  /* 0x20000018ff157230 */ /* 0x020fe20000004100 */
[----:B-1----:R-:W1:Y:S02]  /*3ff0*/  MUFU.RCP R25, R11 ;  /* 0x0000000b00197308 */ /* 0x002e640000001000 */
[----:B------:R-:W-:Y:S02]  /*4000*/  ISETP.GE.U32.AND P1, PT, R23, R4, PT ;  /* 0x000000041700720c */ /* 0x000fe40003f26070 */
[----:B------:R-:W-:-:S04]  /*4010*/  FADD.FTZ R18, R21, -R8 ;  /* 0x8000000815127221 */ /* 0x000fc80000010000 */
[----:B-1----:R-:W-:-:S04]  /*4020*/  FFMA.FTZ R8, R18, R25, R8 ;  /* 0x0000001912087223 */ /* 0x002fc80000010008 */
[----:B------:R-:W-:-:S04]  /*4030*/  FADD.FTZ R21, R21, -R8 ;  /* 0x8000000815157221 */ /* 0x000fc80000010000 */
[----:B------:R-:W-:Y:S01]  /*4040*/  FFMA.FTZ R9, R18, R21, R9 ;  /* 0x0000001512097223 */ /* 0x000fe20000010009 */
[----:B--2---:R-:W-:-:S05]  /*4050*/  HADD2.F32 R22, -RZ, R16.H0_H0 ;  /* 0x20000010ff167230 */ /* 0x004fca0000004100 */
[----:B------:R-:W-:-:S04]  /*4060*/  FADD.FTZ R19, R22, -R3 ;  /* 0x8000000316137221 */ /* 0x000fc80000010000 */
[----:B------:R-:W-:-:S04]  /*4070*/  FFMA.FTZ R3, R19, R25, R3 ;  /* 0x0000001913037223 */ /* 0x000fc80000010003 */
[----:B------:R-:W-:-:S04]  /*4080*/  FADD.FTZ R22, R22, -R3 ;  /* 0x8000000316167221 */ /* 0x000fc80000010000 */
[----:B------:R-:W-:Y:S01]  /*4090*/  FFMA.FTZ R0, R19, R22, R0 ;  /* 0x0000001613007223 */ /* 0x000fe20000010000 */
[----:B------:R-:W-:Y:S06]  /*40a0*/  @!P1 BRA `(.L_x_4691) ;  /* 0xffffffdc00389947 */ /* 0x000fec000383ffff */
[----:B------:R-:W-:Y:S05]  /*40b0*/  BSYNC B2 ;  /* 0x0000000000027941 */ /* 0x000fea0003800000 */
.L_x_4688:
[----:B------:R-:W-:-:S07]  /*40c0*/  PRMT R19, R16, 0x7610, R19 ;  /* 0x0000761010137816 */ /* 0x000fce0000000013 */
.L_x_4687:
[----:B------:R-:W-:Y:S05]  /*40d0*/  BSYNC B1 ;  /* 0x0000000000017941 */ /* 0x000fea0003800000 */
.L_x_4686:
[----:B------:R-:W-:Y:S01]  /*40e0*/  ISETP.GE.U32.AND P0, PT, R5, R4, PT ;  /* 0x000000040500720c */ /* 0x000fe20003f06070 */
[----:B------:R-:W-:Y:S01]  /*40f0*/  BSSY B1, `(.L_x_4692) ;  /* 0x0000236000017945 */ /* 0x000fe20003800000 */
[----:B------:R-:W-:Y:S02]  /*4100*/  MOV R21, R10 ;  /* 0x0000000a00157202 */ /* 0x000fe40000000f00 */
[----:B------:R-:W-:-:S09]  /*4110*/  MOV R22, R11 ;  /* 0x0000000b00167202 */ /* 0x000fd20000000f00 */
        /* <DEDUP_REMOVED lines=271> */
[----:B------:R-:W-:Y:S02]  /*5210*/  IMAD R23, R24, UR4, R23 ;  /* 0x0000000418177c24 */ /* 0x000fe4000f8e0217 */
[----:B0-----:R-:W-:Y:S02]  /*5220*/  @P2 IMAD.HI.U32 R16, R17, R14, R16 ;  /* 0x0000000e11102227 */ /* 0x001fe400078e0010 */
[----:B------:R-:W0:Y:S03]  /*5230*/  @P2 LDC R14, c[0x0][0x3f8] ;  /* 0x0000fe00ff0e2b82 */ /* 0x000e260000000800 */
[----:B------:R-:W-:-:S05]  /*5240*/  @P2 SHF.R.U32.HI R15, RZ, R15, R16 ;  /* 0x0000000fff0f2219 */ /* 0x000fca0000011610 */
[----:B------:R-:W-:-:S04]  /*5250*/  @P2 IMAD.MOV R16, RZ, RZ, -R15 ;  /* 0x000000ffff102224 */ /* 0x000fc800078e0a0f */
[----:B-1----:R-:W-:-:S04]  /*5260*/  @P2 IMAD R27, R27, R16, R17 ;  /* 0x000000101b1b2224 */ /* 0x002fc800078e0211 */
[----:B0-----:R-:W-:-:S07]  /*5270*/  @P2 IMAD R23, R27, R14, R23 ;  /* 0x0000000e1b172224 */ /* 0x001fce00078e0217 */
.L_x_4694:
        /* <DEDUP_REMOVED lines=281> */
.L_x_4695:
[----:B------:R-:W-:-:S04]  /*6410*/  LOP3.LUT R23, R23, 0xfffffffe, RZ, 0xc0, !PT ;  /* 0xfffffffe17177812 */ /* 0x000fc800078ec0ff */
[----:B------:R-:W-:-:S05]  /*6420*/  IADD3 R6, P1, R23, R6, RZ ;  /* 0x0000000617067210 */ /* 0x000fca0007f3e0ff */
[----:B------:R-:W-:-:S05]  /*6430*/  IMAD.X R7, RZ, RZ, R7, P1 ;  /* 0x000000ffff077224 */ /* 0x000fca00008e0607 */
[----:B------:R1:W5:Y:S03]  /*6440*/  LDG.E.U16 R19, desc[UR36][R6.64] ;  /* 0x0000002406137981 */ /* 0x000366000c1e1500 */
.L_x_4693:
[----:B------:R-:W-:Y:S05]  /*6450*/  BSYNC B1 ;  /* 0x0000000000017941 */ /* 0x000fea0003800000 */
.L_x_4692:
[----:B------:R-:W-:Y:S04]  /*6460*/  BSSY B1, `(.L_x_4696) ;  /* 0x0000014000017945 */ /* 0x000fe80003800000 */
[----:B------:R-:W-:Y:S05]  /*6470*/  @P0 BRA `(.L_x_4697) ;  /* 0x0000000000480947 */ /* 0x000fea0003800000 */
[----:B------:R-:W-:Y:S02]  /*6480*/  IADD3 R5, R5, R2, RZ ;  /* 0x0000000205057210 */ /* 0x000fe40007ffe0ff */
[----:B------:R-:W-:Y:S02]  /*6490*/  IADD3 R10, R10, 0x1, RZ ;  /* 0x000000010a0a7810 */ /* 0x000fe40007ffe0ff */
[----:B------:R-:W-:Y:S01]  /*64a0*/  ISETP.GE.U32.AND P0, PT, R5, R4, PT ;  /* 0x000000040500720c */ /* 0x000fe20003f06070 */
[----:B-----5:R-:W-:Y:S01]  /*64b0*/  HADD2.F32 R5, -RZ, R24.H0_H0 ;  /* 0x20000018ff057230 */ /* 0x020fe20000004100 */
[----:B------:R-:W-:-:S04]  /*64c0*/  I2FP.F32.S32 R11, R10 ;  /* 0x0000000a000b7245 */ /* 0x000fc80000201400 */
[----:B0-----:R-:W0:Y:S01]  /*64d0*/  MUFU.RCP R15, R11 ;  /* 0x0000000b000f7308 */ /* 0x001e220000001000 */
[----:B------:R-:W-:-:S06]  /*64e0*/  FADD.FTZ R2, -R8, R5 ;  /* 0x0000000508027221 */ /* 0x000fcc0000010100 */
[----:B------:R-:W-:Y:S02]  /*64f0*/  @!P0 VIADD R21, R21, 0x1 ;  /* 0x0000000115158836 */ /* 0x000fe40000000000 */
[----:B------:R-:W-:-:S03]  /*6500*/  @!P0 HADD2.F32 R4, -RZ, R19.H0_H0 ;  /* 0x20000013ff048230 */ /* 0x000fc60000004100 */
[----:B------:R-:W-:Y:S02]  /*6510*/  @!P0 I2FP.F32.S32 R22, R21 ;  /* 0x0000001500168245 */ /* 0x000fe40000201400 */
[----:B-1----:R-:W-:Y:S02]  /*6520*/  @!P0 FADD.FTZ R6, -R3, R4 ;  /* 0x0000000403068221 */ /* 0x002fe40000010100 */
[----:B------:R-:W1:Y:S01]  /*6530*/  @!P0 MUFU.RCP R7, R22 ;  /* 0x0000001600078308 */ /* 0x000e620000001000 */
[----:B0-----:R-:W-:-:S04]  /*6540*/  FFMA.FTZ R8, R2, R15, R8 ;  /* 0x0000000f02087223 */ /* 0x001fc80000010008 */
[----:B------:R-:W-:-:S04]  /*6550*/  FADD.FTZ R5, R5, -R8 ;  /* 0x8000000805057221 */ /* 0x000fc80000010000 */
[----:B------:R-:W-:Y:S01]  /*6560*/  FFMA.FTZ R9, R2, R5, R9 ;  /* 0x0000000502097223 */ /* 0x000fe20000010009 */
[----:B-1----:R-:W-:-:S04]  /*6570*/  @!P0 FFMA.FTZ R3, R6, R7, R3 ;  /* 0x0000000706038223 */ /* 0x002fc80000010003 */
[----:B------:R-:W-:-:S04]  /*6580*/  @!P0 FADD.FTZ R7, R4, -R3 ;  /* 0x8000000304078221 */ /* 0x000fc80000010000 */
[----:B------:R-:W-:-:S07]  /*6590*/  @!P0 FFMA.FTZ R0, R6, R7, R0 ;  /* 0x0000000706008223 */ /* 0x000fce0000010000 */
.L_x_4697:
[----:B------:R-:W-:Y:S05]  /*65a0*/  BSYNC B1 ;  /* 0x0000000000017941 */ /* 0x000fea0003800000 */
.L_x_4696:
        /* <DEDUP_REMOVED lines=11> */
[----:B------:R-:W-:Y:S01]  /*6660*/  MOV R11, R2 ;  /* 0x00000002000b7202 */ /* 0x000fe20000000f00 */
[----:B-1----:R-:W-:-:S04]  /*6670*/  FMUL.FTZ R22, R7, R22 ;  /* 0x0000001607167220 */ /* 0x002fc80000410000 */
[----:B------:R-:W-:Y:S01]  /*6680*/  FFMA.FTZ R9, R22, R9, R5 ;  /* 0x0000000916097223 */ /* 0x000fe20000010005 */
[----:B------:R-:W-:Y:S01]  /*6690*/  FFMA.FTZ R8, R3, R22, R8 ;  /* 0x0000001603087223 */ /* 0x000fe20000010008 */
[----:B------:R-:W-:Y:S06]  /*66a0*/  BRA `(.L_x_4667) ;  /* 0x0000000800fc7947 */ /* 0x000fec0003800000 */
.L_x_4698:
[----:B------:R-:W-:Y:S01]  /*66b0*/  IMAD.MOV.U32 R8, RZ, RZ, R3 ;  /* 0x000000ffff087224 */ /* 0x000fe200078e0003 */
[----:B------:R-:W-:Y:S01]  /*66c0*/  MOV R9, R0 ;  /* 0x0000000000097202 */ /* 0x000fe20000000f00 */
[----:B------:R-:W-:Y:S01]  /*66d0*/  IMAD.MOV.U32 R11, RZ, RZ, R22 ;  /* 0x000000ffff0b7224 */ /* 0x000fe200078e0016 */
[----:B------:R-:W-:Y:S01]  /*66e0*/  MOV R10, R21 ;  /* 0x00000015000a7202 */ /* 0x000fe20000000f00 */
[----:B------:R-:W-:Y:S06]  /*66f0*/  BRA `(.L_x_4667) ;  /* 0x0000000800e87947 */ /* 0x000fec0003800000 */
.L_x_4685:
[----:B------:R-:W-:Y:S01]  /*6700*/  ISETP.GE.U32.AND P0, PT, R9, R4, PT ;  /* 0x000000040900720c */ /* 0x000fe20003f06070 */
[----:B------:R-:W-:Y:S01]  /*6710*/  BSSY B1, `(.L_x_4699) ;  /* 0x0000020000017945 */ /* 0x000fe20003800000 */
[----:B-1----:R-:W-:-:S11]  /*6720*/  MOV R9, R0 ;  /* 0x0000000000097202 */ /* 0x002fd60000000f00 */
[----:B------:R-:W-:Y:S05]  /*6730*/  @P0 BRA `(.L_x_4700) ;  /* 0x0000000000740947 */ /* 0x000fea0003800000 */
[----:B------:R-:W-:Y:S01]  /*6740*/  BSSY B2, `(.L_x_4701) ;  /* 0x000001a000027945 */ /* 0x000fe20003800000 */
[----:B------:R-:W-:-:S07]  /*6750*/  MOV R9, R0 ;  /* 0x0000000000097202 */ /* 0x000fce0000000f00 */
.L_x_4702:
[----:B------:R-:W-:Y:S02]  /*6760*/  IMAD.IADD R11, R2, 0x1, R5 ;  /* 0x00000001020b7824 */ /* 0x000fe400078e0205 */
[C---:B------:R-:W-:Y:S02]  /*6770*/  IMAD R15, R18.reuse, R5, RZ ;  /* 0x00000005120f7224 */ /* 0x040fe400078e02ff */
        /* <DEDUP_REMOVED lines=11> */
[----:B--2---:R-:W-:Y:S02]  /*6830*/  HADD2.F32 R19, -RZ, R14.H0_H0 ;  /* 0x2000000eff137230 */ /* 0x004fe40000004100 */
[----:B---3--:R-:W-:-:S03]  /*6840*/  HADD2.F32 R22, -RZ, R17.H0_H0 ;  /* 0x20000011ff167230 */ /* 0x008fc60000004100 */
        /* <DEDUP_REMOVED lines=10> */
.L_x_4701:
[----:B------:R-:W-:Y:S02]  /*68f0*/  PRMT R19, R14, 0x7610, R19 ;  /* 0x000076100e137816 */ /* 0x000fe40000000013 */
[----:B------:R-:W-:-:S07]  /*6900*/  MOV R11, R24 ;  /* 0x00000018000b7202 */ /* 0x000fce0000000f00 */
.L_x_4700:
[----:B------:R-:W-:Y:S05]  /*6910*/  BSYNC B1 ;  /* 0x0000000000017941 */ /* 0x000fea0003800000 */
.L_x_4699:
        /* <DEDUP_REMOVED lines=15> */
.L_x_4704:
[----:B------:R-:W-:Y:S05]  /*6a10*/  BSYNC B1 ;  /* 0x0000000000017941 */ /* 0x000fea0003800000 */
.L_x_4703:
[----:B------:R-:W-:Y:S04]  /*6a20*/  BSSY B1, `(.L_x_4705) ;  /* 0x0000014000017945 */ /* 0x000fe80003800000 */
[----:B------:R-:W-:Y:S05]  /*6a30*/  @P1 BRA `(.L_x_4706) ;  /* 0x0000000000481947 */ /* 0x000fea0003800000 */
[----:B------:R-:W-:Y:S01]  /*6a40*/  IADD3 R5, R5, R2, RZ ;  /* 0x0000000205057210 */ /* 0x000fe20007ffe0ff */
[----:B-----5:R-:W-:Y:S01]  /*6a50*/  HADD2.F32 R19, -RZ, R19.H0_H0 ;  /* 0x20000013ff137230 */ /* 0x020fe20000004100 */
[----:B------:R-:W-:Y:S02]  /*6a60*/  IADD3 R10, R10, 0x1, RZ ;  /* 0x000000010a0a7810 */ /* 0x000fe40007ffe0ff */
[----:B------:R-:W-:Y:S02]  /*6a70*/  ISETP.GE.U32.AND P0, PT, R5, R4, PT ;  /* 0x000000040500720c */ /* 0x000fe40003f06070 */
[----:B------:R-:W-:Y:S01]  /*6a80*/  I2FP.F32.S32 R11, R10 ;  /* 0x0000000a000b7245 */ /* 0x000fe20000201400 */
[----:B------:R-:W-:-:S03]  /*6a90*/  FADD.FTZ R2, -R8, R19 ;  /* 0x0000001308027221 */ /* 0x000fc60000010100 */
[----:B0-----:R-:W0:Y:S07]  /*6aa0*/  MUFU.RCP R7, R11 ;  /* 0x0000000b00077308 */ /* 0x001e2e0000001000 */
[----:B------:R-:W-:Y:S02]  /*6ab0*/  @!P0 VIADD R16, R16, 0x1 ;  /* 0x0000000110108836 */ /* 0x000fe40000000000 */
[----:B------:R-:W-:-:S03]  /*6ac0*/  @!P0 HADD2.F32 R4, -RZ, R17.H0_H0 ;  /* 0x20000011ff048230 */ /* 0x000fc60000004100 */
[----:B------:R-:W-:Y:S02]  /*6ad0*/  @!P0 I2FP.F32.S32 R22, R16 ;  /* 0x0000001000168245 */ /* 0x000fe40000201400 */
[----:B------:R-:W-:Y:S02]  /*6ae0*/  @!P0 FADD.FTZ R5, -R3, R4 ;  /* 0x0000000403058221 */ /* 0x000fe40000010100 */
[----:B------:R-:W1:Y:S01]  /*6af0*/  @!P0 MUFU.RCP R6, R22 ;  /* 0x0000001600068308 */ /* 0x000e620000001000 */
[----:B0-----:R-:W-:-:S04]  /*6b00*/  FFMA.FTZ R8, R2, R7, R8 ;  /* 0x0000000702087223 */ /* 0x001fc80000010008 */
[----:B------:R-:W-:-:S04]  /*6b10*/  FADD.FTZ R19, R19, -R8 ;  /* 0x8000000813137221 */ /* 0x000fc80000010000 */
[----:B------:R-:W-:Y:S01]  /*6b20*/  FFMA.FTZ R9, R2, R19, R9 ;  /* 0x0000001302097223 */ /* 0x000fe20000010009 */
[----:B-1----:R-:W-:-:S04]  /*6b30*/  @!P0 FFMA.FTZ R3, R5, R6, R3 ;  /* 0x0000000605038223 */ /* 0x002fc80000010003 */
[----:B------:R-:W-:-:S04]  /*6b40*/  @!P0 FADD.FTZ R4, R4, -R3 ;  /* 0x8000000304048221 */ /* 0x000fc80000010000 */
[----:B------:R-:W-:-:S07]  /*6b50*/  @!P0 FFMA.FTZ R0, R5, R4, R0 ;  /* 0x0000000405008223 */ /* 0x000fce0000010000 */
.L_x_4706:
[----:B------:R-:W-:Y:S05]  /*6b60*/  BSYNC B1 ;  /* 0x0000000000017941 */ /* 0x000fea0003800000 */
.L_x_4705:
        /* <DEDUP_REMOVED lines=16> */
.L_x_4707:
[----:B------:R-:W-:Y:S01]  /*6c70*/  IMAD.MOV.U32 R8, RZ, RZ, R3 ;  /* 0x000000ffff087224 */ /* 0x000fe200078e0003 */
[----:B------:R-:W-:Y:S01]  /*6c80*/  MOV R9, R0 ;  /* 0x0000000000097202 */ /* 0x000fe20000000f00 */
[----:B------:R-:W-:Y:S01]  /*6c90*/  IMAD.MOV.U32 R11, RZ, RZ, R22 ;  /* 0x000000ffff0b7224 */ /* 0x000fe200078e0016 */
[----:B------:R-:W-:Y:S01]  /*6ca0*/  MOV R10, R16 ;  /* 0x00000010000a7202 */ /* 0x000fe20000000f00 */
[----:B------:R-:W-:Y:S06]  /*6cb0*/  BRA `(.L_x_4667) ;  /* 0x0000000400787947 */ /* 0x000fec0003800000 */
.L_x_4684:
[----:B------:R-:W0:Y:S01]  /*6cc0*/  LDC R0, c[0x0][0x234] ;  /* 0x00008d00ff007b82 */ /* 0x000e220000000800 */
[----:B------:R-:W-:Y:S01]  /*6cd0*/  ULDC.64 UR4, c[0x0][0x220] ;  /* 0x0000880000047ab9 */ /* 0x000fe20000000a00 */
[----:B------:R-:W-:Y:S01]  /*6ce0*/  BSSY B1, `(.L_x_4708) ;  /* 0x0000026000017945 */ /* 0x000fe20003800000 */
[----:B------:R-:W-:Y:S01]  /*6cf0*/  IMAD.U32 R10, RZ, RZ, UR4 ;  /* 0x00000004ff0a7e24 */ /* 0x000fe2000f8e00ff */
[----:B------:R-:W-:Y:S02]  /*6d00*/  MOV R11, UR5 ;  /* 0x00000005000b7c02 */ /* 0x000fe40008000f00 */
[----:B------:R-:W-:Y:S02]  /*6d10*/  MOV R15, R5 ;  /* 0x00000005000f7202 */ /* 0x000fe40000000f00 */
[----:B------:R-:W1:Y:S08]  /*6d20*/  LDC R8, c[0x0][0x218] ;  /* 0x00008600ff087b82 */ /* 0x000e700000000800 */
[----:B------:R-:W2:Y:S01]  /*6d30*/  LDC R9, c[0x0][0x21c] ;  /* 0x00008700ff097b82 */ /* 0x000ea20000000800 */
[----:B0-----:R-:W-:-:S04]  /*6d40*/  IADD3 R3, R5, R0, RZ ;  /* 0x0000000005037210 */ /* 0x001fc80007ffe0ff */
[----:B------:R-:W-:Y:S02]  /*6d50*/  ISETP.GE.U32.AND P0, PT, R3, R4, PT ;  /* 0x000000040300720c */ /* 0x000fe40003f06070 */
[----:B-1----:R-:W-:Y:S01]  /*6d60*/  MOV R5, R8 ;  /* 0x0000000800057202 */ /* 0x002fe20000000f00 */
[----:B--2---:R-:W-:-:S10]  /*6d70*/  IMAD.MOV.U32 R14, RZ, RZ, R9 ;  /* 0x000000ffff0e7224 */ /* 0x004fd400078e0009 */
[----:B------:R-:W-:Y:S05]  /*6d80*/  @P0 BRA `(.L_x_4709) ;  /* 0x00000000006c0947 */ /* 0x000fea0003800000 */
[----:B------:R-:W-:Y:S01]  /*6d90*/  BSSY B2, `(.L_x_4710) ;  /* 0x0000017000027945 */ /* 0x000fe20003800000 */
.L_x_4711:
[C---:B------:R-:W-:Y:S01]  /*6da0*/  IADD3 R11, R15.reuse, R0, RZ ;  /* 0x000000000f0b7210 */ /* 0x040fe20007ffe0ff */
[----:B------:R-:W-:-:S04]  /*6db0*/  IMAD.WIDE.U32 R16, R15, 0x2, R6 ;  /* 0x000000020f107825 */ /* 0x000fc800078e0006 */
[----:B------:R-:W-:Y:S02]  /*6dc0*/  IMAD.WIDE.U32 R2, R11, 0x2, R6 ;  /* 0x000000020b027825 */ /* 0x000fe400078e0006 */
[----:B------:R-:W2:Y:S04]  /*6dd0*/  LDG.E.U16 R16, desc[UR36][R16.64] ;  /* 0x0000002410107981 */ /* 0x000ea8000c1e1500 */
[----:B------:R-:W3:Y:S01]  /*6de0*/  LDG.E.U16 R2, desc[UR36][R2.64] ;  /* 0x0000002402027981 */ /* 0x000ee2000c1e1500 */
[----:B------:R-:W-:-:S04]  /*6df0*/  IADD3 R10, R10, 0x1, RZ ;  /* 0x000000010a0a7810 */ /* 0x000fc80007ffe0ff */
[----:B------:R-:W-:Y:S01]  /*6e00*/  I2FP.F32.S32 R22, R10 ;  /* 0x0000000a00167245 */ /* 0x000fe20000201400 */
[----:B------:R-:W-:-:S03]  /*6e10*/  IMAD.IADD R15, R11, 0x1, R0 ;  /* 0x000000010b0f7824 */ /* 0x000fc600078e0200 */
[----:B------:R-:W0:Y:S02]  /*6e20*/  MUFU.RCP R24, R22 ;  /* 0x0000001600187308 */ /* 0x000e240000001000 */
[----:B------:R-:W-:-:S04]  /*6e30*/  IADD3 R23, R15, R0, RZ ;  /* 0x000000000f177210 */ /* 0x000fc80007ffe0ff */
[----:B------:R-:W-:Y:S01]  /*6e40*/  ISETP.GE.U32.AND P0, PT, R23, R4, PT ;  /* 0x000000041700720c */ /* 0x000fe20003f06070 */
[----:B--2---:R-:W-:Y:S02]  /*6e50*/  HADD2.F32 R19, -RZ, R16.H0_H0 ;  /* 0x20000010ff137230 */ /* 0x004fe40000004100 */
[----:B---3--:R-:W-:-:S03]  /*6e60*/  HADD2.F32 R18, -RZ, R2.H0_H0 ;  /* 0x20000002ff127230 */ /* 0x008fc60000004100 */
        /* <DEDUP_REMOVED lines=10> */
.L_x_4710:
[----:B------:R-:W-:Y:S02]  /*6f10*/  PRMT R3, R16, 0x7610, R3 ;  /* 0x0000761010037816 */ /* 0x000fe40000000003 */
[----:B------:R-:W-:Y:S02]  /*6f20*/  PRMT R17, R2, 0x7610, R17 ;  /* 0x0000761002117816 */ /* 0x000fe40000000011 */
[----:B------:R-:W-:-:S07]  /*6f30*/  MOV R11, R22 ;  /* 0x00000016000b7202 */ /* 0x000fce0000000f00 */
.L_x_4709:
[----:B------:R-:W-:Y:S05]  /*6f40*/  BSYNC B1 ;  /* 0x0000000000017941 */ /* 0x000fea0003800000 */
.L_x_4708:
[----:B------:R-:W-:Y:S01]  /*6f50*/  ISETP.GE.U32.AND P1, PT, R15, R4, PT ;  /* 0x000000040f00720c */ /* 0x000fe20003f26070 */
[----:B------:R-:W-:Y:S01]  /*6f60*/  BSSY B1, `(.L_x_4712) ;  /* 0x000000a000017945 */ /* 0x000fe20003800000 */
[----:B------:R-:W-:Y:S01]  /*6f70*/  IMAD.MOV.U32 R16, RZ, RZ, R10 ;  /* 0x000000ffff107224 */ /* 0x000fe200078e000a */
[----:B------:R-:W-:-:S10]  /*6f80*/  MOV R18, R11 ;  /* 0x0000000b00127202 */ /* 0x000fd40000000f00 */
[----:B------:R-:W-:Y:S05]  /*6f90*/  @P1 BRA `(.L_x_4713) ;  /* 0x0000000000181947 */ /* 0x000fea0003800000 */
[C---:B------:R-:W-:Y:S01]  /*6fa0*/  IADD3 R19, R15.reuse, R0, RZ ;  /* 0x000000000f137210 */ /* 0x040fe20007ffe0ff */
[----:B------:R-:W-:-:S03]  /*6fb0*/  IMAD.WIDE.U32 R2, R15, 0x2, R6 ;  /* 0x000000020f027825 */ /* 0x000fc600078e0006 */
[----:B------:R-:W-:-:S03]  /*6fc0*/  ISETP.GE.U32.AND P0, PT, R19, R4, PT ;  /* 0x000000041300720c */ /* 0x000fc60003f06070 */
[----:B------:R0:W5:Y:S10]  /*6fd0*/  LDG.E.U16 R3, desc[UR36][R2.64] ;  /* 0x0000002402037981 */ /* 0x000174000c1e1500 */
[----:B------:R-:W-:-:S05]  /*6fe0*/  @!P0 IMAD.WIDE.U32 R6, R19, 0x2, R6 ;  /* 0x0000000213068825 */ /* 0x000fca00078e0006 */
[----:B------:R0:W5:Y:S02]  /*6ff0*/  @!P0 LDG.E.U16 R17, desc[UR36][R6.64] ;  /* 0x0000002406118981 */ /* 0x000164000c1e1500 */
.L_x_4713:
[----:B------:R-:W-:Y:S05]  /*7000*/  BSYNC B1 ;  /* 0x0000000000017941 */ /* 0x000fea0003800000 */
.L_x_4712:
[----:B------:R-:W-:Y:S04]  /*7010*/  BSSY B1, `(.L_x_4714) ;  /* 0x0000014000017945 */ /* 0x000fe80003800000 */
[----:B------:R-:W-:Y:S05]  /*7020*/  @P1 BRA `(.L_x_4715) ;  /* 0x0000000000481947 */ /* 0x000fea0003800000 */
[----:B------:R-:W-:Y:S01]  /*7030*/  IMAD.IADD R15, R15, 0x1, R0 ;  /* 0x000000010f0f7824 */ /* 0x000fe200078e0200 */
[----:B------:R-:W-:Y:S01]  /*7040*/  IADD3 R10, R10, 0x1, RZ ;  /* 0x000000010a0a7810 */ /* 0x000fe20007ffe0ff */
[----:B-----5:R-:W-:-:S03]  /*7050*/  HADD2.F32 R3, -RZ, R3.H0_H0 ;  /* 0x20000003ff037230 */ /* 0x020fc60000004100 */
[----:B------:R-:W-:Y:S02]  /*7060*/  ISETP.GE.U32.AND P0, PT, R15, R4, PT ;  /* 0x000000040f00720c */ /* 0x000fe40003f06070 */
[----:B------:R-:W-:Y:S01]  /*7070*/  I2FP.F32.S32 R11, R10 ;  /* 0x0000000a000b7245 */ /* 0x000fe20000201400 */
[----:B------:R-:W-:-:S03]  /*7080*/  FADD.FTZ R0, -R8, R3 ;  /* 0x0000000308007221 */ /* 0x000fc60000010100 */
[----:B0-----:R-:W0:Y:S07]  /*7090*/  MUFU.RCP R7, R11 ;  /* 0x0000000b00077308 */ /* 0x001e2e0000001000 */
[----:B------:R-:W-:Y:S01]  /*70a0*/  @!P0 IADD3 R16, R16, 0x1, RZ ;  /* 0x0000000110108810 */ /* 0x000fe20007ffe0ff */
        /* <DEDUP_REMOVED lines=10> */
.L_x_4715:
[----:B------:R-:W-:Y:S05]  /*7150*/  BSYNC B1 ;  /* 0x0000000000017941 */ /* 0x000fea0003800000 */
.L_x_4714:
        /* <DEDUP_REMOVED lines=16> */
.L_x_4716:
[----:B------:R-:W-:Y:S01]  /*7260*/  MOV R8, R5 ;  /* 0x0000000500087202 */ /* 0x000fe20000000f00 */
[----:B------:R-:W-:Y:S01]  /*7270*/  IMAD.MOV.U32 R9, RZ, RZ, R14 ;  /* 0x000000ffff097224 */ /* 0x000fe200078e000e */
[----:B------:R-:W-:Y:S02]  /*7280*/  MOV R10, R16 ;  /* 0x00000010000a7202 */ /* 0x000fe40000000f00 */
[----:B------:R-:W-:-:S07]  /*7290*/  MOV R11, R18 ;  /* 0x00000012000b7202 */ /* 0x000fce0000000f00 */
.L_x_4667:
[----:B------:R-:W-:Y:S05]  /*72a0*/  BSYNC B0 ;  /* 0x0000000000007941 */ /* 0x000fea0003800000 */
.L_x_4666:
        /* <DEDUP_REMOVED lines=16> */
.L_x_4723:
        /* <DEDUP_REMOVED lines=26> */
.L_x_4721:
[----:B-12---:R-:W-:Y:S01]  /*7550*/  MOV R10, R6 ;  /* 0x00000006000a7202 */ /* 0x006fe20000000f00 */
[----:B------:R-:W-:Y:S01]  /*7560*/  IMAD.MOV.U32 R9, RZ, RZ, R5 ;  /* 0x000000ffff097224 */ /* 0x000fe200078e0005 */
[----:B------:R-:W-:Y:S02]  /*7570*/  MOV R8, R4 ;  /* 0x0000000400087202 */ /* 0x000fe40000000f00 */
[----:B------:R-:W-:-:S07]  /*7580*/  MOV R11, R7 ;  /* 0x00000007000b7202 */ /* 0x000fce0000000f00 */
.L_x_4722:
[----:B------:R-:W-:Y:S05]  /*7590*/  BSYNC B1 ;  /* 0x0000000000017941 */ /* 0x000fea0003800000 */
.L_x_4720:
[----:B------:R3:W-:Y:S02]  /*75a0*/  STS.128 [R0], R8 ;  /* 0x0000000800007388 */ /* 0x0007e40000000c00 */
.L_x_4719:
[----:B------:R-:W-:Y:S05]  /*75b0*/  BSYNC B0 ;  /* 0x0000000000007941 */ /* 0x000fea0003800000 */
.L_x_4718:
[----:B------:R-:W-:Y:S02]  /*75c0*/  ISETP.GT.AND P0, PT, R2, 0x1, PT ;  /* 0x000000010200780c */ /* 0x000fe40003f04270 */
[----:B------:R-:W-:-:S11]  /*75d0*/  SHF.R.S32.HI R2, RZ, 0x1, R2 ;  /* 0x00000001ff027819 */ /* 0x000fd60000011402 */
[----:B------:R-:W-:Y:S05]  /*75e0*/  @P0 BRA `(.L_x_4723) ;  /* 0xfffffffc00700947 */ /* 0x000fea000383ffff */
.L_x_4717:
        /* <DEDUP_REMOVED lines=19> */
.L_x_4731:
        /* <DEDUP_REMOVED lines=25> */
.L_x_4729:
[----:B0-----:R-:W-:Y:S01]  /*78b0*/  MOV R10, R6 ;  /* 0x00000006000a7202 */ /* 0x001fe20000000f00 */
[----:B------:R-:W-:Y:S01]  /*78c0*/  IMAD.MOV.U32 R8, RZ, RZ, R4 ;  /* 0x000000ffff087224 */ /* 0x000fe200078e0004 */
[----:B------:R-:W-:Y:S02]  /*78d0*/  MOV R9, R5 ;  /* 0x0000000500097202 */ /* 0x000fe40000000f00 */
[----:B------:R-:W-:-:S07]  /*78e0*/  MOV R11, R7 ;  /* 0x00000007000b7202 */ /* 0x000fce0000000f00 */
.L_x_4730:
[----:B------:R-:W-:Y:S05]  /*78f0*/  BSYNC B1 ;  /* 0x0000000000017941 */ /* 0x000fea0003800000 */
.L_x_4728:
[----:B------:R0:W-:Y:S02]  /*7900*/  STS.128 [R2], R8 ;  /* 0x0000000802007388 */ /* 0x0001e40000000c00 */
.L_x_4727:
[----:B------:R-:W-:Y:S05]  /*7910*/  BSYNC B0 ;  /* 0x0000000000007941 */ /* 0x000fea0003800000 */
.L_x_4726:
[----:B------:R-:W-:-:S04]  /*7920*/  SHF.R.S32.HI R3, RZ, 0x1, R3 ;  /* 0x00000001ff037819 */ /* 0x000fc80000011403 */
[----:B------:R-:W-:-:S13]  /*7930*/  ISETP.GE.AND P0, PT, R3, 0x20, PT ;  /* 0x000000200300780c */ /* 0x000fda0003f06270 */
[----:B------:R-:W-:Y:S05]  /*7940*/  @P0 BRA `(.L_x_4731) ;  /* 0xfffffffc00740947 */ /* 0x000fea000383ffff */
[----:B------:R-:W-:-:S07]  /*7950*/  IMAD.MOV.U32 R0, RZ, RZ, 0x20 ;  /* 0x00000020ff007424 */ /* 0x000fce00078e00ff */
.L_x_4725:
[----:B------:R-:W-:Y:S01]  /*7960*/  BAR.SYNC.DEFER_BLOCKING 0x0 ;  /* 0x0000000000007b1d */ /* 0x000fe20000010000 */
[----:B------:R-:W-:-:S13]  /*7970*/  ISETP.GE.AND P0, PT, R0, 0x2, PT ;  /* 0x000000020000780c */ /* 0x000fda0003f06270 */
[----:B------:R-:W-:Y:S05]  /*7980*/  @!P0 BRA `(.L_x_4724) ;  /* 0x0000000000788947 */ /* 0x000fea0003800000 */
[----:B0-----:R-:W-:-:S11]  /*7990*/  HFMA2.MMA R3, -RZ, RZ, 0, 5.9604644775390625e-08 ;  /* 0x00000001ff037435 */ /* 0x001fd600000001ff */
.L_x_4735:
        /* <DEDUP_REMOVED lines=21> */
.L_x_4733:
[----:B0-2---:R-:W-:Y:S01]  /*7af0*/  MOV R8, R5 ;  /* 0x0000000500087202 */ /* 0x005fe20000000f00 */
[----:B----4-:R-:W-:Y:S01]  /*7b00*/  IMAD.MOV.U32 R10, RZ, RZ, R2 ;  /* 0x000000ffff0a7224 */ /* 0x010fe200078e0002 */
[----:B---3--:R-:W-:Y:S02]  /*7b10*/  MOV R9, R14 ;  /* 0x0000000e00097202 */ /* 0x008fe40000000f00 */
[----:B------:R-:W-:-:S07]  /*7b20*/  MOV R11, R15 ;  /* 0x0000000f000b7202 */ /* 0x000fce0000000f00 */
.L_x_4734:
[----:B------:R-:W-:Y:S05]  /*7b30*/  BSYNC B0 ;  /* 0x0000000000007941 */ /* 0x000fea0003800000 */
.L_x_4732:
[----:B------:R-:W-:-:S04]  /*7b40*/  SHF.L.U32 R3, R3, 0x1, RZ ;  /* 0x0000000103037819 */ /* 0x000fc800000006ff */
[----:B------:R-:W-:-:S13]  /*7b50*/  ISETP.GE.AND P0, PT, R3, R0, PT ;  /* 0x000000000300720c */ /* 0x000fda0003f06270 */
[----:B------:R-:W-:Y:S05]  /*7b60*/  @!P0 BRA `(.L_x_4735) ;  /* 0xfffffffc008c8947 */ /* 0x000fea000383ffff */
.L_x_4724:
        /* <DEDUP_REMOVED lines=283> */
.L_x_4736:
        /* <DEDUP_REMOVED lines=10> */
.L_x_4740:
        /* <DEDUP_REMOVED lines=8> */
[----:B------:R-:W-:Y:S05]  /*8e40*/  CALL.REL.NOINC `($__internal_19_$__cuda_sm20_rem_u64) ;  /* 0x0000004000987944 */ /* 0x000fea0003c00000 */
[----:B------:R-:W-:Y:S05]  /*8e50*/  BRA `(.L_x_4739) ;  /* 0x00000000004c7947 */ /* 0x000fea0003800000 */
.L_x_4738:
        /* <DEDUP_REMOVED lines=19> */
.L_x_4739:
        /* <DEDUP_REMOVED lines=10> */
[----:B------:R-:W-:Y:S05]  /*9030*/  CALL.REL.NOINC `($__internal_18_$__cuda_sm20_div_u64) ;  /* 0x0000003c00087944 */ /* 0x000fea0003c00000 */
[----:B------:R-:W-:Y:S01]  /*9040*/  IMAD.MOV.U32 R14, RZ, RZ, R2 ;  /* 0x000000ffff0e7224 */ /* 0x000fe200078e0002 */
[----:B------:R-:W-:Y:S01]  /*9050*/  MOV R15, R7 ;  /* 0x00000007000f7202 */ /* 0x000fe20000000f00 */
[----:B------:R-:W-:Y:S06]  /*9060*/  BRA `(.L_x_4742) ;  /* 0x00000000004c7947 */ /* 0x000fec0003800000 */
.L_x_4741:
        /* <DEDUP_REMOVED lines=19> */
.L_x_4742:
[----:B------:R-:W-:Y:S05]  /*91a0*/  @!P2 BRA `(.L_x_4743) ;  /* 0x000000000018a947 */ /* 0x000fea0003800000 */
[----:B------:R-:W-:Y:S01]  /*91b0*/  HFMA2.MMA R2, -RZ, RZ, 0, 0 ;  /* 0x00000000ff027435 */ /* 0x000fe200000001ff */
[----:B------:R-:W-:Y:S02]  /*91c0*/  MOV R6, 0x2 ;  /* 0x0000000200067802 */ /* 0x000fe40000000f00 */
[----:B------:R-:W-:-:S08]  /*91d0*/  MOV R4, 0x91f0 ;  /* 0x000091f000047802 */ /* 0x000fd00000000f00 */
[----:B------:R-:W-:Y:S05]  /*91e0*/  CALL.REL.NOINC `($__internal_18_$__cuda_sm20_div_u64) ;  /* 0x00000038009c7944 */ /* 0x000fea0003c00000 */
[----:B------:R-:W-:Y:S01]  /*91f0*/  IMAD.MOV.U32 R3, RZ, RZ, R7 ;  /* 0x000000ffff037224 */ /* 0x000fe200078e0007 */
[----:B------:R-:W-:Y:S06]  /*9200*/  BRA `(.L_x_4744) ;  /* 0x00000000004c7947 */ /* 0x000fec0003800000 */
.L_x_4743:
        /* <DEDUP_REMOVED lines=19> */
.L_x_4744:
        /* <DEDUP_REMOVED lines=9> */
[----:B------:R-:W-:Y:S05]  /*93d0*/  CALL.REL.NOINC `($__internal_18_$__cuda_sm20_div_u64) ;  /* 0x0000003800207944 */ /* 0x000fea0003c00000 */
[----:B------:R-:W-:Y:S01]  /*93e0*/  IMAD.MOV.U32 R3, RZ, RZ, R7 ;  /* 0x000000ffff037224 */ /* 0x000fe200078e0007 */
[----:B------:R-:W-:Y:S06]  /*93f0*/  BRA `(.L_x_4747) ;  /* 0x0000000000507947 */ /* 0x000fec0003800000 */
.L_x_4746:
        /* <DEDUP_REMOVED lines=20> */
.L_x_4747:
[----:B------:R-:W-:Y:S05]  /*9540*/  BSYNC B0 ;  /* 0x0000000000007941 */ /* 0x000fea0003800000 */
.L_x_4745:
[----:B------:R-:W-:Y:S02]  /*9550*/  ULDC.64 UR4, c[0x0][0x610] ;  /* 0x0001840000047ab9 */ /* 0x000fe40000000a00 */
[----:B------:R-:W-:-:S04]  /*9560*/  IADD3 R2, P0, R2, UR4, RZ ;  /* 0x0000000402027c10 */ /* 0x000fc8000ff1e0ff */
[----:B------:R-:W-:-:S04]  /*9570*/  IADD3.X R3, R3, UR5, RZ, P0, !PT ;  /* 0x0000000503037c10 */ /* 0x000fc800087fe4ff */
[----:B------:R-:W-:-:S07]  /*9580*/  MOV R0, R3 ;  /* 0x0000000300007202 */ /* 0x000fce0000000f00 */
.L_x_4737:
        /* <DEDUP_REMOVED lines=287> */
.L_x_4749:
        /* <DEDUP_REMOVED lines=14> */
.L_x_4751:
[----:B------:R-:W-:Y:S05]  /*a860*/  BSYNC B0 ;  /* 0x0000000000007941 */ /* 0x000fea0003800000 */
.L_x_4750:
        /* <DEDUP_REMOVED lines=17> */
.L_x_4753:
[----:B------:R-:W-:Y:S05]  /*a980*/  BSYNC B0 ;  /* 0x0000000000007941 */ /* 0x000fea0003800000 */
.L_x_4752:
        /* <DEDUP_REMOVED lines=34> */
.L_x_4755:
[----:B------:R-:W-:Y:S05]  /*abb0*/  BSYNC B0 ;  /* 0x0000000000007941 */ /* 0x000fea0003800000 */
.L_x_4754:
        /* <DEDUP_REMOVED lines=37> */
.L_x_4763:
        /* <DEDUP_REMOVED lines=24> */
.L_x_4761:
[----:B------:R0:W5:Y:S02]  /*af90*/  LDG.E R6, desc[UR36][R10.64+0x8] ;  /* 0x000008240a067981 */ /* 0x000164000c1e1900 */
[----:B-----5:R-:W-:Y:S01]  /*afa0*/  IMAD.MOV.U32 R4, RZ, RZ, R21 ;  /* 0x000000ffff047224 */ /* 0x020fe200078e0015 */
[----:B------:R-:W-:Y:S02]  /*afb0*/  MOV R5, R12 ;  /* 0x0000000c00057202 */ /* 0x000fe40000000f00 */
[----:B------:R-:W-:-:S07]  /*afc0*/  MOV R7, R22 ;  /* 0x0000001600077202 */ /* 0x000fce0000000f00 */
.L_x_4762:
[----:B------:R-:W-:Y:S05]  /*afd0*/  BSYNC B2 ;  /* 0x0000000000027941 */ /* 0x000fea0003800000 */
.L_x_4760:
[----:B------:R-:W-:Y:S05]  /*afe0*/  @!P2 BRA `(.L_x_4763) ;  /* 0xfffffffc0088a947 */ /* 0x000fea000383ffff */
[----:B------:R-:W-:Y:S05]  /*aff0*/  BSYNC B1 ;  /* 0x0000000000017941 */ /* 0x000fea0003800000 */
.L_x_4759:
[----:B------:R-:W-:Y:S05]  /*b000*/  BRA `(.L_x_4758) ;  /* 0x0000000000a47947 */ /* 0x000fea0003800000 */
.L_x_4757:
        /* <DEDUP_REMOVED lines=10> */
.L_x_4767:
        /* <DEDUP_REMOVED lines=25> */
.L_x_4765:
[----:B------:R0:W5:Y:S02]  /*b240*/  LDG.E R6, desc[UR36][R10.64+0x8] ;  /* 0x000008240a067981 */ /* 0x000164000c1e1900 */
[----:B-----5:R-:W-:Y:S01]  /*b250*/  MOV R4, R23 ;  /* 0x0000001700047202 */ /* 0x020fe20000000f00 */
[----:B------:R-:W-:Y:S01]  /*b260*/  IMAD.MOV.U32 R5, RZ, RZ, R12 ;  /* 0x000000ffff057224 */ /* 0x000fe200078e000c */
[----:B------:R-:W-:-:S07]  /*b270*/  MOV R7, R22 ;  /* 0x0000001600077202 */ /* 0x000fce0000000f00 */
.L_x_4766:
[----:B------:R-:W-:Y:S05]  /*b280*/  BSYNC B1 ;  /* 0x0000000000017941 */ /* 0x000fea0003800000 */
.L_x_4764:
[----:B------:R-:W-:Y:S05]  /*b290*/  @!P2 BRA `(.L_x_4767) ;  /* 0xfffffffc0084a947 */ /* 0x000fea000383ffff */
.L_x_4758:
[----:B------:R-:W-:Y:S05]  /*b2a0*/  BSYNC B0 ;  /* 0x0000000000007941 */ /* 0x000fea0003800000 */
.L_x_4756:
        /* <DEDUP_REMOVED lines=13> */
.L_x_4774:
        /* <DEDUP_REMOVED lines=26> */
.L_x_4772:
[----:B01----:R-:W-:Y:S01]  /*b520*/  IMAD.MOV.U32 R6, RZ, RZ, R10 ;  /* 0x000000ffff067224 */ /* 0x003fe200078e000a */
[----:B------:R-:W-:Y:S01]  /*b530*/  MOV R4, R8 ;  /* 0x0000000800047202 */ /* 0x000fe20000000f00 */
[----:B------:R-:W-:Y:S01]  /*b540*/  IMAD.MOV.U32 R7, RZ, RZ, R11 ;  /* 0x000000ffff077224 */ /* 0x000fe200078e000b */
[----:B------:R-:W-:-:S07]  /*b550*/  MOV R5, R9 ;  /* 0x0000000900057202 */ /* 0x000fce0000000f00 */
.L_x_4773:
[----:B------:R-:W-:Y:S05]  /*b560*/  BSYNC B1 ;  /* 0x0000000000017941 */ /* 0x000fea0003800000 */
.L_x_4771:
[----:B------:R2:W-:Y:S02]  /*b570*/  STS.128 [R12], R4 ;  /* 0x000000040c007388 */ /* 0x0005e40000000c00 */
.L_x_4770:
[----:B------:R-:W-:Y:S05]  /*b580*/  BSYNC B0 ;  /* 0x0000000000007941 */ /* 0x000fea0003800000 */
.L_x_4769:
[----:B------:R-:W-:Y:S02]  /*b590*/  ISETP.GT.AND P0, PT, R14, 0x1, PT ;  /* 0x000000010e00780c */ /* 0x000fe40003f04270 */
[----:B------:R-:W-:-:S11]  /*b5a0*/  SHF.R.S32.HI R14, RZ, 0x1, R14 ;  /* 0x00000001ff0e7819 */ /* 0x000fd6000001140e */
[----:B------:R-:W-:Y:S05]  /*b5b0*/  @P0 BRA `(.L_x_4774) ;  /* 0xfffffffc00700947 */ /* 0x000fea000383ffff */
.L_x_4768:
        /* <DEDUP_REMOVED lines=13> */
.L_x_4782:
        /* <DEDUP_REMOVED lines=25> */
.L_x_4780:
[----:B012---:R-:W-:Y:S01]  /*b820*/  MOV R6, R10 ;  /* 0x0000000a00067202 */ /* 0x007fe20000000f00 */
[----:B------:R-:W-:Y:S01]  /*b830*/  IMAD.MOV.U32 R4, RZ, RZ, R8 ;  /* 0x000000ffff047224 */ /* 0x000fe200078e0008 */
[----:B------:R-:W-:Y:S02]  /*b840*/  MOV R5, R9 ;  /* 0x0000000900057202 */ /* 0x000fe40000000f00 */
[----:B------:R-:W-:-:S07]  /*b850*/  MOV R7, R11 ;  /* 0x0000000b00077202 */ /* 0x000fce0000000f00 */
.L_x_4781:
[----:B------:R-:W-:Y:S05]  /*b860*/  BSYNC B1 ;  /* 0x0000000000017941 */ /* 0x000fea0003800000 */
.L_x_4779:
[----:B------:R3:W-:Y:S02]  /*b870*/  STS.128 [R12], R4 ;  /* 0x000000040c007388 */ /* 0x0007e40000000c00 */
.L_x_4778:
[----:B------:R-:W-:Y:S05]  /*b880*/  BSYNC B0 ;  /* 0x0000000000007941 */ /* 0x000fea0003800000 */
.L_x_4777:
[----:B------:R-:W-:-:S04]  /*b890*/  SHF.R.S32.HI R13, RZ, 0x1, R13 ;  /* 0x00000001ff0d7819 */ /* 0x000fc8000001140d */
[----:B------:R-:W-:-:S13]  /*b8a0*/  ISETP.GE.AND P0, PT, R13, 0x20, PT ;  /* 0x000000200d00780c */ /* 0x000fda0003f06270 */
[----:B------:R-:W-:Y:S05]  /*b8b0*/  @P0 BRA `(.L_x_4782) ;  /* 0xfffffffc00740947 */ /* 0x000fea000383ffff */
[----:B------:R-:W-:-:S07]  /*b8c0*/  IMAD.MOV.U32 R8, RZ, RZ, 0x20 ;  /* 0x00000020ff087424 */ /* 0x000fce00078e00ff */
.L_x_4776:
[----:B------:R-:W-:Y:S01]  /*b8d0*/  BAR.SYNC.DEFER_BLOCKING 0x0 ;  /* 0x0000000000007b1d */ /* 0x000fe20000010000 */
[----:B------:R-:W-:-:S13]  /*b8e0*/  ISETP.GE.AND P0, PT, R8, 0x2, PT ;  /* 0x000000020800780c */ /* 0x000fda0003f06270 */
[----:B------:R-:W-:Y:S05]  /*b8f0*/  @!P0 BRA `(.L_x_4775) ;  /* 0x0000000000788947 */ /* 0x000fea0003800000 */
[----:B------:R-:W-:-:S11]  /*b900*/  HFMA2.MMA R9, -RZ, RZ, 0, 5.9604644775390625e-08 ;  /* 0x00000001ff097435 */ /* 0x000fd600000001ff */
.L_x_4786:
        /* <DEDUP_REMOVED lines=21> */
.L_x_4784:
[----:B0---4-:R-:W-:Y:S01]  /*ba60*/  MOV R4, R11 ;  /* 0x0000000b00047202 */ /* 0x011fe20000000f00 */
[----:B--2---:R-:W-:Y:S01]  /*ba70*/  IMAD.MOV.U32 R6, RZ, RZ, R10 ;  /* 0x000000ffff067224 */ /* 0x004fe200078e000a */
[----:B-1----:R-:W-:Y:S02]  /*ba80*/  MOV R5, R12 ;  /* 0x0000000c00057202 */ /* 0x002fe40000000f00 */
[----:B---3--:R-:W-:-:S07]  /*ba90*/  MOV R7, R16 ;  /* 0x0000001000077202 */ /* 0x008fce0000000f00 */
.L_x_4785:
[----:B------:R-:W-:Y:S05]  /*baa0*/  BSYNC B0 ;  /* 0x0000000000007941 */ /* 0x000fea0003800000 */
.L_x_4783:
[----:B0-----:R-:W-:-:S04]  /*bab0*/  SHF.L.U32 R9, R9, 0x1, RZ ;  /* 0x0000000109097819 */ /* 0x001fc800000006ff */
[----:B------:R-:W-:-:S13]  /*bac0*/  ISETP.GE.AND P0, PT, R9, R8, PT ;  /* 0x000000080900720c */ /* 0x000fda0003f06270 */
[----:B------:R-:W-:Y:S05]  /*bad0*/  @!P0 BRA `(.L_x_4786) ;  /* 0xfffffffc008c8947 */ /* 0x000fea000383ffff */
.L_x_4775:
        /* <DEDUP_REMOVED lines=29> */
.L_x_4789:
[----:B------:R-:W-:Y:S05]  /*bcb0*/  BSYNC B0 ;  /* 0x0000000000007941 */ /* 0x000fea0003800000 */
.L_x_4788:
        /* <DEDUP_REMOVED lines=15> */
[----:B-1---5:R-:W-:Y:S02]  /*bdb0*/  F2FP.F16.F32.PACK_AB R6, RZ, R5 ;  /* 0x00000005ff06723e */ /* 0x022fe400000000ff */
[----:B0-----:R-:W-:-:S04]  /*bdc0*/  @P1 IADD3 R2, P0, R17, R2, RZ ;  /* 0x0000000211021210 */ /* 0x001fc80007f1e0ff */
[----:B------:R-:W-:Y:S02]  /*bdd0*/  @P1 IADD3.X R3, RZ, R3, RZ, P0, !PT ;  /* 0x00000003ff031210 */ /* 0x000fe400007fe4ff */
[----:B------:R-:W-:-:S03]  /*bde0*/  ISETP.GE.AND P0, PT, R8, 0x2, PT ;  /* 0x000000020800780c */ /* 0x000fc60003f06270 */
[----:B------:R0:W-:Y:S10]  /*bdf0*/  @P1 STG.E.U16 desc[UR36][R2.64], R6 ;  /* 0x0000000602001986 */ /* 0x0001f4000c101524 */
[----:B------:R-:W-:Y:S05]  /*be00*/  @!P0 EXIT ;  /* 0x000000000000894d */ /* 0x000fea0003800000 */
[----:B0-----:R-:W-:Y:S01]  /*be10*/  LOP3.LUT R2, R17, 0xfffffffe, RZ, 0xc0, !PT ;  /* 0xfffffffe11027812 */ /* 0x001fe200078ec0ff */
[----:B------:R-:W-:Y:S01]  /*be20*/  ULDC.64 UR4, c[0x0][0x608] ;  /* 0x0001820000047ab9 */ /* 0x000fe20000000a00 */
[----:B------:R-:W-:Y:S02]  /*be30*/  F2FP.F16.F32.PACK_AB R4, RZ, R4 ;  /* 0x00000004ff04723e */ /* 0x000fe400000000ff */
[----:B------:R-:W-:-:S05]  /*be40*/  IADD3 R2, P0, R2, UR4, RZ ;  /* 0x0000000402027c10 */ /* 0x000fca000ff1e0ff */
[----:B------:R-:W-:-:S05]  /*be50*/  IMAD.X R3, RZ, RZ, UR5, P0 ;  /* 0x00000005ff037e24 */ /* 0x000fca00080e06ff */
[----:B------:R-:W-:Y:S01]  /*be60*/  STG.E.U16 desc[UR36][R2.64], R4 ;  /* 0x0000000402007986 */ /* 0x000fe2000c101524 */
[----:B------:R-:W-:Y:S05]  /*be70*/  EXIT ;  /* 0x000000000000794d */ /* 0x000fea0003800000 */
.L_x_4790:
[----:B------:R-:W-:Y:S04]  /*be80*/  STG.E desc[UR36][R2.64], R4 ;  /* 0x0000000402007986 */ /* 0x000fe8000c101924 */
[----:B------:R-:W-:Y:S04]  /*be90*/  STG.E desc[UR36][R2.64+0x4], R5 ;  /* 0x0000040502007986 */ /* 0x000fe8000c101924 */
[----:B-----5:R-:W-:Y:S04]  /*bea0*/  STG.E desc[UR36][R2.64+0x8], R6 ;  /* 0x0000080602007986 */ /* 0x020fe8000c101924 */
[----:B------:R-:W-:Y:S01]  /*beb0*/  STG.E desc[UR36][R2.64+0xc], R7 ;  /* 0x00000c0702007986 */ /* 0x000fe2000c101924 */
[----:B------:R-:W-:Y:S05]  /*bec0*/  EXIT ;  /* 0x000000000000794d */ /* 0x000fea0003800000 */
.L_x_4787:
        /* <DEDUP_REMOVED lines=18> */
.L_x_4792:
[----:B------:R-:W-:Y:S01]  /*bff0*/  UMOV UR4, URZ ;  /* 0x0000003f00047c82 */ /* 0x000fe20008000000 */
[----:B------:R-:W-:Y:S01]  /*c000*/  UMOV UR5, URZ ;  /* 0x0000003f00057c82 */ /* 0x000fe20008000000 */
[----:B------:R-:W-:Y:S01]  /*c010*/  UMOV UR6, URZ ;  /* 0x0000003f00067c82 */ /* 0x000fe20008000000 */
[----:B------:R-:W-:Y:S01]  /*c020*/  MOV R7, UR4 ;  /* 0x0000000400077c02 */ /* 0x000fe20008000f00 */
[----:B------:R-:W-:Y:S01]  /*c030*/  IMAD.U32 R4, RZ, RZ, UR6 ;  /* 0x00000006ff047e24 */ /* 0x000fe2000f8e00ff */
[----:B------:R-:W-:-:S07]  /*c040*/  MOV R5, UR5 ;  /* 0x0000000500057c02 */ /* 0x000fce0008000f00 */
.L_x_4791:
        /* <DEDUP_REMOVED lines=15> */
[----:B--2---:R-:W-:Y:S02]  /*c140*/  F2FP.F16.F32.PACK_AB R6, RZ, R5 ;  /* 0x00000005ff06723e */ /* 0x004fe400000000ff */
[----:B-1----:R-:W-:-:S04]  /*c150*/  @P1 IADD3 R2, P0, R17, R2, RZ ;  /* 0x0000000211021210 */ /* 0x002fc80007f1e0ff */
[----:B------:R-:W-:Y:S02]  /*c160*/  @P1 IADD3.X R3, RZ, R3, RZ, P0, !PT ;  /* 0x00000003ff031210 */ /* 0x000fe400007fe4ff */
[----:B------:R-:W-:-:S03]  /*c170*/  ISETP.GE.AND P0, PT, R8, 0x2, PT ;  /* 0x000000020800780c */ /* 0x000fc60003f06270 */
[----:B------:R1:W-:Y:S10]  /*c180*/  @P1 STG.E.U16 desc[UR36][R2.64], R6 ;  /* 0x0000000602001986 */ /* 0x0003f4000c101524 */
[----:B------:R-:W-:Y:S05]  /*c190*/  @!P0 EXIT ;  /* 0x000000000000894d */ /* 0x000fea0003800000 */
[----:B-1----:R-:W-:Y:S01]  /*c1a0*/  LOP3.LUT R2, R17, 0xfffffffe, RZ, 0xc0, !PT ;  /* 0xfffffffe11027812 */ /* 0x002fe200078ec0ff */
[----:B------:R-:W-:Y:S01]  /*c1b0*/  ULDC.64 UR4, c[0x0][0x608] ;  /* 0x0001820000047ab9 */ /* 0x000fe20000000a00 */
[----:B------:R-:W-:Y:S02]  /*c1c0*/  F2FP.F16.F32.PACK_AB R4, RZ, R4 ;  /* 0x00000004ff04723e */ /* 0x000fe400000000ff */
[----:B------:R-:W-:-:S04]  /*c1d0*/  IADD3 R2, P0, R2, UR4, RZ ;  /* 0x0000000402027c10 */ /* 0x000fc8000ff1e0ff */
[----:B------:R-:W-:-:S05]  /*c1e0*/  IADD3.X R3, RZ, UR5, RZ, P0, !PT ;  /* 0x00000005ff037c10 */ /* 0x000fca00087fe4ff */
[----:B------:R-:W-:Y:S01]  /*c1f0*/  STG.E.U16 desc[UR36][R2.64], R4 ;  /* 0x0000000402007986 */ /* 0x000fe2000c101524 */
[----:B------:R-:W-:Y:S05]  /*c200*/  EXIT ;  /* 0x000000000000794d */ /* 0x000fea0003800000 */
.L_x_4793:
        /* <DEDUP_REMOVED lines=16> */
.L_x_4794:
[----:B------:R-:W-:Y:S05]  /*c310*/  EXIT ;  /* 0x000000000000794d */ /* 0x000fea0003800000 */
.L_x_4748:
        /* <DEDUP_REMOVED lines=45> */
.L_x_4797:
[----:B------:R-:W-:Y:S05]  /*c5f0*/  BSYNC B0 ;  /* 0x0000000000007941 */ /* 0x000fea0003800000 */
.L_x_4796:
        /* <DEDUP_REMOVED lines=15> */
[----:B-1----:R-:W-:Y:S02]  /*c6f0*/  F2FP.F16.F32.PACK_AB R4, RZ, R9 ;  /* 0x00000009ff04723e */ /* 0x002fe400000000ff */
        /* <DEDUP_REMOVED lines=12> */
.L_x_4798:
[----:B------:R-:W-:Y:S04]  /*c7c0*/  STG.E desc[UR36][R2.64], R8 ;  /* 0x0000000802007986 */ /* 0x000fe8000c101924 */
[----:B------:R-:W-:Y:S04]  /*c7d0*/  STG.E desc[UR36][R2.64+0x4], R9 ;  /* 0x0000040902007986 */ /* 0x000fe8000c101924 */
[----:B-----5:R-:W-:Y:S04]  /*c7e0*/  STG.E desc[UR36][R2.64+0x8], R10 ;  /* 0x0000080a02007986 */ /* 0x020fe8000c101924 */
[----:B------:R-:W-:Y:S01]  /*c7f0*/  STG.E desc[UR36][R2.64+0xc], R11 ;  /* 0x00000c0b02007986 */ /* 0x000fe2000c101924 */
[----:B------:R-:W-:Y:S05]  /*c800*/  EXIT ;  /* 0x000000000000794d */ /* 0x000fea0003800000 */
.L_x_4795:
        /* <DEDUP_REMOVED lines=18> */
.L_x_4800:
[----:B------:R-:W-:Y:S01]  /*c930*/  UMOV UR4, URZ ;  /* 0x0000003f00047c82 */ /* 0x000fe20008000000 */
[----:B------:R-:W-:Y:S01]  /*c940*/  UMOV UR5, URZ ;  /* 0x0000003f00057c82 */ /* 0x000fe20008000000 */
[----:B------:R-:W-:Y:S01]  /*c950*/  UMOV UR6, URZ ;  /* 0x0000003f00067c82 */ /* 0x000fe20008000000 */
[----:B------:R-:W-:Y:S01]  /*c960*/  MOV R11, UR4 ;  /* 0x00000004000b7c02 */ /* 0x000fe20008000f00 */
[----:B------:R-:W-:Y:S01]  /*c970*/  IMAD.U32 R8, RZ, RZ, UR6 ;  /* 0x00000006ff087e24 */ /* 0x000fe2000f8e00ff */
[----:B------:R-:W-:-:S07]  /*c980*/  MOV R9, UR5 ;  /* 0x0000000500097c02 */ /* 0x000fce0008000f00 */
.L_x_4799:
        /* <DEDUP_REMOVED lines=24> */
[----:B------:R-:W-:-:S04]  /*cb10*/  IADD3 R2, P0, R2, UR4, RZ ;  /* 0x0000000402027c10 */ /* 0x000fc8000ff1e0ff */
[----:B------:R-:W-:-:S05]  /*cb20*/  IADD3.X R3, RZ, UR5, RZ, P0, !PT ;  /* 0x00000005ff037c10 */ /* 0x000fca00087fe4ff */
[----:B------:R-:W-:Y:S01]  /*cb30*/  STG.E.U16 desc[UR36][R2.64], R8 ;  /* 0x0000000802007986 */ /* 0x000fe2000c101524 */
[----:B------:R-:W-:Y:S05]  /*cb40*/  EXIT ;  /* 0x000000000000794d */ /* 0x000fea0003800000 */
.L_x_4801:
        /* <DEDUP_REMOVED lines=16> */
.L_x_4802:
[----:B------:R-:W-:Y:S05]  /*cc50*/  EXIT ;  /* 0x000000000000794d */ /* 0x000fea0003800000 */
        .weak           $__internal_18_$__cuda_sm20_div_u64
        .type           $__internal_18_$__cuda_sm20_div_u64,@function
        .size           $__internal_18_$__cuda_sm20_div_u64,($__internal_19_$__cuda_sm20_rem_u64 - $__internal_18_$__cuda_sm20_div_u64)
$__internal_18_$__cuda_sm20_div_u64:
        /* <DEDUP_REMOVED lines=68> */
[----:B------:R-:W-:Y:S06]  /*d0a0*/  RET.REL.NODEC R4 `(_ZN2at6native13reduce_kernelILi512ELi1ENS0_8ReduceOpIN3c104HalfENS0_10WelfordOpsIS4_fiN4cuda3std3__44pairIS4_S4_EEEEjS4_Li2ELi2EEEEEvT1_) ;  /* 0xffffff2c04d47950 */ /* 0x000fec0003c3ffff */
        .weak           $__internal_19_$__cuda_sm20_rem_u64
        .type           $__internal_19_$__cuda_sm20_rem_u64,@function
        .size           $__internal_19_$__cuda_sm20_rem_u64,(.L_x_8202 - $__internal_19_$__cuda_sm20_rem_u64)
$__internal_19_$__cuda_sm20_rem_u64:
        /* <DEDUP_REMOVED lines=63> */
[----:B------:R-:W-:Y:S06]  /*d4a0*/  RET.REL.NODEC R14 `(_ZN2at6native13reduce_kernelILi512ELi1ENS0_8ReduceOpIN3c104HalfENS0_10WelfordOpsIS4_fiN4cuda3std3__44pairIS4_S4_EEEEjS4_Li2ELi2EEEEEvT1_) ;  /* 0xffffff280ed47950 */ /* 0x000fec0003c3ffff */
.L_x_4803:
        /* <DEDUP_REMOVED lines=13> */
.L_x_8202:


//--------------------- .text._ZN2at6native13reduce_kernelILi256ELi2ENS0_8ReduceOpIN3c104HalfENS0_10WelfordOpsIS4_fiN4cuda3std3__44pairIS4_S4_EEEEjS4_Li2ELi2EEEEEvT1_ --------------------------
	.section	.text._ZN2at6native13reduce_kernelILi256ELi2ENS0_8ReduceOpIN3c104HalfENS0_10WelfordOpsIS4_fiN4cuda3std3__44pairIS4_S4_EEEEjS4_Li2ELi2EEEEEvT1_,"ax",@progbits
	.align	128
        .global         _ZN2at6native13reduce_kernelILi256ELi2ENS0_8ReduceOpIN3c104HalfENS0_10WelfordOpsIS4_fiN4cuda3std3__44pairIS4_S4_EEEEjS4_Li2ELi2EEEEEvT1_
        .type           _ZN2at6native13reduce_kernelILi256ELi2ENS0_8ReduceOpIN3c104HalfENS0_10WelfordOpsIS4_fiN4cuda3std3__44pairIS4_S4_EEEEjS4_Li2ELi2EEEEEvT1_,@function
        .size           _ZN2at6native13reduce_kernelILi256ELi2ENS0_8ReduceOpIN3c104HalfENS0_10WelfordOpsIS4_fiN4cuda3std3__44pairIS4_S4_EEEEjS4_Li2ELi2EEEEEvT1_,(.L_x_8204 - _ZN2at6native13reduce_kernelILi256ELi2ENS0_8ReduceOpIN3c104HalfENS0_10WelfordOpsIS4_fiN4cuda3std3__44pairIS4_S4_EEEEjS4_Li2ELi2EEEEEvT1_)
        .other          _ZN2at6native13reduce_kernelILi256ELi2ENS0_8ReduceOpIN3c104HalfENS0_10WelfordOpsIS4_fiN4cuda3std3__44pairIS4_S4_EEEEjS4_Li2ELi2EEEEEvT1_,@"STO_CUDA_ENTRY STV_DEFAULT"
_ZN2at6native13reduce_kernelILi256ELi2ENS0_8ReduceOpIN3c104HalfENS0_10WelfordOpsIS4_fiN4cuda3std3__44pairIS4_S4_EEEEjS4_Li2ELi2EEEEEvT1_:
.text._ZN2at6native13reduce_kernelILi256ELi2ENS0_8ReduceOpIN3c104HalfENS0_10WelfordOpsIS4_fiN4cuda3std3__44pairIS4_S4_EEEEjS4_Li2ELi2EEEEEvT1_:
        /* <DEDUP_REMOVED lines=294> */
.L_x_4804:
        /* <DEDUP_REMOVED lines=34> */
.L_x_4808:
[----:B------:R-:W0:Y:S01]  /*1480*/  LDC R3, c[0x0][0x218] ;  /* 0x00008600ff037b82 */ /* 0x000e220000000800 */
[----:B------:R-:W-:Y:S01]  /*1490*/  SHF.R.U64 R0, R16, 0x1, R17 ;  /* 0x0000000110007819 */ /* 0x000fe20000001211 */
[----:B------:R-:W-:Y:S01]  /*14a0*/  ULDC UR4, c[0x0][0x22c] ;  /* 0x00008b0000047ab9 */ /* 0x000fe20000000800 */
[----:B------:R-:W-:Y:S02]  /*14b0*/  BSSY B0, `(.L_x_4809) ;  /* 0x0000037000007945 */ /* 0x000fe40003800000 */
[----:B------:R-:W-:Y:S02]  /*14c0*/  LOP3.LUT R10, R0, 0x1, RZ, 0xc0, !PT ;  /* 0x00000001000a7812 */ /* 0x000fe400078ec0ff */
[----:B------:R-:W-:Y:S01]  /*14d0*/  MOV R0, UR4 ;  /* 0x0000000400007c02 */ /* 0x000fe20008000f00 */
[----:B------:R-:W1:Y:S01]  /*14e0*/  LDC R13, c[0x0][0x21c] ;  /* 0x00008700ff0d7b82 */ /* 0x000e620000000800 */
[----:B------:R-:W-:-:S07]  /*14f0*/  ISETP.NE.AND P0, PT, R10, RZ, PT ;  /* 0x000000ff0a00720c */ /* 0x000fce0003f05270 */
[----:B------:R-:W2:Y:S08]  /*1500*/  LDC R11, c[0x0][0x220] ;  /* 0x00008800ff0b7b82 */ /* 0x000eb00000000800 */
[----:B------:R-:W3:Y:S01]  /*1510*/  LDC R12, c[0x0][0x224] ;  /* 0x00008900ff0c7b82 */ /* 0x000ee20000000800 */
[----:B0-----:R-:W-:Y:S01]  /*1520*/  IMAD.MOV.U32 R4, RZ, RZ, R3 ;  /* 0x000000ffff047224 */ /* 0x001fe200078e0003 */
[----:B-1----:R-:W-:-:S02]  /*1530*/  MOV R5, R13 ;  /* 0x0000000d00057202 */ /* 0x002fc40000000f00 */
        /* <DEDUP_REMOVED lines=19> */
.L_x_4814:
[----:B------:R-:W-:Y:S05]  /*1670*/  BSYNC B2 ;  /* 0x0000000000027941 */ /* 0x000fea0003800000 */
.L_x_4813:
[----:B------:R-:W-:-:S04]  /*1680*/  PRMT R0, R0, 0x9910, RZ ;  /* 0x0000991000007816 */ /* 0x000fc800000000ff */
[----:B------:R-:W-:-:S13]  /*1690*/  ISETP.NE.AND P0, PT, R0, RZ, PT ;  /* 0x000000ff0000720c */ /* 0x000fda0003f05270 */
[----:B------:R-:W-:Y:S05]  /*16a0*/  @!P0 BRA `(.L_x_4812) ;  /* 0x0000000000408947 */ /* 0x000fea0003800000 */
[----:B------:R-:W-:Y:S01]  /*16b0*/  IADD3 R0, P0, R23, -R10, RZ ;  /* 0x8000000a17007210 */ /* 0x000fe20007f1e0ff */
[----:B------:R-:W-:Y:S01]  /*16c0*/  ULDC UR4, c[0x0][0x220] ;  /* 0x0000880000047ab9 */ /* 0x000fe20000000800 */
[----:B------:R-:W-:Y:S02]  /*16d0*/  ULDC.64 UR6, c[0x0][0x218] ;  /* 0x0000860000067ab9 */ /* 0x000fe40000000a00 */
[----:B------:R-:W-:Y:S02]  /*16e0*/  IADD3.X R4, RZ, -0x1, RZ, P0, !PT ;  /* 0xffffffffff047810 */ /* 0x000fe400007fe4ff */
[----:B------:R-:W-:-:S04]  /*16f0*/  LEA R8, P0, R0, R16, 0x1 ;  /* 0x0000001000087211 */ /* 0x000fc800078008ff */
[----:B------:R-:W-:-:S05]  /*1700*/  LEA.HI.X R9, R0, R17, R4, 0x1, P0 ;  /* 0x0000001100097211 */ /* 0x000fca00000f0c04 */
[----:B------:R-:W2:Y:S01]  /*1710*/  LDG.E.U16 R8, desc[UR40][R8.64] ;  /* 0x0000002808087981 */ /* 0x000ea2000c1e1500 */
[----:B------:R-:W-:-:S06]  /*1720*/  UIADD3 UR4, UR4, 0x1, URZ ;  /* 0x0000000104047890 */ /* 0x000fcc000fffe03f */
[----:B------:R-:W-:Y:S01]  /*1730*/  I2FP.F32.S32 R7, UR4 ;  /* 0x0000000400077c45 */ /* 0x000fe20008201400 */
[----:B------:R-:W-:-:S03]  /*1740*/  IMAD.U32 R6, RZ, RZ, UR4 ;  /* 0x00000004ff067e24 */ /* 0x000fc6000f8e00ff */
[----:B------:R-:W0:Y:S01]  /*1750*/  MUFU.RCP R15, R7 ;  /* 0x00000007000f7308 */ /* 0x000e220000001000 */
[----:B--2---:R-:W-:-:S05]  /*1760*/  HADD2.F32 R5, -RZ, R8.H0_H0 ;  /* 0x20000008ff057230 */ /* 0x004fca0000004100 */
[----:B------:R-:W-:-:S04]  /*1770*/  FADD.FTZ R0, R5, -UR6 ;  /* 0x8000000605007e21 */ /* 0x000fc80008010000 */
[----:B0-----:R-:W-:-:S04]  /*1780*/  FFMA.FTZ R4, R0, R15, UR6 ;  /* 0x0000000600047e23 */ /* 0x001fc8000801000f */
[----:B------:R-:W-:-:S04]  /*1790*/  FADD.FTZ R5, R5, -R4 ;  /* 0x8000000405057221 */ /* 0x000fc80000010000 */
[----:B------:R-:W-:-:S07]  /*17a0*/  FFMA.FTZ R5, R0, R5, UR7 ;  /* 0x0000000700057e23 */ /* 0x000fce0008010005 */
.L_x_4812:
[----:B------:R-:W-:Y:S05]  /*17b0*/  BSYNC B1 ;  /* 0x0000000000017941 */ /* 0x000fea0003800000 */
.L_x_4811:
[----:B------:R-:W0:Y:S01]  /*17c0*/  LDC R15, c[0x0][0x22c] ;  /* 0x00008b00ff0f7b82 */ /* 0x000e220000000800 */
[----:B------:R-:W-:-:S04]  /*17d0*/  IADD3 R8, P0, -R10, 0x2, RZ ;  /* 0x000000020a087810 */ /* 0x000fc80007f1e1ff */
[----:B------:R-:W-:Y:S02]  /*17e0*/  LEA R16, P1, R8, R16, 0x1 ;  /* 0x0000001008107211 */ /* 0x000fe400078208ff */
[----:B------:R-:W-:-:S04]  /*17f0*/  IADD3.X R9, RZ, -0x1, RZ, P0, !PT ;  /* 0xffffffffff097810 */ /* 0x000fc800007fe4ff */
[----:B------:R-:W-:Y:S02]  /*1800*/  LEA.HI.X R17, R8, R17, R9, 0x1, P1 ;  /* 0x0000001108117211 */ /* 0x000fe400008f0c09 */
[----:B0-----:R-:W-:-:S07]  /*1810*/  IADD3 R0, R10, -0x2, R15 ;  /* 0xfffffffe0a007810 */ /* 0x001fce0007ffe00f */
.L_x_4810:
[----:B------:R-:W-:Y:S05]  /*1820*/  BSYNC B0 ;  /* 0x0000000000007941 */ /* 0x000fea0003800000 */
.L_x_4809:
[----:B------:R-:W0:Y:S01]  /*1830*/  LDC.64 R8, c[0x0][0x240] ;  /* 0x00009000ff087b82 */ /* 0x000e220000000a00 */
[----:B------:R-:W-:Y:S07]  /*1840*/  BSSY B0, `(.L_x_4815) ;  /* 0x0000025000007945 */ /* 0x000fee0003800000 */
[----:B------:R-:W1:Y:S01]  /*1850*/  LDC R10, c[0x0][0x248] ;  /* 0x00009200ff0a7b82 */ /* 0x000e620000000800 */
[----:B0-----:R-:W-:-:S04]  /*1860*/  IMAD R8, R23, R8, RZ ;  /* 0x0000000817087224 */ /* 0x001fc800078e02ff */
[----:B------:R-:W-:-:S04]  /*1870*/  IMAD R8, R18, R9, R8 ;  /* 0x0000000912087224 */ /* 0x000fc800078e0208 */
[----:B-1----:R-:W-:Y:S01]  /*1880*/  IMAD R14, R19, R10, R8 ;  /* 0x0000000a130e7224 */ /* 0x002fe200078e0208 */
[----:B------:R-:W-:-:S04]  /*1890*/  MOV R8, R13 ;  /* 0x0000000d00087202 */ /* 0x000fc80000000f00 */
[----:B------:R-:W-:-:S04]  /*18a0*/  LEA R15, R14, 0x1, 0x1 ;  /* 0x000000010e0f7811 */ /* 0x000fc800078e08ff */
[----:B------:R-:W-:-:S13]  /*18b0*/  ISETP.GE.U32.AND P0, PT, R15, R0, PT ;  /* 0x000000000f00720c */ /* 0x000fda0003f06070 */
[----:B------:R-:W-:Y:S05]  /*18c0*/  @P0 BRA `(.L_x_4816) ;  /* 0x0000000000700947 */ /* 0x000fea0003800000 */
[----:B------:R-:W-:Y:S01]  /*18d0*/  BSSY B1, `(.L_x_4817) ;  /* 0x0000019000017945 */ /* 0x000fe20003800000 */
[----:B------:R-:W-:-:S07]  /*18e0*/  IMAD.MOV.U32 R7, RZ, RZ, R14 ;  /* 0x000000ffff077224 */ /* 0x000fce00078e000e */
.L_x_4818:
[----:B------:R-:W-:Y:S01]  /*18f0*/  IMAD.WIDE.U32 R12, R7, 0x4, R16 ;  /* 0x00000004070c7825 */ /* 0x000fe200078e0010 */
[----:B------:R-:W-:Y:S01]  /*1900*/  IADD3 R11, R11, 0x1, RZ ;  /* 0x000000010b0b7810 */ /* 0x000fe20007ffe0ff */
[----:B------:R-:W-:-:S04]  /*1910*/  ULDC UR4, c[0x0][0x234] ;  /* 0x00008d0000047ab9 */ /* 0x000fc80000000800 */
[----:B------:R-:W2:Y:S01]  /*1920*/  LDG.E R12, desc[UR40][R12.64] ;  /* 0x000000280c0c7981 */ /* 0x000ea2000c1e1900 */
[----:B------:R-:W-:Y:S01]  /*1930*/  IADD3 R6, R6, 0x1, RZ ;  /* 0x0000000106067810 */ /* 0x000fe20007ffe0ff */
[----:B------:R-:W-:Y:S01]  /*1940*/  VIADD R7, R7, UR4 ;  /* 0x0000000407077c36 */ /* 0x000fe20008000000 */
[----:B------:R-:W-:Y:S02]  /*1950*/  I2FP.F32.S32 R20, R11 ;  /* 0x0000000b00147245 */ /* 0x000fe40000201400 */
[----:B------:R-:W-:Y:S02]  /*1960*/  I2FP.F32.S32 R14, R6 ;  /* 0x00000006000e7245 */ /* 0x000fe40000201400 */
[----:B------:R-:W0:Y:S01]  /*1970*/  MUFU.RCP R24, R20 ;  /* 0x0000001400187308 */ /* 0x000e220000001000 */
[----:B------:R-:W-:-:S04]  /*1980*/  LEA R21, R7, 0x1, 0x1 ;  /* 0x0000000107157811 */ /* 0x000fc800078e08ff */
[----:B------:R-:W-:-:S03]  /*1990*/  ISETP.GE.U32.AND P0, PT, R21, R0, PT ;  /* 0x000000001500720c */ /* 0x000fc60003f06070 */
[----:B------:R-:W1:Y:S01]  /*19a0*/  MUFU.RCP R25, R14 ;  /* 0x0000000e00197308 */ /* 0x000e620000001000 */
[--C-:B--2---:R-:W-:Y:S02]  /*19b0*/  HADD2.F32 R22, -RZ, R12.reuse.H1_H1 ;  /* 0x3000000cff167230 */ /* 0x104fe40000004100 */
[----:B------:R-:W-:-:S03]  /*19c0*/  HADD2.F32 R15, -RZ, R12.H0_H0 ;  /* 0x2000000cff0f7230 */ /* 0x000fc60000004100 */
[--C-:B------:R-:W-:Y:S02]  /*19d0*/  FADD.FTZ R13, R22, -R3.reuse ;  /* 0x80000003160d7221 */ /* 0x100fe40000010000 */
[--C-:B------:R-:W-:Y:S02]  /*19e0*/  FADD.FTZ R12, R15, -R4.reuse ;  /* 0x800000040f0c7221 */ /* 0x100fe40000010000 */
[----:B0-----:R-:W-:Y:S02]  /*19f0*/  FFMA.FTZ R3, R13, R24, R3 ;  /* 0x000000180d037223 */ /* 0x001fe40000010003 */
[----:B-1----:R-:W-:Y:S02]  /*1a00*/  FFMA.FTZ R4, R12, R25, R4 ;  /* 0x000000190c047223 */ /* 0x002fe40000010004 */
[----:B------:R-:W-:Y:S02]  /*1a10*/  FADD.FTZ R22, R22, -R3 ;  /* 0x8000000316167221 */ /* 0x000fe40000010000 */
[----:B------:R-:W-:-:S02]  /*1a20*/  FADD.FTZ R15, R15, -R4 ;  /* 0x800000040f0f7221 */ /* 0x000fc40000010000 */
[----:B------:R-:W-:Y:S02]  /*1a30*/  FFMA.FTZ R8, R13, R22, R8 ;  /* 0x000000160d087223 */ /* 0x000fe40000010008 */
[----:B------:R-:W-:Y:S01]  /*1a40*/  FFMA.FTZ R5, R12, R15, R5 ;  /* 0x0000000f0c057223 */ /* 0x000fe20000010005 */
[----:B------:R-:W-:Y:S06]  /*1a50*/  @!P0 BRA `(.L_x_4818) ;  /* 0xfffffffc00a48947 */ /* 0x000fec000383ffff */
[----:B------:R-:W-:Y:S05]  /*1a60*/  BSYNC B1 ;  /* 0x0000000000017941 */ /* 0x000fea0003800000 */
.L_x_4817:
[----:B------:R-:W-:Y:S02]  /*1a70*/  MOV R12, R20 ;  /* 0x00000014000c7202 */ /* 0x000fe40000000f00 */
[----:B------:R-:W-:-:S07]  /*1a80*/  MOV R7, R14 ;  /* 0x0000000e00077202 */ /* 0x000fce0000000f00 */
.L_x_4816:
[----:B------:R-:W-:Y:S05]  /*1a90*/  BSYNC B0 ;  /* 0x0000000000007941 */ /* 0x000fea0003800000 */
.L_x_4815:
[----:B------:R-:W-:Y:S01]  /*1aa0*/  ISETP.NE.AND P0, PT, R9, RZ, PT ;  /* 0x000000ff0900720c */ /* 0x000fe20003f05270 */
[----:B------:R-:W-:Y:S01]  /*1ab0*/  BSSY B0, `(.L_x_4819) ;  /* 0x0000009000007945 */ /* 0x000fe20003800000 */
[----:B------:R-:W-:Y:S02]  /*1ac0*/  ISETP.NE.AND P1, PT, R18, RZ, PT ;  /* 0x000000ff1200720c */ /* 0x000fe40003f25270 */
[----:B------:R-:W-:-:S11]  /*1ad0*/  PRMT R9, RZ, 0x7610, R9 ;  /* 0x00007610ff097816 */ /* 0x000fd60000000009 */
[----:B------:R-:W-:Y:S05]  /*1ae0*/  @P0 BRA P1, `(.L_x_4820) ;  /* 0x0000000000140947 */ /* 0x000fea0000800000 */
[----:B------:R-:W-:Y:S01]  /*1af0*/  ISETP.NE.AND P0, PT, R10, RZ, PT ;  /* 0x000000ff0a00720c */ /* 0x000fe20003f05270 */
[----:B------:R-:W-:-:S12]  /*1b00*/  IMAD.MOV.U32 R9, RZ, RZ, 0x1 ;  /* 0x00000001ff097424 */ /* 0x000fd800078e00ff */
[----:B------:R-:W-:-:S04]  /*1b10*/  @P0 ISETP.NE.AND P1, PT, R19, RZ, PT ;  /* 0x000000ff1300020c */ /* 0x000fc80003f25270 */
[----:B------:R-:W-:-:S04]  /*1b20*/  @P0 SEL R10, RZ, 0x1, P1 ;  /* 0x00000001ff0a0807 */ /* 0x000fc80000800000 */
[----:B------:R-:W-:-:S07]  /*1b30*/  @P0 PRMT R9, R10, 0x7610, R9 ;  /* 0x000076100a090816 */ /* 0x000fce0000000009 */
.L_x_4820:
[----:B------:R-:W-:Y:S05]  /*1b40*/  BSYNC B0 ;  /* 0x0000000000007941 */ /* 0x000fea0003800000 */
.L_x_4819:
        /* <DEDUP_REMOVED lines=10> */
[----:B------:R-:W-:-:S04]  /*1bf0*/  IADD3 R6, R6, 0x1, RZ ;  /* 0x0000000106067810 */ /* 0x000fc80007ffe0ff */
[----:B------:R-:W-:-:S04]  /*1c00*/  I2FP.F32.S32 R7, R6 ;  /* 0x0000000600077245 */ /* 0x000fc80000201400 */
[----:B------:R-:W0:Y:S01]  /*1c10*/  MUFU.RCP R0, R7 ;  /* 0x0000000700007308 */ /* 0x000e220000001000 */
[----:B--2---:R-:W-:-:S05]  /*1c20*/  HADD2.F32 R9, -RZ, R16.H0_H0 ;  /* 0x20000010ff097230 */ /* 0x004fca0000004100 */
[----:B------:R-:W-:-:S04]  /*1c30*/  FADD.FTZ R13, -R4, R9 ;  /* 0x00000009040d7221 */ /* 0x000fc80000010100 */
[----:B0-----:R-:W-:-:S04]  /*1c40*/  FFMA.FTZ R4, R13, R0, R4 ;  /* 0x000000000d047223 */ /* 0x001fc80000010004 */
[----:B------:R-:W-:-:S04]  /*1c50*/  FADD.FTZ R0, R9, -R4 ;  /* 0x8000000409007221 */ /* 0x000fc80000010000 */
[----:B------:R-:W-:-:S07]  /*1c60*/  FFMA.FTZ R5, R13, R0, R5 ;  /* 0x000000000d057223 */ /* 0x000fce0000010005 */
.L_x_4822:
[----:B------:R-:W-:Y:S05]  /*1c70*/  BSYNC B0 ;  /* 0x0000000000007941 */ /* 0x000fea0003800000 */
.L_x_4821:
        /* <DEDUP_REMOVED lines=17> */
.L_x_4824:
[----:B------:R-:W-:Y:S01]  /*1d90*/  MOV R4, R3 ;  /* 0x0000000300047202 */ /* 0x000fe20000000f00 */
[----:B------:R-:W-:Y:S01]  /*1da0*/  IMAD.MOV.U32 R5, RZ, RZ, R8 ;  /* 0x000000ffff057224 */ /* 0x000fe200078e0008 */
[----:B------:R-:W-:Y:S02]  /*1db0*/  MOV R6, R11 ;  /* 0x0000000b00067202 */ /* 0x000fe40000000f00 */
[----:B------:R-:W-:-:S07]  /*1dc0*/  MOV R7, R12 ;  /* 0x0000000c00077202 */ /* 0x000fce0000000f00 */
.L_x_4825:
[----:B------:R-:W-:Y:S05]  /*1dd0*/  BSYNC B0 ;  /* 0x0000000000007941 */ /* 0x000fea0003800000 */
.L_x_4823:
[----:B------:R-:W-:Y:S02]  /*1de0*/  CS2R R8, SRZ ;  /* 0x0000000000087805 */ /* 0x000fe4000001ff00 */
[----:B------:R-:W-:Y:S01]  /*1df0*/  CS2R R10, SRZ ;  /* 0x00000000000a7805 */ /* 0x000fe2000001ff00 */
[----:B------:R-:W-:Y:S06]  /*1e00*/  BRA `(.L_x_4806) ;  /* 0x0000006000787947 */ /* 0x000fec0003800000 */
.L_x_4807:
        /* <DEDUP_REMOVED lines=14> */
[----:B------:R-:W-:Y:S01]  /*1ef0*/  IADD3 R3, R29, R28, RZ ;  /* 0x0000001c1d037210 */ /* 0x000fe20007ffe0ff */
[----:B0-----:R-:W-:Y:S01]  /*1f00*/  IMAD.MOV.U32 R19, RZ, RZ, R4 ;  /* 0x000000ffff137224 */ /* 0x001fe200078e0004 */
[----:B-1----:R-:W-:-:S03]  /*1f10*/  MOV R22, R5 ;  /* 0x0000000500167202 */ /* 0x002fc60000000f00 */
[----:B------:R-:W-:Y:S05]  /*1f20*/  @!P0 BRA `(.L_x_4827) ;  /* 0x0000004c00488947 */ /* 0x000fea0003800000 */
[----:B------:R-:W-:Y:S01]  /*1f30*/  ISETP.GE.U32.AND P0, PT, R3, R30, PT ;  /* 0x0000001e0300720c */ /* 0x000fe20003f06070 */
[----:B------:R-:W-:Y:S01]  /*1f40*/  BSSY B0, `(.L_x_4828) ;  /* 0x0000241000007945 */ /* 0x000fe20003800000 */
[----:B------:R-:W-:Y:S01]  /*1f50*/  IMAD.MOV.U32 R14, RZ, RZ, R5 ;  /* 0x000000ffff0e7224 */ /* 0x000fe200078e0005 */
[----:B------:R-:W-:Y:S01]  /*1f60*/  MOV R15, R4 ;  /* 0x00000004000f7202 */ /* 0x000fe20000000f00 */
[----:B------:R-:W-:Y:S01]  /*1f70*/  IMAD.MOV.U32 R8, RZ, RZ, R4 ;  /* 0x000000ffff087224 */ /* 0x000fe200078e0004 */
[----:B------:R-:W-:-:S08]  /*1f80*/  MOV R9, R5 ;  /* 0x0000000500097202 */ /* 0x000fd00000000f00 */
[----:B------:R-:W-:Y:S05]  /*1f90*/  @P0 BRA `(.L_x_4829) ;  /* 0x0000002000ec0947 */ /* 0x000fea0003800000 */
[----:B------:R-:W0:Y:S01]  /*1fa0*/  LDC.64 R10, c[0x0][0x268] ;  /* 0x00009a00ff0a7b82 */ /* 0x000e220000000a00 */
[----:B------:R-:W-:Y:S01]  /*1fb0*/  BSSY B1, `(.L_x_4830) ;  /* 0x0000238000017945 */ /* 0x000fe20003800000 */
[----:B------:R-:W-:Y:S01]  /*1fc0*/  ISETP.NE.AND P0, PT, R0, RZ, PT ;  /* 0x000000ff0000720c */ /* 0x000fe20003f05270 */
[----:B------:R-:W-:Y:S01]  /*1fd0*/  IMAD.MOV.U32 R9, RZ, RZ, R5 ;  /* 0x000000ffff097224 */ /* 0x000fe200078e0005 */
[----:B------:R-:W-:Y:S02]  /*1fe0*/  MOV R14, R5 ;  /* 0x00000005000e7202 */ /* 0x000fe40000000f00 */
[-C--:B------:R-:W-:Y:S02]  /*1ff0*/  MOV R15, R4.reuse ;  /* 0x00000004000f7202 */ /* 0x080fe40000000f00 */
[----:B------:R-:W-:-:S07]  /*2000*/  MOV R8, R4 ;  /* 0x0000000400087202 */ /* 0x000fce0000000f00 */
.L_x_4833:
        /* <DEDUP_REMOVED lines=276> */
[C---:B------:R-:W-:Y:S01]  /*3150*/  IADD3 R7, -R21.reuse, RZ, RZ ;  /* 0x000000ff15077210 */ /* 0x040fe20007ffe1ff */
        /* <DEDUP_REMOVED lines=9> */
.L_x_4831:
        /* <DEDUP_REMOVED lines=243> */
.L_x_4832:
[----:B------:R-:W-:Y:S01]  /*4120*/  LOP3.LUT R13, R0, 0xfffffffc, RZ, 0xc0, !PT ;  /* 0xfffffffc000d7812 */ /* 0x000fe200078ec0ff */
[----:B------:R-:W-:-:S03]  /*4130*/  ULDC UR4, c[0x0][0x22c] ;  /* 0x00008b0000047ab9 */ /* 0x000fc60000000800 */
[----:B------:R-:W-:-:S05]  /*4140*/  IADD3 R12, P1, R13, R16, RZ ;  /* 0x000000100d0c7210 */ /* 0x000fca0007f3e0ff */
[----:B------:R-:W-:-:S05]  /*4150*/  IMAD.X R13, RZ, RZ, R17, P1 ;  /* 0x000000ffff0d7224 */ /* 0x000fca00008e0611 */
[----:B------:R1:W2:Y:S01]  /*4160*/  LDG.E R0, desc[UR40][R12.64] ;  /* 0x000000280c007981 */ /* 0x0002a2000c1e1900 */
[----:B------:R-:W-:Y:S01]  /*4170*/  IADD3 R6, R6, 0x1, RZ ;  /* 0x0000000106067810 */ /* 0x000fe20007ffe0ff */
[--C-:B------:R-:W-:Y:S01]  /*4180*/  HADD2.F32 R3, -RZ, R32.reuse.H1_H1 ;  /* 0x30000020ff037230 */ /* 0x100fe20000004100 */
[----:B------:R-:W-:Y:S02]  /*4190*/  IADD3 R29, R29, R28, RZ ;  /* 0x0000001c1d1d7210 */ /* 0x000fe40007ffe0ff */
[----:B------:R-:W-:Y:S02]  /*41a0*/  I2FP.F32.S32 R7, R6 ;  /* 0x0000000600077245 */ /* 0x000fe40000201400 */
[----:B------:R-:W-:Y:S01]  /*41b0*/  MOV R30, UR4 ;  /* 0x00000004001e7c02 */ /* 0x000fe20008000f00 */
[----:B------:R-:W-:Y:S01]  /*41c0*/  IMAD.IADD R21, R29, 0x1, R28 ;  /* 0x000000011d157824 */ /* 0x000fe200078e021c */
[----:B------:R-:W3:Y:S01]  /*41d0*/  MUFU.RCP R27, R7 ;  /* 0x00000007001b7308 */ /* 0x000ee20000001000 */
[----:B-1----:R-:W-:-:S02]  /*41e0*/  HADD2.F32 R13, -RZ, R32.H0_H0 ;  /* 0x20000020ff0d7230 */ /* 0x002fc40000004100 */
[----:B------:R-:W-:Y:S01]  /*41f0*/  FADD.FTZ R12, R3, -R4 ;  /* 0x80000004030c7221 */ /* 0x000fe20000010000 */
[----:B------:R-:W-:Y:S02]  /*4200*/  ISETP.GE.U32.AND P1, PT, R21, R30, PT ;  /* 0x0000001e1500720c */ /* 0x000fe40003f26070 */
[----:B------:R-:W-:Y:S01]  /*4210*/  FADD.FTZ R20, R13, -R8 ;  /* 0x800000080d147221 */ /* 0x000fe20000010000 */
[----:B---3--:R-:W-:-:S03]  /*4220*/  FFMA.FTZ R4, R12, R27, R4 ;  /* 0x0000001b0c047223 */ /* 0x008fc60000010004 */
[----:B------:R-:W-:Y:S01]  /*4230*/  FFMA.FTZ R8, R20, R27, R8 ;  /* 0x0000001b14087223 */ /* 0x000fe20000010008 */
[----:B------:R-:W-:-:S03]  /*4240*/  FADD.FTZ R3, R3, -R4 ;  /* 0x8000000403037221 */ /* 0x000fc60000010000 */
[----:B------:R-:W-:Y:S01]  /*4250*/  FADD.FTZ R13, R13, -R8 ;  /* 0x800000080d0d7221 */ /* 0x000fe20000010000 */
[----:B------:R-:W-:-:S03]  /*4260*/  FFMA.FTZ R5, R12, R3, R5 ;  /* 0x000000030c057223 */ /* 0x000fc60000010005 */
[----:B------:R-:W-:Y:S01]  /*4270*/  FFMA.FTZ R9, R20, R13, R9 ;  /* 0x0000000d14097223 */ /* 0x000fe20000010009 */
[--C-:B--2---:R-:W-:Y:S02]  /*4280*/  HADD2.F32 R24, -RZ, R0.reuse.H0_H0 ;  /* 0x20000000ff187230 */ /* 0x104fe40000004100 */
[----:B------:R-:W-:-:S03]  /*4290*/  HADD2.F32 R26, -RZ, R0.H1_H1 ;  /* 0x30000000ff1a7230 */ /* 0x000fc60000004100 */
[----:B------:R-:W-:Y:S02]  /*42a0*/  FADD.FTZ R21, R24, -R15 ;  /* 0x8000000f18157221 */ /* 0x000fe40000010000 */
[----:B------:R-:W-:Y:S02]  /*42b0*/  FADD.FTZ R25, R26, -R19 ;  /* 0x800000131a197221 */ /* 0x000fe40000010000 */
[-C--:B------:R-:W-:Y:S02]  /*42c0*/  FFMA.FTZ R15, R21, R27.reuse, R15 ;  /* 0x0000001b150f7223 */ /* 0x080fe4000001000f */
[----:B------:R-:W-:Y:S02]  /*42d0*/  FFMA.FTZ R19, R25, R27, R19 ;  /* 0x0000001b19137223 */ /* 0x000fe40000010013 */
[----:B------:R-:W-:Y:S02]  /*42e0*/  FADD.FTZ R24, R24, -R15 ;  /* 0x8000000f18187221 */ /* 0x000fe40000010000 */
[----:B------:R-:W-:-:S02]  /*42f0*/  FADD.FTZ R26, R26, -R19 ;  /* 0x800000131a1a7221 */ /* 0x000fc40000010000 */
[----:B------:R-:W-:Y:S02]  /*4300*/  FFMA.FTZ R14, R21, R24, R14 ;  /* 0x00000018150e7223 */ /* 0x000fe4000001000e */
[----:B------:R-:W-:Y:S01]  /*4310*/  FFMA.FTZ R22, R25, R26, R22 ;  /* 0x0000001a19167223 */ /* 0x000fe20000010016 */
[----:B------:R-:W-:Y:S06]  /*4320*/  @!P1 BRA `(.L_x_4833) ;  /* 0xffffffdc00389947 */ /* 0x000fec000383ffff */
[----:B------:R-:W-:Y:S05]  /*4330*/  BSYNC B1 ;  /* 0x0000000000017941 */ /* 0x000fea0003800000 */
.L_x_4830:
[----:B------:R-:W-:-:S07]  /*4340*/  PRMT R31, R0, 0x5432, R0 ;  /* 0x00005432001f7816 */ /* 0x000fce0000000000 */
.L_x_4829:
[----:B------:R-:W-:Y:S05]  /*4350*/  BSYNC B0 ;  /* 0x0000000000007941 */ /* 0x000fea0003800000 */
.L_x_4828:
[----:B------:R-:W-:Y:S01]  /*4360*/  ISETP.GE.U32.AND P0, PT, R29, R30, PT ;  /* 0x0000001e1d00720c */ /* 0x000fe20003f06070 */
[----:B------:R-:W-:Y:S01]  /*4370*/  BSSY B0, `(.L_x_4834) ;  /* 0x000023c000007945 */ /* 0x000fe20003800000 */
[-C--:B------:R-:W-:Y:S01]  /*4380*/  MOV R13, R6.reuse ;  /* 0x00000006000d7202 */ /* 0x080fe20000000f00 */
[----:B------:R-:W-:Y:S01]  /*4390*/  IMAD.MOV.U32 R12, RZ, RZ, R7 ;  /* 0x000000ffff0c7224 */ /* 0x000fe200078e0007 */
[----:B------:R-:W-:Y:S01]  /*43a0*/  MOV R3, R6 ;  /* 0x0000000600037202 */ /* 0x000fe20000000f00 */
[----:B0-----:R-:W-:Y:S01]  /*43b0*/  IMAD.MOV.U32 R10, RZ, RZ, R6 ;  /* 0x000000ffff0a7224 */ /* 0x001fe200078e0006 */
[-C--:B------:R-:W-:Y:S02]  /*43c0*/  MOV R0, R7.reuse ;  /* 0x0000000700007202 */ /* 0x080fe40000000f00 */
[----:B------:R-:W-:-:S05]  /*43d0*/  MOV R11, R7 ;  /* 0x00000007000b7202 */ /* 0x000fca0000000f00 */
        /* <DEDUP_REMOVED lines=278> */
.L_x_4836:
        /* <DEDUP_REMOVED lines=282> */
.L_x_4837:
[----:B------:R-:W-:-:S04]  /*66e0*/  LOP3.LUT R31, R31, 0xfffffffc, RZ, 0xc0, !PT ;  /* 0xfffffffc1f1f7812 */ /* 0x000fc800078ec0ff */
[----:B------:R-:W-:-:S04]  /*66f0*/  IADD3 R16, P1, R31, R16, RZ ;  /* 0x000000101f107210 */ /* 0x000fc80007f3e0ff */
[----:B------:R-:W-:-:S05]  /*6700*/  IADD3.X R17, RZ, R17, RZ, P1, !PT ;  /* 0x00000011ff117210 */ /* 0x000fca0000ffe4ff */
[----:B------:R-:W2:Y:S02]  /*6710*/  LDG.E R16, desc[UR40][R16.64] ;  /* 0x0000002810107981 */ /* 0x000ea4000c1e1900 */
[----:B--2---:R-:W-:-:S07]  /*6720*/  PRMT R31, R16, 0x5432, R16 ;  /* 0x00005432101f7816 */ /* 0x004fce0000000010 */
.L_x_4835:
[----:B------:R-:W-:Y:S05]  /*6730*/  BSYNC B0 ;  /* 0x0000000000007941 */ /* 0x000fea0003800000 */
.L_x_4834:
[----:B------:R-:W-:Y:S04]  /*6740*/  BSSY B0, `(.L_x_4838) ;  /* 0x0000025000007945 */ /* 0x000fe80003800000 */
[----:B------:R-:W-:Y:S05]  /*6750*/  @P0 BRA `(.L_x_4839) ;  /* 0x00000000008c0947 */ /* 0x000fea0003800000 */
[----:B------:R-:W-:Y:S01]  /*6760*/  VIADD R6, R6, 0x1 ;  /* 0x0000000106067836 */ /* 0x000fe20000000000 */
[----:B------:R-:W-:Y:S01]  /*6770*/  IADD3 R10, R10, 0x1, RZ ;  /* 0x000000010a0a7810 */ /* 0x000fe20007ffe0ff */
[--C-:B------:R-:W-:Y:S01]  /*6780*/  HADD2.F32 R17, -RZ, R32.reuse.H1_H1 ;  /* 0x30000020ff117230 */ /* 0x100fe20000004100 */
[----:B------:R-:W-:Y:S01]  /*6790*/  IADD3 R29, R29, R28, RZ ;  /* 0x0000001c1d1d7210 */ /* 0x000fe20007ffe0ff */
[----:B------:R-:W-:Y:S01]  /*67a0*/  HADD2.F32 R21, -RZ, R32.H0_H0 ;  /* 0x20000020ff157230 */ /* 0x000fe20000004100 */
[----:B------:R-:W-:Y:S02]  /*67b0*/  I2FP.F32.S32 R7, R6 ;  /* 0x0000000600077245 */ /* 0x000fe40000201400 */
[----:B------:R-:W-:Y:S01]  /*67c0*/  I2FP.F32.S32 R11, R10 ;  /* 0x0000000a000b7245 */ /* 0x000fe20000201400 */
[----:B------:R-:W-:Y:S01]  /*67d0*/  FADD.FTZ R16, -R4, R17 ;  /* 0x0000001104107221 */ /* 0x000fe20000010100 */
[----:B------:R-:W0:Y:S01]  /*67e0*/  MUFU.RCP R27, R7 ;  /* 0x00000007001b7308 */ /* 0x000e220000001000 */
[----:B------:R-:W-:Y:S01]  /*67f0*/  ISETP.GE.U32.AND P0, PT, R29, R30, PT ;  /* 0x0000001e1d00720c */ /* 0x000fe20003f06070 */
[----:B------:R-:W-:-:S06]  /*6800*/  FADD.FTZ R20, -R8, R21 ;  /* 0x0000001508147221 */ /* 0x000fcc0000010100 */
        /* <DEDUP_REMOVED lines=10> */
[--C-:B------:R-:W-:Y:S02]  /*68b0*/  HADD2.F32 R16, -RZ, R31.reuse.H1_H1 ;  /* 0x3000001fff107230 */ /* 0x100fe40000004100 */
[----:B------:R-:W-:Y:S01]  /*68c0*/  HADD2.F32 R20, -RZ, R31.H0_H0 ;  /* 0x2000001fff147230 */ /* 0x000fe20000004100 */
[----:B------:R-:W-:Y:S02]  /*68d0*/  I2FP.F32.S32 R12, R13 ;  /* 0x0000000d000c7245 */ /* 0x000fe40000201400 */
[----:B------:R-:W-:Y:S01]  /*68e0*/  I2FP.F32.S32 R0, R3 ;  /* 0x0000000300007245 */ /* 0x000fe20000201400 */
[----:B------:R-:W-:Y:S01]  /*68f0*/  FADD.FTZ R17, -R15, R16 ;  /* 0x000000100f117221 */ /* 0x000fe20000010100 */
[----:B------:R-:W0:Y:S01]  /*6900*/  MUFU.RCP R24, R12 ;  /* 0x0000000c00187308 */ /* 0x000e220000001000 */
[----:B------:R-:W-:-:S07]  /*6910*/  FADD.FTZ R21, -R19, R20 ;  /* 0x0000001413157221 */ /* 0x000fce0000010100 */
[----:B------:R-:W1:Y:S01]  /*6920*/  MUFU.RCP R26, R0 ;  /* 0x00000000001a7308 */ /* 0x000e620000001000 */
[----:B0-----:R-:W-:-:S04]  /*6930*/  FFMA.FTZ R15, R17, R24, R15 ;  /* 0x00000018110f7223 */ /* 0x001fc8000001000f */
[----:B------:R-:W-:Y:S01]  /*6940*/  FADD.FTZ R16, R16, -R15 ;  /* 0x8000000f10107221 */ /* 0x000fe20000010000 */
[----:B-1----:R-:W-:-:S03]  /*6950*/  FFMA.FTZ R19, R21, R26, R19 ;  /* 0x0000001a15137223 */ /* 0x002fc60000010013 */
[----:B------:R-:W-:Y:S01]  /*6960*/  FFMA.FTZ R14, R17, R16, R14 ;  /* 0x00000010110e7223 */ /* 0x000fe2000001000e */
[----:B------:R-:W-:-:S04]  /*6970*/  FADD.FTZ R20, R20, -R19 ;  /* 0x8000001314147221 */ /* 0x000fc80000010000 */
[----:B------:R-:W-:-:S07]  /*6980*/  FFMA.FTZ R22, R21, R20, R22 ;  /* 0x0000001415167223 */ /* 0x000fce0000010016 */
.L_x_4839:
[----:B------:R-:W-:Y:S05]  /*6990*/  BSYNC B0 ;  /* 0x0000000000007941 */ /* 0x000fea0003800000 */
.L_x_4838:
        /* <DEDUP_REMOVED lines=17> */
.L_x_4841:
[----:B------:R-:W-:Y:S01]  /*6ab0*/  MOV R4, R15 ;  /* 0x0000000f00047202 */ /* 0x000fe20000000f00 */
[----:B------:R-:W-:Y:S01]  /*6ac0*/  IMAD.MOV.U32 R6, RZ, RZ, R13 ;  /* 0x000000ffff067224 */ /* 0x000fe200078e000d */
[----:B------:R-:W-:Y:S02]  /*6ad0*/  MOV R5, R14 ;  /* 0x0000000e00057202 */ /* 0x000fe40000000f00 */
[----:B------:R-:W-:-:S07]  /*6ae0*/  MOV R7, R12 ;  /* 0x0000000c00077202 */ /* 0x000fce0000000f00 */
.L_x_4842:
[----:B------:R-:W-:Y:S05]  /*6af0*/  BSYNC B0 ;  /* 0x0000000000007941 */ /* 0x000fea0003800000 */
.L_x_4840:
        /* <DEDUP_REMOVED lines=16> */
.L_x_4843:
[----:B------:R-:W-:Y:S01]  /*6c00*/  MOV R8, R19 ;  /* 0x0000001300087202 */ /* 0x000fe20000000f00 */
[----:B------:R-:W-:Y:S01]  /*6c10*/  IMAD.MOV.U32 R10, RZ, RZ, R3 ;  /* 0x000000ffff0a7224 */ /* 0x000fe200078e0003 */
[----:B------:R-:W-:Y:S02]  /*6c20*/  MOV R9, R22 ;  /* 0x0000001600097202 */ /* 0x000fe40000000f00 */
[----:B------:R-:W-:Y:S01]  /*6c30*/  MOV R11, R0 ;  /* 0x00000000000b7202 */ /* 0x000fe20000000f00 */
[----:B------:R-:W-:Y:S06]  /*6c40*/  BRA `(.L_x_4806) ;  /* 0x0000001000e87947 */ /* 0x000fec0003800000 */
.L_x_4827:
        /* <DEDUP_REMOVED lines=12> */
.L_x_4847:
[-C--:B------:R-:W-:Y:S01]  /*6d10*/  IADD3 R13, R28, R29.reuse, RZ ;  /* 0x0000001d1c0d7210 */ /* 0x080fe20007ffe0ff */
[----:B------:R-:W-:-:S04]  /*6d20*/  IMAD R29, R12, R29, RZ ;  /* 0x0000001d0c1d7224 */ /* 0x000fc800078e02ff */
[----:B------:R-:W-:Y:S01]  /*6d30*/  IMAD R7, R12, R13, RZ ;  /* 0x0000000d0c077224 */ /* 0x000fe200078e02ff */
[----:B------:R-:W-:-:S04]  /*6d40*/  SHF.R.U32.HI R15, RZ, 0x1, R29 ;  /* 0x00000001ff0f7819 */ /* 0x000fc8000001161d */
[----:B------:R-:W-:Y:S01]  /*6d50*/  SHF.R.U32.HI R7, RZ, 0x1, R7 ;  /* 0x00000001ff077819 */ /* 0x000fe20000011607 */
        /* <DEDUP_REMOVED lines=9> */
[----:B------:R-:W-:Y:S01]  /*6df0*/  ISETP.GE.U32.AND P0, PT, R25, R30, PT ;  /* 0x0000001e1900720c */ /* 0x000fe20003f06070 */
[--C-:B--2---:R-:W-:Y:S02]  /*6e00*/  HADD2.F32 R13, -RZ, R31.reuse.H0_H0 ;  /* 0x2000001fff0d7230 */ /* 0x104fe40000004100 */
[----:B------:R-:W-:Y:S02]  /*6e10*/  HADD2.F32 R21, -RZ, R31.H1_H1 ;  /* 0x3000001fff157230 */ /* 0x000fe40000004100 */
[--C-:B---3--:R-:W-:Y:S02]  /*6e20*/  HADD2.F32 R20, -RZ, R10.reuse.H0_H0 ;  /* 0x2000000aff147230 */ /* 0x108fe40000004100 */
[----:B------:R-:W-:Y:S02]  /*6e30*/  HADD2.F32 R26, -RZ, R10.H1_H1 ;  /* 0x3000000aff1a7230 */ /* 0x000fe40000004100 */
[----:B------:R-:W-:Y:S01]  /*6e40*/  FADD.FTZ R11, R13, -R4 ;  /* 0x800000040d0b7221 */ /* 0x000fe20000010000 */
[----:B------:R-:W-:Y:S01]  /*6e50*/  FADD.FTZ R15, R21, -R8 ;  /* 0x80000008150f7221 */ /* 0x000fe20000010000 */
[----:B------:R-:W-:Y:S01]  /*6e60*/  FADD.FTZ R24, R20, -R3 ;  /* 0x8000000314187221 */ /* 0x000fe20000010000 */
[----:B------:R-:W-:Y:S01]  /*6e70*/  FADD.FTZ R27, R26, -R19 ;  /* 0x800000131a1b7221 */ /* 0x000fe20000010000 */
[----:B0-----:R-:W-:-:S02]  /*6e80*/  FFMA.FTZ R4, R11, R32, R4 ;  /* 0x000000200b047223 */ /* 0x001fc40000010004 */
        /* <DEDUP_REMOVED lines=13> */
.L_x_4846:
[----:B------:R-:W-:Y:S02]  /*6f60*/  PRMT R13, R31, 0x7610, R31 ;  /* 0x000076101f0d7816 */ /* 0x000fe4000000001f */
[----:B------:R-:W-:-:S07]  /*6f70*/  PRMT R14, R10, 0x7610, R10 ;  /* 0x000076100a0e7816 */ /* 0x000fce000000000a */
.L_x_4845:
[----:B------:R-:W-:Y:S05]  /*6f80*/  BSYNC B0 ;  /* 0x0000000000007941 */ /* 0x000fea0003800000 */
.L_x_4844:
        /* <DEDUP_REMOVED lines=11> */
[----:B------:R-:W-:Y:S02]  /*7040*/  ISETP.GE.U32.AND P0, PT, R25, R30, PT ;  /* 0x0000001e1900720c */ /* 0x000fe40003f06070 */
[----:B------:R-:W-:-:S11]  /*7050*/  SHF.R.U32.HI R13, RZ, 0x1, R13 ;  /* 0x00000001ff0d7819 */ /* 0x000fd6000001160d */
[----:B------:R-:W-:-:S05]  /*7060*/  @!P0 IMAD R12, R12, R25, RZ ;  /* 0x000000190c0c8224 */ /* 0x000fca00078e02ff */
[----:B------:R-:W-:Y:S01]  /*7070*/  @!P0 SHF.R.U32.HI R25, RZ, 0x1, R12 ;  /* 0x00000001ff198819 */ /* 0x000fe2000001160c */
[----:B------:R-:W-:-:S04]  /*7080*/  IMAD.WIDE.U32 R12, R13, 0x4, R16 ;  /* 0x000000040d0c7825 */ /* 0x000fc800078e0010 */
[----:B------:R-:W-:Y:S02]  /*7090*/  @!P0 IMAD.WIDE.U32 R16, R25, 0x4, R16 ;  /* 0x0000000419108825 */ /* 0x000fe400078e0010 */
[----:B------:R0:W5:Y:S04]  /*70a0*/  LDG.E R13, desc[UR40][R12.64] ;  /* 0x000000280c0d7981 */ /* 0x000168000c1e1900 */
[----:B------:R-:W2:Y:S02]  /*70b0*/  @!P0 LDG.E R16, desc[UR40][R16.64] ;  /* 0x0000002810108981 */ /* 0x000ea4000c1e1900 */
[----:B--2---:R-:W-:-:S04]  /*70c0*/  @!P0 PRMT R14, R16, 0x7610, R14 ;  /* 0x00007610100e8816 */ /* 0x004fc8000000000e */
[----:B0-----:R-:W-:-:S07]  /*70d0*/  @!P0 PRMT R14, R14, 0x7610, R16 ;  /* 0x000076100e0e8816 */ /* 0x001fce0000000010 */
.L_x_4849:
[----:B------:R-:W-:Y:S05]  /*70e0*/  BSYNC B0 ;  /* 0x0000000000007941 */ /* 0x000fea0003800000 */
.L_x_4848:
[----:B------:R-:W-:Y:S04]  /*70f0*/  BSSY B0, `(.L_x_4850) ;  /* 0x0000025000007945 */ /* 0x000fe80003800000 */
[----:B------:R-:W-:Y:S05]  /*7100*/  @P1 BRA `(.L_x_4851) ;  /* 0x00000000008c1947 */ /* 0x000fea0003800000 */
[----:B------:R-:W-:Y:S01]  /*7110*/  VIADD R6, R6, 0x1 ;  /* 0x0000000106067836 */ /* 0x000fe20000000000 */
[----:B------:R-:W-:Y:S01]  /*7120*/  IADD3 R10, R10, 0x1, RZ ;  /* 0x000000010a0a7810 */ /* 0x000fe20007ffe0ff */
[--C-:B-----5:R-:W-:Y:S01]  /*7130*/  HADD2.F32 R17, -RZ, R13.reuse.H0_H0 ;  /* 0x2000000dff117230 */ /* 0x120fe20000004100 */
[----:B------:R-:W-:Y:S01]  /*7140*/  IADD3 R29, R29, R28, RZ ;  /* 0x0000001c1d1d7210 */ /* 0x000fe20007ffe0ff */
[----:B------:R-:W-:Y:S01]  /*7150*/  HADD2.F32 R13, -RZ, R13.H1_H1 ;  /* 0x3000000dff0d7230 */ /* 0x000fe20000004100 */
        /* <DEDUP_REMOVED lines=16> */
[--C-:B------:R-:W-:Y:S02]  /*7260*/  HADD2.F32 R12, -RZ, R14.reuse.H0_H0 ;  /* 0x2000000eff0c7230 */ /* 0x100fe40000004100 */
[----:B------:R-:W-:Y:S01]  /*7270*/  HADD2.F32 R14, -RZ, R14.H1_H1 ;  /* 0x3000000eff0e7230 */ /* 0x000fe20000004100 */
        /* <DEDUP_REMOVED lines=12> */
.L_x_4851:
[----:B------:R-:W-:Y:S05]  /*7340*/  BSYNC B0 ;  /* 0x0000000000007941 */ /* 0x000fea0003800000 */
.L_x_4850:
[----:B------:R-:W-:Y:S01]  /*7350*/  FSETP.NEU.FTZ.AND P0, PT, R7, RZ, PT ;  /* 0x000000ff0700720b */ /* 0x000fe20003f1d000 */
[----:B------:R-:W-:-:S12]  /*7360*/  BSSY B0, `(.L_x_4852) ;  /* 0x0000014000007945 */ /* 0x000fd80003800000 */
[----:B------:R-:W-:Y:S05]  /*7370*/  @!P0 BRA `(.L_x_4853) ;  /* 0x0000000000388947 */ /* 0x000fea0003800000 */
[----:B------:R-:W-:-:S13]  /*7380*/  FSETP.NEU.FTZ.AND P0, PT, R24, RZ, PT ;  /* 0x000000ff1800720b */ /* 0x000fda0003f1d000 */
[----:B------:R-:W-:Y:S05]  /*7390*/  @!P0 BRA `(.L_x_4854) ;  /* 0x0000000000408947 */ /* 0x000fea0003800000 */
[----:B------:R-:W-:Y:S01]  /*73a0*/  FADD.FTZ R12, R7, R24 ;  /* 0x00000018070c7221 */ /* 0x000fe20000010000 */
[----:B------:R-:W-:Y:S01]  /*73b0*/  FADD.FTZ R3, -R4, R3 ;  /* 0x0000000304037221 */ /* 0x000fe20000010100 */
[----:B-----5:R-:W-:Y:S02]  /*73c0*/  FADD.FTZ R13, R5, R0 ;  /* 0x00000000050d7221 */ /* 0x020fe40000010000 */
        /* <DEDUP_REMOVED lines=9> */
.L_x_4853:
[----:B------:R-:W-:Y:S01]  /*7460*/  MOV R4, R3 ;  /* 0x0000000300047202 */ /* 0x000fe20000000f00 */
[----:B------:R-:W-:Y:S01]  /*7470*/  IMAD.MOV.U32 R6, RZ, RZ, R15 ;  /* 0x000000ffff067224 */ /* 0x000fe200078e000f */
[----:B------:R-:W-:Y:S02]  /*7480*/  MOV R5, R0 ;  /* 0x0000000000057202 */ /* 0x000fe40000000f00 */
[----:B------:R-:W-:-:S07]  /*7490*/  MOV R7, R24 ;  /* 0x0000001800077202 */ /* 0x000fce0000000f00 */
.L_x_4854:
[----:B------:R-:W-:Y:S05]  /*74a0*/  BSYNC B0 ;  /* 0x0000000000007941 */ /* 0x000fea0003800000 */
.L_x_4852:
[----:B------:R-:W-:-:S13]  /*74b0*/  FSETP.NEU.FTZ.AND P0, PT, R11, RZ, PT ;  /* 0x000000ff0b00720b */ /* 0x000fda0003f1d000 */
[----:B------:R-:W-:Y:S05]  /*74c0*/  @!P0 BRA `(.L_x_4855) ;  /* 0x0000000000388947 */ /* 0x000fea0003800000 */
[----:B------:R-:W-:-:S13]  /*74d0*/  FSETP.NEU.FTZ.AND P0, PT, R20, RZ, PT ;  /* 0x000000ff1400720b */ /* 0x000fda0003f1d000 */
[----:B------:R-:W-:Y:S05]  /*74e0*/  @!P0 BRA `(.L_x_4806) ;  /* 0x0000000800c08947 */ /* 0x000fea0003800000 */
[----:B------:R-:W-:Y:S01]  /*74f0*/  FADD.FTZ R0, R11, R20 ;  /* 0x000000140b007221 */ /* 0x000fe20000010000 */
[----:B------:R-:W-:Y:S01]  /*7500*/  FADD.FTZ R3, -R8, R19 ;  /* 0x0000001308037221 */ /* 0x000fe20000010100 */
[----:B------:R-:W-:Y:S02]  /*7510*/  FADD.FTZ R14, R9, R22 ;  /* 0x00000016090e7221 */ /* 0x000fe40000010000 */
[----:B-----5:R-:W0:Y:S01]  /*7520*/  MUFU.RCP R13, R0 ;  /* 0x00000000000d7308 */ /* 0x020e220000001000 */
        /* <DEDUP_REMOVED lines=8> */
.L_x_4855:
[----:B------:R-:W-:Y:S01]  /*75b0*/  MOV R8, R19 ;  /* 0x0000001300087202 */ /* 0x000fe20000000f00 */
[----:B------:R-:W-:Y:S01]  /*75c0*/  IMAD.MOV.U32 R10, RZ, RZ, R21 ;  /* 0x000000ffff0a7224 */ /* 0x000fe200078e0015 */
[----:B------:R-:W-:Y:S02]  /*75d0*/  MOV R9, R22 ;  /* 0x0000001600097202 */ /* 0x000fe40000000f00 */
[----:B------:R-:W-:Y:S01]  /*75e0*/  MOV R11, R20 ;  /* 0x00000014000b7202 */ /* 0x000fe20000000f00 */
[----:B------:R-:W-:Y:S06]  /*75f0*/  BRA `(.L_x_4806) ;  /* 0x00000008007c7947 */ /* 0x000fec0003800000 */
.L_x_4826:
[----:B------:R-:W0:Y:S01]  /*7600*/  LDC R0, c[0x0][0x234] ;  /* 0x00008d00ff007b82 */ /* 0x000e220000000800 */
[----:B------:R-:W-:Y:S01]  /*7610*/  ULDC.64 UR4, c[0x0][0x220] ;  /* 0x0000880000047ab9 */ /* 0x000fe20000000a00 */
[----:B------:R-:W-:Y:S01]  /*7620*/  BSSY B0, `(.L_x_4856) ;  /* 0x0000038000007945 */ /* 0x000fe20003800000 */
[----:B------:R-:W-:Y:S01]  /*7630*/  IMAD.U32 R6, RZ, RZ, UR4 ;  /* 0x00000004ff067e24 */ /* 0x000fe2000f8e00ff */
[----:B------:R-:W-:-:S04]  /*7640*/  MOV R7, UR5 ;  /* 0x0000000500077c02 */ /* 0x000fc80008000f00 */
[----:B------:R-:W1:Y:S08]  /*7650*/  LDC R4, c[0x0][0x218] ;  /* 0x00008600ff047b82 */ /* 0x000e700000000800 */
[----:B------:R-:W2:Y:S01]  /*7660*/  LDC R5, c[0x0][0x21c] ;  /* 0x00008700ff057b82 */ /* 0x000ea20000000800 */
[----:B0-----:R-:W-:-:S04]  /*7670*/  IADD3 R3, R29, R0, RZ ;  /* 0x000000001d037210 */ /* 0x001fc80007ffe0ff */
[----:B------:R-:W-:Y:S02]  /*7680*/  ISETP.GE.U32.AND P0, PT, R3, R30, PT ;  /* 0x0000001e0300720c */ /* 0x000fe40003f06070 */
[----:B-1----:R-:W-:Y:S01]  /*7690*/  MOV R15, R4 ;  /* 0x00000004000f7202 */ /* 0x002fe20000000f00 */
[--C-:B------:R-:W-:Y:S02]  /*76a0*/  IMAD.MOV.U32 R3, RZ, RZ, R4.reuse ;  /* 0x000000ffff037224 */ /* 0x100fe400078e0004 */
[----:B------:R-:W-:Y:S01]  /*76b0*/  IMAD.MOV.U32 R8, RZ, RZ, R4 ;  /* 0x000000ffff087224 */ /* 0x000fe200078e0004 */
[-C--:B--2---:R-:W-:Y:S02]  /*76c0*/  MOV R20, R5.reuse ;  /* 0x0000000500147202 */ /* 0x084fe40000000f00 */
        /* <DEDUP_REMOVED lines=8> */
.L_x_4859:
[----:B------:R-:W-:Y:S01]  /*7750*/  IMAD.IADD R19, R29, 0x1, R0 ;  /* 0x000000011d137824 */ /* 0x000fe200078e0200 */
[----:B------:R-:W-:-:S04]  /*7760*/  SHF.R.U32.HI R13, RZ, 0x1, R29 ;  /* 0x00000001ff0d7819 */ /* 0x000fc8000001161d */
[----:B------:R-:W-:Y:S01]  /*7770*/  SHF.R.U32.HI R11, RZ, 0x1, R19 ;  /* 0x00000001ff0b7819 */ /* 0x000fe20000011613 */
[----:B------:R-:W-:-:S04]  /*7780*/  IMAD.WIDE.U32 R12, R13, 0x4, R16 ;  /* 0x000000040d0c7825 */ /* 0x000fc800078e0010 */
[----:B------:R-:W-:Y:S01]  /*7790*/  IMAD.WIDE.U32 R10, R11, 0x4, R16 ;  /* 0x000000040b0a7825 */ /* 0x000fe200078e0010 */
[----:B------:R-:W2:Y:S05]  /*77a0*/  LDG.E R28, desc[UR40][R12.64] ;  /* 0x000000280c1c7981 */ /* 0x000eaa000c1e1900 */
[----:B------:R-:W3:Y:S01]  /*77b0*/  LDG.E R10, desc[UR40][R10.64] ;  /* 0x000000280a0a7981 */ /* 0x000ee2000c1e1900 */
[----:B------:R-:W-:-:S04]  /*77c0*/  IADD3 R6, R6, 0x1, RZ ;  /* 0x0000000106067810 */ /* 0x000fc80007ffe0ff */
[----:B------:R-:W-:Y:S02]  /*77d0*/  I2FP.F32.S32 R7, R6 ;  /* 0x0000000600077245 */ /* 0x000fe40000201400 */
[----:B------:R-:W-:Y:S02]  /*77e0*/  IADD3 R29, R19, R0, RZ ;  /* 0x00000000131d7210 */ /* 0x000fe40007ffe0ff */
[----:B------:R-:W0:Y:S03]  /*77f0*/  MUFU.RCP R32, R7 ;  /* 0x0000000700207308 */ /* 0x000e260000001000 */
[----:B------:R-:W-:-:S05]  /*7800*/  IMAD.IADD R25, R29, 0x1, R0 ;  /* 0x000000011d197824 */ /* 0x000fca00078e0200 */
        /* <DEDUP_REMOVED lines=23> */
.L_x_4858:
[----:B------:R-:W-:Y:S02]  /*7980*/  PRMT R13, R28, 0x7610, R28 ;  /* 0x000076101c0d7816 */ /* 0x000fe4000000001c */
[----:B------:R-:W-:-:S07]  /*7990*/  PRMT R19, R10, 0x7610, R10 ;  /* 0x000076100a137816 */ /* 0x000fce000000000a */
.L_x_4857:
[----:B------:R-:W-:Y:S05]  /*79a0*/  BSYNC B0 ;  /* 0x0000000000007941 */ /* 0x000fea0003800000 */
.L_x_4856:
[----:B------:R-:W-:Y:S01]  /*79b0*/  ISETP.GE.U32.AND P1, PT, R29, R30, PT ;  /* 0x0000001e1d00720c */ /* 0x000fe20003f26070 */
[----:B------:R-:W-:Y:S01]  /*79c0*/  BSSY B0, `(.L_x_4860) ;  /* 0x0000012000007945 */ /* 0x000fe20003800000 */
[-C--:B------:R-:W-:Y:S01]  /*79d0*/  MOV R21, R6.reuse ;  /* 0x0000000600157202 */ /* 0x080fe20000000f00 */
[----:B------:R-:W-:Y:S01]  /*79e0*/  IMAD.MOV.U32 R25, RZ, RZ, R6 ;  /* 0x000000ffff197224 */ /* 0x000fe200078e0006 */
[-C--:B------:R-:W-:Y:S01]  /*79f0*/  MOV R24, R7.reuse ;  /* 0x0000000700187202 */ /* 0x080fe20000000f00 */
[----:B------:R-:W-:Y:S01]  /*7a00*/  IMAD.MOV.U32 R11, RZ, RZ, R7 ;  /* 0x000000ffff0b7224 */ /* 0x000fe200078e0007 */
[----:B------:R-:W-:Y:S02]  /*7a10*/  MOV R22, R7 ;  /* 0x0000000700167202 */ /* 0x000fe40000000f00 */
[----:B------:R-:W-:-:S05]  /*7a20*/  MOV R10, R6 ;  /* 0x00000006000a7202 */ /* 0x000fca0000000f00 */
[----:B------:R-:W-:Y:S05]  /*7a30*/  @P1 BRA `(.L_x_4861) ;  /* 0x0000000000281947 */ /* 0x000fea0003800000 */
[----:B------:R-:W-:Y:S02]  /*7a40*/  IADD3 R27, R29, R0, RZ ;  /* 0x000000001d1b7210 */ /* 0x000fe40007ffe0ff */
[----:B------:R-:W-:Y:S02]  /*7a50*/  SHF.R.U32.HI R13, RZ, 0x1, R29 ;  /* 0x00000001ff0d7819 */ /* 0x000fe4000001161d */
[----:B------:R-:W-:-:S03]  /*7a60*/  ISETP.GE.U32.AND P0, PT, R27, R30, PT ;  /* 0x0000001e1b00720c */ /* 0x000fc60003f06070 */
[----:B------:R-:W-:-:S06]  /*7a70*/  IMAD.WIDE.U32 R12, R13, 0x4, R16 ;  /* 0x000000040d0c7825 */ /* 0x000fcc00078e0010 */
[----:B------:R0:W5:Y:S04]  /*7a80*/  LDG.E R13, desc[UR40][R12.64] ;  /* 0x000000280c0d7981 */ /* 0x000168000c1e1900 */
[----:B------:R-:W-:-:S05]  /*7a90*/  @!P0 SHF.R.U32.HI R27, RZ, 0x1, R27 ;  /* 0x00000001ff1b8819 */ /* 0x000fca000001161b */
[----:B------:R-:W-:-:S06]  /*7aa0*/  @!P0 IMAD.WIDE.U32 R16, R27, 0x4, R16 ;  /* 0x000000041b108825 */ /* 0x000fcc00078e0010 */
[----:B------:R-:W2:Y:S02]  /*7ab0*/  @!P0 LDG.E R16, desc[UR40][R16.64] ;  /* 0x0000002810108981 */ /* 0x000ea4000c1e1900 */
[----:B--2---:R-:W-:-:S04]  /*7ac0*/  @!P0 PRMT R19, R16, 0x7610, R19 ;  /* 0x0000761010138816 */ /* 0x004fc80000000013 */
[----:B0-----:R-:W-:-:S07]  /*7ad0*/  @!P0 PRMT R19, R19, 0x7610, R16 ;  /* 0x0000761013138816 */ /* 0x001fce0000000010 */
.L_x_4861:
[----:B------:R-:W-:Y:S05]  /*7ae0*/  BSYNC B0 ;  /* 0x0000000000007941 */ /* 0x000fea0003800000 */
.L_x_4860:
        /* <DEDUP_REMOVED lines=37> */
.L_x_4863:
[----:B------:R-:W-:Y:S05]  /*7d40*/  BSYNC B0 ;  /* 0x0000000000007941 */ /* 0x000fea0003800000 */
.L_x_4862:
        /* <DEDUP_REMOVED lines=17> */
.L_x_4865:
[----:B------:R-:W-:Y:S01]  /*7e60*/  IMAD.MOV.U32 R4, RZ, RZ, R3 ;  /* 0x000000ffff047224 */ /* 0x000fe200078e0003 */
[----:B------:R-:W-:Y:S01]  /*7e70*/  MOV R5, R14 ;  /* 0x0000000e00057202 */ /* 0x000fe20000000f00 */
[----:B------:R-:W-:Y:S01]  /*7e80*/  IMAD.MOV.U32 R7, RZ, RZ, R24 ;  /* 0x000000ffff077224 */ /* 0x000fe200078e0018 */
[----:B------:R-:W-:-:S07]  /*7e90*/  MOV R6, R21 ;  /* 0x0000001500067202 */ /* 0x000fce0000000f00 */
.L_x_4866:
[----:B------:R-:W-:Y:S05]  /*7ea0*/  BSYNC B0 ;  /* 0x0000000000007941 */ /* 0x000fea0003800000 */
.L_x_4864:
        /* <DEDUP_REMOVED lines=16> */
.L_x_4867:
[----:B------:R-:W-:Y:S01]  /*7fb0*/  IMAD.MOV.U32 R8, RZ, RZ, R15 ;  /* 0x000000ffff087224 */ /* 0x000fe200078e000f */
[----:B------:R-:W-:Y:S01]  /*7fc0*/  MOV R9, R20 ;  /* 0x0000001400097202 */ /* 0x000fe20000000f00 */
[----:B------:R-:W-:Y:S01]  /*7fd0*/  IMAD.MOV.U32 R11, RZ, RZ, R22 ;  /* 0x000000ffff0b7224 */ /* 0x000fe200078e0016 */
[----:B------:R-:W-:-:S07]  /*7fe0*/  MOV R10, R25 ;  /* 0x00000019000a7202 */ /* 0x000fce0000000f00 */
.L_x_4806:
[----:B------:R-:W-:Y:S05]  /*7ff0*/  BSYNC B6 ;  /* 0x0000000000067941 */ /* 0x000fea0003800000 */
.L_x_4805:
[----:B------:R-:W-:Y:S02]  /*8000*/  ULDC UR4, c[0x0][0x244] ;  /* 0x0000910000047ab9 */ /* 0x000fe40000000800 */
[----:B------:R-:W-:-:S13]  /*8010*/  ISETP.NE.AND P0, PT, RZ, UR4, PT ;  /* 0x00000004ff007c0c */ /* 0x000fda000bf05270 */
[----:B------:R-:W-:Y:S05]  /*8020*/  @!P0 BRA `(.L_x_4868) ;  /* 0x0000000400288947 */ /* 0x000fea0003800000 */
[----:B-----5:R-:W0:Y:S01]  /*8030*/  S2R R13, SR_CgaCtaId ;  /* 0x00000000000d7919 */ /* 0x020e220000008800 */
        /* <DEDUP_REMOVED lines=12> */
.L_x_4877:
        /* <DEDUP_REMOVED lines=28> */
.L_x_4872:
[----:B0-2---:R-:W-:Y:S01]  /*82c0*/  MOV R6, R14 ;  /* 0x0000000e00067202 */ /* 0x005fe20000000f00 */
[----:B------:R-:W-:Y:S01]  /*82d0*/  IMAD.MOV.U32 R5, RZ, RZ, R13 ;  /* 0x000000ffff057224 */ /* 0x000fe200078e000d */
[----:B------:R-:W-:Y:S02]  /*82e0*/  MOV R4, R12 ;  /* 0x0000000c00047202 */ /* 0x000fe40000000f00 */
[----:B------:R-:W-:-:S07]  /*82f0*/  MOV R7, R15 ;  /* 0x0000000f00077202 */ /* 0x000fce0000000f00 */
.L_x_4873:
[----:B------:R-:W-:Y:S05]  /*8300*/  BSYNC B1 ;  /* 0x0000000000017941 */ /* 0x000fea0003800000 */
.L_x_4871:
        /* <DEDUP_REMOVED lines=17> */
.L_x_4875:
[----:B0--3--:R-:W-:Y:S01]  /*8420*/  MOV R8, R24 ;  /* 0x0000001800087202 */ /* 0x009fe20000000f00 */
[----:B------:R-:W-:Y:S01]  /*8430*/  IMAD.MOV.U32 R10, RZ, RZ, R26 ;  /* 0x000000ffff0a7224 */ /* 0x000fe200078e001a */
[----:B------:R-:W-:Y:S02]  /*8440*/  MOV R9, R25 ;  /* 0x0000001900097202 */ /* 0x000fe40000000f00 */
[----:B------:R-:W-:-:S07]  /*8450*/  MOV R11, R27 ;  /* 0x0000001b000b7202 */ /* 0x000fce0000000f00 */
.L_x_4876:
[----:B------:R-:W-:Y:S05]  /*8460*/  BSYNC B1 ;  /* 0x0000000000017941 */ /* 0x000fea0003800000 */
.L_x_4874:
[----:B------:R2:W-:Y:S04]  /*8470*/  STS.128 [R17], R4 ;  /* 0x0000000411007388 */ /* 0x0005e80000000c00 */
[----:B------:R2:W-:Y:S02]  /*8480*/  STS.128 [R17+0x10], R8 ;  /* 0x0000100811007388 */ /* 0x0005e40000000c00 */
.L_x_4870:
[----:B------:R-:W-:Y:S05]  /*8490*/  BSYNC B0 ;  /* 0x0000000000007941 */ /* 0x000fea0003800000 */
.L_x_4869:
[----:B------:R-:W-:Y:S02]  /*84a0*/  ISETP.GT.AND P0, PT, R19, 0x1, PT ;  /* 0x000000011300780c */ /* 0x000fe40003f04270 */
[----:B------:R-:W-:-:S11]  /*84b0*/  SHF.R.S32.HI R19, RZ, 0x1, R19 ;  /* 0x00000001ff137819 */ /* 0x000fd60000011413 */
[----:B------:R-:W-:Y:S05]  /*84c0*/  @P0 BRA `(.L_x_4877) ;  /* 0xfffffffc000c0947 */ /* 0x000fea000383ffff */
.L_x_4868:
        /* <DEDUP_REMOVED lines=20> */
.L_x_4888:
[----:B-----5:R-:W-:Y:S01]  /*8610*/  IADD3 R13, R23, R20, RZ ;  /* 0x00000014170d7210 */ /* 0x020fe20007ffe0ff */
        /* <DEDUP_REMOVED lines=26> */
.L_x_4883:
[----:B-1-3--:R-:W-:Y:S01]  /*87c0*/  MOV R4, R16 ;  /* 0x0000001000047202 */ /* 0x00afe20000000f00 */
[----:B------:R-:W-:Y:S01]  /*87d0*/  IMAD.MOV.U32 R5, RZ, RZ, R17 ;  /* 0x000000ffff057224 */ /* 0x000fe200078e0011 */
[----:B------:R-:W-:Y:S02]  /*87e0*/  MOV R7, R19 ;  /* 0x0000001300077202 */ /* 0x000fe40000000f00 */
[----:B------:R-:W-:-:S07]  /*87f0*/  MOV R6, R18 ;  /* 0x0000001200067202 */ /* 0x000fce0000000f00 */
.L_x_4884:
[----:B------:R-:W-:Y:S05]  /*8800*/  BSYNC B1 ;  /* 0x0000000000017941 */ /* 0x000fea0003800000 */
.L_x_4882:
        /* <DEDUP_REMOVED lines=17> */
.L_x_4886:
[----:B--23--:R-:W-:Y:S01]  /*8920*/  MOV R8, R12 ;  /* 0x0000000c00087202 */ /* 0x00cfe20000000f00 */
[----:B------:R-:W-:Y:S01]  /*8930*/  IMAD.MOV.U32 R9, RZ, RZ, R13 ;  /* 0x000000ffff097224 */ /* 0x000fe200078e000d */
[----:B------:R-:W-:Y:S02]  /*8940*/  MOV R10, R14 ;  /* 0x0000000e000a7202 */ /* 0x000fe40000000f00 */
[----:B------:R-:W-:-:S07]  /*8950*/  MOV R11, R15 ;  /* 0x0000000f000b7202 */ /* 0x000fce0000000f00 */
.L_x_4887:
[----:B------:R-:W-:Y:S05]  /*8960*/  BSYNC B1 ;  /* 0x0000000000017941 */ /* 0x000fea0003800000 */
.L_x_4885:
[----:B------:R1:W-:Y:S04]  /*8970*/  STS.128 [R3], R4 ;  /* 0x0000000403007388 */ /* 0x0003e80000000c00 */
[----:B------:R1:W-:Y:S02]  /*8980*/  STS.128 [R3+0x10], R8 ;  /* 0x0000100803007388 */ /* 0x0003e40000000c00 */
.L_x_4881:
[----:B------:R-:W-:Y:S05]  /*8990*/  BSYNC B0 ;  /* 0x0000000000007941 */ /* 0x000fea0003800000 */
.L_x_4880:
[----:B------:R-:W-:-:S04]  /*89a0*/  SHF.R.S32.HI R20, RZ, 0x1, R20 ;  /* 0x00000001ff147819 */ /* 0x000fc80000011414 */
[----:B------:R-:W-:-:S13]  /*89b0*/  ISETP.GE.AND P0, PT, R20, 0x20, PT ;  /* 0x000000201400780c */ /* 0x000fda0003f06270 */
[----:B------:R-:W-:Y:S05]  /*89c0*/  @P0 BRA `(.L_x_4888) ;  /* 0xfffffffc00100947 */ /* 0x000fea000383ffff */
[----:B------:R-:W-:-:S07]  /*89d0*/  IMAD.MOV.U32 R12, RZ, RZ, 0x20 ;  /* 0x00000020ff0c7424 */ /* 0x000fce00078e00ff */
.L_x_4879:
[----:B------:R-:W-:Y:S01]  /*89e0*/  ISETP.GE.AND P0, PT, R12, 0x2, PT ;  /* 0x000000020c00780c */ /* 0x000fe20003f06270 */
[----:B------:R-:W-:Y:S05]  /*89f0*/  WARPSYNC.ALL ;  /* 0x0000000000007948 */ /* 0x000fea0003800000 */
[----:B------:R-:W-:Y:S07]  /*8a00*/  BAR.SYNC.DEFER_BLOCKING 0x0 ;  /* 0x0000000000007b1d */ /* 0x000fee0000010000 */
[----:B------:R-:W-:Y:S05]  /*8a10*/  @!P0 BRA `(.L_x_4878) ;  /* 0x0000000000e08947 */ /* 0x000fea0003800000 */
[----:B-1-3--:R-:W-:-:S11]  /*8a20*/  HFMA2.MMA R3, -RZ, RZ, 0, 5.9604644775390625e-08 ;  /* 0x00000001ff037435 */ /* 0x00afd600000001ff */
.L_x_4895:
[----:B------:R-:W-:Y:S01]  /*8a30*/  FSETP.NEU.FTZ.AND P0, PT, R7, RZ, PT ;  /* 0x000000ff0700720b */ /* 0x000fe20003f1d000 */
[----:B---3-5:R1:W3:Y:S01]  /*8a40*/  SHFL.DOWN PT, R13, R4, R3, 0x1f ;  /* 0x08001f03040d7589 */ /* 0x0282e200000e0000 */
        /* <DEDUP_REMOVED lines=19> */
.L_x_4890:
[----:B0123--:R-:W-:Y:S01]  /*8b80*/  MOV R4, R13 ;  /* 0x0000000d00047202 */ /* 0x00ffe20000000f00 */
[----:B------:R-:W-:Y:S01]  /*8b90*/  IMAD.MOV.U32 R7, RZ, RZ, R18 ;  /* 0x000000ffff077224 */ /* 0x000fe200078e0012 */
[----:B----4-:R-:W-:Y:S02]  /*8ba0*/  MOV R5, R16 ;  /* 0x0000001000057202 */ /* 0x010fe40000000f00 */
[----:B------:R-:W-:-:S07]  /*8bb0*/  MOV R6, R0 ;  /* 0x0000000000067202 */ /* 0x000fce0000000f00 */
.L_x_4891:
[----:B------:R-:W-:Y:S05]  /*8bc0*/  BSYNC B0 ;  /* 0x0000000000007941 */ /* 0x000fea0003800000 */
.L_x_4889:
        /* <DEDUP_REMOVED lines=21> */
.L_x_4893:
[----:B0-23--:R-:W-:Y:S01]  /*8d20*/  MOV R8, R13 ;  /* 0x0000000d00087202 */ /* 0x00dfe20000000f00 */
[----:B------:R-:W-:Y:S01]  /*8d30*/  IMAD.MOV.U32 R11, RZ, RZ, R18 ;  /* 0x000000ffff0b7224 */ /* 0x000fe200078e0012 */
[----:B----4-:R-:W-:Y:S02]  /*8d40*/  MOV R9, R16 ;  /* 0x0000001000097202 */ /* 0x010fe40000000f00 */
[----:B------:R-:W-:-:S07]  /*8d50*/  MOV R10, R0 ;  /* 0x00000000000a7202 */ /* 0x000fce0000000f00 */
.L_x_4894:
[----:B------:R-:W-:Y:S05]  /*8d60*/  BSYNC B0 ;  /* 0x0000000000007941 */ /* 0x000fea0003800000 */
.L_x_4892:
[----:B-1----:R-:W-:-:S04]  /*8d70*/  SHF.L.U32 R3, R3, 0x1, RZ ;  /* 0x0000000103037819 */ /* 0x002fc800000006ff */
[----:B------:R-:W-:-:S13]  /*8d80*/  ISETP.GE.AND P0, PT, R3, R12, PT ;  /* 0x0000000c0300720c */ /* 0x000fda0003f06270 */
[----:B------:R-:W-:Y:S05]  /*8d90*/  @!P0 BRA `(.L_x_4895) ;  /* 0xfffffffc00248947 */ /* 0x000fea000383ffff */
.L_x_4878:
[----:B------:R-:W1:Y:S01]  /*8da0*/  LDC R0, c[0x0][0x3fc] ;  /* 0x0000ff00ff007b82 */ /* 0x000e620000000800 */
[----:B0-2---:R-:W-:Y:S01]  /*8db0*/  HFMA2.MMA R17, -RZ, RZ, 0, 0 ;  /* 0x00000000ff117435 */ /* 0x005fe200000001ff */
[----:B------:R-:W-:Y:S01]  /*8dc0*/  IMAD.MOV.U32 R19, RZ, RZ, RZ ;  /* 0x000000ffff137224 */ /* 0x000fe200078e00ff */
[----:B-1----:R-:W-:-:S13]  /*8dd0*/  ISETP.NE.AND P0, PT, R0, RZ, PT ;  /* 0x000000ff0000720c */ /* 0x002fda0003f05270 */
[----:B------:R-:W-:Y:S05]  /*8de0*/  @!P0 BRA `(.L_x_4896) ;  /* 0x0000001000608947 */ /* 0x000fea0003800000 */
[----:B---3--:R-:W0:Y:S01]  /*8df0*/  S2R R3, SR_TID.Y ;  /* 0x0000000000037919 */ /* 0x008e220000002200 */
        /* <DEDUP_REMOVED lines=8> */
[----:B-----5:R-:W-:Y:S01]  /*8e80*/  SHF.L.U32 R13, R12, 0x1, RZ ;  /* 0x000000010c0d7819 */ /* 0x020fe200000006ff */
        /* <DEDUP_REMOVED lines=270> */
.L_x_4896:
[----:B------:R-:W4:Y:S01]  /*9f70*/  S2R R18, SR_TID.Y ;  /* 0x0000000000127919 */ /* 0x000f220000002200 */
[----:B------:R-:W0:Y:S01]  /*9f80*/  S2UR UR4, SR_CTAID.X ;  /* 0x00000000000479c3 */ /* 0x000e220000002500 */
[----:B------:R-:W-:-:S07]  /*9f90*/  ULDC UR5, c[0x0][0x250] ;  /* 0x0000940000057ab9 */ /* 0x000fce0000000800 */
[----:B---3--:R-:W0:Y:S01]  /*9fa0*/  LDC R3, c[0x0][0x238] ;  /* 0x00008e00ff037b82 */ /* 0x008e220000000800 */
        /* <DEDUP_REMOVED lines=9> */
[----:B-----5:R-:W-:Y:S01]  /*a040*/  SHF.R.U32.HI R13, RZ, UR4, R12 ;  /* 0x00000004ff0d7c19 */ /* 0x020fe2000801160c */
        /* <DEDUP_REMOVED lines=267> */
.L_x_4897:
        /* <DEDUP_REMOVED lines=12> */
.L_x_4903:
        /* <DEDUP_REMOVED lines=8> */
[----:B-----5:R-:W-:Y:S05]  /*b240*/  CALL.REL.NOINC `($__internal_21_$__cuda_sm20_rem_u64) ;  /* 0x0000006400c47944 */ /* 0x020fea0003c00000 */
[----:B------:R-:W-:Y:S05]  /*b250*/  BRA `(.L_x_4902) ;  /* 0x00000000004c7947 */ /* 0x000fea0003800000 */
.L_x_4901:
[----:B------:R-:W0:Y:S01]  /*b260*/  I2F.U32.RP R12, R24 ;  /* 0x00000018000c7306 */ /* 0x000e220000209000 */
[----:B------:R-:W-:Y:S01]  /*b270*/  ISETP.NE.U32.AND P1, PT, R24, RZ, PT ;  /* 0x000000ff1800720c */ /* 0x000fe20003f25070 */
[----:B------:R-:W-:-:S06]  /*b280*/  IMAD.MOV.U32 R25, RZ, RZ, RZ ;  /* 0x000000ffff197224 */ /* 0x000fcc00078e00ff */
[----:B0-----:R-:W0:Y:S02]  /*b290*/  MUFU.RCP R12, R12 ;  /* 0x0000000c000c7308 */ /* 0x001e240000001000 */
[----:B0-----:R-:W-:-:S06]  /*b2a0*/  IADD3 R2, R12, 0xffffffe, RZ ;  /* 0x0ffffffe0c027810 */ /* 0x001fcc0007ffe0ff */
[----:B------:R0:W1:Y:S02]  /*b2b0*/  F2I.FTZ.U32.TRUNC.NTZ R3, R2 ;  /* 0x0000000200037305 */ /* 0x000064000021f000 */
[----:B0-----:R-:W-:Y:S01]  /*b2c0*/  HFMA2.MMA R2, -RZ, RZ, 0, 0 ;  /* 0x00000000ff027435 */ /* 0x001fe200000001ff */
[----:B-1---5:R-:W-:-:S04]  /*b2d0*/  IMAD.MOV R13, RZ, RZ, -R3 ;  /* 0x000000ffff0d7224 */ /* 0x022fc800078e0a03 */
        /* <DEDUP_REMOVED lines=11> */
.L_x_4902:
[----:B------:R-:W-:Y:S05]  /*b390*/  BSYNC B1 ;  /* 0x0000000000017941 */ /* 0x000fea0003800000 */
.L_x_4900:
[----:B------:R-:W-:Y:S02]  /*b3a0*/  ISETP.NE.U32.AND P0, PT, R24, RZ, PT ;  /* 0x000000ff1800720c */ /* 0x000fe40003f05070 */
[----:B------:R-:W-:Y:S02]  /*b3b0*/  MOV R14, R0 ;  /* 0x00000000000e7202 */ /* 0x000fe40000000f00 */
[----:B------:R-:W-:Y:S02]  /*b3c0*/  ISETP.NE.AND.EX P0, PT, R25, RZ, PT, P0 ;  /* 0x000000ff1900720c */ /* 0x000fe40003f05300 */
[----:B------:R-:W-:-:S11]  /*b3d0*/  MOV R22, R21 ;  /* 0x0000001500167202 */ /* 0x000fd60000000f00 */
[----:B------:R-:W-:Y:S05]  /*b3e0*/  @P0 BRA `(.L_x_4903) ;  /* 0xfffffffc00740947 */ /* 0x000fea000383ffff */
[----:B------:R-:W-:Y:S05]  /*b3f0*/  BSYNC B0 ;  /* 0x0000000000007941 */ /* 0x000fea0003800000 */
.L_x_4899:
[----:B------:R-:W-:Y:S01]  /*b400*/  ISETP.NE.U32.AND P2, PT, R21, RZ, PT ;  /* 0x000000ff1500720c */ /* 0x000fe20003f45070 */
[----:B------:R-:W-:-:S12]  /*b410*/  BSSY B0, `(.L_x_4904) ;  /* 0x000001c000007945 */ /* 0x000fd80003800000 */
[----:B------:R-:W-:Y:S05]  /*b420*/  @!P2 BRA `(.L_x_4905) ;  /* 0x00000000001ca947 */ /* 0x000fea0003800000 */
[----:B------:R-:W-:Y:S01]  /*b430*/  HFMA2.MMA R24, -RZ, RZ, 0, 0 ;  /* 0x00000000ff187435 */ /* 0x000fe200000001ff */
[----:B------:R-:W-:Y:S01]  /*b440*/  IMAD.MOV.U32 R20, RZ, RZ, 0x10 ;  /* 0x00000010ff147424 */ /* 0x000fe200078e00ff */
[----:B------:R-:W-:-:S09]  /*b450*/  MOV R22, 0xb470 ;  /* 0x0000b47000167802 */ /* 0x000fd20000000f00 */
[----:B------:R-:W-:Y:S05]  /*b460*/  CALL.REL.NOINC `($__internal_20_$__cuda_sm20_div_u64) ;  /* 0x0000006000247944 */ /* 0x000fea0003c00000 */
[----:B------:R-:W-:Y:S01]  /*b470*/  MOV R2, R14 ;  /* 0x0000000e00027202 */ /* 0x000fe20000000f00 */
[----:B------:R-:W-:Y:S01]  /*b480*/  IMAD.MOV.U32 R3, RZ, RZ, R15 ;  /* 0x000000ffff037224 */ /* 0x000fe200078e000f */
[----:B------:R-:W-:Y:S06]  /*b490*/  BRA `(.L_x_4906) ;  /* 0x00000000004c7947 */ /* 0x000fec0003800000 */
.L_x_4905:
        /* <DEDUP_REMOVED lines=19> */
.L_x_4906:
[----:B------:R-:W-:Y:S05]  /*b5d0*/  BSYNC B0 ;  /* 0x0000000000007941 */ /* 0x000fea0003800000 */
.L_x_4904:
[----:B------:R-:W-:Y:S04]  /*b5e0*/  BSSY B0, `(.L_x_4907) ;  /* 0x000001c000007945 */ /* 0x000fe80003800000 */
[----:B------:R-:W-:Y:S05]  /*b5f0*/  @!P2 BRA `(.L_x_4908) ;  /* 0x00000000001ca947 */ /* 0x000fea0003800000 */
[----:B------:R-:W-:Y:S01]  /*b600*/  IMAD.MOV.U32 R20, RZ, RZ, 0x2 ;  /* 0x00000002ff147424 */ /* 0x000fe200078e00ff */
[----:B------:R-:W-:Y:S02]  /*b610*/  MOV R24, RZ ;  /* 0x000000ff00187202 */ /* 0x000fe40000000f00 */
[----:B------:R-:W-:-:S07]  /*b620*/  MOV R22, 0xb640 ;  /* 0x0000b64000167802 */ /* 0x000fce0000000f00 */
[----:B------:R-:W-:Y:S05]  /*b630*/  CALL.REL.NOINC `($__internal_20_$__cuda_sm20_div_u64) ;  /* 0x0000005c00b07944 */ /* 0x000fea0003c00000 */
[----:B------:R-:W-:Y:S01]  /*b640*/  MOV R12, R14 ;  /* 0x0000000e000c7202 */ /* 0x000fe20000000f00 */
[----:B------:R-:W-:Y:S01]  /*b650*/  IMAD.MOV.U32 R13, RZ, RZ, R15 ;  /* 0x000000ffff0d7224 */ /* 0x000fe200078e000f */
[----:B------:R-:W-:Y:S06]  /*b660*/  BRA `(.L_x_4909) ;  /* 0x00000000004c7947 */ /* 0x000fec0003800000 */
.L_x_4908:
        /* <DEDUP_REMOVED lines=19> */
.L_x_4909:
[----:B------:R-:W-:Y:S05]  /*b7a0*/  BSYNC B0 ;  /* 0x0000000000007941 */ /* 0x000fea0003800000 */
.L_x_4907:
        /* <DEDUP_REMOVED lines=9> */
[----:B------:R-:W-:Y:S05]  /*b840*/  CALL.REL.NOINC `($__internal_20_$__cuda_sm20_div_u64) ;  /* 0x0000005c002c7944 */ /* 0x000fea0003c00000 */
[----:B------:R-:W-:Y:S01]  /*b850*/  IMAD.MOV.U32 R2, RZ, RZ, R14 ;  /* 0x000000ffff027224 */ /* 0x000fe200078e000e */
[----:B------:R-:W-:Y:S01]  /*b860*/  MOV R3, R15 ;  /* 0x0000000f00037202 */ /* 0x000fe20000000f00 */
[----:B------:R-:W-:Y:S06]  /*b870*/  BRA `(.L_x_4912) ;  /* 0x00000000004c7947 */ /* 0x000fec0003800000 */
.L_x_4911:
        /* <DEDUP_REMOVED lines=19> */
.L_x_4912:
[----:B------:R-:W-:Y:S05]  /*b9b0*/  BSYNC B0 ;  /* 0x0000000000007941 */ /* 0x000fea0003800000 */
.L_x_4910:
[----:B------:R-:W-:Y:S02]  /*b9c0*/  ULDC.64 UR4, c[0x0][0x610] ;  /* 0x0001840000047ab9 */ /* 0x000fe40000000a00 */
[----:B------:R-:W-:-:S04]  /*b9d0*/  IADD3 R0, P0, R2, UR4, RZ ;  /* 0x0000000402007c10 */ /* 0x000fc8000ff1e0ff */
[----:B------:R-:W-:-:S04]  /*b9e0*/  IADD3.X R21, R3, UR5, RZ, P0, !PT ;  /* 0x0000000503157c10 */ /* 0x000fc800087fe4ff */
[----:B------:R-:W-:-:S07]  /*b9f0*/  MOV R2, R21 ;  /* 0x0000001500027202 */ /* 0x000fce0000000f00 */
.L_x_4898:
        /* <DEDUP_REMOVED lines=8> */
[----:B-----5:R-:W-:Y:S01]  /*ba80*/  IMAD R13, R23, UR4, RZ ;  /* 0x00000004170d7c24 */ /* 0x020fe2000f8e02ff */
        /* <DEDUP_REMOVED lines=281> */
.L_x_4914:
        /* <DEDUP_REMOVED lines=275> */
.L_x_4915:
        /* <DEDUP_REMOVED lines=14> */
.L_x_4917:
[----:B------:R-:W-:Y:S05]  /*de30*/  BSYNC B0 ;  /* 0x0000000000007941 */ /* 0x000fea0003800000 */
.L_x_4916:
        /* <DEDUP_REMOVED lines=21> */
.L_x_4919:
[----:B------:R-:W-:Y:S05]  /*df90*/  BSYNC B0 ;  /* 0x0000000000007941 */ /* 0x000fea0003800000 */
.L_x_4918:
        /* <DEDUP_REMOVED lines=35> */
.L_x_4921:
[----:B------:R-:W-:Y:S05]  /*e1d0*/  BSYNC B0 ;  /* 0x0000000000007941 */ /* 0x000fea0003800000 */
.L_x_4920:
        /* <DEDUP_REMOVED lines=45> */
.L_x_4932:
        /* <DEDUP_REMOVED lines=28> */
.L_x_4927:
[----:B------:R0:W5:Y:S02]  /*e670*/  LDG.E R14, desc[UR40][R6.64+0x8] ;  /* 0x00000828060e7981 */ /* 0x000164000c1e1900 */
[----:B-----5:R-:W-:Y:S01]  /*e680*/  MOV R12, R31 ;  /* 0x0000001f000c7202 */ /* 0x020fe20000000f00 */
[----:B------:R-:W-:Y:S01]  /*e690*/  IMAD.MOV.U32 R13, RZ, RZ, R22 ;  /* 0x000000ffff0d7224 */ /* 0x000fe200078e0016 */
[----:B------:R-:W-:-:S07]  /*e6a0*/  MOV R15, R30 ;  /* 0x0000001e000f7202 */ /* 0x000fce0000000f00 */
.L_x_4928:
[----:B------:R-:W-:Y:S05]  /*e6b0*/  BSYNC B2 ;  /* 0x0000000000027941 */ /* 0x000fea0003800000 */
.L_x_4926:
        /* <DEDUP_REMOVED lines=17> */
.L_x_4930:
[----:B------:R-:W-:Y:S01]  /*e7d0*/  MOV R24, R11 ;  /* 0x0000000b00187202 */ /* 0x000fe20000000f00 */
[----:B------:R-:W-:Y:S01]  /*e7e0*/  IMAD.MOV.U32 R26, RZ, RZ, R32 ;  /* 0x000000ffff1a7224 */ /* 0x000fe200078e0020 */
[----:B------:R-:W-:Y:S02]  /*e7f0*/  MOV R25, R16 ;  /* 0x0000001000197202 */ /* 0x000fe40000000f00 */
[----:B------:R-:W-:-:S07]  /*e800*/  MOV R27, R10 ;  /* 0x0000000a001b7202 */ /* 0x000fce0000000f00 */
.L_x_4931:
[----:B------:R-:W-:Y:S05]  /*e810*/  BSYNC B2 ;  /* 0x0000000000027941 */ /* 0x000fea0003800000 */
.L_x_4929:
[----:B------:R-:W-:Y:S05]  /*e820*/  @!P0 BRA `(.L_x_4932) ;  /* 0xfffffffc00208947 */ /* 0x000fea000383ffff */
[----:B------:R-:W-:Y:S05]  /*e830*/  BSYNC B1 ;  /* 0x0000000000017941 */ /* 0x000fea0003800000 */
.L_x_4925:
[----:B------:R-:W-:Y:S05]  /*e840*/  BRA `(.L_x_4924) ;  /* 0x00000004002c7947 */ /* 0x000fea0003800000 */
.L_x_4923:
        /* <DEDUP_REMOVED lines=18> */
.L_x_4939:
        /* <DEDUP_REMOVED lines=29> */
.L_x_4934:
[----:B------:R0:W5:Y:S02]  /*eb40*/  LDG.E R14, desc[UR40][R6.64+0x8] ;  /* 0x00000828060e7981 */ /* 0x000164000c1e1900 */
[----:B-----5:R-:W-:Y:S01]  /*eb50*/  IMAD.MOV.U32 R12, RZ, RZ, R31 ;  /* 0x000000ffff0c7224 */ /* 0x020fe200078e001f */
[----:B------:R-:W-:Y:S02]  /*eb60*/  MOV R13, R30 ;  /* 0x0000001e000d7202 */ /* 0x000fe40000000f00 */
[----:B------:R-:W-:-:S07]  /*eb70*/  MOV R15, R34 ;  /* 0x00000022000f7202 */ /* 0x000fce0000000f00 */
.L_x_4935:
[----:B------:R-:W-:Y:S05]  /*eb80*/  BSYNC B1 ;  /* 0x0000000000017941 */ /* 0x000fea0003800000 */
.L_x_4933:
        /* <DEDUP_REMOVED lines=17> */
.L_x_4937:
[----:B------:R-:W-:Y:S01]  /*eca0*/  MOV R24, R11 ;  /* 0x0000000b00187202 */ /* 0x000fe20000000f00 */
[----:B------:R-:W-:Y:S01]  /*ecb0*/  IMAD.MOV.U32 R25, RZ, RZ, R22 ;  /* 0x000000ffff197224 */ /* 0x000fe200078e0016 */
[----:B------:R-:W-:Y:S02]  /*ecc0*/  MOV R26, R28 ;  /* 0x0000001c001a7202 */ /* 0x000fe40000000f00 */
[----:B------:R-:W-:-:S07]  /*ecd0*/  MOV R27, R16 ;  /* 0x00000010001b7202 */ /* 0x000fce0000000f00 */
.L_x_4938:
[----:B------:R-:W-:Y:S05]  /*ece0*/  BSYNC B1 ;  /* 0x0000000000017941 */ /* 0x000fea0003800000 */
.L_x_4936:
[----:B------:R-:W-:Y:S05]  /*ecf0*/  @!P0 BRA `(.L_x_4939) ;  /* 0xfffffffc001c8947 */ /* 0x000fea000383ffff */
.L_x_4924:
[----:B------:R-:W-:Y:S05]  /*ed00*/  BSYNC B0 ;  /* 0x0000000000007941 */ /* 0x000fea0003800000 */
.L_x_4922:
        /* <DEDUP_REMOVED lines=14> */
.L_x_4949:
        /* <DEDUP_REMOVED lines=27> */
.L_x_4944:
[----:B-12---:R-:W-:Y:S01]  /*efa0*/  MOV R14, R6 ;  /* 0x00000006000e7202 */ /* 0x006fe20000000f00 */
[----:B------:R-:W-:Y:S01]  /*efb0*/  IMAD.MOV.U32 R13, RZ, RZ, R5 ;  /* 0x000000ffff0d7224 */ /* 0x000fe200078e0005 */
[----:B------:R-:W-:Y:S02]  /*efc0*/  MOV R12, R4 ;  /* 0x00000004000c7202 */ /* 0x000fe40000000f00 */
[----:B------:R-:W-:-:S07]  /*efd0*/  MOV R15, R7 ;  /* 0x00000007000f7202 */ /* 0x000fce0000000f00 */
.L_x_4945:
[----:B------:R-:W-:Y:S05]  /*efe0*/  BSYNC B1 ;  /* 0x0000000000017941 */ /* 0x000fea0003800000 */
.L_x_4943:
        /* <DEDUP_REMOVED lines=17> */
.L_x_4947:
[----:B-1-3--:R-:W-:Y:S01]  /*f100*/  MOV R24, R8 ;  /* 0x0000000800187202 */ /* 0x00afe20000000f00 */
[----:B------:R-:W-:Y:S01]  /*f110*/  IMAD.MOV.U32 R26, RZ, RZ, R10 ;  /* 0x000000ffff1a7224 */ /* 0x000fe200078e000a */
[----:B------:R-:W-:Y:S02]  /*f120*/  MOV R25, R9 ;  /* 0x0000000900197202 */ /* 0x000fe40000000f00 */
[----:B------:R-:W-:-:S07]  /*f130*/  MOV R27, R11 ;  /* 0x0000000b001b7202 */ /* 0x000fce0000000f00 */
.L_x_4948:
[----:B------:R-:W-:Y:S05]  /*f140*/  BSYNC B1 ;  /* 0x0000000000017941 */ /* 0x000fea0003800000 */
.L_x_4946:
[----:B------:R2:W-:Y:S04]  /*f150*/  STS.128 [R3], R12 ;  /* 0x0000000c03007388 */ /* 0x0005e80000000c00 */
[----:B------:R2:W-:Y:S02]  /*f160*/  STS.128 [R3+0x10], R24 ;  /* 0x0000101803007388 */ /* 0x0005e40000000c00 */
.L_x_4942:
[----:B------:R-:W-:Y:S05]  /*f170*/  BSYNC B0 ;  /* 0x0000000000007941 */ /* 0x000fea0003800000 */
.L_x_4941:
[----:B------:R-:W-:Y:S02]  /*f180*/  ISETP.GT.AND P0, PT, R29, 0x1, PT ;  /* 0x000000011d00780c */ /* 0x000fe40003f04270 */
[----:B------:R-:W-:-:S11]  /*f190*/  SHF.R.S32.HI R29, RZ, 0x1, R29 ;  /* 0x00000001ff1d7819 */ /* 0x000fd6000001141d */
[----:B------:R-:W-:Y:S05]  /*f1a0*/  @P0 BRA `(.L_x_4949) ;  /* 0xfffffffc00100947 */ /* 0x000fea000383ffff */
.L_x_4940:
        /* <DEDUP_REMOVED lines=13> */
.L_x_4960:
        /* <DEDUP_REMOVED lines=26> */
.L_x_4955:
[----:B-123--:R-:W-:Y:S01]  /*f420*/  MOV R12, R4 ;  /* 0x00000004000c7202 */ /* 0x00efe20000000f00 */
[----:B------:R-:W-:Y:S01]  /*f430*/  IMAD.MOV.U32 R13, RZ, RZ, R5 ;  /* 0x000000ffff0d7224 */ /* 0x000fe200078e0005 */
[----:B------:R-:W-:Y:S02]  /*f440*/  MOV R15, R7 ;  /* 0x00000007000f7202 */ /* 0x000fe40000000f00 */
[----:B------:R-:W-:-:S07]  /*f450*/  MOV R14, R6 ;  /* 0x00000006000e7202 */ /* 0x000fce0000000f00 */
.L_x_4956:
[----:B------:R-:W-:Y:S05]  /*f460*/  BSYNC B1 ;  /* 0x0000000000017941 */ /* 0x000fea0003800000 */
.L_x_4954:
        /* <DEDUP_REMOVED lines=17> */
.L_x_4958:
[----:B-12-4-:R-:W-:Y:S01]  /*f580*/  MOV R24, R8 ;  /* 0x0000000800187202 */ /* 0x016fe20000000f00 */
[----:B------:R-:W-:Y:S01]  /*f590*/  IMAD.MOV.U32 R25, RZ, RZ, R9 ;  /* 0x000000ffff197224 */ /* 0x000fe200078e0009 */
[----:B------:R-:W-:Y:S02]  /*f5a0*/  MOV R26, R10 ;  /* 0x0000000a001a7202 */ /* 0x000fe40000000f00 */
[----:B------:R-:W-:-:S07]  /*f5b0*/  MOV R27, R11 ;  /* 0x0000000b001b7202 */ /* 0x000fce0000000f00 */
.L_x_4959:
[----:B------:R-:W-:Y:S05]  /*f5c0*/  BSYNC B1 ;  /* 0x0000000000017941 */ /* 0x000fea0003800000 */
.L_x_4957:
[----:B------:R3:W-:Y:S04]  /*f5d0*/  STS.128 [R3], R12 ;  /* 0x0000000c03007388 */ /* 0x0007e80000000c00 */
[----:B------:R3:W-:Y:S02]  /*f5e0*/  STS.128 [R3+0x10], R24 ;  /* 0x0000101803007388 */ /* 0x0007e40000000c00 */
.L_x_4953:
[----:B------:R-:W-:Y:S05]  /*f5f0*/  BSYNC B0 ;  /* 0x0000000000007941 */ /* 0x000fea0003800000 */
.L_x_4952:
[----:B------:R-:W-:-:S04]  /*f600*/  SHF.R.S32.HI R18, RZ, 0x1, R18 ;  /* 0x00000001ff127819 */ /* 0x000fc80000011412 */
[----:B------:R-:W-:-:S13]  /*f610*/  ISETP.GE.AND P0, PT, R18, 0x20, PT ;  /* 0x000000201200780c */ /* 0x000fda0003f06270 */
[----:B------:R-:W-:Y:S05]  /*f620*/  @P0 BRA `(.L_x_4960) ;  /* 0xfffffffc00140947 */ /* 0x000fea000383ffff */
[----:B------:R-:W-:-:S07]  /*f630*/  IMAD.MOV.U32 R4, RZ, RZ, 0x20 ;  /* 0x00000020ff047424 */ /* 0x000fce00078e00ff */
.L_x_4951:
[----:B------:R-:W-:Y:S01]  /*f640*/  BAR.SYNC.DEFER_BLOCKING 0x0 ;  /* 0x0000000000007b1d */ /* 0x000fe20000010000 */
[----:B------:R-:W-:-:S13]  /*f650*/  ISETP.GE.AND P0, PT, R4, 0x2, PT ;  /* 0x000000020400780c */ /* 0x000fda0003f06270 */
[----:B------:R-:W-:Y:S05]  /*f660*/  @!P0 BRA `(.L_x_4950) ;  /* 0x0000000000e08947 */ /* 0x000fea0003800000 */
[----:B-123--:R-:W-:-:S11]  /*f670*/  HFMA2.MMA R3, -RZ, RZ, 0, 5.9604644775390625e-08 ;  /* 0x00000001ff037435 */ /* 0x00efd600000001ff */
.L_x_4967:
        /* <DEDUP_REMOVED lines=21> */
.L_x_4962:
[----:B-12---:R-:W-:Y:S01]  /*f7d0*/  MOV R12, R5 ;  /* 0x00000005000c7202 */ /* 0x006fe20000000f00 */
[----:B----4-:R-:W-:Y:S01]  /*f7e0*/  IMAD.MOV.U32 R15, RZ, RZ, R16 ;  /* 0x000000ffff0f7224 */ /* 0x010fe200078e0010 */
[----:B---3--:R-:W-:Y:S02]  /*f7f0*/  MOV R13, R10 ;  /* 0x0000000a000d7202 */ /* 0x008fe40000000f00 */
[----:B0-----:R-:W-:-:S07]  /*f800*/  MOV R14, R6 ;  /* 0x00000006000e7202 */ /* 0x001fce0000000f00 */
.L_x_4963:
[----:B------:R-:W-:Y:S05]  /*f810*/  BSYNC B0 ;  /* 0x0000000000007941 */ /* 0x000fea0003800000 */
.L_x_4961:
        /* <DEDUP_REMOVED lines=21> */
.L_x_4965:
[----:B--2-4-:R-:W-:Y:S01]  /*f970*/  MOV R24, R5 ;  /* 0x0000000500187202 */ /* 0x014fe20000000f00 */
[----:B0-----:R-:W-:Y:S01]  /*f980*/  IMAD.MOV.U32 R27, RZ, RZ, R16 ;  /* 0x000000ffff1b7224 */ /* 0x001fe200078e0010 */
[----:B---3--:R-:W-:Y:S02]  /*f990*/  MOV R25, R10 ;  /* 0x0000000a00197202 */ /* 0x008fe40000000f00 */
[----:B------:R-:W-:-:S07]  /*f9a0*/  MOV R26, R6 ;  /* 0x00000006001a7202 */ /* 0x000fce0000000f00 */
.L_x_4966:
[----:B------:R-:W-:Y:S05]  /*f9b0*/  BSYNC B0 ;  /* 0x0000000000007941 */ /* 0x000fea0003800000 */
.L_x_4964:
[----:B-12---:R-:W-:-:S04]  /*f9c0*/  SHF.L.U32 R3, R3, 0x1, RZ ;  /* 0x0000000103037819 */ /* 0x006fc800000006ff */
[----:B------:R-:W-:-:S13]  /*f9d0*/  ISETP.GE.AND P0, PT, R3, R4, PT ;  /* 0x000000040300720c */ /* 0x000fda0003f06270 */
[----:B------:R-:W-:Y:S05]  /*f9e0*/  @!P0 BRA `(.L_x_4967) ;  /* 0xfffffffc00248947 */ /* 0x000fea000383ffff */
.L_x_4950:
        /* <DEDUP_REMOVED lines=31> */
.L_x_4971:
[----:B------:R-:W-:Y:S05]  /*fbe0*/  BSYNC B0 ;  /* 0x0000000000007941 */ /* 0x000fea0003800000 */
.L_x_4970:
        /* <DEDUP_REMOVED lines=20> */
.L_x_4972:
[----:B------:R-:W-:Y:S05]  /*fd30*/  BSYNC B0 ;  /* 0x0000000000007941 */ /* 0x000fea0003800000 */
.L_x_4969:
[----:B------:R-:W-:Y:S02]  /*fd40*/  ULDC.U8 UR4, c[0x0][0x631] ;  /* 0x00018c4000047ab9 */ /* 0x000fe40000000000 */
[----:B------:R-:W-:-:S13]  /*fd50*/  ISETP.NE.AND P0, PT, RZ, UR4, PT ;  /* 0x00000004ff007c0c */ /* 0x000fda000bf05270 */
[----:B------:R-:W-:Y:S05]  /*fd60*/  @!P0 BRA `(.L_x_4973) ;  /* 0x0000000000a88947 */ /* 0x000fea0003800000 */
[----:B------:R-:W0:Y:S01]  /*fd70*/  LDC R2, c[0x0][0x634] ;  /* 0x00018d00ff027b82 */ /* 0x000e220000000800 */
[----:B------:R-:W-:Y:S01]  /*fd80*/  ULDC UR4, c[0x0][0x210] ;  /* 0x0000840000047ab9 */ /* 0x000fe20000000800 */
[----:B-123--:R-:W-:Y:S01]  /*fd90*/  F2FP.F16.F32.PACK_AB R12, R24, R12 ;  /* 0x0000000c180c723e */ /* 0x00efe200000000ff */
        /* <DEDUP_REMOVED lines=20> */
[----:B--2---:R-:W-:Y:S02]  /*fee0*/  F2FP.F16.F32.PACK_AB R0, RZ, R13 ;  /* 0x0000000dff00723e */ /* 0x004fe400000000ff */
[----:B-1----:R-:W-:-:S04]  /*fef0*/  @P1 IADD3 R2, P3, R17, R6, RZ ;  /* 0x0000000611021210 */ /* 0x002fc80007f7e0ff */
[----:B------:R-:W-:Y:S02]  /*ff00*/  @P1 IADD3.X R3, RZ, R7, RZ, P3, !PT ;  /* 0x00000007ff031210 */ /* 0x000fe40001ffe4ff */
[----:B---3--:R-:W-:-:S03]  /*ff10*/  @P0 IADD3 R4, P2, R5, R8, RZ ;  /* 0x0000000805040210 */ /* 0x008fc60007f5e0ff */
[----:B------:R1:W-:Y:S01]  /*ff20*/  @P1 STG.E.U16 desc[UR40][R2.64], R0 ;  /* 0x0000000002001986 */ /* 0x0003e2000c101528 */
[----:B0-----:R-:W-:Y:S02]  /*ff30*/  F2FP.F16.F32.PACK_AB R8, RZ, R25 ;  /* 0x00000019ff08723e */ /* 0x001fe400000000ff */
        /* <DEDUP_REMOVED lines=13> */
.L_x_4973:
        /* <DEDUP_REMOVED lines=9> */
.L_x_4968:
        /* <DEDUP_REMOVED lines=18> */
.L_x_4975:
        /* <DEDUP_REMOVED lines=9> */
.L_x_4974:
[----:B------:R-:W-:Y:S02]  /*10250*/  ULDC.U8 UR4, c[0x0][0x631] ;  /* 0x00018c4000047ab9 */ /* 0x000fe40000000000 */
[----:B------:R-:W-:-:S13]  /*10260*/  ISETP.NE.AND P0, PT, RZ, UR4, PT ;  /* 0x00000004ff007c0c */ /* 0x000fda000bf05270 */
[----:B------:R-:W-:Y:S05]  /*10270*/  @!P0 BRA `(.L_x_4976) ;  /* 0x0000000000a88947 */ /* 0x000fea0003800000 */
[----:B------:R-:W5:Y:S01]  /*10280*/  LDC R2, c[0x0][0x634] ;  /* 0x00018d00ff027b82 */ /* 0x000f620000000800 */
        /* <DEDUP_REMOVED lines=22> */
[----:B---3--:R-:W-:Y:S02]  /*103f0*/  F2FP.F16.F32.PACK_AB R0, RZ, R13 ;  /* 0x0000000dff00723e */ /* 0x008fe400000000ff */
[----:B-1----:R-:W-:Y:S02]  /*10400*/  @P1 IADD3 R2, P3, R17, R4, RZ ;  /* 0x0000000411021210 */ /* 0x002fe40007f7e0ff */
[----:B0-----:R-:W-:Y:S02]  /*10410*/  @P0 IADD3 R4, P2, R3, R6, RZ ;  /* 0x0000000603040210 */ /* 0x001fe40007f5e0ff */
[----:B------:R-:W-:-:S03]  /*10420*/  @P1 IADD3.X R3, RZ, R5, RZ, P3, !PT ;  /* 0x00000005ff031210 */ /* 0x000fc60001ffe4ff */
[----:B------:R-:W-:Y:S02]  /*10430*/  @P0 IMAD.X R5, RZ, RZ, R7, P2 ;  /* 0x000000ffff050224 */ /* 0x000fe400010e0607 */
[----:B------:R0:W-:Y:S01]  /*10440*/  @P1 STG.E.U16 desc[UR40][R2.64], R0 ;  /* 0x0000000002001986 */ /* 0x0001e2000c101528 */
[----:B----4-:R-:W-:Y:S02]  /*10450*/  @P1 IADD3 R6, P3, R19, R8, RZ ;  /* 0x0000000813061210 */ /* 0x010fe40007f7e0ff */
[----:B--2---:R-:W-:Y:S01]  /*10460*/  F2FP.F16.F32.PACK_AB R8, RZ, R25 ;  /* 0x00000019ff08723e */ /* 0x004fe200000000ff */
        /* <DEDUP_REMOVED lines=11> */
.L_x_4976:
        /* <DEDUP_REMOVED lines=16> */
.L_x_4977:
        /* <DEDUP_REMOVED lines=15> */
.L_x_4978:
[----:B------:R-:W-:Y:S05]  /*10710*/  EXIT ;  /* 0x000000000000794d */ /* 0x000fea0003800000 */
.L_x_4913:
        /* <DEDUP_REMOVED lines=25> */
[----:B-----5:R-:W2:Y:S04]  /*108b0*/  LDG.E R13, desc[UR40][R20.64] ;  /* 0x00000028140d7981 */ /* 0x020ea8000c1e1900 */
        /* <DEDUP_REMOVED lines=16> */
.L_x_4982:
[----:B------:R-:W-:Y:S05]  /*109c0*/  BSYNC B0 ;  /* 0x0000000000007941 */ /* 0x000fea0003800000 */
.L_x_4981:
[----:B------:R-:W-:Y:S04]  /*109d0*/  BSSY B0, `(.L_x_4980) ;  /* 0x0000014000007945 */ /* 0x000fe80003800000 */
[----:B------:R-:W-:Y:S05]  /*109e0*/  @!P1 BRA `(.L_x_4983) ;  /* 0x0000000000489947 */ /* 0x000fea0003800000 */
[----:B------:R-:W-:Y:S01]  /*109f0*/  FSETP.NEU.FTZ.AND P0, PT, R11, RZ, PT ;  /* 0x000000ff0b00720b */ /* 0x000fe20003f1d000 */
[----:B-----5:R-:W2:Y:S04]  /*10a00*/  LDG.E R13, desc[UR40][R20.64+0x10] ;  /* 0x00001028140d7981 */ /* 0x020ea8000c1e1900 */
        /* <DEDUP_REMOVED lines=16> */
.L_x_4983:
[----:B------:R-:W-:Y:S05]  /*10b10*/  BSYNC B0 ;  /* 0x0000000000007941 */ /* 0x000fea0003800000 */
.L_x_4980:
[----:B------:R-:W-:Y:S02]  /*10b20*/  ULDC.U8 UR4, c[0x0][0x631] ;  /* 0x00018c4000047ab9 */ /* 0x000fe40000000000 */
[----:B------:R-:W-:-:S13]  /*10b30*/  ISETP.NE.AND P0, PT, RZ, UR4, PT ;  /* 0x00000004ff007c0c */ /* 0x000fda000bf05270 */
[----:B------:R-:W-:Y:S05]  /*10b40*/  @!P0 BRA `(.L_x_4984) ;  /* 0x0000000000a88947 */ /* 0x000fea0003800000 */
[----:B------:R-:W0:Y:S01]  /*10b50*/  LDC R2, c[0x0][0x634] ;  /* 0x00018d00ff027b82 */ /* 0x000e220000000800 */
[----:B------:R-:W-:Y:S01]  /*10b60*/  ULDC UR4, c[0x0][0x210] ;  /* 0x0000840000047ab9 */ /* 0x000fe20000000800 */
[----:B------:R-:W-:Y:S01]  /*10b70*/  F2FP.F16.F32.PACK_AB R8, R8, R4 ;  /* 0x000000040808723e */ /* 0x000fe200000000ff */
        /* <DEDUP_REMOVED lines=25> */
[----:B0-----:R-:W-:Y:S01]  /*10d10*/  F2FP.F16.F32.PACK_AB R10, RZ, R9 ;  /* 0x00000009ff0a723e */ /* 0x001fe200000000ff */
        /* <DEDUP_REMOVED lines=13> */
.L_x_4984:
        /* <DEDUP_REMOVED lines=9> */
.L_x_4979:
        /* <DEDUP_REMOVED lines=15> */
[----:B0----5:R-:W-:-:S07]  /*10f70*/  MOV R13, RZ ;  /* 0x000000ff000d7202 */ /* 0x021fce0000000f00 */
[----:B------:R-:W-:-:S07]  /*10f80*/  LEPC R20, `(.L_x_4986) ;  /* 0x000000001014794e */ /* 0x000fce0000000000 */
[----:B-1----:R-:W-:Y:S05]  /*10f90*/  CALL.ABS.NOINC R2 ;  /* 0x0000000002007343 */ /* 0x002fea0003c00000 */
.L_x_4986:
        /* <DEDUP_REMOVED lines=9> */
.L_x_4985:
        /* <DEDUP_REMOVED lines=22> */
[----:B-----5:R-:W3:Y:S01]  /*11190*/  @P0 LDC.64 R12, c[0x0][0x608] ;  /* 0x00018200ff0c0b82 */ /* 0x020ee20000000a00 */
[----:B0-----:R-:W-:-:S06]  /*111a0*/  FMUL.FTZ R9, R2, R9 ;  /* 0x0000000902097220 */ /* 0x001fcc0000410000 */
[----:B------:R-:W0:Y:S01]  /*111b0*/  @P2 MUFU.SQRT R9, R9 ;  /* 0x0000000900092308 */ /* 0x000e220000002000 */
[----:B------:R-:W4:Y:S01]  /*111c0*/  @P1 LDC.64 R14, c[0x0][0x600] ;  /* 0x00018000ff0e1b82 */ /* 0x000f220000000a00 */
[----:B--2---:R-:W-:Y:S02]  /*111d0*/  F2FP.F16.F32.PACK_AB R0, RZ, R10 ;  /* 0x0000000aff00723e */ /* 0x004fe400000000ff */
[----:B-1----:R-:W-:-:S05]  /*111e0*/  @P1 IADD3 R2, P3, R17, R6, RZ ;  /* 0x0000000611021210 */ /* 0x002fca0007f7e0ff */
[----:B------:R-:W-:Y:S01]  /*111f0*/  @P1 IMAD.X R3, RZ, RZ, R7, P3 ;  /* 0x000000ffff031224 */ /* 0x000fe200018e0607 */
[----:B---3--:R-:W-:Y:S02]  /*11200*/  @P0 IADD3 R4, P2, R5, R12, RZ ;  /* 0x0000000c05040210 */ /* 0x008fe40007f5e0ff */
[----:B0-----:R-:W-:Y:S02]  /*11210*/  F2FP.F16.F32.PACK_AB R10, RZ, R9 ;  /* 0x00000009ff0a723e */ /* 0x001fe400000000ff */
        /* <DEDUP_REMOVED lines=14> */
.L_x_4987:
        /* <DEDUP_REMOVED lines=12> */
[----:B-----5:R-:W-:Y:S01]  /*113c0*/  IMAD.MOV.U32 R13, RZ, RZ, RZ ;  /* 0x000000ffff0d7224 */ /* 0x020fe200078e00ff */
[----:B0-----:R-:W-:-:S07]  /*113d0*/  MOV R12, 0x1 ;  /* 0x00000001000c7802 */ /* 0x001fce0000000f00 */
[----:B------:R-:W-:-:S07]  /*113e0*/  LEPC R20, `(.L_x_4988) ;  /* 0x000000001014794e */ /* 0x000fce0000000000 */
[----:B-1----:R-:W-:Y:S05]  /*113f0*/  CALL.ABS.NOINC R14 ;  /* 0x000000000e007343 */ /* 0x002fea0003c00000 */
.L_x_4988:
        /* <DEDUP_REMOVED lines=15> */
.L_x_4989:
[----:B------:R-:W-:Y:S05]  /*114f0*/  EXIT ;  /* 0x000000000000794d */ /* 0x000fea0003800000 */
        .weak           $__internal_20_$__cuda_sm20_div_u64
        .type           $__internal_20_$__cuda_sm20_div_u64,@function
        .size           $__internal_20_$__cuda_sm20_div_u64,($__internal_21_$__cuda_sm20_rem_u64 - $__internal_20_$__cuda_sm20_div_u64)
$__internal_20_$__cuda_sm20_div_u64:
        /* <DEDUP_REMOVED lines=69> */
[----:B------:R-:W-:Y:S06]  /*11950*/  RET.REL.NODEC R12 `(_ZN2at6native13reduce_kernelILi256ELi2ENS0_8ReduceOpIN3c104HalfENS0_10WelfordOpsIS4_fiN4cuda3std3__44pairIS4_S4_EEEEjS4_Li2ELi2EEEEEvT1_) ;  /* 0xfffffee40ca87950 */ /* 0x000fec0003c3ffff */
        .weak           $__internal_21_$__cuda_sm20_rem_u64
        .type           $__internal_21_$__cuda_sm20_rem_u64,@function
        .size           $__internal_21_$__cuda_sm20_rem_u64,(.L_x_8204 - $__internal_21_$__cuda_sm20_rem_u64)
$__internal_21_$__cuda_sm20_rem_u64:
        /* <DEDUP_REMOVED lines=64> */
[----:B------:R-:W-:Y:S06]  /*11d60*/  RET.REL.NODEC R2 `(_ZN2at6native13reduce_kernelILi256ELi2ENS0_8ReduceOpIN3c104HalfENS0_10WelfordOpsIS4_fiN4cuda3std3__44pairIS4_S4_EEEEjS4_Li2ELi2EEEEEvT1_) ;  /* 0xfffffee002a47950 */ /* 0x000fec0003c3ffff */
.L_x_4990:
        /* <DEDUP_REMOVED lines=9> */
.L_x_8204:


//--------------------- .text._ZN2at6native13reduce_kernelILi128ELi4ENS0_8ReduceOpIN3c104HalfENS0_10WelfordOpsIS4_fiN4cuda3std3__44pairIS4_S4_EEEEjS4_Li2ELi2EEEEEvT1_ --------------------------
	.section	.text._ZN2at6native13reduce_kernelILi128ELi4ENS0_8ReduceOpIN3c104HalfENS0_10WelfordOpsIS4_fiN4cuda3std3__44pairIS4_S4_EEEEjS4_Li2ELi2EEEEEvT1_,"ax",@progbits
	.align	128
        .global         _ZN2at6native13reduce_kernelILi128ELi4ENS0_8ReduceOpIN3c104HalfENS0_10WelfordOpsIS4_fiN4cuda3std3__44pairIS4_S4_EEEEjS4_Li2ELi2EEEEEvT1_
        .type           _ZN2at6native13reduce_kernelILi128ELi4ENS0_8ReduceOpIN3c104HalfENS0_10WelfordOpsIS4_fiN4cuda3std3__44pairIS4_S4_EEEEjS4_Li2ELi2EEEEEvT1_,@function
        .size           _ZN2at6native13reduce_kernelILi128ELi4ENS0_8ReduceOpIN3c104HalfENS0_10WelfordOpsIS4_fiN4cuda3std3__44pairIS4_S4_EEEEjS4_Li2ELi2EEEEEvT1_,(.L_x_8206 - _ZN2at6native13reduce_kernelILi128ELi4ENS0_8ReduceOpIN3c104HalfENS0_10WelfordOpsIS4_fiN4cuda3std3__44pairIS4_S4_EEEEjS4_Li2ELi2EEEEEvT1_)
        .other          _ZN2at6native13reduce_kernelILi128ELi4ENS0_8ReduceOpIN3c104HalfENS0_10WelfordOpsIS4_fiN4cuda3std3__44pairIS4_S4_EEEEjS4_Li2ELi2EEEEEvT1_,@"STO_CUDA_ENTRY STV_DEFAULT"
_ZN2at6native13reduce_kernelILi128ELi4ENS0_8ReduceOpIN3c104HalfENS0_10WelfordOpsIS4_fiN4cuda3std3__44pairIS4_S4_EEEEjS4_Li2ELi2EEEEEvT1_:
.text._ZN2at6native13reduce_kernelILi128ELi4ENS0_8ReduceOpIN3c104HalfENS0_10WelfordOpsIS4_fiN4cuda3std3__44pairIS4_S4_EEEEjS4_Li2ELi2EEEEEvT1_:
        /* <DEDUP_REMOVED lines=294> */
.L_x_4991:
        /* <DEDUP_REMOVED lines=38> */
.L_x_4995:
        /* <DEDUP_REMOVED lines=31> */
.L_x_5001:
[----:B------:R-:W-:Y:S05]  /*16b0*/  BSYNC B2 ;  /* 0x0000000000027941 */ /* 0x000fea0003800000 */
.L_x_5000:
        /* <DEDUP_REMOVED lines=19> */
.L_x_4999:
[----:B------:R-:W-:Y:S05]  /*17f0*/  BSYNC B1 ;  /* 0x0000000000017941 */ /* 0x000fea0003800000 */
.L_x_4998:
[----:B------:R-:W0:Y:S01]  /*1800*/  LDC R9, c[0x0][0x22c] ;  /* 0x00008b00ff097b82 */ /* 0x000e220000000800 */
[----:B------:R-:W-:-:S04]  /*1810*/  IADD3 R0, P0, -R10, 0x2, RZ ;  /* 0x000000020a007810 */ /* 0x000fc80007f1e1ff */
[----:B------:R-:W-:Y:S02]  /*1820*/  LEA R18, P1, R0, R18, 0x1 ;  /* 0x0000001200127211 */ /* 0x000fe400078208ff */
[----:B------:R-:W-:-:S04]  /*1830*/  IADD3.X R3, RZ, -0x1, RZ, P0, !PT ;  /* 0xffffffffff037810 */ /* 0x000fc800007fe4ff */
[----:B------:R-:W-:Y:S02]  /*1840*/  LEA.HI.X R19, R0, R19, R3, 0x1, P1 ;  /* 0x0000001300137211 */ /* 0x000fe400008f0c03 */
[----:B0-----:R-:W-:-:S07]  /*1850*/  IADD3 R12, R10, -0x2, R9 ;  /* 0xfffffffe0a0c7810 */ /* 0x001fce0007ffe009 */
.L_x_4997:
[----:B------:R-:W-:Y:S05]  /*1860*/  BSYNC B0 ;  /* 0x0000000000007941 */ /* 0x000fea0003800000 */
.L_x_4996:
[----:B------:R-:W0:Y:S01]  /*1870*/  LDC.64 R8, c[0x0][0x240] ;  /* 0x00009000ff087b82 */ /* 0x000e220000000a00 */
[----:B------:R-:W-:Y:S01]  /*1880*/  BSSY B0, `(.L_x_5002) ;  /* 0x0000028000007945 */ /* 0x000fe20003800000 */
[----:B------:R-:W-:Y:S01]  /*1890*/  MOV R0, R13 ;  /* 0x0000000d00007202 */ /* 0x000fe20000000f00 */
[----:B------:R-:W-:-:S05]  /*18a0*/  IMAD.MOV.U32 R10, RZ, RZ, R15 ;  /* 0x000000ffff0a7224 */ /* 0x000fca00078e000f */
[----:B------:R-:W1:Y:S01]  /*18b0*/  LDC R25, c[0x0][0x248] ;  /* 0x00009200ff197b82 */ /* 0x000e620000000800 */
[----:B0-----:R-:W-:-:S04]  /*18c0*/  IMAD R8, R17, R8, RZ ;  /* 0x0000000811087224 */ /* 0x001fc800078e02ff */
[----:B------:R-:W-:Y:S01]  /*18d0*/  IMAD R3, R16, R9, R8 ;  /* 0x0000000910037224 */ /* 0x000fe200078e0208 */
[----:B------:R-:W-:-:S03]  /*18e0*/  MOV R8, R14 ;  /* 0x0000000e00087202 */ /* 0x000fc60000000f00 */
[----:B-1----:R-:W-:-:S05]  /*18f0*/  IMAD R20, R24, R25, R3 ;  /* 0x0000001918147224 */ /* 0x002fca00078e0203 */
[----:B------:R-:W-:-:S04]  /*1900*/  LEA R3, R20, 0x1, 0x1 ;  /* 0x0000000114037811 */ /* 0x000fc800078e08ff */
[----:B------:R-:W-:Y:S01]  /*1910*/  ISETP.GE.U32.AND P0, PT, R3, R12, PT ;  /* 0x0000000c0300720c */ /* 0x000fe20003f06070 */
[----:B------:R-:W-:-:S12]  /*1920*/  IMAD.MOV.U32 R3, RZ, RZ, R11 ;  /* 0x000000ffff037224 */ /* 0x000fd800078e000b */
[----:B------:R-:W-:Y:S05]  /*1930*/  @P0 BRA `(.L_x_5003) ;  /* 0x0000000000700947 */ /* 0x000fea0003800000 */
[----:B------:R-:W-:Y:S01]  /*1940*/  BSSY B1, `(.L_x_5004) ;  /* 0x0000019000017945 */ /* 0x000fe20003800000 */
[----:B------:R-:W-:-:S07]  /*1950*/  MOV R7, R20 ;  /* 0x0000001400077202 */ /* 0x000fce0000000f00 */
.L_x_5005:
        /* <DEDUP_REMOVED lines=24> */
.L_x_5004:
[----:B------:R-:W-:Y:S01]  /*1ae0*/  MOV R10, R14 ;  /* 0x0000000e000a7202 */ /* 0x000fe20000000f00 */
[----:B------:R-:W-:-:S07]  /*1af0*/  IMAD.MOV.U32 R7, RZ, RZ, R13 ;  /* 0x000000ffff077224 */ /* 0x000fce00078e000d */
.L_x_5003:
[----:B------:R-:W-:Y:S05]  /*1b00*/  BSYNC B0 ;  /* 0x0000000000007941 */ /* 0x000fea0003800000 */
.L_x_5002:
        /* <DEDUP_REMOVED lines=10> */
.L_x_5007:
[----:B------:R-:W-:Y:S05]  /*1bb0*/  BSYNC B0 ;  /* 0x0000000000007941 */ /* 0x000fea0003800000 */
.L_x_5006:
        /* <DEDUP_REMOVED lines=18> */
.L_x_5009:
[----:B------:R-:W-:Y:S05]  /*1ce0*/  BSYNC B0 ;  /* 0x0000000000007941 */ /* 0x000fea0003800000 */
.L_x_5008:
        /* <DEDUP_REMOVED lines=17> */
.L_x_5011:
[----:B------:R-:W-:Y:S01]  /*1e00*/  IMAD.MOV.U32 R4, RZ, RZ, R3 ;  /* 0x000000ffff047224 */ /* 0x000fe200078e0003 */
[----:B------:R-:W-:Y:S01]  /*1e10*/  MOV R5, R0 ;  /* 0x0000000000057202 */ /* 0x000fe20000000f00 */
[----:B------:R-:W-:Y:S01]  /*1e20*/  IMAD.MOV.U32 R7, RZ, RZ, R10 ;  /* 0x000000ffff077224 */ /* 0x000fe200078e000a */
[----:B------:R-:W-:-:S07]  /*1e30*/  MOV R6, R8 ;  /* 0x0000000800067202 */ /* 0x000fce0000000f00 */
.L_x_5012:
[----:B------:R-:W-:Y:S05]  /*1e40*/  BSYNC B0 ;  /* 0x0000000000007941 */ /* 0x000fea0003800000 */
.L_x_5010:
[----:B------:R-:W-:Y:S02]  /*1e50*/  CS2R R8, SRZ ;  /* 0x0000000000087805 */ /* 0x000fe4000001ff00 */
[----:B------:R-:W-:Y:S02]  /*1e60*/  CS2R R10, SRZ ;  /* 0x00000000000a7805 */ /* 0x000fe4000001ff00 */
[----:B------:R-:W-:Y:S02]  /*1e70*/  CS2R R12, SRZ ;  /* 0x00000000000c7805 */ /* 0x000fe4000001ff00 */
[----:B------:R-:W-:Y:S02]  /*1e80*/  CS2R R14, SRZ ;  /* 0x00000000000e7805 */ /* 0x000fe4000001ff00 */
[----:B------:R-:W-:Y:S02]  /*1e90*/  CS2R R20, SRZ ;  /* 0x0000000000147805 */ /* 0x000fe4000001ff00 */
[----:B------:R-:W-:Y:S01]  /*1ea0*/  CS2R R22, SRZ ;  /* 0x0000000000167805 */ /* 0x000fe2000001ff00 */
[----:B------:R-:W-:Y:S06]  /*1eb0*/  BRA `(.L_x_4993) ;  /* 0x00000078005c7947 */ /* 0x000fec0003800000 */
.L_x_4994:
        /* <DEDUP_REMOVED lines=14> */
[----:B------:R-:W-:Y:S02]  /*1fa0*/  MOV R45, R33 ;  /* 0x00000021002d7202 */ /* 0x000fe40000000f00 */
[----:B------:R-:W-:-:S02]  /*1fb0*/  IADD3 R3, R33, R44, RZ ;  /* 0x0000002c21037210 */ /* 0x000fc40007ffe0ff */
        /* <DEDUP_REMOVED lines=32> */
[----:B------:R-:W-:-:S07]  /*21c0*/  MOV R8, R4 ;  /* 0x0000000400087202 */ /* 0x000fce0000000f00 */
.L_x_5020:
        /* <DEDUP_REMOVED lines=286> */
.L_x_5018:
[----:B------:R-:W-:Y:S01]  /*33b0*/  LOP3.LUT R3, R3, 0xfffffff8, RZ, 0xc0, !PT ;  /* 0xfffffff803037812 */ /* 0x000fe200078ec0ff */
[----:B------:R-:W-:-:S03]  /*33c0*/  ULDC UR36, c[0x0][0x234] ;  /* 0x00008d0000247ab9 */ /* 0x000fc60000000800 */
[----:B------:R-:W-:-:S05]  /*33d0*/  IADD3 R14, P1, R3, R18, RZ ;  /* 0x00000012030e7210 */ /* 0x000fca0007f3e0ff */
[----:B------:R-:W-:-:S06]  /*33e0*/  IMAD.X R15, RZ, RZ, R19, P1 ;  /* 0x000000ffff0f7224 */ /* 0x000fcc00008e0613 */
[----:B------:R-:W2:Y:S01]  /*33f0*/  LDG.E.64 R14, desc[UR40][R14.64] ;  /* 0x000000280e0e7981 */ /* 0x000ea2000c1e1b00 */
[----:B------:R-:W-:-:S04]  /*3400*/  MOV R44, UR36 ;  /* 0x00000024002c7c02 */ /* 0x000fc80008000f00 */
[----:B------:R-:W-:Y:S02]  /*3410*/  IADD3 R45, R45, R44, RZ ;  /* 0x0000002c2d2d7210 */ /* 0x000fe40007ffe0ff */
[----:B--2---:R-:W-:Y:S02]  /*3420*/  PRMT R48, R14, 0x7610, R15 ;  /* 0x000076100e307816 */ /* 0x004fe4000000000f */
        /* <DEDUP_REMOVED lines=236> */
.L_x_5019:
[----:B------:R-:W-:Y:S01]  /*42f0*/  LOP3.LUT R15, R0, 0xfffffff8, RZ, 0xc0, !PT ;  /* 0xfffffff8000f7812 */ /* 0x000fe200078ec0ff */
[----:B------:R-:W-:-:S03]  /*4300*/  ULDC UR4, c[0x0][0x22c] ;  /* 0x00008b0000047ab9 */ /* 0x000fc60000000800 */
[----:B------:R-:W-:-:S05]  /*4310*/  IADD3 R14, P1, R15, R18, RZ ;  /* 0x000000120f0e7210 */ /* 0x000fca0007f3e0ff */
[----:B------:R-:W-:-:S06]  /*4320*/  IMAD.X R15, RZ, RZ, R19, P1 ;  /* 0x000000ffff0f7224 */ /* 0x000fcc00008e0613 */
[----:B------:R-:W2:Y:S01]  /*4330*/  LDG.E.64 R14, desc[UR40][R14.64] ;  /* 0x000000280e0e7981 */ /* 0x000ea2000c1e1b00 */
[----:B------:R-:W-:Y:S01]  /*4340*/  IADD3 R6, R6, 0x1, RZ ;  /* 0x0000000106067810 */ /* 0x000fe20007ffe0ff */
[----:B------:R-:W-:Y:S01]  /*4350*/  HADD2.F32 R29, -RZ, R49.H0_H0 ;  /* 0x20000031ff1d7230 */ /* 0x000fe20000004100 */
[----:B------:R-:W-:Y:S01]  /*4360*/  IADD3 R45, R45, R44, RZ ;  /* 0x0000002c2d2d7210 */ /* 0x000fe20007ffe0ff */
[----:B------:R-:W-:Y:S01]  /*4370*/  HADD2.F32 R35, -RZ, R48.H1_H1 ;  /* 0x30000030ff237230 */ /* 0x000fe20000004100 */
[----:B------:R-:W-:Y:S02]  /*4380*/  I2FP.F32.S32 R7, R6 ;  /* 0x0000000600077245 */ /* 0x000fe40000201400 */
[----:B------:R-:W-:Y:S01]  /*4390*/  MOV R46, UR4 ;  /* 0x00000004002e7c02 */ /* 0x000fe20008000f00 */
[----:B------:R-:W-:Y:S01]  /*43a0*/  IMAD.IADD R27, R45, 0x1, R44 ;  /* 0x000000012d1b7824 */ /* 0x000fe200078e022c */
[----:B------:R-:W1:Y:S01]  /*43b0*/  MUFU.RCP R0, R7 ;  /* 0x0000000700007308 */ /* 0x000e620000001000 */
[----:B------:R-:W-:Y:S01]  /*43c0*/  FADD.FTZ R33, R29, -R12 ;  /* 0x8000000c1d217221 */ /* 0x000fe20000010000 */
[----:B------:R-:W-:-:S02]  /*43d0*/  FADD.FTZ R37, R35, -R20 ;  /* 0x8000001423257221 */ /* 0x000fc40000010000 */
[----:B------:R-:W-:Y:S01]  /*43e0*/  ISETP.GE.U32.AND P1, PT, R27, R46, PT ;  /* 0x0000002e1b00720c */ /* 0x000fe20003f26070 */
[-C--:B-1----:R-:W-:Y:S01]  /*43f0*/  FFMA.FTZ R12, R33, R0.reuse, R12 ;  /* 0x00000000210c7223 */ /* 0x082fe2000001000c */
[----:B------:R-:W-:Y:S01]  /*4400*/  FFMA.FTZ R20, R37, R0, R20 ;  /* 0x0000000025147223 */ /* 0x000fe20000010014 */
[--C-:B--2---:R-:W-:Y:S02]  /*4410*/  HADD2.F32 R22, -RZ, R14.reuse.H0_H0 ;  /* 0x2000000eff167230 */ /* 0x104fe40000004100 */
[--C-:B------:R-:W-:Y:S02]  /*4420*/  HADD2.F32 R26, -RZ, R15.reuse.H0_H0 ;  /* 0x2000000fff1a7230 */ /* 0x100fe40000004100 */
[----:B------:R-:W-:Y:S02]  /*4430*/  HADD2.F32 R24, -RZ, R14.H1_H1 ;  /* 0x3000000eff187230 */ /* 0x000fe40000004100 */
[----:B------:R-:W-:Y:S01]  /*4440*/  FADD.FTZ R3, R22, -R31 ;  /* 0x8000001f16037221 */ /* 0x000fe20000010000 */
[----:B------:R-:W-:-:S02]  /*4450*/  HADD2.F32 R28, -RZ, R15.H1_H1 ;  /* 0x3000000fff1c7230 */ /* 0x000fc40000004100 */
[----:B------:R-:W-:Y:S01]  /*4460*/  FADD.FTZ R25, R26, -R41 ;  /* 0x800000291a197221 */ /* 0x000fe20000010000 */
[-C--:B------:R-:W-:Y:S01]  /*4470*/  FFMA.FTZ R31, R3, R0.reuse, R31 ;  /* 0x00000000031f7223 */ /* 0x080fe2000001001f */
[----:B------:R-:W-:Y:S02]  /*4480*/  FADD.FTZ R23, R24, -R39 ;  /* 0x8000002718177221 */ /* 0x000fe40000010000 */
[-C--:B------:R-:W-:Y:S01]  /*4490*/  FFMA.FTZ R41, R25, R0.reuse, R41 ;  /* 0x0000000019297223 */ /* 0x080fe20000010029 */
[----:B------:R-:W-:Y:S01]  /*44a0*/  FADD.FTZ R27, R28, -R43 ;  /* 0x8000002b1c1b7221 */ /* 0x000fe20000010000 */
[----:B------:R-:W-:Y:S01]  /*44b0*/  FADD.FTZ R22, R22, -R31 ;  /* 0x8000001f16167221 */ /* 0x000fe20000010000 */
[-C--:B------:R-:W-:Y:S01]  /*44c0*/  FFMA.FTZ R39, R23, R0.reuse, R39 ;  /* 0x0000000017277223 */ /* 0x080fe20000010027 */
[----:B------:R-:W-:Y:S01]  /*44d0*/  FADD.FTZ R26, R26, -R41 ;  /* 0x800000291a1a7221 */ /* 0x000fe20000010000 */
[----:B------:R-:W-:Y:S01]  /*44e0*/  FFMA.FTZ R43, R27, R0, R43 ;  /* 0x000000001b2b7223 */ /* 0x000fe2000001002b */
[----:B------:R-:W-:Y:S01]  /*44f0*/  FFMA.FTZ R30, R3, R22, R30 ;  /* 0x00000016031e7223 */ /* 0x000fe2000001001e */
[----:B------:R-:W-:Y:S01]  /*4500*/  FADD.FTZ R24, R24, -R39 ;  /* 0x8000002718187221 */ /* 0x000fe20000010000 */
[----:B------:R-:W-:Y:S01]  /*4510*/  FFMA.FTZ R40, R25, R26, R40 ;  /* 0x0000001a19287223 */ /* 0x000fe20000010028 */
[----:B------:R-:W-:-:S02]  /*4520*/  HADD2.F32 R3, -RZ, R48.H0_H0 ;  /* 0x20000030ff037230 */ /* 0x000fc40000004100 */
[----:B------:R-:W-:Y:S01]  /*4530*/  FADD.FTZ R28, R28, -R43 ;  /* 0x8000002b1c1c7221 */ /* 0x000fe20000010000 */
[----:B------:R-:W-:Y:S02]  /*4540*/  HADD2.F32 R25, -RZ, R49.H1_H1 ;  /* 0x30000031ff197230 */ /* 0x000fe40000004100 */
        /* <DEDUP_REMOVED lines=16> */
.L_x_5017:
[----:B------:R-:W-:Y:S02]  /*4650*/  PRMT R47, R14, 0x7610, R14 ;  /* 0x000076100e2f7816 */ /* 0x000fe4000000000e */
[----:B------:R-:W-:-:S07]  /*4660*/  PRMT R50, R15, 0x7610, R15 ;  /* 0x000076100f327816 */ /* 0x000fce000000000f */
.L_x_5016:
[----:B------:R-:W-:Y:S05]  /*4670*/  BSYNC B0 ;  /* 0x0000000000007941 */ /* 0x000fea0003800000 */
.L_x_5015:
        /* <DEDUP_REMOVED lines=287> */
[----:B0-----:R-:W-:-:S04]  /*5870*/  @P2 IMAD.HI.U32 R32, R35, R32, R34 ;  /* 0x0000002023202227 */ /* 0x001fc800078e0022 */
[----:B------:R-:W-:Y:S01]  /*5880*/  IMAD R34, R53, UR6, R49 ;  /* 0x0000000635227c24 */ /* 0x000fe2000f8e0231 */
[----:B------:R-:W-:-:S03]  /*5890*/  @P2 SHF.R.U32.HI R32, RZ, R33, R32 ;  /* 0x00000021ff202219 */ /* 0x000fc60000011620 */
[----:B------:R-:W-:Y:S01]  /*58a0*/  IMAD R37, R34, UR4, R37 ;  /* 0x0000000422257c24 */ /* 0x000fe2000f8e0225 */
[----:B------:R-:W-:-:S05]  /*58b0*/  @P2 IADD3 R32, -R32, RZ, RZ ;  /* 0x000000ff20202210 */ /* 0x000fca0007ffe1ff */
[----:B-1----:R-:W-:-:S04]  /*58c0*/  @P2 IMAD R51, R51, R32, R35 ;  /* 0x0000002033332224 */ /* 0x002fc800078e0223 */
[----:B--2---:R-:W-:-:S07]  /*58d0*/  @P2 IMAD R37, R51, R48, R37 ;  /* 0x0000003033252224 */ /* 0x004fce00078e0225 */
.L_x_5023:
[----:B------:R-:W-:-:S04]  /*58e0*/  LOP3.LUT R33, R37, 0xfffffff8, RZ, 0xc0, !PT ;  /* 0xfffffff825217812 */ /* 0x000fc800078ec0ff */
[----:B------:R-:W-:-:S04]  /*58f0*/  IADD3 R32, P2, R33, R18, RZ ;  /* 0x0000001221207210 */ /* 0x000fc80007f5e0ff */
[----:B------:R-:W-:-:S06]  /*5900*/  IADD3.X R33, RZ, R19, RZ, P2, !PT ;  /* 0x00000013ff217210 */ /* 0x000fcc00017fe4ff */
[----:B------:R-:W2:Y:S01]  /*5910*/  LDG.E.64 R32, desc[UR40][R32.64] ;  /* 0x0000002820207981 */ /* 0x000ea2000c1e1b00 */
[----:B------:R-:W-:-:S05]  /*5920*/  IMAD.IADD R35, R45, 0x1, R44 ;  /* 0x000000012d237824 */ /* 0x000fca00078e022c */
[----:B------:R-:W-:Y:S02]  /*5930*/  ISETP.GE.U32.AND P2, PT, R35, R46, PT ;  /* 0x0000002e2300720c */ /* 0x000fe40003f46070 */
[----:B--2---:R-:W-:Y:S02]  /*5940*/  PRMT R48, R32, 0x7610, R33 ;  /* 0x0000761020307816 */ /* 0x004fe40000000021 */
        /* <DEDUP_REMOVED lines=276> */
.L_x_5024:
[----:B------:R-:W-:-:S04]  /*6a90*/  LOP3.LUT R47, R47, 0xfffffff8, RZ, 0xc0, !PT ;  /* 0xfffffff82f2f7812 */ /* 0x000fc800078ec0ff */
[----:B------:R-:W-:-:S04]  /*6aa0*/  IADD3 R18, P1, R47, R18, RZ ;  /* 0x000000122f127210 */ /* 0x000fc80007f3e0ff */
[----:B------:R-:W-:-:S06]  /*6ab0*/  IADD3.X R19, RZ, R19, RZ, P1, !PT ;  /* 0x00000013ff137210 */ /* 0x000fcc0000ffe4ff */
[----:B------:R-:W2:Y:S02]  /*6ac0*/  LDG.E.64 R18, desc[UR40][R18.64] ;  /* 0x0000002812127981 */ /* 0x000ea4000c1e1b00 */
[----:B--2---:R-:W-:Y:S02]  /*6ad0*/  PRMT R47, R18, 0x7610, R18 ;  /* 0x00007610122f7816 */ /* 0x004fe40000000012 */
[----:B------:R-:W-:-:S07]  /*6ae0*/  PRMT R50, R19, 0x7610, R19 ;  /* 0x0000761013327816 */ /* 0x000fce0000000013 */
.L_x_5022:
[----:B------:R-:W-:Y:S05]  /*6af0*/  BSYNC B0 ;  /* 0x0000000000007941 */ /* 0x000fea0003800000 */
.L_x_5021:
[----:B------:R-:W-:Y:S04]  /*6b00*/  BSSY B0, `(.L_x_5025) ;  /* 0x0000045000007945 */ /* 0x000fe80003800000 */
[----:B------:R-:W-:Y:S05]  /*6b10*/  @P0 BRA `(.L_x_5026) ;  /* 0x00000004000c0947 */ /* 0x000fea0003800000 */
[----:B------:R-:W-:Y:S01]  /*6b20*/  VIADD R10, R10, 0x1 ;  /* 0x000000010a0a7836 */ /* 0x000fe20000000000 */
[----:B------:R-:W-:Y:S01]  /*6b30*/  IADD3 R6, R6, 0x1, RZ ;  /* 0x0000000106067810 */ /* 0x000fe20007ffe0ff */
[----:B------:R-:W-:Y:S01]  /*6b40*/  IMAD.IADD R44, R45, 0x1, R44 ;  /* 0x000000012d2c7824 */ /* 0x000fe200078e022c */
[----:B------:R-:W-:Y:S01]  /*6b50*/  IADD3 R14, R14, 0x1, RZ ;  /* 0x000000010e0e7810 */ /* 0x000fe20007ffe0ff */
[--C-:B------:R-:W-:Y:S01]  /*6b60*/  HADD2.F32 R51, -RZ, R49.reuse.H1_H1 ;  /* 0x30000031ff337230 */ /* 0x100fe20000004100 */
[----:B------:R-:W-:Y:S01]  /*6b70*/  IADD3 R22, R22, 0x1, RZ ;  /* 0x0000000116167810 */ /* 0x000fe20007ffe0ff */
[--C-:B------:R-:W-:Y:S01]  /*6b80*/  HADD2.F32 R45, -RZ, R48.reuse.H0_H0 ;  /* 0x20000030ff2d7230 */ /* 0x100fe20000004100 */
[----:B------:R-:W-:Y:S01]  /*6b90*/  I2FP.F32.S32 R7, R6 ;  /* 0x0000000600077245 */ /* 0x000fe20000201400 */
[----:B------:R-:W-:Y:S01]  /*6ba0*/  HADD2.F32 R49, -RZ, R49.H0_H0 ;  /* 0x20000031ff317230 */ /* 0x000fe20000004100 */
[----:B------:R-:W-:Y:S01]  /*6bb0*/  I2FP.F32.S32 R11, R10 ;  /* 0x0000000a000b7245 */ /* 0x000fe20000201400 */
[----:B------:R-:W-:Y:S01]  /*6bc0*/  HADD2.F32 R53, -RZ, R48.H1_H1 ;  /* 0x30000030ff357230 */ /* 0x000fe20000004100 */
[----:B------:R-:W-:Y:S01]  /*6bd0*/  I2FP.F32.S32 R15, R14 ;  /* 0x0000000e000f7245 */ /* 0x000fe20000201400 */
[----:B------:R-:W0:Y:S01]  /*6be0*/  MUFU.RCP R19, R7 ;  /* 0x0000000700137308 */ /* 0x000e220000001000 */
[----:B------:R-:W-:Y:S01]  /*6bf0*/  I2FP.F32.S32 R23, R22 ;  /* 0x0000001600177245 */ /* 0x000fe20000201400 */
[----:B------:R-:W-:Y:S01]  /*6c00*/  FADD.FTZ R36, -R4, R45 ;  /* 0x0000002d04247221 */ /* 0x000fe20000010100 */
[----:B------:R-:W-:Y:S01]  /*6c10*/  ISETP.GE.U32.AND P0, PT, R44, R46, PT ;  /* 0x0000002e2c00720c */ /* 0x000fe20003f06070 */
[----:B------:R-:W-:Y:S01]  /*6c20*/  FADD.FTZ R34, -R8, R51 ;  /* 0x0000003308227221 */ /* 0x000fe20000010100 */
[----:B------:R-:W-:Y:S01]  /*6c30*/  FADD.FTZ R32, -R12, R49 ;  /* 0x000000310c207221 */ /* 0x000fe20000010100 */
[----:B------:R-:W-:-:S02]  /*6c40*/  FADD.FTZ R18, -R20, R53 ;  /* 0x0000003514127221 */ /* 0x000fc40000010100 */
[----:B------:R-:W1:Y:S08]  /*6c50*/  MUFU.RCP R33, R11 ;  /* 0x0000000b00217308 */ /* 0x000e700000001000 */
        /* <DEDUP_REMOVED lines=17> */
[--C-:B------:R-:W-:Y:S01]  /*6d70*/  HADD2.F32 R34, -RZ, R50.reuse.H0_H0 ;  /* 0x20000032ff227230 */ /* 0x100fe20000004100 */
[----:B------:R-:W-:Y:S01]  /*6d80*/  IADD3 R27, R27, 0x1, RZ ;  /* 0x000000011b1b7810 */ /* 0x000fe20007ffe0ff */
[--C-:B------:R-:W-:Y:S01]  /*6d90*/  HADD2.F32 R18, -RZ, R47.reuse.H0_H0 ;  /* 0x2000002fff127230 */ /* 0x100fe20000004100 */
[----:B------:R-:W-:Y:S01]  /*6da0*/  IADD3 R3, R3, 0x1, RZ ;  /* 0x0000000103037810 */ /* 0x000fe20007ffe0ff */
[----:B------:R-:W-:Y:S01]  /*6db0*/  HADD2.F32 R32, -RZ, R47.H1_H1 ;  /* 0x3000002fff207230 */ /* 0x000fe20000004100 */
[----:B------:R-:W-:Y:S01]  /*6dc0*/  I2FP.F32.S32 R28, R29 ;  /* 0x0000001d001c7245 */ /* 0x000fe20000201400 */
[----:B------:R-:W-:Y:S01]  /*6dd0*/  HADD2.F32 R50, -RZ, R50.H1_H1 ;  /* 0x30000032ff327230 */ /* 0x000fe20000004100 */
[----:B------:R-:W-:Y:S01]  /*6de0*/  I2FP.F32.S32 R26, R27 ;  /* 0x0000001b001a7245 */ /* 0x000fe20000201400 */
[----:B------:R-:W-:Y:S01]  /*6df0*/  FADD.FTZ R19, -R31, R18 ;  /* 0x000000121f137221 */ /* 0x000fe20000010100 */
[----:B------:R-:W-:Y:S01]  /*6e00*/  I2FP.F32.S32 R24, R25 ;  /* 0x0000001900187245 */ /* 0x000fe20000201400 */
[----:B------:R-:W0:Y:S01]  /*6e10*/  MUFU.RCP R44, R28 ;  /* 0x0000001c002c7308 */ /* 0x000e220000001000 */
[----:B------:R-:W-:Y:S01]  /*6e20*/  I2FP.F32.S32 R0, R3 ;  /* 0x0000000300007245 */ /* 0x000fe20000201400 */
[----:B------:R-:W-:Y:S01]  /*6e30*/  FADD.FTZ R33, -R39, R32 ;  /* 0x0000002027217221 */ /* 0x000fe20000010100 */
[----:B------:R-:W-:Y:S01]  /*6e40*/  FADD.FTZ R35, -R41, R34 ;  /* 0x0000002229237221 */ /* 0x000fe20000010100 */
[----:B------:R-:W-:-:S04]  /*6e50*/  FADD.FTZ R36, -R43, R50 ;  /* 0x000000322b247221 */ /* 0x000fc80000010100 */
        /* <DEDUP_REMOVED lines=15> */
.L_x_5026:
[----:B------:R-:W-:Y:S05]  /*6f50*/  BSYNC B0 ;  /* 0x0000000000007941 */ /* 0x000fea0003800000 */
.L_x_5025:
        /* <DEDUP_REMOVED lines=17> */
.L_x_5028:
[----:B------:R-:W-:Y:S01]  /*7070*/  MOV R4, R31 ;  /* 0x0000001f00047202 */ /* 0x000fe20000000f00 */
[----:B------:R-:W-:Y:S01]  /*7080*/  IMAD.MOV.U32 R6, RZ, RZ, R29 ;  /* 0x000000ffff067224 */ /* 0x000fe200078e001d */
[----:B------:R-:W-:Y:S02]  /*7090*/  MOV R5, R30 ;  /* 0x0000001e00057202 */ /* 0x000fe40000000f00 */
[----:B------:R-:W-:-:S07]  /*70a0*/  MOV R7, R28 ;  /* 0x0000001c00077202 */ /* 0x000fce0000000f00 */
.L_x_5029:
[----:B------:R-:W-:Y:S05]  /*70b0*/  BSYNC B0 ;  /* 0x0000000000007941 */ /* 0x000fea0003800000 */
.L_x_5027:
        /* <DEDUP_REMOVED lines=17> */
.L_x_5031:
[----:B------:R-:W-:Y:S01]  /*71d0*/  MOV R8, R39 ;  /* 0x0000002700087202 */ /* 0x000fe20000000f00 */
[----:B------:R-:W-:Y:S01]  /*71e0*/  IMAD.MOV.U32 R10, RZ, RZ, R27 ;  /* 0x000000ffff0a7224 */ /* 0x000fe200078e001b */
[----:B------:R-:W-:Y:S02]  /*71f0*/  MOV R9, R38 ;  /* 0x0000002600097202 */ /* 0x000fe40000000f00 */
[----:B------:R-:W-:-:S07]  /*7200*/  MOV R11, R26 ;  /* 0x0000001a000b7202 */ /* 0x000fce0000000f00 */
.L_x_5032:
[----:B------:R-:W-:Y:S05]  /*7210*/  BSYNC B0 ;  /* 0x0000000000007941 */ /* 0x000fea0003800000 */
.L_x_5030:
        /* <DEDUP_REMOVED lines=17> */
.L_x_5034:
[----:B------:R-:W-:Y:S01]  /*7330*/  MOV R12, R41 ;  /* 0x00000029000c7202 */ /* 0x000fe20000000f00 */
[----:B------:R-:W-:Y:S01]  /*7340*/  IMAD.MOV.U32 R14, RZ, RZ, R25 ;  /* 0x000000ffff0e7224 */ /* 0x000fe200078e0019 */
[----:B------:R-:W-:Y:S02]  /*7350*/  MOV R13, R40 ;  /* 0x00000028000d7202 */ /* 0x000fe40000000f00 */
[----:B------:R-:W-:-:S07]  /*7360*/  MOV R15, R24 ;  /* 0x00000018000f7202 */ /* 0x000fce0000000f00 */
.L_x_5035:
[----:B------:R-:W-:Y:S05]  /*7370*/  BSYNC B0 ;  /* 0x0000000000007941 */ /* 0x000fea0003800000 */
.L_x_5033:
        /* <DEDUP_REMOVED lines=16> */
.L_x_5036:
[----:B------:R-:W-:Y:S01]  /*7480*/  MOV R20, R43 ;  /* 0x0000002b00147202 */ /* 0x000fe20000000f00 */
[----:B------:R-:W-:Y:S01]  /*7490*/  IMAD.MOV.U32 R22, RZ, RZ, R3 ;  /* 0x000000ffff167224 */ /* 0x000fe200078e0003 */
[----:B------:R-:W-:Y:S02]  /*74a0*/  MOV R21, R42 ;  /* 0x0000002a00157202 */ /* 0x000fe40000000f00 */
[----:B------:R-:W-:Y:S01]  /*74b0*/  MOV R23, R0 ;  /* 0x0000000000177202 */ /* 0x000fe20000000f00 */
[----:B------:R-:W-:Y:S06]  /*74c0*/  BRA `(.L_x_4993) ;  /* 0x0000002000d87947 */ /* 0x000fec0003800000 */
.L_x_5014:
        /* <DEDUP_REMOVED lines=28> */
.L_x_5040:
[----:B------:R-:W-:-:S05]  /*7690*/  IADD3 R15, R44, R45, RZ ;  /* 0x0000002d2c0f7210 */ /* 0x000fca0007ffe0ff */
[----:B------:R-:W-:-:S05]  /*76a0*/  IMAD R7, R24, R15, RZ ;  /* 0x0000000f18077224 */ /* 0x000fca00078e02ff */
[----:B------:R-:W-:-:S05]  /*76b0*/  SHF.R.U32.HI R7, RZ, 0x2, R7 ;  /* 0x00000002ff077819 */ /* 0x000fca0000011607 */
[----:B------:R-:W-:-:S04]  /*76c0*/  IMAD.WIDE.U32 R38, R7, 0x8, R18 ;  /* 0x0000000807267825 */ /* 0x000fc800078e0012 */
[----:B------:R-:W-:Y:S02]  /*76d0*/  IMAD R45, R24, R45, RZ ;  /* 0x0000002d182d7224 */ /* 0x000fe400078e02ff */
[----:B------:R-:W2:Y:S03]  /*76e0*/  LDG.E.64 R38, desc[UR40][R38.64] ;  /* 0x0000002826267981 */ /* 0x000ea6000c1e1b00 */
        /* <DEDUP_REMOVED lines=8> */
[----:B------:R-:W-:Y:S01]  /*7770*/  ISETP.GE.U32.AND P0, PT, R31, R46, PT ;  /* 0x0000002e1f00720c */ /* 0x000fe20003f06070 */
[--C-:B--2---:R-:W-:Y:S02]  /*7780*/  HADD2.F32 R22, -RZ, R38.reuse.H0_H0 ;  /* 0x20000026ff167230 */ /* 0x104fe40000004100 */
[----:B------:R-:W-:Y:S02]  /*7790*/  HADD2.F32 R32, -RZ, R39.H0_H0 ;  /* 0x20000027ff207230 */ /* 0x000fe40000004100 */
[----:B------:R-:W-:-:S02]  /*77a0*/  HADD2.F32 R30, -RZ, R38.H1_H1 ;  /* 0x30000026ff1e7230 */ /* 0x000fc40000004100 */
[----:B------:R-:W-:Y:S01]  /*77b0*/  FADD.FTZ R15, R22, -R3 ;  /* 0x80000003160f7221 */ /* 0x000fe20000010000 */
[----:B------:R-:W-:Y:S02]  /*77c0*/  HADD2.F32 R34, -RZ, R39.H1_H1 ;  /* 0x30000027ff227230 */ /* 0x000fe40000004100 */
[----:B------:R-:W-:Y:S01]  /*77d0*/  FADD.FTZ R25, R32, -R29 ;  /* 0x8000001d20197221 */ /* 0x000fe20000010000 */
[-C--:B0-----:R-:W-:Y:S01]  /*77e0*/  FFMA.FTZ R3, R15, R14.reuse, R3 ;  /* 0x0000000e0f037223 */ /* 0x081fe20000010003 */
        /* <DEDUP_REMOVED lines=10> */
[----:B---3--:R-:W-:-:S02]  /*7890*/  HADD2.F32 R15, -RZ, R10.H0_H0 ;  /* 0x2000000aff0f7230 */ /* 0x008fc40000004100 */
[----:B------:R-:W-:Y:S01]  /*78a0*/  FADD.FTZ R34, R34, -R43 ;  /* 0x8000002b22227221 */ /* 0x000fe20000010000 */
[----:B------:R-:W-:Y:S02]  /*78b0*/  HADD2.F32 R25, -RZ, R10.H1_H1 ;  /* 0x3000000aff197230 */ /* 0x000fe40000004100 */
[----:B------:R-:W-:Y:S01]  /*78c0*/  FFMA.FTZ R26, R23, R30, R26 ;  /* 0x0000001e171a7223 */ /* 0x000fe2000001001a */
[--C-:B------:R-:W-:Y:S02]  /*78d0*/  HADD2.F32 R33, -RZ, R11.reuse.H0_H0 ;  /* 0x2000000bff217230 */ /* 0x100fe40000004100 */
[----:B------:R-:W-:Y:S01]  /*78e0*/  FFMA.FTZ R42, R31, R34, R42 ;  /* 0x000000221f2a7223 */ /* 0x000fe2000001002a */
[----:B------:R-:W-:Y:S02]  /*78f0*/  HADD2.F32 R37, -RZ, R11.H1_H1 ;  /* 0x3000000bff257230 */ /* 0x000fe40000004100 */
        /* <DEDUP_REMOVED lines=18> */
.L_x_5039:
[----:B------:R-:W-:Y:S02]  /*7a20*/  PRMT R40, R10, 0x7610, R10 ;  /* 0x000076100a287816 */ /* 0x000fe4000000000a */
[----:B------:R-:W-:Y:S02]  /*7a30*/  PRMT R41, R11, 0x7610, R11 ;  /* 0x000076100b297816 */ /* 0x000fe4000000000b */
[----:B------:R-:W-:-:S07]  /*7a40*/  PRMT R37, R38, 0x7610, R38 ;  /* 0x0000761026257816 */ /* 0x000fce0000000026 */
.L_x_5038:
[----:B------:R-:W-:Y:S05]  /*7a50*/  BSYNC B0 ;  /* 0x0000000000007941 */ /* 0x000fea0003800000 */
.L_x_5037:
[----:B------:R-:W-:Y:S01]  /*7a60*/  ISETP.GE.U32.AND P1, PT, R45, R46, PT ;  /* 0x0000002e2d00720c */ /* 0x000fe20003f26070 */
[----:B------:R-:W-:Y:S01]  /*7a70*/  BSSY B0, `(.L_x_5041) ;  /* 0x0000022000007945 */ /* 0x000fe20003800000 */
        /* <DEDUP_REMOVED lines=15> */
[----:B------:R-:W-:Y:S01]  /*7b70*/  IADD3 R41, R45, R44, RZ ;  /* 0x0000002c2d297210 */ /* 0x000fe20007ffe0ff */
[----:B------:R-:W-:-:S03]  /*7b80*/  IMAD R25, R24, R45, RZ ;  /* 0x0000002d18197224 */ /* 0x000fc600078e02ff */
[----:B------:R-:W-:-:S13]  /*7b90*/  ISETP.GE.U32.AND P0, PT, R41, R46, PT ;  /* 0x0000002e2900720c */ /* 0x000fda0003f06070 */
[----:B------:R-:W-:Y:S01]  /*7ba0*/  @!P0 IMAD R40, R24, R41, RZ ;  /* 0x0000002918288224 */ /* 0x000fe200078e02ff */
[----:B------:R-:W-:Y:S01]  /*7bb0*/  SHF.R.U32.HI R41, RZ, 0x2, R25 ;  /* 0x00000002ff297819 */ /* 0x000fe20000011619 */
[----:B------:R-:W-:Y:S01]  /*7bc0*/  IMAD.MOV.U32 R24, RZ, RZ, R18 ;  /* 0x000000ffff187224 */ /* 0x000fe200078e0012 */
[----:B------:R-:W-:Y:S02]  /*7bd0*/  MOV R25, R19 ;  /* 0x0000001300197202 */ /* 0x000fe40000000f00 */
        /* <DEDUP_REMOVED lines=11> */
.L_x_5042:
[----:B------:R-:W-:Y:S05]  /*7c90*/  BSYNC B0 ;  /* 0x0000000000007941 */ /* 0x000fea0003800000 */
.L_x_5041:
[----:B------:R-:W-:Y:S04]  /*7ca0*/  BSSY B0, `(.L_x_5043) ;  /* 0x0000045000007945 */ /* 0x000fe80003800000 */
[----:B------:R-:W-:Y:S05]  /*7cb0*/  @P1 BRA `(.L_x_5044) ;  /* 0x00000004000c1947 */ /* 0x000fea0003800000 */
[----:B------:R-:W-:Y:S01]  /*7cc0*/  VIADD R10, R10, 0x1 ;  /* 0x000000010a0a7836 */ /* 0x000fe20000000000 */
[----:B------:R-:W-:Y:S01]  /*7cd0*/  IADD3 R6, R6, 0x1, RZ ;  /* 0x0000000106067810 */ /* 0x000fe20007ffe0ff */
[----:B------:R-:W-:Y:S01]  /*7ce0*/  IMAD.IADD R44, R45, 0x1, R44 ;  /* 0x000000012d2c7824 */ /* 0x000fe200078e022c */
[----:B------:R-:W-:Y:S01]  /*7cf0*/  IADD3 R14, R14, 0x1, RZ ;  /* 0x000000010e0e7810 */ /* 0x000fe20007ffe0ff */
[--C-:B------:R-:W-:Y:S01]  /*7d00*/  HADD2.F32 R53, -RZ, R41.reuse.H0_H0 ;  /* 0x20000029ff357230 */ /* 0x100fe20000004100 */
[----:B------:R-:W-:Y:S01]  /*7d10*/  IADD3 R22, R22, 0x1, RZ ;  /* 0x0000000116167810 */ /* 0x000fe20007ffe0ff */
[--C-:B------:R-:W-:Y:S01]  /*7d20*/  HADD2.F32 R45, -RZ, R40.reuse.H0_H0 ;  /* 0x20000028ff2d7230 */ /* 0x100fe20000004100 */
[----:B------:R-:W-:Y:S01]  /*7d30*/  I2FP.F32.S32 R7, R6 ;  /* 0x0000000600077245 */ /* 0x000fe20000201400 */
[----:B------:R-:W-:Y:S01]  /*7d40*/  HADD2.F32 R51, -RZ, R40.H1_H1 ;  /* 0x30000028ff337230 */ /* 0x000fe20000004100 */
        /* <DEDUP_REMOVED lines=30> */
[----:B------:R-:W-:Y:S01]  /*7f30*/  HADD2.F32 R24, -RZ, R37.H1_H1 ;  /* 0x30000025ff187230 */ /* 0x000fe20000004100 */
[----:B------:R-:W-:Y:S01]  /*7f40*/  IADD3 R35, R35, 0x1, RZ ;  /* 0x0000000123237810 */ /* 0x000fe20007ffe0ff */
[--C-:B------:R-:W-:Y:S01]  /*7f50*/  HADD2.F32 R40, -RZ, R39.reuse.H0_H0 ;  /* 0x20000027ff287230 */ /* 0x100fe20000004100 */
        /* <DEDUP_REMOVED lines=25> */
.L_x_5044:
[----:B------:R-:W-:Y:S05]  /*80f0*/  BSYNC B0 ;  /* 0x0000000000007941 */ /* 0x000fea0003800000 */
.L_x_5043:
        /* <DEDUP_REMOVED lines=17> */
.L_x_5046:
[----:B------:R-:W-:Y:S01]  /*8210*/  MOV R4, R3 ;  /* 0x0000000300047202 */ /* 0x000fe20000000f00 */
[----:B------:R-:W-:Y:S01]  /*8220*/  IMAD.MOV.U32 R6, RZ, RZ, R30 ;  /* 0x000000ffff067224 */ /* 0x000fe200078e001e */
[----:B------:R-:W-:Y:S02]  /*8230*/  MOV R5, R0 ;  /* 0x0000000000057202 */ /* 0x000fe40000000f00 */
[----:B------:R-:W-:-:S07]  /*8240*/  MOV R7, R32 ;  /* 0x0000002000077202 */ /* 0x000fce0000000f00 */
.L_x_5047:
[----:B------:R-:W-:Y:S05]  /*8250*/  BSYNC B0 ;  /* 0x0000000000007941 */ /* 0x000fea0003800000 */
.L_x_5045:
        /* <DEDUP_REMOVED lines=17> */
.L_x_5049:
[----:B------:R-:W-:Y:S01]  /*8370*/  MOV R8, R27 ;  /* 0x0000001b00087202 */ /* 0x000fe20000000f00 */
[----:B------:R-:W-:Y:S01]  /*8380*/  IMAD.MOV.U32 R10, RZ, RZ, R31 ;  /* 0x000000ffff0a7224 */ /* 0x000fe200078e001f */
[----:B------:R-:W-:Y:S02]  /*8390*/  MOV R9, R26 ;  /* 0x0000001a00097202 */ /* 0x000fe40000000f00 */
[----:B------:R-:W-:-:S07]  /*83a0*/  MOV R11, R34 ;  /* 0x00000022000b7202 */ /* 0x000fce0000000f00 */
.L_x_5050:
[----:B------:R-:W-:Y:S05]  /*83b0*/  BSYNC B0 ;  /* 0x0000000000007941 */ /* 0x000fea0003800000 */
.L_x_5048:
        /* <DEDUP_REMOVED lines=17> */
.L_x_5052:
[----:B------:R-:W-:Y:S01]  /*84d0*/  MOV R12, R29 ;  /* 0x0000001d000c7202 */ /* 0x000fe20000000f00 */
[----:B------:R-:W-:Y:S01]  /*84e0*/  IMAD.MOV.U32 R14, RZ, RZ, R33 ;  /* 0x000000ffff0e7224 */ /* 0x000fe200078e0021 */
[----:B------:R-:W-:Y:S02]  /*84f0*/  MOV R13, R28 ;  /* 0x0000001c000d7202 */ /* 0x000fe40000000f00 */
[----:B------:R-:W-:-:S07]  /*8500*/  MOV R15, R36 ;  /* 0x00000024000f7202 */ /* 0x000fce0000000f00 */
.L_x_5053:
[----:B------:R-:W-:Y:S05]  /*8510*/  BSYNC B0 ;  /* 0x0000000000007941 */ /* 0x000fea0003800000 */
.L_x_5051:
        /* <DEDUP_REMOVED lines=16> */
.L_x_5054:
[----:B------:R-:W-:Y:S01]  /*8620*/  MOV R20, R43 ;  /* 0x0000002b00147202 */ /* 0x000fe20000000f00 */
[----:B------:R-:W-:Y:S01]  /*8630*/  IMAD.MOV.U32 R22, RZ, RZ, R35 ;  /* 0x000000ffff167224 */ /* 0x000fe200078e0023 */
[----:B------:R-:W-:Y:S02]  /*8640*/  MOV R21, R42 ;  /* 0x0000002a00157202 */ /* 0x000fe40000000f00 */
[----:B------:R-:W-:Y:S01]  /*8650*/  MOV R23, R38 ;  /* 0x0000002600177202 */ /* 0x000fe20000000f00 */
[----:B------:R-:W-:Y:S06]  /*8660*/  BRA `(.L_x_4993) ;  /* 0x0000001000707947 */ /* 0x000fec0003800000 */
.L_x_5013:
        /* <DEDUP_REMOVED lines=9> */
[-C--:B-1----:R-:W-:Y:S01]  /*8700*/  MOV R31, R4.reuse ;  /* 0x00000004001f7202 */ /* 0x082fe20000000f00 */
[--C-:B------:R-:W-:Y:S01]  /*8710*/  IMAD.MOV.U32 R29, RZ, RZ, R4.reuse ;  /* 0x000000ffff1d7224 */ /* 0x100fe200078e0004 */
[-C--:B------:R-:W-:Y:S01]  /*8720*/  MOV R27, R4.reuse ;  /* 0x00000004001b7202 */ /* 0x080fe20000000f00 */
[----:B------:R-:W-:Y:S01]  /*8730*/  IMAD.MOV.U32 R20, RZ, RZ, R4 ;  /* 0x000000ffff147224 */ /* 0x000fe200078e0004 */
[-C--:B------:R-:W-:Y:S02]  /*8740*/  MOV R3, R4.reuse ;  /* 0x0000000400037202 */ /* 0x080fe40000000f00 */
[----:B------:R-:W-:Y:S01]  /*8750*/  MOV R12, R4 ;  /* 0x00000004000c7202 */ /* 0x000fe20000000f00 */
[--C-:B--2---:R-:W-:Y:S01]  /*8760*/  IMAD.MOV.U32 R30, RZ, RZ, R0.reuse ;  /* 0x000000ffff1e7224 */ /* 0x104fe200078e0000 */
[-C--:B------:R-:W-:Y:S01]  /*8770*/  MOV R28, R0.reuse ;  /* 0x00000000001c7202 */ /* 0x080fe20000000f00 */
[--C-:B------:R-:W-:Y:S01]  /*8780*/  IMAD.MOV.U32 R21, RZ, RZ, R0.reuse ;  /* 0x000000ffff157224 */ /* 0x100fe200078e0000 */
[----:B------:R-:W-:Y:S01]  /*8790*/  MOV R26, R0 ;  /* 0x00000000001a7202 */ /* 0x000fe20000000f00 */
[----:B------:R-:W-:Y:S01]  /*87a0*/  IMAD.MOV.U32 R5, RZ, RZ, R0 ;  /* 0x000000ffff057224 */ /* 0x000fe200078e0000 */
[----:B------:R-:W-:-:S02]  /*87b0*/  MOV R8, R4 ;  /* 0x0000000400087202 */ /* 0x000fc40000000f00 */
[-C--:B------:R-:W-:Y:S02]  /*87c0*/  MOV R13, R0.reuse ;  /* 0x00000000000d7202 */ /* 0x080fe40000000f00 */
        /* <DEDUP_REMOVED lines=15> */
.L_x_5058:
[----:B------:R-:W-:-:S04]  /*88c0*/  IADD3 R11, R33, R32, RZ ;  /* 0x00000020210b7210 */ /* 0x000fc80007ffe0ff */
[----:B------:R-:W-:-:S05]  /*88d0*/  SHF.R.U32.HI R43, RZ, 0x2, R11 ;  /* 0x00000002ff2b7819 */ /* 0x000fca000001160b */
[----:B------:R-:W-:-:S06]  /*88e0*/  IMAD.WIDE.U32 R42, R43, 0x8, R18 ;  /* 0x000000082b2a7825 */ /* 0x000fcc00078e0012 */
[----:B------:R-:W2:Y:S01]  /*88f0*/  LDG.E.64 R42, desc[UR40][R42.64] ;  /* 0x000000282a2a7981 */ /* 0x000ea2000c1e1b00 */
        /* <DEDUP_REMOVED lines=8> */
[----:B------:R-:W-:Y:S01]  /*8980*/  ISETP.GE.U32.AND P0, PT, R25, R46, PT ;  /* 0x0000002e1900720c */ /* 0x000fe20003f06070 */
[--C-:B--2---:R-:W-:Y:S02]  /*8990*/  HADD2.F32 R10, -RZ, R42.reuse.H0_H0 ;  /* 0x2000002aff0a7230 */ /* 0x104fe40000004100 */
[----:B------:R-:W-:Y:S02]  /*89a0*/  HADD2.F32 R14, -RZ, R42.H1_H1 ;  /* 0x3000002aff0e7230 */ /* 0x000fe40000004100 */
[----:B------:R-:W-:-:S02]  /*89b0*/  HADD2.F32 R22, -RZ, R43.H0_H0 ;  /* 0x2000002bff167230 */ /* 0x000fc40000004100 */
[----:B------:R-:W-:Y:S01]  /*89c0*/  FADD.FTZ R11, R10, -R3 ;  /* 0x800000030a0b7221 */ /* 0x000fe20000010000 */
[----:B------:R-:W-:Y:S02]  /*89d0*/  HADD2.F32 R24, -RZ, R43.H1_H1 ;  /* 0x3000002bff187230 */ /* 0x000fe40000004100 */
[----:B------:R-:W-:Y:S01]  /*89e0*/  FADD.FTZ R15, R14, -R27 ;  /* 0x8000001b0e0f7221 */ /* 0x000fe20000010000 */
[----:B------:R-:W-:Y:S01]  /*89f0*/  FADD.FTZ R23, R22, -R29 ;  /* 0x8000001d16177221 */ /* 0x000fe20000010000 */
[-C--:B0-----:R-:W-:Y:S02]  /*8a00*/  FFMA.FTZ R3, R11, R37.reuse, R3 ;  /* 0x000000250b037223 */ /* 0x081fe40000010003 */
[-C--:B------:R-:W-:Y:S01]  /*8a10*/  FFMA.FTZ R27, R15, R37.reuse, R27 ;  /* 0x000000250f1b7223 */ /* 0x080fe2000001001b */
[----:B------:R-:W-:Y:S01]  /*8a20*/  FADD.FTZ R34, R24, -R31 ;  /* 0x8000001f18227221 */ /* 0x000fe20000010000 */
[-C--:B------:R-:W-:Y:S01]  /*8a30*/  FFMA.FTZ R29, R23, R37.reuse, R29 ;  /* 0x00000025171d7223 */ /* 0x080fe2000001001d */
[----:B------:R-:W-:Y:S01]  /*8a40*/  FADD.FTZ R10, R10, -R3 ;  /* 0x800000030a0a7221 */ /* 0x000fe20000010000 */
[----:B------:R-:W-:Y:S01]  /*8a50*/  FADD.FTZ R14, R14, -R27 ;  /* 0x8000001b0e0e7221 */ /* 0x000fe20000010000 */
[----:B------:R-:W-:Y:S01]  /*8a60*/  FFMA.FTZ R31, R34, R37, R31 ;  /* 0x00000025221f7223 */ /* 0x000fe2000001001f */
[----:B------:R-:W-:Y:S01]  /*8a70*/  FADD.FTZ R22, R22, -R29 ;  /* 0x8000001d16167221 */ /* 0x000fe20000010000 */
[----:B------:R-:W-:Y:S01]  /*8a80*/  FFMA.FTZ R0, R11, R10, R0 ;  /* 0x0000000a0b007223 */ /* 0x000fe20000010000 */
[----:B------:R-:W-:Y:S01]  /*8a90*/  FFMA.FTZ R26, R15, R14, R26 ;  /* 0x0000000e0f1a7223 */ /* 0x000fe2000001001a */
[----:B---3--:R-:W-:-:S02]  /*8aa0*/  HADD2.F32 R11, -RZ, R44.H0_H0 ;  /* 0x2000002cff0b7230 */ /* 0x008fc40000004100 */
[----:B------:R-:W-:Y:S01]  /*8ab0*/  FFMA.FTZ R28, R23, R22, R28 ;  /* 0x00000016171c7223 */ /* 0x000fe2000001001c */
[----:B------:R-:W-:Y:S02]  /*8ac0*/  HADD2.F32 R15, -RZ, R44.H1_H1 ;  /* 0x3000002cff0f7230 */ /* 0x000fe40000004100 */
[----:B------:R-:W-:Y:S01]  /*8ad0*/  FADD.FTZ R35, R24, -R31 ;  /* 0x8000001f18237221 */ /* 0x000fe20000010000 */
[--C-:B------:R-:W-:Y:S02]  /*8ae0*/  HADD2.F32 R23, -RZ, R45.reuse.H0_H0 ;  /* 0x2000002dff177230 */ /* 0x100fe40000004100 */
[----:B------:R-:W-:Y:S01]  /*8af0*/  FADD.FTZ R10, R11, -R4 ;  /* 0x800000040b0a7221 */ /* 0x000fe20000010000 */
[----:B------:R-:W-:Y:S02]  /*8b00*/  HADD2.F32 R25, -RZ, R45.H1_H1 ;  /* 0x3000002dff197230 */ /* 0x000fe40000004100 */
[----:B------:R-:W-:Y:S01]  /*8b10*/  FADD.FTZ R14, R15, -R8 ;  /* 0x800000080f0e7221 */ /* 0x000fe20000010000 */
[----:B------:R-:W-:Y:S01]  /*8b20*/  FFMA.FTZ R30, R34, R35, R30 ;  /* 0x00000023221e7223 */ /* 0x000fe2000001001e */
[----:B------:R-:W-:Y:S01]  /*8b30*/  FADD.FTZ R22, R23, -R12 ;  /* 0x8000000c17167221 */ /* 0x000fe20000010000 */
[-C--:B------:R-:W-:Y:S01]  /*8b40*/  FFMA.FTZ R4, R10, R37.reuse, R4 ;  /* 0x000000250a047223 */ /* 0x080fe20000010004 */
[----:B------:R-:W-:Y:S01]  /*8b50*/  FADD.FTZ R24, R25, -R20 ;  /* 0x8000001419187221 */ /* 0x000fe20000010000 */
[-C--:B------:R-:W-:Y:S01]  /*8b60*/  FFMA.FTZ R8, R14, R37.reuse, R8 ;  /* 0x000000250e087223 */ /* 0x080fe20000010008 */
[-C--:B------:R-:W-:Y:S01]  /*8b70*/  FFMA.FTZ R12, R22, R37.reuse, R12 ;  /* 0x00000025160c7223 */ /* 0x080fe2000001000c */
[----:B------:R-:W-:Y:S01]  /*8b80*/  FADD.FTZ R11, R11, -R4 ;  /* 0x800000040b0b7221 */ /* 0x000fe20000010000 */
[----:B------:R-:W-:Y:S01]  /*8b90*/  FFMA.FTZ R20, R24, R37, R20 ;  /* 0x0000002518147223 */ /* 0x000fe20000010014 */
[----:B------:R-:W-:Y:S01]  /*8ba0*/  FADD.FTZ R15, R15, -R8 ;  /* 0x800000080f0f7221 */ /* 0x000fe20000010000 */
[----:B------:R-:W-:Y:S01]  /*8bb0*/  FADD.FTZ R23, R23, -R12 ;  /* 0x8000000c17177221 */ /* 0x000fe20000010000 */
[----:B------:R-:W-:Y:S01]  /*8bc0*/  FFMA.FTZ R5, R10, R11, R5 ;  /* 0x0000000b0a057223 */ /* 0x000fe20000010005 */
[----:B------:R-:W-:Y:S01]  /*8bd0*/  FADD.FTZ R25, R25, -R20 ;  /* 0x8000001419197221 */ /* 0x000fe20000010000 */
[----:B------:R-:W-:Y:S01]  /*8be0*/  FFMA.FTZ R9, R14, R15, R9 ;  /* 0x0000000f0e097223 */ /* 0x000fe20000010009 */
[----:B------:R-:W-:-:S02]  /*8bf0*/  FFMA.FTZ R13, R22, R23, R13 ;  /* 0x00000017160d7223 */ /* 0x000fc4000001000d */
[----:B------:R-:W-:Y:S01]  /*8c00*/  FFMA.FTZ R21, R24, R25, R21 ;  /* 0x0000001918157223 */ /* 0x000fe20000010015 */
[----:B------:R-:W-:Y:S06]  /*8c10*/  @!P0 BRA `(.L_x_5058) ;  /* 0xfffffffc00288947 */ /* 0x000fec000383ffff */
[----:B------:R-:W-:Y:S05]  /*8c20*/  BSYNC B1 ;  /* 0x0000000000017941 */ /* 0x000fea0003800000 */
.L_x_5057:
[----:B------:R-:W-:-:S07]  /*8c30*/  PRMT R41, R42, 0x7610, R42 ;  /* 0x000076102a297816 */ /* 0x000fce000000002a */
.L_x_5056:
[----:B------:R-:W-:Y:S05]  /*8c40*/  BSYNC B0 ;  /* 0x0000000000007941 */ /* 0x000fea0003800000 */
.L_x_5055:
        /* <DEDUP_REMOVED lines=17> */
[----:B------:R-:W-:Y:S01]  /*8d60*/  IADD3 R47, R33, R32, RZ ;  /* 0x00000020212f7210 */ /* 0x000fe20007ffe0ff */
[----:B------:R-:W-:Y:S01]  /*8d70*/  IMAD.MOV.U32 R25, RZ, RZ, R19 ;  /* 0x000000ffff197224 */ /* 0x000fe200078e0013 */
[----:B------:R-:W-:Y:S02]  /*8d80*/  SHF.R.U32.HI R45, RZ, 0x2, R33 ;  /* 0x00000002ff2d7819 */ /* 0x000fe40000011621 */
[----:B------:R-:W-:Y:S02]  /*8d90*/  ISETP.GE.U32.AND P0, PT, R47, R46, PT ;  /* 0x0000002e2f00720c */ /* 0x000fe40003f06070 */
[----:B------:R-:W-:-:S05]  /*8da0*/  MOV R24, R18 ;  /* 0x0000001200187202 */ /* 0x000fca0000000f00 */
[----:B------:R-:W-:-:S06]  /*8db0*/  IMAD.WIDE.U32 R18, R45, 0x8, R24 ;  /* 0x000000082d127825 */ /* 0x000fcc00078e0018 */
[----:B------:R-:W-:Y:S01]  /*8dc0*/  @!P0 SHF.R.U32.HI R47, RZ, 0x2, R47 ;  /* 0x00000002ff2f8819 */ /* 0x000fe2000001162f */
[----:B------:R-:W2:Y:S04]  /*8dd0*/  LDG.E.64 R18, desc[UR40][R18.64] ;  /* 0x0000002812127981 */ /* 0x000ea8000c1e1b00 */
        /* <DEDUP_REMOVED lines=8> */
.L_x_5060:
[----:B------:R-:W-:Y:S05]  /*8e60*/  BSYNC B0 ;  /* 0x0000000000007941 */ /* 0x000fea0003800000 */
.L_x_5059:
[----:B------:R-:W-:Y:S04]  /*8e70*/  BSSY B0, `(.L_x_5061) ;  /* 0x0000045000007945 */ /* 0x000fe80003800000 */
[----:B------:R-:W-:Y:S05]  /*8e80*/  @P1 BRA `(.L_x_5062) ;  /* 0x00000004000c1947 */ /* 0x000fea0003800000 */
[----:B------:R-:W-:Y:S01]  /*8e90*/  VIADD R14, R14, 0x1 ;  /* 0x000000010e0e7836 */ /* 0x000fe20000000000 */
[----:B------:R-:W-:Y:S01]  /*8ea0*/  IADD3 R6, R6, 0x1, RZ ;  /* 0x0000000106067810 */ /* 0x000fe20007ffe0ff */
[--C-:B------:R-:W-:Y:S01]  /*8eb0*/  HADD2.F32 R53, -RZ, R45.reuse.H0_H0 ;  /* 0x2000002dff357230 */ /* 0x100fe20000004100 */
[----:B------:R-:W-:Y:S01]  /*8ec0*/  IADD3 R10, R10, 0x1, RZ ;  /* 0x000000010a0a7810 */ /* 0x000fe20007ffe0ff */
[--C-:B------:R-:W-:Y:S01]  /*8ed0*/  HADD2.F32 R51, -RZ, R44.reuse.H1_H1 ;  /* 0x3000002cff337230 */ /* 0x100fe20000004100 */
[----:B------:R-:W-:Y:S01]  /*8ee0*/  IADD3 R22, R22, 0x1, RZ ;  /* 0x0000000116167810 */ /* 0x000fe20007ffe0ff */
[----:B------:R-:W-:Y:S01]  /*8ef0*/  HADD2.F32 R45, -RZ, R45.H1_H1 ;  /* 0x3000002dff2d7230 */ /* 0x000fe20000004100 */
[----:B------:R-:W-:Y:S01]  /*8f00*/  I2FP.F32.S32 R7, R6 ;  /* 0x0000000600077245 */ /* 0x000fe20000201400 */
[----:B------:R-:W-:Y:S01]  /*8f10*/  FADD.FTZ R24, -R12, R53 ;  /* 0x000000350c187221 */ /* 0x000fe20000010100 */
[----:B------:R-:W-:Y:S02]  /*8f20*/  I2FP.F32.S32 R11, R10 ;  /* 0x0000000a000b7245 */ /* 0x000fe40000201400 */
[----:B------:R-:W-:Y:S01]  /*8f30*/  I2FP.F32.S32 R15, R14 ;  /* 0x0000000e000f7245 */ /* 0x000fe20000201400 */
[----:B------:R-:W0:Y:S01]  /*8f40*/  MUFU.RCP R19, R7 ;  /* 0x0000000700137308 */ /* 0x000e220000001000 */
[----:B------:R-:W-:Y:S01]  /*8f50*/  I2FP.F32.S32 R23, R22 ;  /* 0x0000001600177245 */ /* 0x000fe20000201400 */
[----:B------:R-:W-:Y:S01]  /*8f60*/  FADD.FTZ R18, -R20, R45 ;  /* 0x0000002d14127221 */ /* 0x000fe20000010100 */
[----:B------:R-:W-:Y:S01]  /*8f70*/  IADD3 R32, R33, R32, RZ ;  /* 0x0000002021207210 */ /* 0x000fe20007ffe0ff */
[----:B------:R-:W-:-:S03]  /*8f80*/  HADD2.F32 R33, -RZ, R44.H0_H0 ;  /* 0x2000002cff217230 */ /* 0x000fc60000004100 */
[----:B------:R-:W-:Y:S01]  /*8f90*/  ISETP.GE.U32.AND P0, PT, R32, R46, PT ;  /* 0x0000002e2000720c */ /* 0x000fe20003f06070 */
        /* <DEDUP_REMOVED lines=20> */
[----:B------:R-:W-:Y:S01]  /*90e0*/  VIADD R39, R39, 0x1 ;  /* 0x0000000127277836 */ /* 0x000fe20000000000 */
[----:B------:R-:W-:Y:S01]  /*90f0*/  IADD3 R37, R37, 0x1, RZ ;  /* 0x0000000125257810 */ /* 0x000fe20007ffe0ff */
[--C-:B------:R-:W-:Y:S01]  /*9100*/  HADD2.F32 R18, -RZ, R41.reuse.H0_H0 ;  /* 0x20000029ff127230 */ /* 0x100fe20000004100 */
[----:B------:R-:W-:Y:S01]  /*9110*/  I2FP.F32.S32 R36, R34 ;  /* 0x0000002200247245 */ /* 0x000fe20000201400 */
[----:B------:R-:W-:Y:S01]  /*9120*/  HADD2.F32 R24, -RZ, R41.H1_H1 ;  /* 0x30000029ff187230 */ /* 0x000fe20000004100 */
[----:B------:R-:W-:Y:S01]  /*9130*/  I2FP.F32.S32 R38, R35 ;  /* 0x0000002300267245 */ /* 0x000fe20000201400 */
[--C-:B------:R-:W-:Y:S01]  /*9140*/  HADD2.F32 R32, -RZ, R43.reuse.H0_H0 ;  /* 0x2000002bff207230 */ /* 0x100fe20000004100 */
[----:B------:R-:W-:Y:S01]  /*9150*/  I2FP.F32.S32 R40, R37 ;  /* 0x0000002500287245 */ /* 0x000fe20000201400 */
[----:B------:R-:W0:Y:S01]  /*9160*/  MUFU.RCP R46, R36 ;  /* 0x00000024002e7308 */ /* 0x000e220000001000 */
[----:B------:R-:W-:Y:S01]  /*9170*/  I2FP.F32.S32 R42, R39 ;  /* 0x00000027002a7245 */ /* 0x000fe20000201400 */
[----:B------:R-:W-:-:S02]  /*9180*/  HADD2.F32 R44, -RZ, R43.H1_H1 ;  /* 0x3000002bff2c7230 */ /* 0x000fc40000004100 */
[----:B------:R-:W-:Y:S01]  /*9190*/  FADD.FTZ R19, -R3, R18 ;  /* 0x0000001203137221 */ /* 0x000fe20000010100 */
[----:B------:R-:W-:Y:S01]  /*91a0*/  FADD.FTZ R25, -R27, R24 ;  /* 0x000000181b197221 */ /* 0x000fe20000010100 */
[----:B------:R-:W-:Y:S01]  /*91b0*/  FADD.FTZ R33, -R29, R32 ;  /* 0x000000201d217221 */ /* 0x000fe20000010100 */
[----:B------:R-:W-:Y:S01]  /*91c0*/  FADD.FTZ R41, -R31, R44 ;  /* 0x0000002c1f297221 */ /* 0x000fe20000010100 */
        /* <DEDUP_REMOVED lines=15> */
.L_x_5062:
[----:B------:R-:W-:Y:S05]  /*92c0*/  BSYNC B0 ;  /* 0x0000000000007941 */ /* 0x000fea0003800000 */
.L_x_5061:
        /* <DEDUP_REMOVED lines=17> */
.L_x_5064:
[----:B------:R-:W-:Y:S01]  /*93e0*/  IMAD.MOV.U32 R4, RZ, RZ, R3 ;  /* 0x000000ffff047224 */ /* 0x000fe200078e0003 */
[----:B------:R-:W-:Y:S01]  /*93f0*/  MOV R5, R0 ;  /* 0x0000000000057202 */ /* 0x000fe20000000f00 */
[----:B------:R-:W-:Y:S01]  /*9400*/  IMAD.MOV.U32 R7, RZ, RZ, R36 ;  /* 0x000000ffff077224 */ /* 0x000fe200078e0024 */
[----:B------:R-:W-:-:S07]  /*9410*/  MOV R6, R34 ;  /* 0x0000002200067202 */ /* 0x000fce0000000f00 */
.L_x_5065:
[----:B------:R-:W-:Y:S05]  /*9420*/  BSYNC B0 ;  /* 0x0000000000007941 */ /* 0x000fea0003800000 */
.L_x_5063:
        /* <DEDUP_REMOVED lines=17> */
.L_x_5067:
[----:B------:R-:W-:Y:S01]  /*9540*/  IMAD.MOV.U32 R8, RZ, RZ, R27 ;  /* 0x000000ffff087224 */ /* 0x000fe200078e001b */
[----:B------:R-:W-:Y:S01]  /*9550*/  MOV R9, R26 ;  /* 0x0000001a00097202 */ /* 0x000fe20000000f00 */
[----:B------:R-:W-:Y:S01]  /*9560*/  IMAD.MOV.U32 R11, RZ, RZ, R38 ;  /* 0x000000ffff0b7224 */ /* 0x000fe200078e0026 */
[----:B------:R-:W-:-:S07]  /*9570*/  MOV R10, R35 ;  /* 0x00000023000a7202 */ /* 0x000fce0000000f00 */
.L_x_5068:
[----:B------:R-:W-:Y:S05]  /*9580*/  BSYNC B0 ;  /* 0x0000000000007941 */ /* 0x000fea0003800000 */
.L_x_5066:
        /* <DEDUP_REMOVED lines=17> */
.L_x_5070:
[----:B------:R-:W-:Y:S01]  /*96a0*/  IMAD.MOV.U32 R12, RZ, RZ, R29 ;  /* 0x000000ffff0c7224 */ /* 0x000fe200078e001d */
[----:B------:R-:W-:Y:S01]  /*96b0*/  MOV R13, R28 ;  /* 0x0000001c000d7202 */ /* 0x000fe20000000f00 */
[----:B------:R-:W-:Y:S01]  /*96c0*/  IMAD.MOV.U32 R15, RZ, RZ, R40 ;  /* 0x000000ffff0f7224 */ /* 0x000fe200078e0028 */
[----:B------:R-:W-:-:S07]  /*96d0*/  MOV R14, R37 ;  /* 0x00000025000e7202 */ /* 0x000fce0000000f00 */
.L_x_5071:
[----:B------:R-:W-:Y:S05]  /*96e0*/  BSYNC B0 ;  /* 0x0000000000007941 */ /* 0x000fea0003800000 */
.L_x_5069:
        /* <DEDUP_REMOVED lines=16> */
.L_x_5072:
[----:B------:R-:W-:Y:S01]  /*97f0*/  IMAD.MOV.U32 R20, RZ, RZ, R31 ;  /* 0x000000ffff147224 */ /* 0x000fe200078e001f */
[----:B------:R-:W-:Y:S01]  /*9800*/  MOV R21, R30 ;  /* 0x0000001e00157202 */ /* 0x000fe20000000f00 */
[----:B------:R-:W-:Y:S01]  /*9810*/  IMAD.MOV.U32 R23, RZ, RZ, R42 ;  /* 0x000000ffff177224 */ /* 0x000fe200078e002a */
[----:B------:R-:W-:-:S07]  /*9820*/  MOV R22, R39 ;  /* 0x0000002700167202 */ /* 0x000fce0000000f00 */
.L_x_4993:
[----:B------:R-:W-:Y:S05]  /*9830*/  BSYNC B6 ;  /* 0x0000000000067941 */ /* 0x000fea0003800000 */
.L_x_4992:
        /* <DEDUP_REMOVED lines=18> */
.L_x_5088:
        /* <DEDUP_REMOVED lines=30> */
.L_x_5077:
[----:B0-2---:R-:W-:Y:S01]  /*9b40*/  MOV R6, R26 ;  /* 0x0000001a00067202 */ /* 0x005fe20000000f00 */
[----:B------:R-:W-:Y:S01]  /*9b50*/  IMAD.MOV.U32 R5, RZ, RZ, R25 ;  /* 0x000000ffff057224 */ /* 0x000fe200078e0019 */
[----:B------:R-:W-:Y:S02]  /*9b60*/  MOV R4, R24 ;  /* 0x0000001800047202 */ /* 0x000fe40000000f00 */
[----:B------:R-:W-:-:S07]  /*9b70*/  MOV R7, R27 ;  /* 0x0000001b00077202 */ /* 0x000fce0000000f00 */
.L_x_5078:
[----:B------:R-:W-:Y:S05]  /*9b80*/  BSYNC B1 ;  /* 0x0000000000017941 */ /* 0x000fea0003800000 */
.L_x_5076:
        /* <DEDUP_REMOVED lines=17> */
.L_x_5080:
[----:B0--3--:R-:W-:Y:S01]  /*9ca0*/  MOV R8, R28 ;  /* 0x0000001c00087202 */ /* 0x009fe20000000f00 */
[----:B------:R-:W-:Y:S01]  /*9cb0*/  IMAD.MOV.U32 R10, RZ, RZ, R30 ;  /* 0x000000ffff0a7224 */ /* 0x000fe200078e001e */
[----:B------:R-:W-:Y:S02]  /*9cc0*/  MOV R9, R29 ;  /* 0x0000001d00097202 */ /* 0x000fe40000000f00 */
[----:B------:R-:W-:-:S07]  /*9cd0*/  MOV R11, R31 ;  /* 0x0000001f000b7202 */ /* 0x000fce0000000f00 */
.L_x_5081:
[----:B------:R-:W-:Y:S05]  /*9ce0*/  BSYNC B1 ;  /* 0x0000000000017941 */ /* 0x000fea0003800000 */
.L_x_5079:
        /* <DEDUP_REMOVED lines=17> */
.L_x_5083:
[----:B0---4-:R-:W-:Y:S01]  /*9e00*/  MOV R12, R32 ;  /* 0x00000020000c7202 */ /* 0x011fe20000000f00 */
[----:B------:R-:W-:Y:S01]  /*9e10*/  IMAD.MOV.U32 R14, RZ, RZ, R34 ;  /* 0x000000ffff0e7224 */ /* 0x000fe200078e0022 */
[----:B------:R-:W-:Y:S02]  /*9e20*/  MOV R13, R33 ;  /* 0x00000021000d7202 */ /* 0x000fe40000000f00 */
[----:B------:R-:W-:-:S07]  /*9e30*/  MOV R15, R35 ;  /* 0x00000023000f7202 */ /* 0x000fce0000000f00 */
.L_x_5084:
[----:B------:R-:W-:Y:S05]  /*9e40*/  BSYNC B1 ;  /* 0x0000000000017941 */ /* 0x000fea0003800000 */
.L_x_5082:
        /* <DEDUP_REMOVED lines=17> */
.L_x_5086:
[----:B0-----:R-:W-:Y:S01]  /*9f60*/  MOV R20, R36 ;  /* 0x0000002400147202 */ /* 0x001fe20000000f00 */
[----:B------:R-:W-:Y:S01]  /*9f70*/  IMAD.MOV.U32 R22, RZ, RZ, R38 ;  /* 0x000000ffff167224 */ /* 0x000fe200078e0026 */
[----:B------:R-:W-:Y:S02]  /*9f80*/  MOV R21, R37 ;  /* 0x0000002500157202 */ /* 0x000fe40000000f00 */
[----:B------:R-:W-:-:S07]  /*9f90*/  MOV R23, R39 ;  /* 0x0000002700177202 */ /* 0x000fce0000000f00 */
.L_x_5087:
[----:B------:R-:W-:Y:S05]  /*9fa0*/  BSYNC B1 ;  /* 0x0000000000017941 */ /* 0x000fea0003800000 */
.L_x_5085:
[----:B------:R2:W-:Y:S04]  /*9fb0*/  STS.128 [R19], R4 ;  /* 0x0000000413007388 */ /* 0x0005e80000000c00 */
[----:B------:R2:W-:Y:S04]  /*9fc0*/  STS.128 [R19+0x10], R8 ;  /* 0x0000100813007388 */ /* 0x0005e80000000c00 */
[----:B------:R2:W-:Y:S04]  /*9fd0*/  STS.128 [R19+0x20], R12 ;  /* 0x0000200c13007388 */ /* 0x0005e80000000c00 */
[----:B------:R2:W-:Y:S02]  /*9fe0*/  STS.128 [R19+0x30], R20 ;  /* 0x0000301413007388 */ /* 0x0005e40000000c00 */
.L_x_5075:
[----:B------:R-:W-:Y:S05]  /*9ff0*/  BSYNC B0 ;  /* 0x0000000000007941 */ /* 0x000fea0003800000 */
.L_x_5074:
[----:B------:R-:W-:Y:S02]  /*a000*/  ISETP.GT.AND P0, PT, R41, 0x1, PT ;  /* 0x000000012900780c */ /* 0x000fe40003f04270 */
[----:B------:R-:W-:-:S11]  /*a010*/  SHF.R.S32.HI R41, RZ, 0x1, R41 ;  /* 0x00000001ff297819 */ /* 0x000fd60000011429 */
[----:B------:R-:W-:Y:S05]  /*a020*/  @P0 BRA `(.L_x_5088) ;  /* 0xfffffff8004c0947 */ /* 0x000fea000383ffff */
.L_x_5073:
        /* <DEDUP_REMOVED lines=22> */
.L_x_5105:
        /* <DEDUP_REMOVED lines=29> */
.L_x_5094:
[----:B--23--:R-:W-:Y:S01]  /*a360*/  MOV R4, R24 ;  /* 0x0000001800047202 */ /* 0x00cfe20000000f00 */
[----:B------:R-:W-:Y:S01]  /*a370*/  IMAD.MOV.U32 R5, RZ, RZ, R25 ;  /* 0x000000ffff057224 */ /* 0x000fe200078e0019 */
[----:B------:R-:W-:Y:S02]  /*a380*/  MOV R7, R27 ;  /* 0x0000001b00077202 */ /* 0x000fe40000000f00 */
[----:B------:R-:W-:-:S07]  /*a390*/  MOV R6, R26 ;  /* 0x0000001a00067202 */ /* 0x000fce0000000f00 */
.L_x_5095:
[----:B------:R-:W-:Y:S05]  /*a3a0*/  BSYNC B1 ;  /* 0x0000000000017941 */ /* 0x000fea0003800000 */
.L_x_5093:
        /* <DEDUP_REMOVED lines=17> */
.L_x_5097:
[----:B---34-:R-:W-:Y:S01]  /*a4c0*/  MOV R8, R28 ;  /* 0x0000001c00087202 */ /* 0x018fe20000000f00 */
[----:B------:R-:W-:Y:S01]  /*a4d0*/  IMAD.MOV.U32 R9, RZ, RZ, R29 ;  /* 0x000000ffff097224 */ /* 0x000fe200078e001d */
[----:B------:R-:W-:Y:S02]  /*a4e0*/  MOV R11, R31 ;  /* 0x0000001f000b7202 */ /* 0x000fe40000000f00 */
[----:B------:R-:W-:-:S07]  /*a4f0*/  MOV R10, R30 ;  /* 0x0000001e000a7202 */ /* 0x000fce0000000f00 */
.L_x_5098:
[----:B------:R-:W-:Y:S05]  /*a500*/  BSYNC B1 ;  /* 0x0000000000017941 */ /* 0x000fea0003800000 */
.L_x_5096:
        /* <DEDUP_REMOVED lines=17> */
.L_x_5100:
[----:B0--3--:R-:W-:Y:S01]  /*a620*/  MOV R12, R32 ;  /* 0x00000020000c7202 */ /* 0x009fe20000000f00 */
[----:B------:R-:W-:Y:S01]  /*a630*/  IMAD.MOV.U32 R13, RZ, RZ, R33 ;  /* 0x000000ffff0d7224 */ /* 0x000fe200078e0021 */
[----:B------:R-:W-:Y:S02]  /*a640*/  MOV R15, R35 ;  /* 0x00000023000f7202 */ /* 0x000fe40000000f00 */
[----:B------:R-:W-:-:S07]  /*a650*/  MOV R14, R34 ;  /* 0x00000022000e7202 */ /* 0x000fce0000000f00 */
.L_x_5101:
[----:B------:R-:W-:Y:S05]  /*a660*/  BSYNC B1 ;  /* 0x0000000000017941 */ /* 0x000fea0003800000 */
.L_x_5099:
        /* <DEDUP_REMOVED lines=17> */
.L_x_5103:
[----:B---3--:R-:W-:Y:S01]  /*a780*/  MOV R20, R36 ;  /* 0x0000002400147202 */ /* 0x008fe20000000f00 */
[----:B------:R-:W-:Y:S01]  /*a790*/  IMAD.MOV.U32 R21, RZ, RZ, R37 ;  /* 0x000000ffff157224 */ /* 0x000fe200078e0025 */
[----:B------:R-:W-:Y:S02]  /*a7a0*/  MOV R22, R38 ;  /* 0x0000002600167202 */ /* 0x000fe40000000f00 */
[----:B------:R-:W-:-:S07]  /*a7b0*/  MOV R23, R39 ;  /* 0x0000002700177202 */ /* 0x000fce0000000f00 */
.L_x_5104:
[----:B------:R-:W-:Y:S05]  /*a7c0*/  BSYNC B1 ;  /* 0x0000000000017941 */ /* 0x000fea0003800000 */
.L_x_5102:
[----:B------:R0:W-:Y:S04]  /*a7d0*/  STS.128 [R3], R4 ;  /* 0x0000000403007388 */ /* 0x0001e80000000c00 */
[----:B------:R0:W-:Y:S04]  /*a7e0*/  STS.128 [R3+0x10], R8 ;  /* 0x0000100803007388 */ /* 0x0001e80000000c00 */
[----:B------:R0:W-:Y:S04]  /*a7f0*/  STS.128 [R3+0x20], R12 ;  /* 0x0000200c03007388 */ /* 0x0001e80000000c00 */
[----:B------:R0:W-:Y:S02]  /*a800*/  STS.128 [R3+0x30], R20 ;  /* 0x0000301403007388 */ /* 0x0001e40000000c00 */
.L_x_5092:
[----:B------:R-:W-:Y:S05]  /*a810*/  BSYNC B0 ;  /* 0x0000000000007941 */ /* 0x000fea0003800000 */
.L_x_5091:
[----:B------:R-:W-:-:S04]  /*a820*/  SHF.R.S32.HI R16, RZ, 0x1, R16 ;  /* 0x00000001ff107819 */ /* 0x000fc80000011410 */
[----:B------:R-:W-:-:S13]  /*a830*/  ISETP.GE.AND P0, PT, R16, 0x20, PT ;  /* 0x000000201000780c */ /* 0x000fda0003f06270 */
[----:B------:R-:W-:Y:S05]  /*a840*/  @P0 BRA `(.L_x_5105) ;  /* 0xfffffff800500947 */ /* 0x000fea000383ffff */
[----:B------:R-:W-:-:S07]  /*a850*/  IMAD.MOV.U32 R18, RZ, RZ, 0x20 ;  /* 0x00000020ff127424 */ /* 0x000fce00078e00ff */
.L_x_5090:
[----:B------:R-:W-:Y:S01]  /*a860*/  ISETP.GE.AND P0, PT, R18, 0x2, PT ;  /* 0x000000021200780c */ /* 0x000fe20003f06270 */
[----:B------:R-:W-:Y:S05]  /*a870*/  WARPSYNC.ALL ;  /* 0x0000000000007948 */ /* 0x000fea0003800000 */
[----:B------:R-:W-:Y:S07]  /*a880*/  BAR.SYNC.DEFER_BLOCKING 0x0 ;  /* 0x0000000000007b1d */ /* 0x000fee0000010000 */
[----:B------:R-:W-:Y:S05]  /*a890*/  @!P0 BRA `(.L_x_5089) ;  /* 0x0000000400b08947 */ /* 0x000fea0003800000 */
[----:B0--3--:R-:W-:-:S11]  /*a8a0*/  HFMA2.MMA R3, -RZ, RZ, 0, 5.9604644775390625e-08 ;  /* 0x00000001ff037435 */ /* 0x009fd600000001ff */
.L_x_5118:
        /* <DEDUP_REMOVED lines=21> */
.L_x_5107:
[----:B0-2---:R-:W-:Y:S01]  /*aa00*/  MOV R4, R19 ;  /* 0x0000001300047202 */ /* 0x005fe20000000f00 */
[----:B------:R-:W-:Y:S01]  /*aa10*/  IMAD.MOV.U32 R7, RZ, RZ, R26 ;  /* 0x000000ffff077224 */ /* 0x000fe200078e001a */
[----:B---3--:R-:W-:Y:S02]  /*aa20*/  MOV R5, R24 ;  /* 0x0000001800057202 */ /* 0x008fe40000000f00 */
[----:B----4-:R-:W-:-:S07]  /*aa30*/  MOV R6, R0 ;  /* 0x0000000000067202 */ /* 0x010fce0000000f00 */
.L_x_5108:
[----:B------:R-:W-:Y:S05]  /*aa40*/  BSYNC B0 ;  /* 0x0000000000007941 */ /* 0x000fea0003800000 */
.L_x_5106:
        /* <DEDUP_REMOVED lines=21> */
.L_x_5110:
[----:B0-2---:R-:W-:Y:S01]  /*aba0*/  MOV R8, R19 ;  /* 0x0000001300087202 */ /* 0x005fe20000000f00 */
[----:B------:R-:W-:Y:S01]  /*abb0*/  IMAD.MOV.U32 R11, RZ, RZ, R26 ;  /* 0x000000ffff0b7224 */ /* 0x000fe200078e001a */
[----:B---3--:R-:W-:Y:S02]  /*abc0*/  MOV R9, R24 ;  /* 0x0000001800097202 */ /* 0x008fe40000000f00 */
[----:B----4-:R-:W-:-:S07]  /*abd0*/  MOV R10, R0 ;  /* 0x00000000000a7202 */ /* 0x010fce0000000f00 */
.L_x_5111:
[----:B------:R-:W-:Y:S05]  /*abe0*/  BSYNC B0 ;  /* 0x0000000000007941 */ /* 0x000fea0003800000 */
.L_x_5109:
        /* <DEDUP_REMOVED lines=21> */
.L_x_5113:
[----:B0-2---:R-:W-:Y:S01]  /*ad40*/  MOV R12, R19 ;  /* 0x00000013000c7202 */ /* 0x005fe20000000f00 */
[----:B------:R-:W-:Y:S01]  /*ad50*/  IMAD.MOV.U32 R15, RZ, RZ, R26 ;  /* 0x000000ffff0f7224 */ /* 0x000fe200078e001a */
[----:B---3--:R-:W-:Y:S02]  /*ad60*/  MOV R13, R24 ;  /* 0x00000018000d7202 */ /* 0x008fe40000000f00 */
[----:B----4-:R-:W-:-:S07]  /*ad70*/  MOV R14, R0 ;  /* 0x00000000000e7202 */ /* 0x010fce0000000f00 */
.L_x_5114:
[----:B------:R-:W-:Y:S05]  /*ad80*/  BSYNC B0 ;  /* 0x0000000000007941 */ /* 0x000fea0003800000 */
.L_x_5112:
        /* <DEDUP_REMOVED lines=21> */
.L_x_5116:
[----:B0-2---:R-:W-:Y:S01]  /*aee0*/  MOV R20, R19 ;  /* 0x0000001300147202 */ /* 0x005fe20000000f00 */
[----:B------:R-:W-:Y:S01]  /*aef0*/  IMAD.MOV.U32 R23, RZ, RZ, R26 ;  /* 0x000000ffff177224 */ /* 0x000fe200078e001a */
[----:B---3--:R-:W-:Y:S02]  /*af00*/  MOV R21, R24 ;  /* 0x0000001800157202 */ /* 0x008fe40000000f00 */
[----:B----4-:R-:W-:-:S07]  /*af10*/  MOV R22, R0 ;  /* 0x0000000000167202 */ /* 0x010fce0000000f00 */
.L_x_5117:
[----:B------:R-:W-:Y:S05]  /*af20*/  BSYNC B0 ;  /* 0x0000000000007941 */ /* 0x000fea0003800000 */
.L_x_5115:
[----:B------:R-:W-:-:S04]  /*af30*/  SHF.L.U32 R3, R3, 0x1, RZ ;  /* 0x0000000103037819 */ /* 0x000fc800000006ff */
[----:B------:R-:W-:-:S13]  /*af40*/  ISETP.GE.AND P0, PT, R3, R18, PT ;  /* 0x000000120300720c */ /* 0x000fda0003f06270 */
[----:B------:R-:W-:Y:S05]  /*af50*/  @!P0 BRA `(.L_x_5118) ;  /* 0xfffffff800548947 */ /* 0x000fea000383ffff */
.L_x_5089:
        /* <DEDUP_REMOVED lines=285> */
.L_x_5119:
        /* <DEDUP_REMOVED lines=281> */
.L_x_5120:
        /* <DEDUP_REMOVED lines=277> */
.L_x_5121:
        /* <DEDUP_REMOVED lines=275> */
.L_x_5122:
        /* <DEDUP_REMOVED lines=12> */
.L_x_5128:
        /* <DEDUP_REMOVED lines=8> */
[----:B-1----:R-:W-:Y:S05]  /*f680*/  CALL.REL.NOINC `($__internal_23_$__cuda_sm20_rem_u64) ;  /* 0x000000ac00f47944 */ /* 0x002fea0003c00000 */
[----:B------:R-:W-:Y:S05]  /*f690*/  BRA `(.L_x_5127) ;  /* 0x00000000004c7947 */ /* 0x000fea0003800000 */
.L_x_5126:
        /* <DEDUP_REMOVED lines=19> */
.L_x_5127:
[----:B------:R-:W-:Y:S05]  /*f7d0*/  BSYNC B1 ;  /* 0x0000000000017941 */ /* 0x000fea0003800000 */
.L_x_5125:
[----:B------:R-:W-:Y:S02]  /*f7e0*/  ISETP.NE.U32.AND P0, PT, R32, RZ, PT ;  /* 0x000000ff2000720c */ /* 0x000fe40003f05070 */
[----:B------:R-:W-:Y:S02]  /*f7f0*/  MOV R26, R0 ;  /* 0x00000000001a7202 */ /* 0x000fe40000000f00 */
[----:B------:R-:W-:Y:S02]  /*f800*/  ISETP.NE.AND.EX P0, PT, R33, RZ, PT, P0 ;  /* 0x000000ff2100720c */ /* 0x000fe40003f05300 */
[----:B------:R-:W-:-:S11]  /*f810*/  MOV R30, R31 ;  /* 0x0000001f001e7202 */ /* 0x000fd60000000f00 */
[----:B------:R-:W-:Y:S05]  /*f820*/  @P0 BRA `(.L_x_5128) ;  /* 0xfffffffc00740947 */ /* 0x000fea000383ffff */
[----:B------:R-:W-:Y:S05]  /*f830*/  BSYNC B0 ;  /* 0x0000000000007941 */ /* 0x000fea0003800000 */
.L_x_5124:
[----:B------:R-:W-:Y:S01]  /*f840*/  ISETP.NE.U32.AND P2, PT, R31, RZ, PT ;  /* 0x000000ff1f00720c */ /* 0x000fe20003f45070 */
[----:B------:R-:W-:-:S12]  /*f850*/  BSSY B0, `(.L_x_5129) ;  /* 0x000001c000007945 */ /* 0x000fd80003800000 */
[----:B------:R-:W-:Y:S05]  /*f860*/  @!P2 BRA `(.L_x_5130) ;  /* 0x00000000001ca947 */ /* 0x000fea0003800000 */
[----:B------:R-:W-:Y:S01]  /*f870*/  HFMA2.MMA R26, -RZ, RZ, 0, 0 ;  /* 0x00000000ff1a7435 */ /* 0x000fe200000001ff */
[----:B------:R-:W-:Y:S01]  /*f880*/  IMAD.MOV.U32 R24, RZ, RZ, 0x10 ;  /* 0x00000010ff187424 */ /* 0x000fe200078e00ff */
[----:B------:R-:W-:-:S09]  /*f890*/  MOV R28, 0xf8b0 ;  /* 0x0000f8b0001c7802 */ /* 0x000fd20000000f00 */
[----:B-1----:R-:W-:Y:S05]  /*f8a0*/  CALL.REL.NOINC `($__internal_22_$__cuda_sm20_div_u64) ;  /* 0x000000a800547944 */ /* 0x002fea0003c00000 */
[----:B------:R-:W-:Y:S01]  /*f8b0*/  MOV R2, R30 ;  /* 0x0000001e00027202 */ /* 0x000fe20000000f00 */
[----:B------:R-:W-:Y:S01]  /*f8c0*/  IMAD.MOV.U32 R3, RZ, RZ, R35 ;  /* 0x000000ffff037224 */ /* 0x000fe200078e0023 */
[----:B------:R-:W-:Y:S06]  /*f8d0*/  BRA `(.L_x_5131) ;  /* 0x00000000004c7947 */ /* 0x000fec0003800000 */
.L_x_5130:
        /* <DEDUP_REMOVED lines=19> */
.L_x_5131:
[----:B------:R-:W-:Y:S05]  /*fa10*/  BSYNC B0 ;  /* 0x0000000000007941 */ /* 0x000fea0003800000 */
.L_x_5129:
[----:B------:R-:W-:Y:S04]  /*fa20*/  BSSY B0, `(.L_x_5132) ;  /* 0x000001b000007945 */ /* 0x000fe80003800000 */
[----:B------:R-:W-:Y:S05]  /*fa30*/  @!P2 BRA `(.L_x_5133) ;  /* 0x000000000018a947 */ /* 0x000fea0003800000 */
[----:B------:R-:W-:Y:S01]  /*fa40*/  IMAD.MOV.U32 R24, RZ, RZ, 0x2 ;  /* 0x00000002ff187424 */ /* 0x000fe200078e00ff */
[----:B------:R-:W-:Y:S02]  /*fa50*/  MOV R26, RZ ;  /* 0x000000ff001a7202 */ /* 0x000fe40000000f00 */
[----:B------:R-:W-:-:S07]  /*fa60*/  MOV R28, 0xfa80 ;  /* 0x0000fa80001c7802 */ /* 0x000fce0000000f00 */
[----:B-1----:R-:W-:Y:S05]  /*fa70*/  CALL.REL.NOINC `($__internal_22_$__cuda_sm20_div_u64) ;  /* 0x000000a400e07944 */ /* 0x002fea0003c00000 */
[----:B------:R-:W-:Y:S01]  /*fa80*/  MOV R31, R35 ;  /* 0x00000023001f7202 */ /* 0x000fe20000000f00 */
[----:B------:R-:W-:Y:S06]  /*fa90*/  BRA `(.L_x_5134) ;  /* 0x00000000004c7947 */ /* 0x000fec0003800000 */
.L_x_5133:
        /* <DEDUP_REMOVED lines=19> */
.L_x_5134:
[----:B------:R-:W-:Y:S05]  /*fbd0*/  BSYNC B0 ;  /* 0x0000000000007941 */ /* 0x000fea0003800000 */
.L_x_5132:
        /* <DEDUP_REMOVED lines=9> */
[----:B-1----:R-:W-:Y:S05]  /*fc70*/  CALL.REL.NOINC `($__internal_22_$__cuda_sm20_div_u64) ;  /* 0x000000a400607944 */ /* 0x002fea0003c00000 */
[----:B------:R-:W-:Y:S01]  /*fc80*/  MOV R2, R30 ;  /* 0x0000001e00027202 */ /* 0x000fe20000000f00 */
[----:B------:R-:W-:Y:S01]  /*fc90*/  IMAD.MOV.U32 R3, RZ, RZ, R35 ;  /* 0x000000ffff037224 */ /* 0x000fe200078e0023 */
[----:B------:R-:W-:Y:S06]  /*fca0*/  BRA `(.L_x_5137) ;  /* 0x0000000000507947 */ /* 0x000fec0003800000 */
.L_x_5136:
        /* <DEDUP_REMOVED lines=20> */
.L_x_5137:
[----:B------:R-:W-:Y:S05]  /*fdf0*/  BSYNC B0 ;  /* 0x0000000000007941 */ /* 0x000fea0003800000 */
.L_x_5135:
[----:B------:R-:W-:Y:S02]  /*fe00*/  ULDC.64 UR4, c[0x0][0x610] ;  /* 0x0001840000047ab9 */ /* 0x000fe40000000a00 */
[----:B------:R-:W-:-:S04]  /*fe10*/  IADD3 R0, P0, R2, UR4, RZ ;  /* 0x0000000402007c10 */ /* 0x000fc8000ff1e0ff */
[----:B------:R-:W-:-:S04]  /*fe20*/  IADD3.X R47, R3, UR5, RZ, P0, !PT ;  /* 0x00000005032f7c10 */ /* 0x000fc800087fe4ff */
[----:B------:R-:W-:-:S07]  /*fe30*/  MOV R2, R47 ;  /* 0x0000002f00027202 */ /* 0x000fce0000000f00 */
.L_x_5123:
        /* <DEDUP_REMOVED lines=290> */
.L_x_5139:
[----:B------:R-:W-:Y:S05]  /*11060*/  @!P0 BRA `(.L_x_5140) ;  /* 0x0000001000488947 */ /* 0x000fea0003800000 */
        /* <DEDUP_REMOVED lines=274> */
.L_x_5140:
        /* <DEDUP_REMOVED lines=277> */
.L_x_5141:
        /* <DEDUP_REMOVED lines=275> */
.L_x_5142:
        /* <DEDUP_REMOVED lines=14> */
.L_x_5144:
[----:B------:R-:W-:Y:S05]  /*144f0*/  BSYNC B0 ;  /* 0x0000000000007941 */ /* 0x000fea0003800000 */
.L_x_5143:
        /* <DEDUP_REMOVED lines=29> */
.L_x_5146:
[----:B------:R-:W-:Y:S05]  /*146d0*/  BSYNC B0 ;  /* 0x0000000000007941 */ /* 0x000fea0003800000 */
.L_x_5145:
        /* <DEDUP_REMOVED lines=35> */
.L_x_5148:
[----:B------:R-:W-:Y:S05]  /*14910*/  BSYNC B0 ;  /* 0x0000000000007941 */ /* 0x000fea0003800000 */
.L_x_5147:
        /* <DEDUP_REMOVED lines=35> */
[----:B------:R-:W-:-:S02]  /*14b50*/  MOV R30, UR8 ;  /* 0x00000008001e7c02 */ /* 0x000fc40008000f00 */
[----:B------:R-:W-:Y:S02]  /*14b60*/  MOV R32, UR6 ;  /* 0x0000000600207c02 */ /* 0x000fe40008000f00 */
[----:B------:R-:W-:Y:S02]  /*14b70*/  MOV R33, UR7 ;  /* 0x0000000700217c02 */ /* 0x000fe40008000f00 */
        /* <DEDUP_REMOVED lines=16> */
[----:B------:R-:W-:Y:S01]  /*14c80*/  IMAD R3, R3, UR5, RZ ;  /* 0x0000000503037c24 */ /* 0x000fe2000f8e02ff */
[----:B------:R-:W-:-:S02]  /*14c90*/  MOV R33, UR7 ;  /* 0x0000000700217c02 */ /* 0x000fc40008000f00 */
[----:B------:R-:W-:Y:S02]  /*14ca0*/  MOV R34, UR8 ;  /* 0x0000000800227c02 */ /* 0x000fe40008000f00 */
[----:B------:R-:W-:Y:S02]  /*14cb0*/  MOV R36, UR6 ;  /* 0x0000000600247c02 */ /* 0x000fe40008000f00 */
[----:B------:R-:W-:Y:S02]  /*14cc0*/  MOV R37, UR7 ;  /* 0x0000000700257c02 */ /* 0x000fe40008000f00 */
[----:B------:R-:W-:Y:S01]  /*14cd0*/  MOV R38, UR8 ;  /* 0x0000000800267c02 */ /* 0x000fe20008000f00 */
[----:B0-----:R-:W-:-:S07]  /*14ce0*/  IMAD R9, R9, UR4, RZ ;  /* 0x0000000409097c24 */ /* 0x001fce000f8e02ff */
.L_x_5165:
        /* <DEDUP_REMOVED lines=36> */
.L_x_5154:
[----:B------:R0:W5:Y:S02]  /*14f30*/  LDG.E R26, desc[UR40][R6.64+0x8] ;  /* 0x00000828061a7981 */ /* 0x000164000c1e1900 */
[----:B-----5:R-:W-:Y:S02]  /*14f40*/  MOV R24, R49 ;  /* 0x0000003100187202 */ /* 0x020fe40000000f00 */
[----:B------:R-:W-:Y:S02]  /*14f50*/  MOV R25, R44 ;  /* 0x0000002c00197202 */ /* 0x000fe40000000f00 */
[----:B------:R-:W-:-:S07]  /*14f60*/  MOV R27, R42 ;  /* 0x0000002a001b7202 */ /* 0x000fce0000000f00 */
.L_x_5155:
[----:B------:R-:W-:Y:S05]  /*14f70*/  BSYNC B2 ;  /* 0x0000000000027941 */ /* 0x000fea0003800000 */
.L_x_5153:
        /* <DEDUP_REMOVED lines=17> */
.L_x_5157:
[----:B------:R-:W-:Y:S01]  /*15090*/  MOV R28, R23 ;  /* 0x00000017001c7202 */ /* 0x000fe20000000f00 */
[----:B------:R-:W-:Y:S01]  /*150a0*/  IMAD.MOV.U32 R30, RZ, RZ, R40 ;  /* 0x000000ffff1e7224 */ /* 0x000fe200078e0028 */
[----:B------:R-:W-:Y:S02]  /*150b0*/  MOV R29, R10 ;  /* 0x0000000a001d7202 */ /* 0x000fe40000000f00 */
[----:B------:R-:W-:-:S07]  /*150c0*/  MOV R31, R22 ;  /* 0x00000016001f7202 */ /* 0x000fce0000000f00 */
.L_x_5158:
[----:B------:R-:W-:Y:S05]  /*150d0*/  BSYNC B2 ;  /* 0x0000000000027941 */ /* 0x000fea0003800000 */
.L_x_5156:
        /* <DEDUP_REMOVED lines=17> */
.L_x_5160:
[----:B------:R-:W-:Y:S01]  /*151f0*/  IMAD.MOV.U32 R32, RZ, RZ, R11 ;  /* 0x000000ffff207224 */ /* 0x000fe200078e000b */
[----:B------:R-:W-:Y:S02]  /*15200*/  MOV R33, R14 ;  /* 0x0000000e00217202 */ /* 0x000fe40000000f00 */
[----:B------:R-:W-:Y:S02]  /*15210*/  MOV R34, R13 ;  /* 0x0000000d00227202 */ /* 0x000fe40000000f00 */
[----:B------:R-:W-:-:S07]  /*15220*/  MOV R35, R16 ;  /* 0x0000001000237202 */ /* 0x000fce0000000f00 */
.L_x_5161:
[----:B------:R-:W-:Y:S05]  /*15230*/  BSYNC B2 ;  /* 0x0000000000027941 */ /* 0x000fea0003800000 */
.L_x_5159:
        /* <DEDUP_REMOVED lines=17> */
.L_x_5163:
[----:B------:R-:W-:Y:S01]  /*15350*/  MOV R36, R15 ;  /* 0x0000000f00247202 */ /* 0x000fe20000000f00 */
[----:B------:R-:W-:Y:S01]  /*15360*/  IMAD.MOV.U32 R38, RZ, RZ, R21 ;  /* 0x000000ffff267224 */ /* 0x000fe200078e0015 */
[----:B------:R-:W-:Y:S02]  /*15370*/  MOV R37, R20 ;  /* 0x0000001400257202 */ /* 0x000fe40000000f00 */
[----:B------:R-:W-:-:S07]  /*15380*/  MOV R39, R12 ;  /* 0x0000000c00277202 */ /* 0x000fce0000000f00 */
.L_x_5164:
[----:B------:R-:W-:Y:S05]  /*15390*/  BSYNC B2 ;  /* 0x0000000000027941 */ /* 0x000fea0003800000 */
.L_x_5162:
[----:B------:R-:W-:Y:S05]  /*153a0*/  @!P0 BRA `(.L_x_5165) ;  /* 0xfffffff800508947 */ /* 0x000fea000383ffff */
[----:B------:R-:W-:Y:S05]  /*153b0*/  BSYNC B0 ;  /* 0x0000000000007941 */ /* 0x000fea0003800000 */
.L_x_5152:
[----:B------:R-:W-:Y:S05]  /*153c0*/  BRA `(.L_x_5151) ;  /* 0x00000008003c7947 */ /* 0x000fea0003800000 */
.L_x_5150:
        /* <DEDUP_REMOVED lines=27> */
[----:B------:R-:W-:Y:S01]  /*15580*/  IMAD R3, R3, UR4, RZ ;  /* 0x0000000403037c24 */ /* 0x000fe2000f8e02ff */
[----:B------:R-:W-:-:S02]  /*15590*/  MOV R34, UR8 ;  /* 0x0000000800227c02 */ /* 0x000fc40008000f00 */
[----:B------:R-:W-:Y:S02]  /*155a0*/  MOV R35, UR9 ;  /* 0x0000000900237c02 */ /* 0x000fe40008000f00 */
[----:B------:R-:W-:Y:S01]  /*155b0*/  MOV R36, UR6 ;  /* 0x0000000600247c02 */ /* 0x000fe20008000f00 */
[----:B------:R-:W3:Y:S01]  /*155c0*/  LDC R9, c[0x0][0x4] ;  /* 0x00000100ff097b82 */ /* 0x000ee20000000800 */
[----:B------:R-:W-:Y:S02]  /*155d0*/  MOV R38, UR8 ;  /* 0x0000000800267c02 */ /* 0x000fe40008000f00 */
[----:B------:R-:W-:-:S07]  /*155e0*/  MOV R39, UR9 ;  /* 0x0000000900277c02 */ /* 0x000fce0008000f00 */
.L_x_5178:
[----:B0-----:R-:W-:-:S05]  /*155f0*/  IADD3 R6, R3, R10, RZ ;  /* 0x0000000a03067210 */ /* 0x001fca0007ffe0ff */
        /* <DEDUP_REMOVED lines=18> */
[----:B---3--:R-:W-:Y:S01]  /*15720*/  IMAD.IADD R10, R9, 0x1, R10 ;  /* 0x00000001090a7824 */ /* 0x008fe200078e020a */
        /* <DEDUP_REMOVED lines=17> */
.L_x_5167:
[----:B------:R0:W5:Y:S02]  /*15840*/  LDG.E R26, desc[UR40][R6.64+0x8] ;  /* 0x00000828061a7981 */ /* 0x000164000c1e1900 */
[----:B-----5:R-:W-:Y:S01]  /*15850*/  MOV R24, R49 ;  /* 0x0000003100187202 */ /* 0x020fe20000000f00 */
[----:B------:R-:W-:Y:S01]  /*15860*/  IMAD.MOV.U32 R25, RZ, RZ, R48 ;  /* 0x000000ffff197224 */ /* 0x000fe200078e0030 */
[----:B------:R-:W-:-:S07]  /*15870*/  MOV R27, R44 ;  /* 0x0000002c001b7202 */ /* 0x000fce0000000f00 */
.L_x_5168:
[----:B------:R-:W-:Y:S05]  /*15880*/  BSYNC B0 ;  /* 0x0000000000007941 */ /* 0x000fea0003800000 */
.L_x_5166:
        /* <DEDUP_REMOVED lines=17> */
.L_x_5170:
[----:B------:R-:W-:Y:S01]  /*159a0*/  IMAD.MOV.U32 R28, RZ, RZ, R23 ;  /* 0x000000ffff1c7224 */ /* 0x000fe200078e0017 */
[----:B------:R-:W-:Y:S02]  /*159b0*/  MOV R29, R12 ;  /* 0x0000000c001d7202 */ /* 0x000fe40000000f00 */
[----:B------:R-:W-:Y:S02]  /*159c0*/  MOV R30, R42 ;  /* 0x0000002a001e7202 */ /* 0x000fe40000000f00 */
[----:B------:R-:W-:-:S07]  /*159d0*/  MOV R31, R40 ;  /* 0x00000028001f7202 */ /* 0x000fce0000000f00 */
.L_x_5171:
[----:B------:R-:W-:Y:S05]  /*159e0*/  BSYNC B0 ;  /* 0x0000000000007941 */ /* 0x000fea0003800000 */
.L_x_5169:
        /* <DEDUP_REMOVED lines=17> */
.L_x_5173:
[----:B------:R-:W-:Y:S01]  /*15b00*/  MOV R32, R11 ;  /* 0x0000000b00207202 */ /* 0x000fe20000000f00 */
[----:B------:R-:W-:Y:S01]  /*15b10*/  IMAD.MOV.U32 R34, RZ, RZ, R13 ;  /* 0x000000ffff227224 */ /* 0x000fe200078e000d */
[----:B------:R-:W-:Y:S02]  /*15b20*/  MOV R33, R16 ;  /* 0x0000001000217202 */ /* 0x000fe40000000f00 */
[----:B------:R-:W-:-:S07]  /*15b30*/  MOV R35, R20 ;  /* 0x0000001400237202 */ /* 0x000fce0000000f00 */
.L_x_5174:
[----:B------:R-:W-:Y:S05]  /*15b40*/  BSYNC B0 ;  /* 0x0000000000007941 */ /* 0x000fea0003800000 */
.L_x_5172:
        /* <DEDUP_REMOVED lines=17> */
.L_x_5176:
[----:B------:R-:W-:Y:S01]  /*15c60*/  IMAD.MOV.U32 R36, RZ, RZ, R15 ;  /* 0x000000ffff247224 */ /* 0x000fe200078e000f */
[----:B------:R-:W-:Y:S02]  /*15c70*/  MOV R37, R22 ;  /* 0x0000001600257202 */ /* 0x000fe40000000f00 */
[----:B------:R-:W-:Y:S02]  /*15c80*/  MOV R38, R21 ;  /* 0x0000001500267202 */ /* 0x000fe40000000f00 */
[----:B------:R-:W-:-:S07]  /*15c90*/  MOV R39, R14 ;  /* 0x0000000e00277202 */ /* 0x000fce0000000f00 */
.L_x_5177:
[----:B------:R-:W-:Y:S05]  /*15ca0*/  BSYNC B0 ;  /* 0x0000000000007941 */ /* 0x000fea0003800000 */
.L_x_5175:
[----:B------:R-:W-:Y:S05]  /*15cb0*/  @!P0 BRA `(.L_x_5178) ;  /* 0xfffffff8004c8947 */ /* 0x000fea000383ffff */
.L_x_5151:
[----:B------:R-:W-:Y:S05]  /*15cc0*/  BSYNC B1 ;  /* 0x0000000000017941 */ /* 0x000fea0003800000 */
.L_x_5149:
        /* <DEDUP_REMOVED lines=15> */
[----:B------:R-:W-:-:S07]  /*15dc0*/  IMAD.U32 R49, RZ, RZ, UR5 ;  /* 0x00000005ff317e24 */ /* 0x000fce000f8e00ff */
.L_x_5194:
        /* <DEDUP_REMOVED lines=29> */
.L_x_5183:
[----:B-12---:R-:W-:Y:S01]  /*15fa0*/  IMAD.MOV.U32 R26, RZ, RZ, R6 ;  /* 0x000000ffff1a7224 */ /* 0x006fe200078e0006 */
[----:B------:R-:W-:Y:S02]  /*15fb0*/  MOV R24, R4 ;  /* 0x0000000400187202 */ /* 0x000fe40000000f00 */
[----:B------:R-:W-:Y:S02]  /*15fc0*/  MOV R25, R5 ;  /* 0x0000000500197202 */ /* 0x000fe40000000f00 */
[----:B------:R-:W-:-:S07]  /*15fd0*/  MOV R27, R7 ;  /* 0x00000007001b7202 */ /* 0x000fce0000000f00 */
.L_x_5184:
[----:B------:R-:W-:Y:S05]  /*15fe0*/  BSYNC B1 ;  /* 0x0000000000017941 */ /* 0x000fea0003800000 */
.L_x_5182:
        /* <DEDUP_REMOVED lines=17> */
.L_x_5186:
[----:B--23--:R-:W-:Y:S01]  /*16100*/  MOV R28, R8 ;  /* 0x00000008001c7202 */ /* 0x00cfe20000000f00 */
[----:B------:R-:W-:Y:S01]  /*16110*/  IMAD.MOV.U32 R30, RZ, RZ, R10 ;  /* 0x000000ffff1e7224 */ /* 0x000fe200078e000a */
[----:B------:R-:W-:Y:S02]  /*16120*/  MOV R29, R9 ;  /* 0x00000009001d7202 */ /* 0x000fe40000000f00 */
[----:B------:R-:W-:-:S07]  /*16130*/  MOV R31, R11 ;  /* 0x0000000b001f7202 */ /* 0x000fce0000000f00 */
.L_x_5187:
[----:B------:R-:W-:Y:S05]  /*16140*/  BSYNC B1 ;  /* 0x0000000000017941 */ /* 0x000fea0003800000 */
.L_x_5185:
        /* <DEDUP_REMOVED lines=8> */
[----:B--2---:R-:W-:Y:S01]  /*161d0*/  MOV R34, 0xffffffff ;  /* 0xffffffff00227802 */ /* 0x004fe20000000f00 */
        /* <DEDUP_REMOVED lines=8> */
.L_x_5189:
[----:B--2-4-:R-:W-:Y:S01]  /*16260*/  IMAD.MOV.U32 R32, RZ, RZ, R12 ;  /* 0x000000ffff207224 */ /* 0x014fe200078e000c */
[----:B------:R-:W-:Y:S02]  /*16270*/  MOV R33, R13 ;  /* 0x0000000d00217202 */ /* 0x000fe40000000f00 */
[----:B------:R-:W-:Y:S02]  /*16280*/  MOV R34, R14 ;  /* 0x0000000e00227202 */ /* 0x000fe40000000f00 */
[----:B------:R-:W-:-:S07]  /*16290*/  MOV R35, R15 ;  /* 0x0000000f00237202 */ /* 0x000fce0000000f00 */
.L_x_5190:
[----:B------:R-:W-:Y:S05]  /*162a0*/  BSYNC B1 ;  /* 0x0000000000017941 */ /* 0x000fea0003800000 */
.L_x_5188:
        /* <DEDUP_REMOVED lines=17> */
.L_x_5192:
[----:B0-2---:R-:W-:Y:S01]  /*163c0*/  MOV R36, R20 ;  /* 0x0000001400247202 */ /* 0x005fe20000000f00 */
[----:B------:R-:W-:Y:S01]  /*163d0*/  IMAD.MOV.U32 R38, RZ, RZ, R22 ;  /* 0x000000ffff267224 */ /* 0x000fe200078e0016 */
[----:B------:R-:W-:Y:S02]  /*163e0*/  MOV R37, R21 ;  /* 0x0000001500257202 */ /* 0x000fe40000000f00 */
[----:B------:R-:W-:-:S07]  /*163f0*/  MOV R39, R23 ;  /* 0x0000001700277202 */ /* 0x000fce0000000f00 */
.L_x_5193:
[----:B------:R-:W-:Y:S05]  /*16400*/  BSYNC B1 ;  /* 0x0000000000017941 */ /* 0x000fea0003800000 */
.L_x_5191:
[----:B------:R3:W-:Y:S04]  /*16410*/  STS.128 [R3], R24 ;  /* 0x0000001803007388 */ /* 0x0007e80000000c00 */
[----:B------:R3:W-:Y:S04]  /*16420*/  STS.128 [R3+0x10], R28 ;  /* 0x0000101c03007388 */ /* 0x0007e80000000c00 */
[----:B------:R3:W-:Y:S04]  /*16430*/  STS.128 [R3+0x20], R32 ;  /* 0x0000202003007388 */ /* 0x0007e80000000c00 */
[----:B------:R3:W-:Y:S02]  /*16440*/  STS.128 [R3+0x30], R36 ;  /* 0x0000302403007388 */ /* 0x0007e40000000c00 */
.L_x_5181:
[----:B------:R-:W-:Y:S05]  /*16450*/  BSYNC B0 ;  /* 0x0000000000007941 */ /* 0x000fea0003800000 */
.L_x_5180:
[----:B------:R-:W-:Y:S02]  /*16460*/  ISETP.GT.AND P0, PT, R49, 0x1, PT ;  /* 0x000000013100780c */ /* 0x000fe40003f04270 */
[----:B------:R-:W-:-:S11]  /*16470*/  SHF.R.S32.HI R49, RZ, 0x1, R49 ;  /* 0x00000001ff317819 */ /* 0x000fd60000011431 */
[----:B------:R-:W-:Y:S05]  /*16480*/  @P0 BRA `(.L_x_5194) ;  /* 0xfffffff800500947 */ /* 0x000fea000383ffff */
.L_x_5179:
        /* <DEDUP_REMOVED lines=15> */
.L_x_5211:
[----:B------:R-:W-:Y:S01]  /*16580*/  IMAD.IADD R5, R17, 0x1, R18 ;  /* 0x0000000111057824 */ /* 0x000fe200078e0212 */
[----:B------:R-:W-:Y:S04]  /*16590*/  BAR.SYNC.DEFER_BLOCKING 0x0 ;  /* 0x0000000000007b1d */ /* 0x000fe80000010000 */
[----:B------:R-:W-:Y:S02]  /*165a0*/  ISETP.GE.U32.AND P0, PT, R5, R16, PT ;  /* 0x000000100500720c */ /* 0x000fe40003f06070 */
[----:B------:R-:W-:Y:S02]  /*165b0*/  BSSY B0, `(.L_x_5197) ;  /* 0x0000064000007945 */ /* 0x000fe40003800000 */
[----:B------:R-:W-:-:S13]  /*165c0*/  ISETP.GE.U32.OR P0, PT, R17, R18, P0 ;  /* 0x000000121100720c */ /* 0x000fda0000706470 */
[----:B0-----:R-:W-:Y:S05]  /*165d0*/  @P0 BRA `(.L_x_5198) ;  /* 0x0000000400840947 */ /* 0x001fea0003800000 */
[----:B-1----:R-:W-:Y:S01]  /*165e0*/  LEA R40, R18, R3, 0x6 ;  /* 0x0000000312287211 */ /* 0x002fe200078e30ff */
[----:B------:R-:W-:Y:S01]  /*165f0*/  BSSY B1, `(.L_x_5199) ;  /* 0x0000019000017945 */ /* 0x000fe20003800000 */
[----:B------:R-:W-:-:S03]  /*16600*/  FSETP.NEU.FTZ.AND P0, PT, R27, RZ, PT ;  /* 0x000000ff1b00720b */ /* 0x000fc60003f1d000 */
        /* <DEDUP_REMOVED lines=19> */
.L_x_5200:
[----:B-1234-:R-:W-:Y:S01]  /*16740*/  IMAD.MOV.U32 R24, RZ, RZ, R4 ;  /* 0x000000ffff187224 */ /* 0x01efe200078e0004 */
[----:B------:R-:W-:Y:S02]  /*16750*/  MOV R25, R5 ;  /* 0x0000000500197202 */ /* 0x000fe40000000f00 */
[----:B------:R-:W-:Y:S02]  /*16760*/  MOV R27, R7 ;  /* 0x00000007001b7202 */ /* 0x000fe40000000f00 */
[----:B------:R-:W-:-:S07]  /*16770*/  MOV R26, R6 ;  /* 0x00000006001a7202 */ /* 0x000fce0000000f00 */
.L_x_5201:
[----:B------:R-:W-:Y:S05]  /*16780*/  BSYNC B1 ;  /* 0x0000000000017941 */ /* 0x000fea0003800000 */
.L_x_5199:
        /* <DEDUP_REMOVED lines=8> */
[----:B--234-:R-:W-:Y:S01]  /*16810*/  IMAD.MOV.U32 R30, RZ, RZ, -0x1 ;  /* 0xffffffffff1e7424 */ /* 0x01cfe200078e00ff */
        /* <DEDUP_REMOVED lines=8> */
.L_x_5203:
[----:B0-234-:R-:W-:Y:S01]  /*168a0*/  MOV R28, R8 ;  /* 0x00000008001c7202 */ /* 0x01dfe20000000f00 */
[----:B------:R-:W-:Y:S01]  /*168b0*/  IMAD.MOV.U32 R31, RZ, RZ, R11 ;  /* 0x000000ffff1f7224 */ /* 0x000fe200078e000b */
[----:B------:R-:W-:Y:S02]  /*168c0*/  MOV R29, R9 ;  /* 0x00000009001d7202 */ /* 0x000fe40000000f00 */
[----:B------:R-:W-:-:S07]  /*168d0*/  MOV R30, R10 ;  /* 0x0000000a001e7202 */ /* 0x000fce0000000f00 */
.L_x_5204:
[----:B------:R-:W-:Y:S05]  /*168e0*/  BSYNC B1 ;  /* 0x0000000000017941 */ /* 0x000fea0003800000 */
.L_x_5202:
        /* <DEDUP_REMOVED lines=17> */
.L_x_5206:
[----:B--234-:R-:W-:Y:S01]  /*16a00*/  IMAD.MOV.U32 R32, RZ, RZ, R12 ;  /* 0x000000ffff207224 */ /* 0x01cfe200078e000c */
[----:B------:R-:W-:Y:S02]  /*16a10*/  MOV R33, R13 ;  /* 0x0000000d00217202 */ /* 0x000fe40000000f00 */
[----:B------:R-:W-:Y:S02]  /*16a20*/  MOV R35, R15 ;  /* 0x0000000f00237202 */ /* 0x000fe40000000f00 */
[----:B------:R-:W-:-:S07]  /*16a30*/  MOV R34, R14 ;  /* 0x0000000e00227202 */ /* 0x000fce0000000f00 */
.L_x_5207:
[----:B------:R-:W-:Y:S05]  /*16a40*/  BSYNC B1 ;  /* 0x0000000000017941 */ /* 0x000fea0003800000 */
.L_x_5205:
        /* <DEDUP_REMOVED lines=17> */
.L_x_5209:
[----:B--234-:R-:W-:Y:S01]  /*16b60*/  MOV R36, R20 ;  /* 0x0000001400247202 */ /* 0x01cfe20000000f00 */
[----:B------:R-:W-:Y:S01]  /*16b70*/  IMAD.MOV.U32 R38, RZ, RZ, R22 ;  /* 0x000000ffff267224 */ /* 0x000fe200078e0016 */
[----:B------:R-:W-:Y:S02]  /*16b80*/  MOV R37, R21 ;  /* 0x0000001500257202 */ /* 0x000fe40000000f00 */
[----:B------:R-:W-:-:S07]  /*16b90*/  MOV R39, R23 ;  /* 0x0000001700277202 */ /* 0x000fce0000000f00 */
.L_x_5210:
[----:B------:R-:W-:Y:S05]  /*16ba0*/  BSYNC B1 ;  /* 0x0000000000017941 */ /* 0x000fea0003800000 */
.L_x_5208:
[----:B------:R0:W-:Y:S04]  /*16bb0*/  STS.128 [R3], R24 ;  /* 0x0000001803007388 */ /* 0x0001e80000000c00 */
[----:B------:R0:W-:Y:S04]  /*16bc0*/  STS.128 [R3+0x10], R28 ;  /* 0x0000101c03007388 */ /* 0x0001e80000000c00 */
[----:B------:R0:W-:Y:S04]  /*16bd0*/  STS.128 [R3+0x20], R32 ;  /* 0x0000202003007388 */ /* 0x0001e80000000c00 */
[----:B------:R0:W-:Y:S02]  /*16be0*/  STS.128 [R3+0x30], R36 ;  /* 0x0000302403007388 */ /* 0x0001e40000000c00 */
.L_x_5198:
[----:B------:R-:W-:Y:S05]  /*16bf0*/  BSYNC B0 ;  /* 0x0000000000007941 */ /* 0x000fea0003800000 */
.L_x_5197:
[----:B------:R-:W-:-:S04]  /*16c00*/  SHF.R.S32.HI R18, RZ, 0x1, R18 ;  /* 0x00000001ff127819 */ /* 0x000fc80000011412 */
[----:B------:R-:W-:-:S13]  /*16c10*/  ISETP.GE.AND P0, PT, R18, 0x20, PT ;  /* 0x000000201200780c */ /* 0x000fda0003f06270 */
[----:B------:R-:W-:Y:S05]  /*16c20*/  @P0 BRA `(.L_x_5211) ;  /* 0xfffffff800540947 */ /* 0x000fea000383ffff */
[----:B------:R-:W-:-:S11]  /*16c30*/  HFMA2.MMA R4, -RZ, RZ, 0, 1.9073486328125e-06 ;  /* 0x00000020ff047435 */ /* 0x000fd600000001ff */
.L_x_5196:
[----:B------:R-:W-:Y:S01]  /*16c40*/  BAR.SYNC.DEFER_BLOCKING 0x0 ;  /* 0x0000000000007b1d */ /* 0x000fe20000010000 */
[----:B------:R-:W-:-:S13]  /*16c50*/  ISETP.GE.AND P0, PT, R4, 0x2, PT ;  /* 0x000000020400780c */ /* 0x000fda0003f06270 */
[----:B------:R-:W-:Y:S05]  /*16c60*/  @!P0 BRA `(.L_x_5195) ;  /* 0x0000000400b08947 */ /* 0x000fea0003800000 */
[----:B0-234-:R-:W-:-:S07]  /*16c70*/  MOV R3, 0x1 ;  /* 0x0000000100037802 */ /* 0x01dfce0000000f00 */
.L_x_5224:
        /* <DEDUP_REMOVED lines=21> */
.L_x_5213:
[----:B0-2---:R-:W-:Y:S01]  /*16dd0*/  MOV R24, R5 ;  /* 0x0000000500187202 */ /* 0x005fe20000000f00 */
[----:B------:R-:W-:Y:S01]  /*16de0*/  IMAD.MOV.U32 R27, RZ, RZ, R12 ;  /* 0x000000ffff1b7224 */ /* 0x000fe200078e000c */
[----:B---3--:R-:W-:Y:S02]  /*16df0*/  MOV R25, R10 ;  /* 0x0000000a00197202 */ /* 0x008fe40000000f00 */
[----:B----4-:R-:W-:-:S07]  /*16e00*/  MOV R26, R6 ;  /* 0x00000006001a7202 */ /* 0x010fce0000000f00 */
.L_x_5214:
[----:B------:R-:W-:Y:S05]  /*16e10*/  BSYNC B0 ;  /* 0x0000000000007941 */ /* 0x000fea0003800000 */
.L_x_5212:
        /* <DEDUP_REMOVED lines=21> */
.L_x_5216:
[----:B0-2---:R-:W-:Y:S01]  /*16f70*/  IMAD.MOV.U32 R28, RZ, RZ, R5 ;  /* 0x000000ffff1c7224 */ /* 0x005fe200078e0005 */
[----:B---3--:R-:W-:Y:S02]  /*16f80*/  MOV R29, R10 ;  /* 0x0000000a001d7202 */ /* 0x008fe40000000f00 */
[----:B------:R-:W-:Y:S02]  /*16f90*/  MOV R31, R12 ;  /* 0x0000000c001f7202 */ /* 0x000fe40000000f00 */
[----:B----4-:R-:W-:-:S07]  /*16fa0*/  MOV R30, R6 ;  /* 0x00000006001e7202 */ /* 0x010fce0000000f00 */
.L_x_5217:
[----:B------:R-:W-:Y:S05]  /*16fb0*/  BSYNC B0 ;  /* 0x0000000000007941 */ /* 0x000fea0003800000 */
.L_x_5215:
        /* <DEDUP_REMOVED lines=21> */
.L_x_5219:
[----:B0-2---:R-:W-:Y:S01]  /*17110*/  MOV R32, R5 ;  /* 0x0000000500207202 */ /* 0x005fe20000000f00 */
[----:B------:R-:W-:Y:S01]  /*17120*/  IMAD.MOV.U32 R35, RZ, RZ, R12 ;  /* 0x000000ffff237224 */ /* 0x000fe200078e000c */
[----:B---3--:R-:W-:Y:S02]  /*17130*/  MOV R33, R10 ;  /* 0x0000000a00217202 */ /* 0x008fe40000000f00 */
[----:B----4-:R-:W-:-:S07]  /*17140*/  MOV R34, R6 ;  /* 0x0000000600227202 */ /* 0x010fce0000000f00 */
.L_x_5220:
[----:B------:R-:W-:Y:S05]  /*17150*/  BSYNC B0 ;  /* 0x0000000000007941 */ /* 0x000fea0003800000 */
.L_x_5218:
        /* <DEDUP_REMOVED lines=21> */
.L_x_5222:
[----:B0-2---:R-:W-:Y:S01]  /*172b0*/  IMAD.MOV.U32 R36, RZ, RZ, R5 ;  /* 0x000000ffff247224 */ /* 0x005fe200078e0005 */
[----:B---3--:R-:W-:Y:S02]  /*172c0*/  MOV R37, R10 ;  /* 0x0000000a00257202 */ /* 0x008fe40000000f00 */
[----:B------:R-:W-:Y:S02]  /*172d0*/  MOV R39, R12 ;  /* 0x0000000c00277202 */ /* 0x000fe40000000f00 */
[----:B----4-:R-:W-:-:S07]  /*172e0*/  MOV R38, R6 ;  /* 0x0000000600267202 */ /* 0x010fce0000000f00 */
.L_x_5223:
[----:B------:R-:W-:Y:S05]  /*172f0*/  BSYNC B0 ;  /* 0x0000000000007941 */ /* 0x000fea0003800000 */
.L_x_5221:
[----:B------:R-:W-:-:S05]  /*17300*/  IMAD.SHL.U32 R3, R3, 0x2, RZ ;  /* 0x0000000203037824 */ /* 0x000fca00078e00ff */
[----:B------:R-:W-:-:S13]  /*17310*/  ISETP.GE.AND P0, PT, R3, R4, PT ;  /* 0x000000040300720c */ /* 0x000fda0003f06270 */
[----:B------:R-:W-:Y:S05]  /*17320*/  @!P0 BRA `(.L_x_5224) ;  /* 0xfffffff800548947 */ /* 0x000fea000383ffff */
.L_x_5195:
        /* <DEDUP_REMOVED lines=35> */
.L_x_5228:
[----:B------:R-:W-:Y:S05]  /*17560*/  BSYNC B0 ;  /* 0x0000000000007941 */ /* 0x000fea0003800000 */
.L_x_5227:
        /* <DEDUP_REMOVED lines=20> */
.L_x_5230:
[----:B------:R-:W-:Y:S05]  /*176b0*/  BSYNC B0 ;  /* 0x0000000000007941 */ /* 0x000fea0003800000 */
.L_x_5229:
        /* <DEDUP_REMOVED lines=20> */
.L_x_5232:
[----:B------:R-:W-:Y:S05]  /*17800*/  BSYNC B0 ;  /* 0x0000000000007941 */ /* 0x000fea0003800000 */
.L_x_5231:
[----:B------:R-:W-:Y:S04]  /*17810*/  BSSY B0, `(.L_x_5226) ;  /* 0x0000014000007945 */ /* 0x000fe80003800000 */
[----:B------:R-:W-:Y:S05]  /*17820*/  @!P1 BRA `(.L_x_5233) ;  /* 0x0000000000489947 */ /* 0x000fea0003800000 */
[----:B------:R-:W-:Y:S01]  /*17830*/  FSETP.NEU.FTZ.AND P0, PT, R39, RZ, PT ;  /* 0x000000ff2700720b */ /* 0x000fe20003f1d000 */
[----:B------:R-:W2:Y:S04]  /*17840*/  LDG.E R9, desc[UR40][R46.64+0x30] ;  /* 0x000030282e097981 */ /* 0x000ea8000c1e1900 */
[----:B------:R-:W3:Y:S08]  /*17850*/  LDG.E R8, desc[UR40][R46.64+0x34] ;  /* 0x000034282e087981 */ /* 0x000ef0000c1e1900 */
[----:B0-----:R-:W-:-:S06]  /*17860*/  @P0 IMAD.MOV.U32 R38, RZ, RZ, -0x1 ;  /* 0xffffffffff260424 */ /* 0x001fcc00078e00ff */
        /* <DEDUP_REMOVED lines=14> */
.L_x_5233:
[----:B------:R-:W-:Y:S05]  /*17950*/  BSYNC B0 ;  /* 0x0000000000007941 */ /* 0x000fea0003800000 */
.L_x_5226:
        /* <DEDUP_REMOVED lines=20> */
[----:B------:R-:W-:Y:S01]  /*17aa0*/  F2FP.F16.F32.PACK_AB R24, R28, R24 ;  /* 0x000000181c18723e */ /* 0x000fe200000000ff */
        /* <DEDUP_REMOVED lines=19> */
[----:B------:R-:W-:Y:S02]  /*17be0*/  F2FP.F16.F32.PACK_AB R32, R32, R25 ;  /* 0x000000192020723e */ /* 0x000fe400000000ff */
[----:B------:R-:W-:Y:S02]  /*17bf0*/  @P2 IADD3.X R3, RZ, R3, RZ, P3, !PT ;  /* 0x00000003ff032210 */ /* 0x000fe40001ffe4ff */
[----:B------:R-:W-:Y:S01]  /*17c00*/  PRMT R0, R32, 0x7632, R0 ;  /* 0x0000763220007816 */ /* 0x000fe20000000000 */
[----:B------:R-:W1:Y:S01]  /*17c10*/  @P0 LDC.64 R4, c[0x0][0x600] ;  /* 0x00018000ff040b82 */ /* 0x000e620000000a00 */
[----:B----4-:R-:W-:Y:S01]  /*17c20*/  @P0 IADD3 R14, P4, R43, R14, RZ ;  /* 0x0000000e2b0e0210 */ /* 0x010fe20007f9e0ff */
[----:B------:R-:W4:Y:S01]  /*17c30*/  @P1 MUFU.SQRT R37, R37 ;  /* 0x0000002500251308 */ /* 0x000f220000002000 */
[----:B---3--:R-:W-:-:S02]  /*17c40*/  F2FP.F16.F32.PACK_AB R36, R36, R29 ;  /* 0x0000001d2424723e */ /* 0x008fc400000000ff */
[----:B------:R-:W-:-:S03]  /*17c50*/  @P0 IADD3.X R15, RZ, R15, RZ, P4, !PT ;  /* 0x0000000fff0f0210 */ /* 0x000fc600027fe4ff */
[----:B------:R-:W3:Y:S01]  /*17c60*/  @P2 LDC.64 R12, c[0x0][0x608] ;  /* 0x00018200ff0c2b82 */ /* 0x000ee20000000a00 */
[----:B--2---:R-:W-:Y:S01]  /*17c70*/  @P2 IADD3 R6, P3, R17, R6, RZ ;  /* 0x0000000611062210 */ /* 0x004fe20007f7e0ff */
[----:B------:R2:W-:Y:S01]  /*17c80*/  @P0 STG.E.U16 desc[UR40][R14.64], R32 ;  /* 0x000000200e000986 */ /* 0x0005e2000c101528 */
[----:B0-----:R-:W-:-:S03]  /*17c90*/  F2FP.F16.F32.PACK_AB R33, RZ, R33 ;  /* 0x00000021ff21723e */ /* 0x001fc600000000ff */
[----:B------:R-:W-:Y:S01]  /*17ca0*/  @P2 IMAD.X R7, RZ, RZ, R7, P3 ;  /* 0x000000ffff072224 */ /* 0x000fe200018e0607 */
[----:B------:R0:W-:Y:S01]  /*17cb0*/  @P2 STG.E.U16 desc[UR40][R2.64], R24 ;  /* 0x0000001802002986 */ /* 0x0001e2000c101528 */
[----:B------:R-:W3:Y:S01]  /*17cc0*/  @P0 LDC.64 R8, c[0x0][0x600] ;  /* 0x00018000ff080b82 */ /* 0x000ee20000000a00 */
[C---:B-1----:R-:W-:Y:S02]  /*17cd0*/  @P0 IADD3 R10, P1, R19.reuse, R10, RZ ;  /* 0x0000000a130a0210 */ /* 0x042fe40007f3e0ff */
[----:B----4-:R-:W-:Y:S02]  /*17ce0*/  F2FP.F16.F32.PACK_AB R37, RZ, R37 ;  /* 0x00000025ff25723e */ /* 0x010fe400000000ff */
[----:B------:R-:W-:Y:S02]  /*17cf0*/  @P0 IADD3.X R11, RZ, R11, RZ, P1, !PT ;  /* 0x0000000bff0b0210 */ /* 0x000fe40000ffe4ff */
[----:B--2---:R-:W-:Y:S02]  /*17d00*/  @P2 LOP3.LUT R15, R19, 0xfffffffe, RZ, 0xc0, !PT ;  /* 0xfffffffe130f2812 */ /* 0x004fe400078ec0ff */
[----:B------:R-:W-:-:S02]  /*17d10*/  @P0 IADD3 R4, P4, R45, R4, RZ ;  /* 0x000000042d040210 */ /* 0x000fc40007f9e0ff */
[----:B0-----:R-:W-:Y:S02]  /*17d20*/  PRMT R3, R24, 0x7632, R3 ;  /* 0x0000763218037816 */ /* 0x001fe40000000003 */
[----:B------:R-:W-:Y:S02]  /*17d30*/  @P0 IADD3.X R5, RZ, R5, RZ, P4, !PT ;  /* 0x00000005ff050210 */ /* 0x000fe400027fe4ff */
[----:B---3--:R-:W-:-:S03]  /*17d40*/  @P2 IADD3 R12, P3, R15, R12, RZ ;  /* 0x0000000c0f0c2210 */ /* 0x008fc60007f7e0ff */
[----:B------:R0:W-:Y:S01]  /*17d50*/  @P0 STG.E.U16 desc[UR40][R4.64], R36 ;  /* 0x0000002404000986 */ /* 0x0001e2000c101528 */
[----:B------:R-:W-:-:S03]  /*17d60*/  @P2 IADD3.X R13, RZ, R13, RZ, P3, !PT ;  /* 0x0000000dff0d2210 */ /* 0x000fc60001ffe4ff */
[----:B------:R0:W-:Y:S01]  /*17d70*/  @P2 STG.E.U16 desc[UR40][R6.64], R3 ;  /* 0x0000000306002986 */ /* 0x0001e2000c101528 */
[----:B------:R-:W-:-:S03]  /*17d80*/  @P0 IADD3 R8, P1, R41, R8, RZ ;  /* 0x0000000829080210 */ /* 0x000fc60007f3e0ff */
[----:B------:R0:W-:Y:S01]  /*17d90*/  @P0 STG.E.U16 desc[UR40][R10.64], R33 ;  /* 0x000000210a000986 */ /* 0x0001e2000c101528 */
[----:B------:R-:W-:-:S03]  /*17da0*/  @P0 IADD3.X R9, RZ, R9, RZ, P1, !PT ;  /* 0x00000009ff090210 */ /* 0x000fc60000ffe4ff */
[----:B------:R0:W-:Y:S04]  /*17db0*/  @P2 STG.E.U16 desc[UR40][R12.64], R0 ;  /* 0x000000000c002986 */ /* 0x0001e8000c101528 */
[----:B------:R0:W-:Y:S01]  /*17dc0*/  @P0 STG.E.U16 desc[UR40][R8.64], R37 ;  /* 0x0000002508000986 */ /* 0x0001e2000c101528 */
[----:B------:R-:W-:Y:S05]  /*17dd0*/  @!P2 EXIT ;  /* 0x000000000000a94d */ /* 0x000fea0003800000 */
[----:B------:R-:W-:Y:S01]  /*17de0*/  LOP3.LUT R2, R41, 0xfffffffe, RZ, 0xc0, !PT ;  /* 0xfffffffe29027812 */ /* 0x000fe200078ec0ff */
[----:B------:R-:W-:Y:S01]  /*17df0*/  ULDC.64 UR4, c[0x0][0x608] ;  /* 0x0001820000047ab9 */ /* 0x000fe20000000a00 */
[----:B0-----:R-:W-:Y:S02]  /*17e00*/  PRMT R0, R36, 0x7632, R0 ;  /* 0x0000763224007816 */ /* 0x001fe40000000000 */
[----:B------:R-:W-:-:S05]  /*17e10*/  IADD3 R2, P0, R2, UR4, RZ ;  /* 0x0000000402027c10 */ /* 0x000fca000ff1e0ff */
[----:B------:R-:W-:-:S05]  /*17e20*/  IMAD.X R3, RZ, RZ, UR5, P0 ;  /* 0x00000005ff037e24 */ /* 0x000fca00080e06ff */
[----:B------:R-:W-:Y:S01]  /*17e30*/  STG.E.U16 desc[UR40][R2.64], R0 ;  /* 0x0000000002007986 */ /* 0x000fe2000c101528 */
[----:B------:R-:W-:Y:S05]  /*17e40*/  EXIT ;  /* 0x000000000000794d */ /* 0x000fea0003800000 */
.L_x_5234:
        /* <DEDUP_REMOVED lines=17> */
.L_x_5225:
[----:B------:R-:W-:-:S13]  /*17f60*/  ISETP.NE.AND P0, PT, RZ, UR36, PT ;  /* 0x00000024ff007c0c */ /* 0x000fda000bf05270 */
[----:B------:R-:W-:Y:S05]  /*17f70*/  @!P0 BRA `(.L_x_5235) ;  /* 0x00000000007c8947 */ /* 0x000fea0003800000 */
[----:B------:R-:W-:Y:S01]  /*17f80*/  MOV R0, 0x0 ;  /* 0x0000000000007802 */ /* 0x000fe20000000f00 */
[----:B------:R-:W-:Y:S01]  /*17f90*/  ULDC.64 UR4, c[0x4][0x580] ;  /* 0x0101600000047ab9 */ /* 0x000fe20000000a00 */
[----:B------:R-:W-:Y:S01]  /*17fa0*/  ULDC.64 UR6, c[0x4][0x578] ;  /* 0x01015e0000067ab9 */ /* 0x000fe20000000a00 */
[----:B------:R-:W-:Y:S01]  /*17fb0*/  MOV R4, UR4 ;  /* 0x0000000400047c02 */ /* 0x000fe20008000f00 */
[----:B0-234-:R0:W2:Y:S01]  /*17fc0*/  LDC.64 R2, c[0x4][R0] ;  /* 0x0100000000027b82 */ /* 0x01d0a20000000a00 */
[----:B------:R-:W-:Y:S01]  /*17fd0*/  MOV R5, UR5 ;  /* 0x0000000500057c02 */ /* 0x000fe20008000f00 */
        /* <DEDUP_REMOVED lines=10> */
.L_x_5236:
        /* <DEDUP_REMOVED lines=14> */
[----:B------:R-:W-:-:S07]  /*18160*/  MOV R39, UR6 ;  /* 0x0000000600277c02 */ /* 0x000fce0008000f00 */
.L_x_5235:
        /* <DEDUP_REMOVED lines=41> */
[----:B-----5:R-:W-:Y:S02]  /*18400*/  F2FP.F16.F32.PACK_AB R32, R32, R25 ;  /* 0x000000192020723e */ /* 0x020fe400000000ff */
[----:B------:R-:W-:-:S03]  /*18410*/  @P2 IADD3.X R3, RZ, R3, RZ, P3, !PT ;  /* 0x00000003ff032210 */ /* 0x000fc60001ffe4ff */
[----:B------:R-:W5:Y:S01]  /*18420*/  @P0 LDC.64 R10, c[0x0][0x600] ;  /* 0x00018000ff0a0b82 */ /* 0x000f620000000a00 */
[----:B----4-:R-:W-:Y:S01]  /*18430*/  @P0 IADD3 R14, P4, R43, R14, RZ ;  /* 0x0000000e2b0e0210 */ /* 0x010fe20007f9e0ff */
[----:B------:R-:W4:Y:S01]  /*18440*/  @P1 MUFU.SQRT R37, R37 ;  /* 0x0000002500251308 */ /* 0x000f220000002000 */
[----:B-1----:R-:W-:Y:S02]  /*18450*/  F2FP.F16.F32.PACK_AB R36, R36, R29 ;  /* 0x0000001d2424723e */ /* 0x002fe400000000ff */
[----:B------:R-:W-:-:S03]  /*18460*/  @P0 IADD3.X R15, RZ, R15, RZ, P4, !PT ;  /* 0x0000000fff0f0210 */ /* 0x000fc600027fe4ff */
[----:B------:R-:W1:Y:S01]  /*18470*/  @P2 LDC.64 R12, c[0x0][0x608] ;  /* 0x00018200ff0c2b82 */ /* 0x000e620000000a00 */
[----:B--2---:R-:W-:Y:S01]  /*18480*/  @P0 IADD3 R6, P4, R45, R6, RZ ;  /* 0x000000062d060210 */ /* 0x004fe20007f9e0ff */
[----:B------:R2:W-:Y:S01]  /*18490*/  @P0 STG.E.U16 desc[UR40][R14.64], R32 ;  /* 0x000000200e000986 */ /* 0x0005e2000c101528 */
[----:B0-----:R-:W-:-:S03]  /*184a0*/  F2FP.F16.F32.PACK_AB R33, RZ, R33 ;  /* 0x00000021ff21723e */ /* 0x001fc600000000ff */
[----:B------:R-:W-:Y:S01]  /*184b0*/  @P0 IMAD.X R7, RZ, RZ, R7, P4 ;  /* 0x000000ffff070224 */ /* 0x000fe200020e0607 */
[----:B------:R-:W-:Y:S01]  /*184c0*/  @P2 STG.E.U16 desc[UR40][R2.64], R24 ;  /* 0x0000001802002986 */ /* 0x000fe2000c101528 */
[----:B------:R-:W0:Y:S01]  /*184d0*/  @P0 LDC.64 R8, c[0x0][0x600] ;  /* 0x00018000ff080b82 */ /* 0x000e220000000a00 */
[----:B---3--:R-:W-:Y:S02]  /*184e0*/  @P2 IADD3 R4, P3, R17, R4, RZ ;  /* 0x0000000411042210 */ /* 0x008fe40007f7e0ff */
[----:B------:R3:W-:Y:S01]  /*184f0*/  @P0 STG.E.U16 desc[UR40][R6.64], R36 ;  /* 0x0000002406000986 */ /* 0x0007e2000c101528 */
[----:B----4-:R-:W-:Y:S02]  /*18500*/  F2FP.F16.F32.PACK_AB R37, RZ, R37 ;  /* 0x00000025ff25723e */ /* 0x010fe400000000ff */
[C---:B--2---:R-:W-:Y:S02]  /*18510*/  @P2 LOP3.LUT R15, R19.reuse, 0xfffffffe, RZ, 0xc0, !PT ;  /* 0xfffffffe130f2812 */ /* 0x044fe400078ec0ff */
[----:B-----5:R-:W-:-:S02]  /*18520*/  @P0 IADD3 R10, P1, R19, R10, RZ ;  /* 0x0000000a130a0210 */ /* 0x020fc40007f3e0ff */
[----:B------:R-:W-:Y:S02]  /*18530*/  @P2 IADD3.X R5, RZ, R5, RZ, P3, !PT ;  /* 0x00000005ff052210 */ /* 0x000fe40001ffe4ff */
[----:B------:R-:W-:Y:S02]  /*18540*/  @P0 IADD3.X R11, RZ, R11, RZ, P1, !PT ;  /* 0x0000000bff0b0210 */ /* 0x000fe40000ffe4ff */
[----:B---3--:R-:W-:Y:S01]  /*18550*/  PRMT R6, R32, 0x7632, R6 ;  /* 0x0000763220067816 */ /* 0x008fe20000000006 */
[----:B------:R2:W-:Y:S01]  /*18560*/  @P2 STG.E.U16 desc[UR40][R4.64], R0 ;  /* 0x0000000004002986 */ /* 0x0005e2000c101528 */
[----:B-1----:R-:W-:-:S03]  /*18570*/  @P2 IADD3 R12, P3, R15, R12, RZ ;  /* 0x0000000c0f0c2210 */ /* 0x002fc60007f7e0ff */
[----:B------:R2:W-:Y:S01]  /*18580*/  @P0 STG.E.U16 desc[UR40][R10.64], R33 ;  /* 0x000000210a000986 */ /* 0x0005e2000c101528 */
[----:B------:R-:W-:Y:S02]  /*18590*/  @P2 IADD3.X R13, RZ, R13, RZ, P3, !PT ;  /* 0x0000000dff0d2210 */ /* 0x000fe40001ffe4ff */
[----:B0-----:R-:W-:-:S03]  /*185a0*/  @P0 IADD3 R8, P1, R41, R8, RZ ;  /* 0x0000000829080210 */ /* 0x001fc60007f3e0ff */
[----:B------:R2:W-:Y:S02]  /*185b0*/  @P2 STG.E.U16 desc[UR40][R12.64], R6 ;  /* 0x000000060c002986 */ /* 0x0005e4000c101528 */
[----:B------:R-:W-:-:S05]  /*185c0*/  @P0 IMAD.X R9, RZ, RZ, R9, P1 ;  /* 0x000000ffff090224 */ /* 0x000fca00008e0609 */
[----:B------:R2:W-:Y:S01]  /*185d0*/  @P0 STG.E.U16 desc[UR40][R8.64], R37 ;  /* 0x0000002508000986 */ /* 0x0005e2000c101528 */
[----:B------:R-:W-:Y:S05]  /*185e0*/  @!P2 EXIT ;  /* 0x000000000000a94d */ /* 0x000fea0003800000 */
[----:B------:R-:W-:Y:S01]  /*185f0*/  LOP3.LUT R2, R41, 0xfffffffe, RZ, 0xc0, !PT ;  /* 0xfffffffe29027812 */ /* 0x000fe200078ec0ff */
[----:B------:R-:W-:Y:S01]  /*18600*/  ULDC.64 UR4, c[0x0][0x608] ;  /* 0x0001820000047ab9 */ /* 0x000fe20000000a00 */
[----:B--2---:R-:W-:Y:S02]  /*18610*/  PRMT R0, R36, 0x7632, R0 ;  /* 0x0000763224007816 */ /* 0x004fe40000000000 */
[----:B------:R-:W-:-:S04]  /*18620*/  IADD3 R2, P0, R2, UR4, RZ ;  /* 0x0000000402027c10 */ /* 0x000fc8000ff1e0ff */
[----:B------:R-:W-:-:S05]  /*18630*/  IADD3.X R3, RZ, UR5, RZ, P0, !PT ;  /* 0x00000005ff037c10 */ /* 0x000fca00087fe4ff */
[----:B------:R-:W-:Y:S01]  /*18640*/  STG.E.U16 desc[UR40][R2.64], R0 ;  /* 0x0000000002007986 */ /* 0x000fe2000c101528 */
[----:B------:R-:W-:Y:S05]  /*18650*/  EXIT ;  /* 0x000000000000794d */ /* 0x000fea0003800000 */
.L_x_5237:
[----:B------:R-:W-:Y:S01]  /*18660*/  MOV R2, 0x0 ;  /* 0x0000000000027802 */ /* 0x000fe20000000f00 */
[----:B------:R-:W-:Y:S01]  /*18670*/  ULDC.64 UR4, c[0x4][0x580] ;  /* 0x0101600000047ab9 */ /* 0x000fe20000000a00 */
[----:B------:R-:W-:Y:S01]  /*18680*/  ULDC.64 UR6, c[0x4][0x578] ;  /* 0x01015e0000067ab9 */ /* 0x000fe20000000a00 */
[----:B------:R-:W-:Y:S01]  /*18690*/  MOV R4, UR4 ;  /* 0x0000000400047c02 */ /* 0x000fe20008000f00 */
[----:B------:R1:W1:Y:S01]  /*186a0*/  LDC.64 R14, c[0x4][R2] ;  /* 0x01000000020e7b82 */ /* 0x0002620000000a00 */
[----:B--2---:R-:W-:Y:S01]  /*186b0*/  MOV R5, UR5 ;  /* 0x0000000500057c02 */ /* 0x004fe20008000f00 */
[----:B------:R-:W-:Y:S01]  /*186c0*/  ULDC.64 UR4, c[0x4][0x140] ;  /* 0x0100500000047ab9 */ /* 0x000fe20000000a00 */
[----:B------:R-:W-:Y:S01]  /*186d0*/  HFMA2.MMA R12, -RZ, RZ, 0, 5.9604644775390625e-08 ;  /* 0x00000001ff0c7435 */ /* 0x000fe200000001ff */
[----:B0---4-:R-:W-:Y:S01]  /*186e0*/  IMAD.U32 R6, RZ, RZ, UR6 ;  /* 0x00000006ff067e24 */ /* 0x011fe2000f8e00ff */
[----:B------:R-:W-:Y:S01]  /*186f0*/  MOV R7, UR7 ;  /* 0x0000000700077c02 */ /* 0x000fe20008000f00 */
[----:B------:R-:W-:Y:S01]  /*18700*/  IMAD.MOV.U32 R8, RZ, RZ, 0x2e9 ;  /* 0x000002e9ff087424 */ /* 0x000fe200078e00ff */
[----:B---3--:R-:W-:-:S02]  /*18710*/  MOV R10, UR4 ;  /* 0x00000004000a7c02 */ /* 0x008fc40008000f00 */
[----:B------:R-:W-:Y:S02]  /*18720*/  MOV R11, UR5 ;  /* 0x00000005000b7c02 */ /* 0x000fe40008000f00 */
[----:B------:R-:W-:-:S07]  /*18730*/  MOV R13, RZ ;  /* 0x000000ff000d7202 */ /* 0x000fce0000000f00 */
[----:B------:R-:W-:-:S07]  /*18740*/  LEPC R20, `(.L_x_5238) ;  /* 0x000000001014794e */ /* 0x000fce0000000000 */
[----:B-1----:R-:W-:Y:S05]  /*18750*/  CALL.ABS.NOINC R14 ;  /* 0x000000000e007343 */ /* 0x002fea0003c00000 */
.L_x_5238:
        /* <DEDUP_REMOVED lines=8> */
[----:B------:R-:W-:Y:S01]  /*187e0*/  HFMA2.MMA R13, -RZ, RZ, 0, 0 ;  /* 0x00000000ff0d7435 */ /* 0x000fe200000001ff */
[----:B------:R-:W-:Y:S01]  /*187f0*/  MOV R7, UR5 ;  /* 0x0000000500077c02 */ /* 0x000fe20008000f00 */
[----:B------:R-:W-:Y:S01]  /*18800*/  IMAD.U32 R11, RZ, RZ, UR7 ;  /* 0x00000007ff0b7e24 */ /* 0x000fe2000f8e00ff */
[----:B------:R-:W-:-:S02]  /*18810*/  MOV R10, UR6 ;  /* 0x00000006000a7c02 */ /* 0x000fc40008000f00 */
[----:B0-----:R-:W-:-:S07]  /*18820*/  MOV R12, 0x1 ;  /* 0x00000001000c7802 */ /* 0x001fce0000000f00 */
[----:B------:R-:W-:-:S07]  /*18830*/  LEPC R20, `(.L_x_5239) ;  /* 0x000000001014794e */ /* 0x000fce0000000000 */
[----:B-1----:R-:W-:Y:S05]  /*18840*/  CALL.ABS.NOINC R14 ;  /* 0x000000000e007343 */ /* 0x002fea0003c00000 */
.L_x_5239:
[----:B------:R0:W1:Y:S01]  /*18850*/  LDC.64 R14, c[0x4][R2] ;  /* 0x01000000020e7b82 */ /* 0x0000620000000a00 */
[----:B------:R-:W-:Y:S01]  /*18860*/  ULDC.64 UR4, c[0x4][0x580] ;  /* 0x0101600000047ab9 */ /* 0x000fe20000000a00 */
[----:B------:R-:W-:Y:S01]  /*18870*/  ULDC.64 UR6, c[0x4][0x140] ;  /* 0x0100500000067ab9 */ /* 0x000fe20000000a00 */
[----:B------:R-:W-:Y:S01]  /*18880*/  IMAD.U32 R4, RZ, RZ, UR4 ;  /* 0x00000004ff047e24 */ /* 0x000fe2000f8e00ff */
[----:B------:R-:W-:Y:S01]  /*18890*/  MOV R5, UR5 ;  /* 0x0000000500057c02 */ /* 0x000fe20008000f00 */
[----:B------:R-:W-:Y:S01]  /*188a0*/  ULDC.64 UR4, c[0x4][0x578] ;  /* 0x01015e0000047ab9 */ /* 0x000fe20000000a00 */
[----:B------:R-:W-:Y:S01]  /*188b0*/  HFMA2.MMA R8, -RZ, RZ, 0, 4.4405460357666015625e-05 ;  /* 0x000002e9ff087435 */ /* 0x000fe200000001ff */
        /* <DEDUP_REMOVED lines=8> */
.L_x_5240:
        /* <DEDUP_REMOVED lines=15> */
.L_x_5241:
[----:B------:R-:W-:Y:S05]  /*18a30*/  EXIT ;  /* 0x000000000000794d */ /* 0x000fea0003800000 */
.L_x_5138:
        /* <DEDUP_REMOVED lines=46> */
.L_x_5245:
[----:B------:R-:W-:Y:S05]  /*18d20*/  BSYNC B0 ;  /* 0x0000000000007941 */ /* 0x000fea0003800000 */
.L_x_5244:
        /* <DEDUP_REMOVED lines=20> */
.L_x_5247:
[----:B------:R-:W-:Y:S05]  /*18e70*/  BSYNC B0 ;  /* 0x0000000000007941 */ /* 0x000fea0003800000 */
.L_x_5246:
        /* <DEDUP_REMOVED lines=20> */
.L_x_5249:
[----:B------:R-:W-:Y:S05]  /*18fc0*/  BSYNC B0 ;  /* 0x0000000000007941 */ /* 0x000fea0003800000 */
.L_x_5248:
        /* <DEDUP_REMOVED lines=20> */
.L_x_5250:
[----:B------:R-:W-:Y:S05]  /*19110*/  BSYNC B0 ;  /* 0x0000000000007941 */ /* 0x000fea0003800000 */
.L_x_5243:
        /* <DEDUP_REMOVED lines=23> */
[----:B------:R-:W-:-:S03]  /*19290*/  F2FP.F16.F32.PACK_AB R18, R8, R4 ;  /* 0x000000040812723e */ /* 0x000fc600000000ff */
        /* <DEDUP_REMOVED lines=15> */
[----:B-1----:R-:W-:-:S03]  /*19390*/  F2FP.F16.F32.PACK_AB R16, R12, R5 ;  /* 0x000000050c10723e */ /* 0x002fc600000000ff */
[----:B------:R-:W-:Y:S02]  /*193a0*/  @P2 IMAD.X R3, RZ, RZ, R3, P3 ;  /* 0x000000ffff032224 */ /* 0x000fe400018e0603 */
[----:B------:R-:W1:Y:S01]  /*193b0*/  @P0 LDC.64 R10, c[0x0][0x600] ;  /* 0x00018000ff0a0b82 */ /* 0x000e620000000a00 */
[----:B----4-:R-:W-:Y:S01]  /*193c0*/  @P0 IADD3 R14, P4, R25, R30, RZ ;  /* 0x0000001e190e0210 */ /* 0x010fe20007f9e0ff */
[----:B------:R-:W4:Y:S01]  /*193d0*/  @P1 MUFU.SQRT R21, R21 ;  /* 0x0000001500151308 */ /* 0x000f220000002000 */
[----:B------:R-:W-:Y:S02]  /*193e0*/  F2FP.F16.F32.PACK_AB R20, R20, R17 ;  /* 0x000000111414723e */ /* 0x000fe400000000ff */
[----:B------:R-:W-:Y:S02]  /*193f0*/  @P0 IADD3.X R15, RZ, R31, RZ, P4, !PT ;  /* 0x0000001fff0f0210 */ /* 0x000fe400027fe4ff */
[----:B------:R-:W-:Y:S01]  /*19400*/  @P2 LOP3.LUT R17, R19, 0xfffffffe, RZ, 0xc0, !PT ;  /* 0xfffffffe13112812 */ /* 0x000fe200078ec0ff */
[----:B------:R-:W1:Y:S02]  /*19410*/  @P2 LDC.64 R12, c[0x0][0x608] ;  /* 0x00018200ff0c2b82 */ /* 0x000e640000000a00 */
[----:B------:R4:W-:Y:S01]  /*19420*/  @P0 STG.E.U16 desc[UR40][R14.64], R16 ;  /* 0x000000100e000986 */ /* 0x0009e2000c101528 */
[----:B0-----:R-:W-:-:S02]  /*19430*/  @P2 IADD3 R6, P3, R17, R6, RZ ;  /* 0x0000000611062210 */ /* 0x001fc40007f7e0ff */
[----:B--2---:R-:W-:Y:S01]  /*19440*/  F2FP.F16.F32.PACK_AB R0, RZ, R0 ;  /* 0x00000000ff00723e */ /* 0x004fe200000000ff */
[----:B------:R0:W-:Y:S01]  /*19450*/  @P2 STG.E.U16 desc[UR40][R2.64], R18 ;  /* 0x0000001202002986 */ /* 0x0001e2000c101528 */
[----:B------:R-:W-:Y:S01]  /*19460*/  @P2 IADD3.X R7, RZ, R7, RZ, P3, !PT ;  /* 0x00000007ff072210 */ /* 0x000fe20001ffe4ff */
[----:B------:R-:W2:Y:S01]  /*19470*/  @P0 LDC.64 R4, c[0x0][0x600] ;  /* 0x00018000ff040b82 */ /* 0x000ea20000000a00 */
[C---:B---3--:R-:W-:Y:S02]  /*19480*/  @P0 IADD3 R8, P1, R29.reuse, R8, RZ ;  /* 0x000000081d080210 */ /* 0x048fe40007f3e0ff */
[----:B----4-:R-:W-:Y:S02]  /*19490*/  F2FP.F16.F32.PACK_AB R21, RZ, R21 ;  /* 0x00000015ff15723e */ /* 0x010fe400000000ff */
[----:B------:R-:W-:Y:S02]  /*194a0*/  @P0 IADD3.X R9, RZ, R9, RZ, P1, !PT ;  /* 0x00000009ff090210 */ /* 0x000fe40000ffe4ff */
[----:B------:R-:W-:-:S02]  /*194b0*/  @P2 LOP3.LUT R15, R29, 0xfffffffe, RZ, 0xc0, !PT ;  /* 0xfffffffe1d0f2812 */ /* 0x000fc400078ec0ff */
[----:B-1----:R-:W-:Y:S02]  /*194c0*/  @P0 IADD3 R10, P4, R19, R10, RZ ;  /* 0x0000000a130a0210 */ /* 0x002fe40007f9e0ff */
[----:B0-----:R-:W-:Y:S02]  /*194d0*/  PRMT R3, R18, 0x7632, R3 ;  /* 0x0000763212037816 */ /* 0x001fe40000000003 */
[----:B------:R-:W-:Y:S02]  /*194e0*/  @P0 IADD3.X R11, RZ, R11, RZ, P4, !PT ;  /* 0x0000000bff0b0210 */ /* 0x000fe400027fe4ff */
[----:B------:R-:W-:Y:S02]  /*194f0*/  PRMT R2, R16, 0x7632, R2 ;  /* 0x0000763210027816 */ /* 0x000fe40000000002 */
[----:B------:R-:W-:Y:S01]  /*19500*/  @P2 IADD3 R12, P3, R15, R12, RZ ;  /* 0x0000000c0f0c2210 */ /* 0x000fe20007f7e0ff */
[----:B------:R0:W-:Y:S04]  /*19510*/  @P0 STG.E.U16 desc[UR40][R10.64], R20 ;  /* 0x000000140a000986 */ /* 0x0001e8000c101528 */
[----:B------:R-:W-:Y:S01]  /*19520*/  @P2 IMAD.X R13, RZ, RZ, R13, P3 ;  /* 0x000000ffff0d2224 */ /* 0x000fe200018e060d */
[----:B------:R0:W-:Y:S01]  /*19530*/  @P2 STG.E.U16 desc[UR40][R6.64], R3 ;  /* 0x0000000306002986 */ /* 0x0001e2000c101528 */
[----:B--2---:R-:W-:-:S03]  /*19540*/  @P0 IADD3 R4, P1, R27, R4, RZ ;  /* 0x000000041b040210 */ /* 0x004fc60007f3e0ff */
[----:B------:R0:W-:Y:S01]  /*19550*/  @P0 STG.E.U16 desc[UR40][R8.64], R0 ;  /* 0x0000000008000986 */ /* 0x0001e2000c101528 */
[----:B------:R-:W-:-:S03]  /*19560*/  @P0 IADD3.X R5, RZ, R5, RZ, P1, !PT ;  /* 0x00000005ff050210 */ /* 0x000fc60000ffe4ff */
        /* <DEDUP_REMOVED lines=10> */
.L_x_5251:
        /* <DEDUP_REMOVED lines=17> */
.L_x_5242:
[----:B0-----:R-:W-:-:S13]  /*19720*/  ISETP.NE.AND P0, PT, R3, RZ, PT ;  /* 0x000000ff0300720c */ /* 0x001fda0003f05270 */
        /* <DEDUP_REMOVED lines=8> */
[----:B------:R-:W-:Y:S01]  /*197b0*/  HFMA2.MMA R8, -RZ, RZ, 0, 4.3690204620361328125e-05 ;  /* 0x000002ddff087435 */ /* 0x000fe200000001ff */
[----:B------:R-:W-:Y:S01]  /*197c0*/  MOV R6, UR4 ;  /* 0x0000000400067c02 */ /* 0x000fe20008000f00 */
[----:B------:R-:W-:Y:S01]  /*197d0*/  HFMA2.MMA R13, -RZ, RZ, 0, 0 ;  /* 0x00000000ff0d7435 */ /* 0x000fe200000001ff */
[----:B------:R-:W-:Y:S01]  /*197e0*/  MOV R7, UR5 ;  /* 0x0000000500077c02 */ /* 0x000fe20008000f00 */
[----:B------:R-:W-:Y:S01]  /*197f0*/  IMAD.U32 R11, RZ, RZ, UR7 ;  /* 0x00000007ff0b7e24 */ /* 0x000fe2000f8e00ff */
[----:B------:R-:W-:-:S02]  /*19800*/  MOV R10, UR6 ;  /* 0x00000006000a7c02 */ /* 0x000fc40008000f00 */
[----:B0-----:R-:W-:-:S07]  /*19810*/  MOV R12, 0x1 ;  /* 0x00000001000c7802 */ /* 0x001fce0000000f00 */
[----:B------:R-:W-:-:S07]  /*19820*/  LEPC R20, `(.L_x_5253) ;  /* 0x000000001014794e */ /* 0x000fce0000000000 */
[----:B-12---:R-:W-:Y:S05]  /*19830*/  CALL.ABS.NOINC R2 ;  /* 0x0000000002007343 */ /* 0x006fea0003c00000 */
.L_x_5253:
        /* <DEDUP_REMOVED lines=14> */
[----:B------:R-:W-:-:S07]  /*19920*/  MOV R4, UR6 ;  /* 0x0000000600047c02 */ /* 0x000fce0008000f00 */
.L_x_5252:
        /* <DEDUP_REMOVED lines=39> */
[----:B-----5:R-:W-:Y:S02]  /*19ba0*/  F2FP.F16.F32.PACK_AB R16, R12, R5 ;  /* 0x000000050c10723e */ /* 0x020fe400000000ff */
[----:B------:R-:W-:-:S03]  /*19bb0*/  @P2 IADD3.X R3, RZ, R3, RZ, P3, !PT ;  /* 0x00000003ff032210 */ /* 0x000fc60001ffe4ff */
[----:B------:R-:W5:Y:S01]  /*19bc0*/  @P0 LDC.64 R10, c[0x0][0x600] ;  /* 0x00018000ff0a0b82 */ /* 0x000f620000000a00 */
[----:B----4-:R-:W-:Y:S01]  /*19bd0*/  @P0 IADD3 R14, P4, R25, R30, RZ ;  /* 0x0000001e190e0210 */ /* 0x010fe20007f9e0ff */
[----:B------:R-:W4:Y:S01]  /*19be0*/  @P1 MUFU.SQRT R21, R21 ;  /* 0x0000001500151308 */ /* 0x000f220000002000 */
[----:B-1----:R-:W-:Y:S02]  /*19bf0*/  F2FP.F16.F32.PACK_AB R20, R20, R17 ;  /* 0x000000111414723e */ /* 0x002fe400000000ff */
[----:B------:R-:W-:Y:S01]  /*19c00*/  @P2 LOP3.LUT R17, R19, 0xfffffffe, RZ, 0xc0, !PT ;  /* 0xfffffffe13112812 */ /* 0x000fe200078ec0ff */
[----:B------:R-:W-:Y:S02]  /*19c10*/  @P0 IMAD.X R15, RZ, RZ, R31, P4 ;  /* 0x000000ffff0f0224 */ /* 0x000fe400020e061f */
[----:B------:R-:W1:Y:S01]  /*19c20*/  @P2 LDC.64 R12, c[0x0][0x608] ;  /* 0x00018200ff0c2b82 */ /* 0x000e620000000a00 */
[----:B0-----:R-:W-:Y:S02]  /*19c30*/  @P2 IADD3 R6, P3, R17, R6, RZ ;  /* 0x0000000611062210 */ /* 0x001fe40007f7e0ff */
[----:B------:R0:W-:Y:S01]  /*19c40*/  @P0 STG.E.U16 desc[UR40][R14.64], R16 ;  /* 0x000000100e000986 */ /* 0x0001e2000c101528 */
[----:B--2---:R-:W-:-:S02]  /*19c50*/  F2FP.F16.F32.PACK_AB R0, RZ, R0 ;  /* 0x00000000ff00723e */ /* 0x004fc400000000ff */
[----:B------:R-:W-:Y:S01]  /*19c60*/  @P2 IADD3.X R7, RZ, R7, RZ, P3, !PT ;  /* 0x00000007ff072210 */ /* 0x000fe20001ffe4ff */
[----:B------:R2:W-:Y:S01]  /*19c70*/  @P2 STG.E.U16 desc[UR40][R2.64], R18 ;  /* 0x0000001202002986 */ /* 0x0005e2000c101528 */
[----:B------:R-:W1:Y:S01]  /*19c80*/  @P0 LDC.64 R4, c[0x0][0x600] ;  /* 0x00018000ff040b82 */ /* 0x000e620000000a00 */
[----:B---3--:R-:W-:Y:S02]  /*19c90*/  @P0 IADD3 R8, P1, R29, R8, RZ ;  /* 0x000000081d080210 */ /* 0x008fe40007f3e0ff */
[----:B----4-:R-:W-:-:S03]  /*19ca0*/  F2FP.F16.F32.PACK_AB R21, RZ, R21 ;  /* 0x00000015ff15723e */ /* 0x010fc600000000ff */
[----:B------:R-:W-:Y:S01]  /*19cb0*/  @P0 IMAD.X R9, RZ, RZ, R9, P1 ;  /* 0x000000ffff090224 */ /* 0x000fe200008e0609 */
[----:B0-----:R-:W-:Y:S02]  /*19cc0*/  @P2 LOP3.LUT R15, R29, 0xfffffffe, RZ, 0xc0, !PT ;  /* 0xfffffffe1d0f2812 */ /* 0x001fe400078ec0ff */
[----:B-----5:R-:W-:Y:S02]  /*19cd0*/  @P0 IADD3 R10, P4, R19, R10, RZ ;  /* 0x0000000a130a0210 */ /* 0x020fe40007f9e0ff */
        /* <DEDUP_REMOVED lines=20> */
.L_x_5254:
[----:B------:R-:W-:Y:S01]  /*19e20*/  MOV R2, 0x0 ;  /* 0x0000000000027802 */ /* 0x000fe20000000f00 */
[----:B------:R-:W-:Y:S01]  /*19e30*/  ULDC.64 UR4, c[0x4][0x580] ;  /* 0x0101600000047ab9 */ /* 0x000fe20000000a00 */
[----:B------:R-:W-:Y:S01]  /*19e40*/  ULDC.64 UR6, c[0x4][0x140] ;  /* 0x0100500000067ab9 */ /* 0x000fe20000000a00 */
[----:B------:R-:W-:Y:S01]  /*19e50*/  IMAD.U32 R4, RZ, RZ, UR4 ;  /* 0x00000004ff047e24 */ /* 0x000fe2000f8e00ff */
[----:B------:R0:W2:Y:S01]  /*19e60*/  LDC.64 R14, c[0x4][R2] ;  /* 0x01000000020e7b82 */ /* 0x0000a20000000a00 */
        /* <DEDUP_REMOVED lines=10> */
[----:B-12---:R-:W-:Y:S05]  /*19f10*/  CALL.ABS.NOINC R14 ;  /* 0x000000000e007343 */ /* 0x006fea0003c00000 */
.L_x_5255:
        /* <DEDUP_REMOVED lines=15> */
.L_x_5256:
[----:B------:R0:W1:Y:S01]  /*1a010*/  LDC.64 R14, c[0x4][R2] ;  /* 0x01000000020e7b82 */ /* 0x0000620000000a00 */
[----:B------:R-:W-:Y:S01]  /*1a020*/  ULDC.64 UR4, c[0x4][0x580] ;  /* 0x0101600000047ab9 */ /* 0x000fe20000000a00 */
[----:B------:R-:W-:Y:S01]  /*1a030*/  ULDC.64 UR6, c[0x4][0x140] ;  /* 0x0100500000067ab9 */ /* 0x000fe20000000a00 */
[----:B------:R-:W-:Y:S01]  /*1a040*/  MOV R4, UR4 ;  /* 0x0000000400047c02 */ /* 0x000fe20008000f00 */
[----:B------:R-:W-:Y:S01]  /*1a050*/  HFMA2.MMA R12, -RZ, RZ, 0, 5.9604644775390625e-08 ;  /* 0x00000001ff0c7435 */ /* 0x000fe200000001ff */
        /* <DEDUP_REMOVED lines=10> */
.L_x_5257:
        /* <DEDUP_REMOVED lines=12> */
[----:B------:R-:W-:-:S07]  /*1a1c0*/  MOV R12, 0x1 ;  /* 0x00000001000c7802 */ /* 0x000fce0000000f00 */
[----:B------:R-:W-:-:S07]  /*1a1d0*/  LEPC R20, `(.L_x_5258) ;  /* 0x000000001014794e */ /* 0x000fce0000000000 */
[----:B0-----:R-:W-:Y:S05]  /*1a1e0*/  CALL.ABS.NOINC R2 ;  /* 0x0000000002007343 */ /* 0x001fea0003c00000 */
.L_x_5258:
[----:B------:R-:W-:Y:S05]  /*1a1f0*/  EXIT ;  /* 0x000000000000794d */ /* 0x000fea0003800000 */
        .weak           $__internal_22_$__cuda_sm20_div_u64
        .type           $__internal_22_$__cuda_sm20_div_u64,@function
        .size           $__internal_22_$__cuda_sm20_div_u64,($__internal_23_$__cuda_sm20_rem_u64 - $__internal_22_$__cuda_sm20_div_u64)
$__internal_22_$__cuda_sm20_div_u64:
        /* <DEDUP_REMOVED lines=43> */
[C---:B------:R-:W-:Y:S01]  /*1a4b0*/  IMAD R30, R35.reuse, R31, R33 ;  /* 0x0000001f231e7224 */ /* 0x040fe200078e0221 */
[----:B------:R-:W-:Y:S02]  /*1a4c0*/  IADD3 R41, P1, -R32, R24, RZ ;  /* 0x0000001820297210 */ /* 0x000fe40007f3e1ff */
[----:B------:R-:W-:Y:S01]  /*1a4d0*/  IADD3 R24, P3, R35, 0x1, RZ ;  /* 0x0000000123187810 */ /* 0x000fe20007f7e0ff */
[-C--:B------:R-:W-:Y:S01]  /*1a4e0*/  IMAD R33, R37, R0.reuse, R30 ;  /* 0x0000000025217224 */ /* 0x080fe200078e021e */
[----:B------:R-:W-:-:S04]  /*1a4f0*/  ISETP.GE.U32.AND P0, PT, R41, R0, PT ;  /* 0x000000002900720c */ /* 0x000fc80003f06070 */
[----:B------:R-:W-:Y:S02]  /*1a500*/  IADD3.X R30, ~R33, R26, RZ, P1, !PT ;  /* 0x0000001a211e7210 */ /* 0x000fe40000ffe5ff */
[----:B------:R-:W-:Y:S02]  /*1a510*/  IADD3 R39, P1, -R0, R41, RZ ;  /* 0x0000002900277210 */ /* 0x000fe40007f3e1ff */
[C---:B------:R-:W-:Y:S02]  /*1a520*/  ISETP.GE.U32.AND.EX P0, PT, R30.reuse, R31, PT, P0 ;  /* 0x0000001f1e00720c */ /* 0x040fe40003f06100 */
[----:B------:R-:W-:Y:S01]  /*1a530*/  IADD3.X R26, RZ, R37, RZ, P3, !PT ;  /* 0x00000025ff1a7210 */ /* 0x000fe20001ffe4ff */
[----:B------:R-:W-:Y:S01]  /*1a540*/  IMAD.X R32, R30, 0x1, ~R31, P1 ;  /* 0x000000011e207824 */ /* 0x000fe200008e0e1f */
        /* <DEDUP_REMOVED lines=16> */
[----:B------:R-:W-:Y:S06]  /*1a650*/  RET.REL.NODEC R32 `(_ZN2at6native13reduce_kernelILi128ELi4ENS0_8ReduceOpIN3c104HalfENS0_10WelfordOpsIS4_fiN4cuda3std3__44pairIS4_S4_EEEEjS4_Li2ELi2EEEEEvT1_) ;  /* 0xfffffe5820687950 */ /* 0x000fec0003c3ffff */
        .weak           $__internal_23_$__cuda_sm20_rem_u64
        .type           $__internal_23_$__cuda_sm20_rem_u64,@function
        .size           $__internal_23_$__cuda_sm20_rem_u64,(.L_x_8206 - $__internal_23_$__cuda_sm20_rem_u64)
$__internal_23_$__cuda_sm20_rem_u64:
        /* <DEDUP_REMOVED lines=64> */
[----:B------:R-:W-:Y:S06]  /*1aa60*/  RET.REL.NODEC R2 `(_ZN2at6native13reduce_kernelILi128ELi4ENS0_8ReduceOpIN3c104HalfENS0_10WelfordOpsIS4_fiN4cuda3std3__44pairIS4_S4_EEEEjS4_Li2ELi2EEEEEvT1_) ;  /* 0xfffffe5402647950 */ /* 0x000fec0003c3ffff */
.L_x_5259:
        /* <DEDUP_REMOVED lines=9> */
.L_x_8206:


//--------------------- .text._ZN2at6native13reduce_kernelILi512ELi1ENS0_8ReduceOpIfNS0_10WelfordOpsIffiN4cuda3std3__44pairIffEEEEjfLi2ELi2EEEEEvT1_ --------------------------
	.section	.text._ZN2at6native13reduce_kernelILi512ELi1ENS0_8ReduceOpIfNS0_10WelfordOpsIffiN4cuda3std3__44pairIffEEEEjfLi2ELi2EEEEEvT1_,"ax",@progbits
	.align	128
        .global         _ZN2at6native13reduce_kernelILi512ELi1ENS0_8ReduceOpIfNS0_10WelfordOpsIffiN4cuda3std3__44pairIffEEEEjfLi2ELi2EEEEEvT1_
        .type           _ZN2at6native13reduce_kernelILi512ELi1ENS0_8ReduceOpIfNS0_10WelfordOpsIffiN4cuda3std3__44pairIffEEEEjfLi2ELi2EEEEEvT1_,@function
        .size           _ZN2at6native13reduce_kernelILi512ELi1ENS0_8ReduceOpIfNS0_10WelfordOpsIffiN4cuda3std3__44pairIffEEEEjfLi2ELi2EEEEEvT1_,(.L_x_8208 - _ZN2at6native13reduce_kernelILi512ELi1ENS0_8ReduceOpIfNS0_10WelfordOpsIffiN4cuda3std3__44pairIffEEEEjfLi2ELi2EEEEEvT1_)
        .other          _ZN2at6native13reduce_kernelILi512ELi1ENS0_8ReduceOpIfNS0_10WelfordOpsIffiN4cuda3std3__44pairIffEEEEjfLi2ELi2EEEEEvT1_,@"STO_CUDA_ENTRY STV_DEFAULT"
_ZN2at6native13reduce_kernelILi512ELi1ENS0_8ReduceOpIfNS0_10WelfordOpsIffiN4cuda3std3__44pairIffEEEEjfLi2ELi2EEEEEvT1_:
.text._ZN2at6native13reduce_kernelILi512ELi1ENS0_8ReduceOpIfNS0_10WelfordOpsIffiN4cuda3std3__44pairIffEEEEjfLi2ELi2EEEEEvT1_:
        /* <DEDUP_REMOVED lines=293> */
.L_x_5260:
        /* <DEDUP_REMOVED lines=45> */
.L_x_5269:
[----:B------:R-:W-:Y:S05]  /*1520*/  BSYNC B3 ;  /* 0x0000000000037941 */ /* 0x000fea0003800000 */
.L_x_5268:
        /* <DEDUP_REMOVED lines=8> */
[----:B------:R-:W-:-:S06]  /*15b0*/  LEA.HI.X R19, R2, R7, R8, 0x2, P0 ;  /* 0x0000000702137211 */ /* 0x000fcc00000f1408 */
[----:B------:R-:W2:Y:S01]  /*15c0*/  LDG.E R19, desc[UR36][R18.64] ;  /* 0x0000002412137981 */ /* 0x000ea2000c1e1900 */
[----:B------:R-:W-:-:S06]  /*15d0*/  UIADD3 UR4, UR4, 0x1, URZ ;  /* 0x0000000104047890 */ /* 0x000fcc000fffe03f */
[----:B------:R-:W-:Y:S02]  /*15e0*/  I2FP.F32.S32 R11, UR4 ;  /* 0x00000004000b7c45 */ /* 0x000fe40008201400 */
[----:B------:R-:W-:Y:S02]  /*15f0*/  MOV R10, UR4 ;  /* 0x00000004000a7c02 */ /* 0x000fe40008000f00 */
[----:B------:R-:W0:Y:S01]  /*1600*/  MUFU.RCP R8, R11 ;  /* 0x0000000b00087308 */ /* 0x000e220000001000 */
[----:B--2---:R-:W-:-:S04]  /*1610*/  FADD.FTZ R9, R19, -UR6 ;  /* 0x8000000613097e21 */ /* 0x004fc80008010000 */
[----:B0-----:R-:W-:-:S04]  /*1620*/  FFMA.FTZ R8, R9, R8, UR6 ;  /* 0x0000000609087e23 */ /* 0x001fc80008010008 */
[----:B------:R-:W-:-:S04]  /*1630*/  FADD.FTZ R2, R19, -R8 ;  /* 0x8000000813027221 */ /* 0x000fc80000010000 */
[----:B------:R-:W-:-:S07]  /*1640*/  FFMA.FTZ R9, R9, R2, UR7 ;  /* 0x0000000709097e23 */ /* 0x000fce0008010002 */
.L_x_5267:
[----:B------:R-:W-:Y:S05]  /*1650*/  BSYNC B2 ;  /* 0x0000000000027941 */ /* 0x000fea0003800000 */
.L_x_5266:
[C---:B------:R-:W-:Y:S02]  /*1660*/  IADD3 R18, P0, -R17.reuse, 0x2, RZ ;  /* 0x0000000211127810 */ /* 0x040fe40007f1e1ff */
[----:B------:R-:W-:Y:S02]  /*1670*/  IADD3 R2, R17, -0x2, R4 ;  /* 0xfffffffe11027810 */ /* 0x000fe40007ffe004 */
[----:B------:R-:W-:Y:S01]  /*1680*/  LEA R6, P1, R18, R6, 0x2 ;  /* 0x0000000612067211 */ /* 0x000fe200078210ff */
[----:B------:R-:W-:-:S05]  /*1690*/  IMAD.X R19, RZ, RZ, -0x1, P0 ;  /* 0xffffffffff137424 */ /* 0x000fca00000e06ff */
[----:B------:R-:W-:-:S07]  /*16a0*/  LEA.HI.X R7, R18, R7, R19, 0x2, P1 ;  /* 0x0000000712077211 */ /* 0x000fce00008f1413 */
.L_x_5265:
[----:B------:R-:W-:Y:S05]  /*16b0*/  BSYNC B1 ;  /* 0x0000000000017941 */ /* 0x000fea0003800000 */
.L_x_5264:
[----:B------:R-:W-:Y:S01]  /*16c0*/  LEA R17, R5, 0x1, 0x1 ;  /* 0x0000000105117811 */ /* 0x000fe200078e08ff */
[----:B------:R-:W-:Y:S01]  /*16d0*/  BSSY B1, `(.L_x_5270) ;  /* 0x000001c000017945 */ /* 0x000fe20003800000 */
[----:B------:R-:W-:Y:S02]  /*16e0*/  MOV R4, R15 ;  /* 0x0000000f00047202 */ /* 0x000fe40000000f00 */
[----:B------:R-:W-:-:S13]  /*16f0*/  ISETP.GE.U32.AND P0, PT, R17, R2, PT ;  /* 0x000000021100720c */ /* 0x000fda0003f06070 */
[----:B------:R-:W-:Y:S05]  /*1700*/  @P0 BRA `(.L_x_5271) ;  /* 0x0000000000600947 */ /* 0x000fea0003800000 */
[----:B------:R-:W-:Y:S01]  /*1710*/  BSSY B2, `(.L_x_5272) ;  /* 0x0000016000027945 */ /* 0x000fe20003800000 */
.L_x_5273:
[----:B------:R-:W-:Y:S01]  /*1720*/  IMAD.WIDE.U32 R14, R5, 0x8, R6 ;  /* 0x00000008050e7825 */ /* 0x000fe200078e0006 */
[----:B------:R-:W-:Y:S01]  /*1730*/  IADD3 R10, R10, 0x1, RZ ;  /* 0x000000010a0a7810 */ /* 0x000fe20007ffe0ff */
[----:B------:R-:W-:-:S04]  /*1740*/  ULDC UR4, c[0x0][0x234] ;  /* 0x00008d0000047ab9 */ /* 0x000fc80000000800 */
[----:B------:R-:W2:Y:S01]  /*1750*/  LDG.E.64 R14, desc[UR36][R14.64] ;  /* 0x000000240e0e7981 */ /* 0x000ea2000c1e1b00 */
        /* <DEDUP_REMOVED lines=8> */
[----:B--2---:R-:W-:Y:S01]  /*17e0*/  FADD.FTZ R19, R15, -R4 ;  /* 0x800000040f137221 */ /* 0x004fe20000010000 */
[----:B------:R-:W-:-:S03]  /*17f0*/  FADD.FTZ R17, R14, -R8 ;  /* 0x800000080e117221 */ /* 0x000fc60000010000 */
[----:B0-----:R-:W-:Y:S01]  /*1800*/  FFMA.FTZ R4, R19, R23, R4 ;  /* 0x0000001713047223 */ /* 0x001fe20000010004 */
[----:B------:R-:W-:-:S03]  /*1810*/  FFMA.FTZ R8, R17, R22, R8 ;  /* 0x0000001611087223 */ /* 0x000fc60000010008 */
[----:B------:R-:W-:Y:S01]  /*1820*/  FADD.FTZ R15, R15, -R4 ;  /* 0x800000040f0f7221 */ /* 0x000fe20000010000 */
[----:B------:R-:W-:-:S03]  /*1830*/  FADD.FTZ R14, R14, -R8 ;  /* 0x800000080e0e7221 */ /* 0x000fc60000010000 */
[----:B------:R-:W-:Y:S01]  /*1840*/  FFMA.FTZ R16, R19, R15, R16 ;  /* 0x0000000f13107223 */ /* 0x000fe20000010010 */
[----:B------:R-:W-:Y:S01]  /*1850*/  FFMA.FTZ R9, R17, R14, R9 ;  /* 0x0000000e11097223 */ /* 0x000fe20000010009 */
[----:B------:R-:W-:Y:S06]  /*1860*/  @!P0 BRA `(.L_x_5273) ;  /* 0xfffffffc00ac8947 */ /* 0x000fec000383ffff */
[----:B------:R-:W-:Y:S05]  /*1870*/  BSYNC B2 ;  /* 0x0000000000027941 */ /* 0x000fea0003800000 */
.L_x_5272:
[----:B------:R-:W-:-:S07]  /*1880*/  MOV R14, R18 ;  /* 0x00000012000e7202 */ /* 0x000fce0000000f00 */
.L_x_5271:
[----:B------:R-:W-:Y:S05]  /*1890*/  BSYNC B1 ;  /* 0x0000000000017941 */ /* 0x000fea0003800000 */
.L_x_5270:
        /* <DEDUP_REMOVED lines=10> */
.L_x_5275:
[----:B------:R-:W-:Y:S05]  /*1940*/  BSYNC B1 ;  /* 0x0000000000017941 */ /* 0x000fea0003800000 */
.L_x_5274:
        /* <DEDUP_REMOVED lines=9> */
[----:B------:R-:W2:Y:S01]  /*19e0*/  LDG.E R7, desc[UR36][R6.64] ;  /* 0x0000002406077981 */ /* 0x000ea2000c1e1900 */
[----:B------:R-:W-:-:S05]  /*19f0*/  VIADD R10, R10, 0x1 ;  /* 0x000000010a0a7836 */ /* 0x000fca0000000000 */
[----:B------:R-:W-:-:S04]  /*1a00*/  I2FP.F32.S32 R11, R10 ;  /* 0x0000000a000b7245 */ /* 0x000fc80000201400 */
[----:B------:R-:W0:Y:S01]  /*1a10*/  MUFU.RCP R0, R11 ;  /* 0x0000000b00007308 */ /* 0x000e220000001000 */
[----:B--2---:R-:W-:-:S04]  /*1a20*/  FADD.FTZ R5, -R8, R7 ;  /* 0x0000000708057221 */ /* 0x004fc80000010100 */
[----:B0-----:R-:W-:-:S04]  /*1a30*/  FFMA.FTZ R8, R5, R0, R8 ;  /* 0x0000000005087223 */ /* 0x001fc80000010008 */
[----:B------:R-:W-:-:S04]  /*1a40*/  FADD.FTZ R0, R7, -R8 ;  /* 0x8000000807007221 */ /* 0x000fc80000010000 */
[----:B------:R-:W-:-:S07]  /*1a50*/  FFMA.FTZ R9, R5, R0, R9 ;  /* 0x0000000005097223 */ /* 0x000fce0000010009 */
.L_x_5277:
[----:B------:R-:W-:Y:S05]  /*1a60*/  BSYNC B1 ;  /* 0x0000000000017941 */ /* 0x000fea0003800000 */
.L_x_5276:
        /* <DEDUP_REMOVED lines=16> */
.L_x_5278:
[----:B------:R-:W-:Y:S01]  /*1b70*/  MOV R8, R4 ;  /* 0x0000000400087202 */ /* 0x000fe20000000f00 */
[----:B------:R-:W-:Y:S01]  /*1b80*/  IMAD.MOV.U32 R9, RZ, RZ, R16 ;  /* 0x000000ffff097224 */ /* 0x000fe200078e0010 */
[----:B------:R-:W-:Y:S01]  /*1b90*/  MOV R10, R3 ;  /* 0x00000003000a7202 */ /* 0x000fe20000000f00 */
[----:B------:R-:W-:Y:S01]  /*1ba0*/  IMAD.MOV.U32 R11, RZ, RZ, R14 ;  /* 0x000000ffff0b7224 */ /* 0x000fe200078e000e */
[----:B------:R-:W-:Y:S06]  /*1bb0*/  BRA `(.L_x_5262) ;  /* 0x0000005400707947 */ /* 0x000fec0003800000 */
.L_x_5263:
        /* <DEDUP_REMOVED lines=25> */
.L_x_5285:
        /* <DEDUP_REMOVED lines=297> */
.L_x_5283:
        /* <DEDUP_REMOVED lines=19> */
[----:B-1----:R-:W-:-:S04]  /*3110*/  SHF.R.U32.HI R17, RZ, UR45, R4 ;  /* 0x0000002dff117c19 */ /* 0x002fc80008011604 */
        /* <DEDUP_REMOVED lines=222> */
.L_x_5284:
[----:B------:R-:W-:Y:S01]  /*3f00*/  LOP3.LUT R11, R11, 0xfffffffc, RZ, 0xc0, !PT ;  /* 0xfffffffc0b0b7812 */ /* 0x000fe200078ec0ff */
[----:B------:R-:W-:-:S03]  /*3f10*/  ULDC UR4, c[0x0][0x22c] ;  /* 0x00008b0000047ab9 */ /* 0x000fc60000000800 */
[----:B-1----:R-:W-:-:S05]  /*3f20*/  IADD3 R16, P1, R11, R6, RZ ;  /* 0x000000060b107210 */ /* 0x002fca0007f3e0ff */
[----:B------:R-:W-:-:S05]  /*3f30*/  IMAD.X R17, RZ, RZ, R7, P1 ;  /* 0x000000ffff117224 */ /* 0x000fca00008e0607 */
[----:B------:R1:W2:Y:S01]  /*3f40*/  LDG.E R26, desc[UR36][R16.64] ;  /* 0x00000024101a7981 */ /* 0x0002a2000c1e1900 */
[----:B------:R-:W-:Y:S01]  /*3f50*/  IADD3 R10, R10, 0x1, RZ ;  /* 0x000000010a0a7810 */ /* 0x000fe20007ffe0ff */
[----:B-----5:R-:W-:Y:S01]  /*3f60*/  FADD.FTZ R18, R25, -R8 ;  /* 0x8000000819127221 */ /* 0x020fe20000010000 */
[----:B------:R-:W-:Y:S02]  /*3f70*/  IADD3 R5, R19, R2, RZ ;  /* 0x0000000213057210 */ /* 0x000fe40007ffe0ff */
[----:B------:R-:W-:Y:S02]  /*3f80*/  I2FP.F32.S32 R11, R10 ;  /* 0x0000000a000b7245 */ /* 0x000fe40000201400 */
[----:B------:R-:W-:Y:S01]  /*3f90*/  MOV R4, UR4 ;  /* 0x0000000400047c02 */ /* 0x000fe20008000f00 */
[----:B------:R-:W-:Y:S01]  /*3fa0*/  IMAD.IADD R21, R5, 0x1, R2 ;  /* 0x0000000105157824 */ /* 0x000fe200078e0202 */
[----:B------:R-:W3:Y:S04]  /*3fb0*/  MUFU.RCP R22, R11 ;  /* 0x0000000b00167308 */ /* 0x000ee80000001000 */
[----:B------:R-:W-:Y:S01]  /*3fc0*/  ISETP.GE.U32.AND P1, PT, R21, R4, PT ;  /* 0x000000041500720c */ /* 0x000fe20003f26070 */
[----:B---3--:R-:W-:-:S04]  /*3fd0*/  FFMA.FTZ R8, R18, R22, R8 ;  /* 0x0000001612087223 */ /* 0x008fc80000010008 */
[----:B-1----:R-:W-:-:S04]  /*3fe0*/  FADD.FTZ R16, R25, -R8 ;  /* 0x8000000819107221 */ /* 0x002fc80000010000 */
[----:B------:R-:W-:Y:S01]  /*3ff0*/  FFMA.FTZ R9, R18, R16, R9 ;  /* 0x0000001012097223 */ /* 0x000fe20000010009 */
[----:B--2---:R-:W-:-:S04]  /*4000*/  FADD.FTZ R19, R26, -R3 ;  /* 0x800000031a137221 */ /* 0x004fc80000010000 */
[----:B------:R-:W-:-:S04]  /*4010*/  FFMA.FTZ R3, R19, R22, R3 ;  /* 0x0000001613037223 */ /* 0x000fc80000010003 */
[----:B------:R-:W-:-:S04]  /*4020*/  FADD.FTZ R17, R26, -R3 ;  /* 0x800000031a117221 */ /* 0x000fc80000010000 */
[----:B------:R-:W-:Y:S01]  /*4030*/  FFMA.FTZ R0, R19, R17, R0 ;  /* 0x0000001113007223 */ /* 0x000fe20000010000 */
[----:B------:R-:W-:Y:S06]  /*4040*/  @!P1 BRA `(.L_x_5285) ;  /* 0xffffffdc00409947 */ /* 0x000fec000383ffff */
[----:B------:R-:W-:Y:S05]  /*4050*/  BSYNC B2 ;  /* 0x0000000000027941 */ /* 0x000fea0003800000 */
.L_x_5282:
[----:B------:R-:W-:Y:S05]  /*4060*/  BSYNC B1 ;  /* 0x0000000000017941 */ /* 0x000fea0003800000 */
.L_x_5281:
[----:B------:R-:W-:Y:S01]  /*4070*/  ISETP.GE.U32.AND P0, PT, R5, R4, PT ;  /* 0x000000040500720c */ /* 0x000fe20003f06070 */
[----:B------:R-:W-:Y:S01]  /*4080*/  BSSY B1, `(.L_x_5286) ;  /* 0x0000236000017945 */ /* 0x000fe20003800000 */
[----:B------:R-:W-:Y:S01]  /*4090*/  MOV R21, R10 ;  /* 0x0000000a00157202 */ /* 0x000fe20000000f00 */
[----:B------:R-:W-:-:S10]  /*40a0*/  IMAD.MOV.U32 R22, RZ, RZ, R11 ;  /* 0x000000ffff167224 */ /* 0x000fd400078e000b */
        /* <DEDUP_REMOVED lines=278> */
.L_x_5288:
        /* <DEDUP_REMOVED lines=281> */
.L_x_5289:
[----:B------:R-:W-:-:S04]  /*63a0*/  LOP3.LUT R23, R23, 0xfffffffc, RZ, 0xc0, !PT ;  /* 0xfffffffc17177812 */ /* 0x000fc800078ec0ff */
[----:B------:R-:W-:-:S04]  /*63b0*/  IADD3 R6, P1, R23, R6, RZ ;  /* 0x0000000617067210 */ /* 0x000fc80007f3e0ff */
[----:B------:R-:W-:-:S05]  /*63c0*/  IADD3.X R7, RZ, R7, RZ, P1, !PT ;  /* 0x00000007ff077210 */ /* 0x000fca0000ffe4ff */
[----:B------:R1:W5:Y:S04]  /*63d0*/  LDG.E R26, desc[UR36][R6.64] ;  /* 0x00000024061a7981 */ /* 0x000368000c1e1900 */
.L_x_5287:
[----:B------:R-:W-:Y:S05]  /*63e0*/  BSYNC B1 ;  /* 0x0000000000017941 */ /* 0x000fea0003800000 */
.L_x_5286:
[----:B------:R-:W-:Y:S04]  /*63f0*/  BSSY B1, `(.L_x_5290) ;  /* 0x0000012000017945 */ /* 0x000fe80003800000 */
[----:B------:R-:W-:Y:S05]  /*6400*/  @P0 BRA `(.L_x_5291) ;  /* 0x0000000000400947 */ /* 0x000fea0003800000 */
[----:B------:R-:W-:Y:S01]  /*6410*/  IADD3 R5, R5, R2, RZ ;  /* 0x0000000205057210 */ /* 0x000fe20007ffe0ff */
[----:B------:R-:W-:Y:S02]  /*6420*/  VIADD R10, R10, 0x1 ;  /* 0x000000010a0a7836 */ /* 0x000fe40000000000 */
[----:B-----5:R-:W-:Y:S01]  /*6430*/  FADD.FTZ R2, -R8, R25 ;  /* 0x0000001908027221 */ /* 0x020fe20000010100 */
[----:B------:R-:W-:Y:S02]  /*6440*/  ISETP.GE.U32.AND P0, PT, R5, R4, PT ;  /* 0x000000040500720c */ /* 0x000fe40003f06070 */
[----:B------:R-:W-:-:S04]  /*6450*/  I2FP.F32.S32 R11, R10 ;  /* 0x0000000a000b7245 */ /* 0x000fc80000201400 */
[----:B-1----:R-:W1:Y:S07]  /*6460*/  MUFU.RCP R7, R11 ;  /* 0x0000000b00077308 */ /* 0x002e6e0000001000 */
[----:B------:R-:W-:Y:S01]  /*6470*/  @!P0 IADD3 R21, R21, 0x1, RZ ;  /* 0x0000000115158810 */ /* 0x000fe20007ffe0ff */
[----:B------:R-:W-:-:S03]  /*6480*/  @!P0 FADD.FTZ R4, -R3, R26 ;  /* 0x0000001a03048221 */ /* 0x000fc60000010100 */
[----:B------:R-:W-:-:S04]  /*6490*/  @!P0 I2FP.F32.S32 R22, R21 ;  /* 0x0000001500168245 */ /* 0x000fc80000201400 */
[----:B------:R-:W2:Y:S01]  /*64a0*/  @!P0 MUFU.RCP R5, R22 ;  /* 0x0000001600058308 */ /* 0x000ea20000001000 */
[----:B-1----:R-:W-:-:S04]  /*64b0*/  FFMA.FTZ R8, R2, R7, R8 ;  /* 0x0000000702087223 */ /* 0x002fc80000010008 */
[----:B------:R-:W-:-:S04]  /*64c0*/  FADD.FTZ R25, -R8, R25 ;  /* 0x0000001908197221 */ /* 0x000fc80000010100 */
[----:B------:R-:W-:Y:S01]  /*64d0*/  FFMA.FTZ R9, R2, R25, R9 ;  /* 0x0000001902097223 */ /* 0x000fe20000010009 */
[----:B--2---:R-:W-:-:S04]  /*64e0*/  @!P0 FFMA.FTZ R3, R4, R5, R3 ;  /* 0x0000000504038223 */ /* 0x004fc80000010003 */
[----:B------:R-:W-:-:S04]  /*64f0*/  @!P0 FADD.FTZ R5, -R3, R26 ;  /* 0x0000001a03058221 */ /* 0x000fc80000010100 */
[----:B------:R-:W-:-:S07]  /*6500*/  @!P0 FFMA.FTZ R0, R4, R5, R0 ;  /* 0x0000000504008223 */ /* 0x000fce0000010000 */
.L_x_5291:
[----:B------:R-:W-:Y:S05]  /*6510*/  BSYNC B1 ;  /* 0x0000000000017941 */ /* 0x000fea0003800000 */
.L_x_5290:
        /* <DEDUP_REMOVED lines=16> */
.L_x_5292:
[----:B------:R-:W-:Y:S01]  /*6620*/  MOV R8, R3 ;  /* 0x0000000300087202 */ /* 0x000fe20000000f00 */
[----:B------:R-:W-:Y:S01]  /*6630*/  IMAD.MOV.U32 R10, RZ, RZ, R21 ;  /* 0x000000ffff0a7224 */ /* 0x000fe200078e0015 */
[----:B------:R-:W-:Y:S02]  /*6640*/  MOV R9, R0 ;  /* 0x0000000000097202 */ /* 0x000fe40000000f00 */
[----:B------:R-:W-:Y:S01]  /*6650*/  MOV R11, R22 ;  /* 0x00000016000b7202 */ /* 0x000fe20000000f00 */
[----:B------:R-:W-:Y:S06]  /*6660*/  BRA `(.L_x_5262) ;  /* 0x0000000800c47947 */ /* 0x000fec0003800000 */
.L_x_5280:
[----:B------:R-:W-:Y:S01]  /*6670*/  ISETP.GE.U32.AND P0, PT, R9, R4, PT ;  /* 0x000000040900720c */ /* 0x000fe20003f06070 */
[----:B------:R-:W-:Y:S01]  /*6680*/  BSSY B1, `(.L_x_5293) ;  /* 0x000001e000017945 */ /* 0x000fe20003800000 */
[----:B-1----:R-:W-:-:S11]  /*6690*/  MOV R9, R0 ;  /* 0x0000000000097202 */ /* 0x002fd60000000f00 */
[----:B------:R-:W-:Y:S05]  /*66a0*/  @P0 BRA `(.L_x_5294) ;  /* 0x00000000006c0947 */ /* 0x000fea0003800000 */
[----:B------:R-:W-:Y:S01]  /*66b0*/  BSSY B2, `(.L_x_5295) ;  /* 0x0000018000027945 */ /* 0x000fe20003800000 */
[----:B------:R-:W-:-:S07]  /*66c0*/  IMAD.MOV.U32 R9, RZ, RZ, R0 ;  /* 0x000000ffff097224 */ /* 0x000fce00078e0000 */
.L_x_5296:
[-C--:B------:R-:W-:Y:S01]  /*66d0*/  IADD3 R11, R2, R5.reuse, RZ ;  /* 0x00000005020b7210 */ /* 0x080fe20007ffe0ff */
[----:B------:R-:W-:-:S04]  /*66e0*/  IMAD R15, R18, R5, RZ ;  /* 0x00000005120f7224 */ /* 0x000fc800078e02ff */
[----:B------:R-:W-:Y:S02]  /*66f0*/  IMAD R17, R18, R11, RZ ;  /* 0x0000000b12117224 */ /* 0x000fe400078e02ff */
[----:B------:R-:W-:-:S04]  /*6700*/  IMAD.WIDE.U32 R14, R15, 0x4, R6 ;  /* 0x000000040f0e7825 */ /* 0x000fc800078e0006 */
[----:B------:R-:W-:Y:S02]  /*6710*/  IMAD.WIDE.U32 R16, R17, 0x4, R6 ;  /* 0x0000000411107825 */ /* 0x000fe400078e0006 */
[----:B------:R-:W2:Y:S04]  /*6720*/  LDG.E R15, desc[UR36][R14.64] ;  /* 0x000000240e0f7981 */ /* 0x000ea8000c1e1900 */
[----:B------:R-:W3:Y:S01]  /*6730*/  LDG.E R24, desc[UR36][R16.64] ;  /* 0x0000002410187981 */ /* 0x000ee2000c1e1900 */
[----:B------:R-:W-:Y:S01]  /*6740*/  IADD3 R10, R10, 0x1, RZ ;  /* 0x000000010a0a7810 */ /* 0x000fe20007ffe0ff */
[----:B------:R-:W-:-:S03]  /*6750*/  IMAD.IADD R5, R11, 0x1, R2 ;  /* 0x000000010b057824 */ /* 0x000fc600078e0202 */
[----:B------:R-:W-:Y:S02]  /*6760*/  I2FP.F32.S32 R22, R10 ;  /* 0x0000000a00167245 */ /* 0x000fe40000201400 */
[----:B------:R-:W-:Y:S02]  /*6770*/  IADD3 R21, R5, R2, RZ ;  /* 0x0000000205157210 */ /* 0x000fe40007ffe0ff */
[----:B------:R-:W0:Y:S02]  /*6780*/  MUFU.RCP R26, R22 ;  /* 0x00000016001a7308 */ /* 0x000e240000001000 */
[----:B------:R-:W-:Y:S01]  /*6790*/  ISETP.GE.U32.AND P0, PT, R21, R4, PT ;  /* 0x000000041500720c */ /* 0x000fe20003f06070 */
[----:B--2---:R-:W-:Y:S01]  /*67a0*/  FADD.FTZ R11, R15, -R8 ;  /* 0x800000080f0b7221 */ /* 0x004fe20000010000 */
[----:B---3--:R-:W-:-:S03]  /*67b0*/  FADD.FTZ R19, R24, -R3 ;  /* 0x8000000318137221 */ /* 0x008fc60000010000 */
[-C--:B0-----:R-:W-:Y:S01]  /*67c0*/  FFMA.FTZ R8, R11, R26.reuse, R8 ;  /* 0x0000001a0b087223 */ /* 0x081fe20000010008 */
[----:B------:R-:W-:-:S03]  /*67d0*/  FFMA.FTZ R3, R19, R26, R3 ;  /* 0x0000001a13037223 */ /* 0x000fc60000010003 */
[----:B------:R-:W-:Y:S01]  /*67e0*/  FADD.FTZ R14, R15, -R8 ;  /* 0x800000080f0e7221 */ /* 0x000fe20000010000 */
[----:B------:R-:W-:-:S03]  /*67f0*/  FADD.FTZ R16, R24, -R3 ;  /* 0x8000000318107221 */ /* 0x000fc60000010000 */
[----:B------:R-:W-:Y:S01]  /*6800*/  FFMA.FTZ R9, R11, R14, R9 ;  /* 0x0000000e0b097223 */ /* 0x000fe20000010009 */
[----:B------:R-:W-:Y:S01]  /*6810*/  FFMA.FTZ R0, R19, R16, R0 ;  /* 0x0000001013007223 */ /* 0x000fe20000010000 */
[----:B------:R-:W-:Y:S06]  /*6820*/  @!P0 BRA `(.L_x_5296) ;  /* 0xfffffffc00a88947 */ /* 0x000fec000383ffff */
[----:B------:R-:W-:Y:S05]  /*6830*/  BSYNC B2 ;  /* 0x0000000000027941 */ /* 0x000fea0003800000 */
.L_x_5295:
[----:B------:R-:W-:Y:S01]  /*6840*/  MOV R17, R15 ;  /* 0x0000000f00117202 */ /* 0x000fe20000000f00 */
[----:B------:R-:W-:-:S07]  /*6850*/  IMAD.MOV.U32 R11, RZ, RZ, R22 ;  /* 0x000000ffff0b7224 */ /* 0x000fce00078e0016 */
.L_x_5294:
[----:B------:R-:W-:Y:S05]  /*6860*/  BSYNC B1 ;  /* 0x0000000000017941 */ /* 0x000fea0003800000 */
.L_x_5293:
[----:B------:R-:W-:Y:S01]  /*6870*/  ISETP.GE.U32.AND P1, PT, R5, R4, PT ;  /* 0x000000040500720c */ /* 0x000fe20003f26070 */
[----:B------:R-:W-:Y:S01]  /*6880*/  BSSY B1, `(.L_x_5297) ;  /* 0x000000e000017945 */ /* 0x000fe20003800000 */
[----:B------:R-:W-:Y:S02]  /*6890*/  MOV R16, R10 ;  /* 0x0000000a00107202 */ /* 0x000fe40000000f00 */
[----:B------:R-:W-:-:S09]  /*68a0*/  MOV R22, R11 ;  /* 0x0000000b00167202 */ /* 0x000fd20000000f00 */
[----:B------:R-:W-:Y:S05]  /*68b0*/  @P1 BRA `(.L_x_5298) ;  /* 0x0000000000281947 */ /* 0x000fea0003800000 */
[----:B------:R-:W-:Y:S01]  /*68c0*/  IMAD.IADD R19, R5, 0x1, R2 ;  /* 0x0000000105137824 */ /* 0x000fe200078e0202 */
[----:B------:R-:W-:Y:S01]  /*68d0*/  MOV R14, R6 ;  /* 0x00000006000e7202 */ /* 0x000fe20000000f00 */
[----:B------:R-:W-:Y:S01]  /*68e0*/  IMAD R17, R18, R5, RZ ;  /* 0x0000000512117224 */ /* 0x000fe200078e02ff */
[----:B------:R-:W-:Y:S02]  /*68f0*/  MOV R15, R7 ;  /* 0x00000007000f7202 */ /* 0x000fe40000000f00 */
[----:B------:R-:W-:Y:S01]  /*6900*/  ISETP.GE.U32.AND P0, PT, R19, R4, PT ;  /* 0x000000041300720c */ /* 0x000fe20003f06070 */
[----:B------:R-:W-:-:S05]  /*6910*/  IMAD.WIDE.U32 R6, R17, 0x4, R14 ;  /* 0x0000000411067825 */ /* 0x000fca00078e000e */
[----:B------:R0:W5:Y:S07]  /*6920*/  LDG.E R17, desc[UR36][R6.64] ;  /* 0x0000002406117981 */ /* 0x00016e000c1e1900 */
[----:B------:R-:W-:-:S04]  /*6930*/  @!P0 IMAD R19, R18, R19, RZ ;  /* 0x0000001312138224 */ /* 0x000fc800078e02ff */
[----:B------:R-:W-:-:S05]  /*6940*/  @!P0 IMAD.WIDE.U32 R14, R19, 0x4, R14 ;  /* 0x00000004130e8825 */ /* 0x000fca00078e000e */
[----:B------:R0:W5:Y:S02]  /*6950*/  @!P0 LDG.E R24, desc[UR36][R14.64] ;  /* 0x000000240e188981 */ /* 0x000164000c1e1900 */
.L_x_5298:
[----:B------:R-:W-:Y:S05]  /*6960*/  BSYNC B1 ;  /* 0x0000000000017941 */ /* 0x000fea0003800000 */
.L_x_5297:
[----:B------:R-:W-:Y:S04]  /*6970*/  BSSY B1, `(.L_x_5299) ;  /* 0x0000012000017945 */ /* 0x000fe80003800000 */
[----:B------:R-:W-:Y:S05]  /*6980*/  @P1 BRA `(.L_x_5300) ;  /* 0x0000000000401947 */ /* 0x000fea0003800000 */
[----:B------:R-:W-:Y:S01]  /*6990*/  IMAD.IADD R5, R5, 0x1, R2 ;  /* 0x0000000105057824 */ /* 0x000fe200078e0202 */
[----:B------:R-:W-:Y:S01]  /*69a0*/  IADD3 R10, R10, 0x1, RZ ;  /* 0x000000010a0a7810 */ /* 0x000fe20007ffe0ff */
[----:B-----5:R-:W-:-:S03]  /*69b0*/  FADD.FTZ R2, -R8, R17 ;  /* 0x0000001108027221 */ /* 0x020fc60000010100 */
[----:B------:R-:W-:Y:S02]  /*69c0*/  ISETP.GE.U32.AND P0, PT, R5, R4, PT ;  /* 0x000000040500720c */ /* 0x000fe40003f06070 */
[----:B------:R-:W-:-:S04]  /*69d0*/  I2FP.F32.S32 R11, R10 ;  /* 0x0000000a000b7245 */ /* 0x000fc80000201400 */
[----:B0-----:R-:W0:Y:S07]  /*69e0*/  MUFU.RCP R7, R11 ;  /* 0x0000000b00077308 */ /* 0x001e2e0000001000 */
[----:B------:R-:W-:Y:S01]  /*69f0*/  @!P0 IADD3 R16, R16, 0x1, RZ ;  /* 0x0000000110108810 */ /* 0x000fe20007ffe0ff */
[----:B------:R-:W-:-:S03]  /*6a00*/  @!P0 FADD.FTZ R4, -R3, R24 ;  /* 0x0000001803048221 */ /* 0x000fc60000010100 */
[----:B------:R-:W-:-:S04]  /*6a10*/  @!P0 I2FP.F32.S32 R22, R16 ;  /* 0x0000001000168245 */ /* 0x000fc80000201400 */
[----:B------:R-:W1:Y:S01]  /*6a20*/  @!P0 MUFU.RCP R5, R22 ;  /* 0x0000001600058308 */ /* 0x000e620000001000 */
[----:B0-----:R-:W-:-:S04]  /*6a30*/  FFMA.FTZ R8, R2, R7, R8 ;  /* 0x0000000702087223 */ /* 0x001fc80000010008 */
[----:B------:R-:W-:-:S04]  /*6a40*/  FADD.FTZ R17, -R8, R17 ;  /* 0x0000001108117221 */ /* 0x000fc80000010100 */
[----:B------:R-:W-:Y:S01]  /*6a50*/  FFMA.FTZ R9, R2, R17, R9 ;  /* 0x0000001102097223 */ /* 0x000fe20000010009 */
[----:B-1----:R-:W-:-:S04]  /*6a60*/  @!P0 FFMA.FTZ R3, R4, R5, R3 ;  /* 0x0000000504038223 */ /* 0x002fc80000010003 */
[----:B------:R-:W-:-:S04]  /*6a70*/  @!P0 FADD.FTZ R5, -R3, R24 ;  /* 0x0000001803058221 */ /* 0x000fc80000010100 */
[----:B------:R-:W-:-:S07]  /*6a80*/  @!P0 FFMA.FTZ R0, R4, R5, R0 ;  /* 0x0000000504008223 */ /* 0x000fce0000010000 */
.L_x_5300:
[----:B------:R-:W-:Y:S05]  /*6a90*/  BSYNC B1 ;  /* 0x0000000000017941 */ /* 0x000fea0003800000 */
.L_x_5299:
        /* <DEDUP_REMOVED lines=16> */
.L_x_5301:
[----:B------:R-:W-:Y:S01]  /*6ba0*/  MOV R8, R3 ;  /* 0x0000000300087202 */ /* 0x000fe20000000f00 */
[----:B------:R-:W-:Y:S01]  /*6bb0*/  IMAD.MOV.U32 R9, RZ, RZ, R0 ;  /* 0x000000ffff097224 */ /* 0x000fe200078e0000 */
[----:B------:R-:W-:Y:S02]  /*6bc0*/  MOV R10, R16 ;  /* 0x00000010000a7202 */ /* 0x000fe40000000f00 */
[----:B------:R-:W-:Y:S01]  /*6bd0*/  MOV R11, R22 ;  /* 0x00000016000b7202 */ /* 0x000fe20000000f00 */
[----:B------:R-:W-:Y:S06]  /*6be0*/  BRA `(.L_x_5262) ;  /* 0x0000000400647947 */ /* 0x000fec0003800000 */
.L_x_5279:
        /* <DEDUP_REMOVED lines=14> */
.L_x_5305:
[C---:B------:R-:W-:Y:S02]  /*6cd0*/  IMAD.IADD R11, R15.reuse, 0x1, R0 ;  /* 0x000000010f0b7824 */ /* 0x040fe400078e0200 */
        /* <DEDUP_REMOVED lines=20> */
.L_x_5304:
[----:B------:R-:W-:Y:S02]  /*6e20*/  MOV R3, R17 ;  /* 0x0000001100037202 */ /* 0x000fe40000000f00 */
[----:B------:R-:W-:-:S07]  /*6e30*/  MOV R11, R22 ;  /* 0x00000016000b7202 */ /* 0x000fce0000000f00 */
.L_x_5303:
[----:B------:R-:W-:Y:S05]  /*6e40*/  BSYNC B1 ;  /* 0x0000000000017941 */ /* 0x000fea0003800000 */
.L_x_5302:
        /* <DEDUP_REMOVED lines=8> */
[----:B------:R0:W5:Y:S10]  /*6ed0*/  LDG.E R3, desc[UR36][R2.64] ;  /* 0x0000002402037981 */ /* 0x000174000c1e1900 */
[----:B------:R-:W-:-:S05]  /*6ee0*/  @!P0 IMAD.WIDE.U32 R6, R19, 0x4, R6 ;  /* 0x0000000413068825 */ /* 0x000fca00078e0006 */
[----:B------:R0:W5:Y:S02]  /*6ef0*/  @!P0 LDG.E R18, desc[UR36][R6.64] ;  /* 0x0000002406128981 */ /* 0x000164000c1e1900 */
.L_x_5307:
[----:B------:R-:W-:Y:S05]  /*6f00*/  BSYNC B1 ;  /* 0x0000000000017941 */ /* 0x000fea0003800000 */
.L_x_5306:
        /* <DEDUP_REMOVED lines=18> */
.L_x_5309:
[----:B------:R-:W-:Y:S05]  /*7030*/  BSYNC B1 ;  /* 0x0000000000017941 */ /* 0x000fea0003800000 */
.L_x_5308:
        /* <DEDUP_REMOVED lines=16> */
.L_x_5310:
[----:B------:R-:W-:Y:S01]  /*7140*/  MOV R8, R5 ;  /* 0x0000000500087202 */ /* 0x000fe20000000f00 */
[----:B------:R-:W-:Y:S01]  /*7150*/  IMAD.MOV.U32 R9, RZ, RZ, R14 ;  /* 0x000000ffff097224 */ /* 0x000fe200078e000e */
[----:B------:R-:W-:Y:S02]  /*7160*/  MOV R10, R17 ;  /* 0x00000011000a7202 */ /* 0x000fe40000000f00 */
[----:B------:R-:W-:-:S07]  /*7170*/  MOV R11, R16 ;  /* 0x00000010000b7202 */ /* 0x000fce0000000f00 */
.L_x_5262:
[----:B------:R-:W-:Y:S05]  /*7180*/  BSYNC B0 ;  /* 0x0000000000007941 */ /* 0x000fea0003800000 */
.L_x_5261:
        /* <DEDUP_REMOVED lines=16> */
.L_x_5317:
        /* <DEDUP_REMOVED lines=26> */
.L_x_5315:
[----:B-12---:R-:W-:Y:S01]  /*7430*/  MOV R10, R6 ;  /* 0x00000006000a7202 */ /* 0x006fe20000000f00 */
[----:B------:R-:W-:Y:S01]  /*7440*/  IMAD.MOV.U32 R9, RZ, RZ, R5 ;  /* 0x000000ffff097224 */ /* 0x000fe200078e0005 */
[----:B------:R-:W-:Y:S02]  /*7450*/  MOV R8, R4 ;  /* 0x0000000400087202 */ /* 0x000fe40000000f00 */
[----:B------:R-:W-:-:S07]  /*7460*/  MOV R11, R7 ;  /* 0x00000007000b7202 */ /* 0x000fce0000000f00 */
.L_x_5316:
[----:B------:R-:W-:Y:S05]  /*7470*/  BSYNC B1 ;  /* 0x0000000000017941 */ /* 0x000fea0003800000 */
.L_x_5314:
[----:B------:R3:W-:Y:S02]  /*7480*/  STS.128 [R0], R8 ;  /* 0x0000000800007388 */ /* 0x0007e40000000c00 */
.L_x_5313:
[----:B------:R-:W-:Y:S05]  /*7490*/  BSYNC B0 ;  /* 0x0000000000007941 */ /* 0x000fea0003800000 */
.L_x_5312:
[----:B------:R-:W-:Y:S02]  /*74a0*/  ISETP.GT.AND P0, PT, R2, 0x1, PT ;  /* 0x000000010200780c */ /* 0x000fe40003f04270 */
[----:B------:R-:W-:-:S11]  /*74b0*/  SHF.R.S32.HI R2, RZ, 0x1, R2 ;  /* 0x00000001ff027819 */ /* 0x000fd60000011402 */
[----:B------:R-:W-:Y:S05]  /*74c0*/  @P0 BRA `(.L_x_5317) ;  /* 0xfffffffc00700947 */ /* 0x000fea000383ffff */
.L_x_5311:
        /* <DEDUP_REMOVED lines=19> */
.L_x_5325:
        /* <DEDUP_REMOVED lines=25> */
.L_x_5323:
[----:B0-----:R-:W-:Y:S01]  /*7790*/  MOV R10, R6 ;  /* 0x00000006000a7202 */ /* 0x001fe20000000f00 */
[----:B------:R-:W-:Y:S01]  /*77a0*/  IMAD.MOV.U32 R8, RZ, RZ, R4 ;  /* 0x000000ffff087224 */ /* 0x000fe200078e0004 */
[----:B------:R-:W-:Y:S02]  /*77b0*/  MOV R9, R5 ;  /* 0x0000000500097202 */ /* 0x000fe40000000f00 */
[----:B------:R-:W-:-:S07]  /*77c0*/  MOV R11, R7 ;  /* 0x00000007000b7202 */ /* 0x000fce0000000f00 */
.L_x_5324:
[----:B------:R-:W-:Y:S05]  /*77d0*/  BSYNC B1 ;  /* 0x0000000000017941 */ /* 0x000fea0003800000 */
.L_x_5322:
[----:B------:R0:W-:Y:S02]  /*77e0*/  STS.128 [R2], R8 ;  /* 0x0000000802007388 */ /* 0x0001e40000000c00 */
.L_x_5321:
[----:B------:R-:W-:Y:S05]  /*77f0*/  BSYNC B0 ;  /* 0x0000000000007941 */ /* 0x000fea0003800000 */
.L_x_5320:
[----:B------:R-:W-:-:S04]  /*7800*/  SHF.R.S32.HI R3, RZ, 0x1, R3 ;  /* 0x00000001ff037819 */ /* 0x000fc80000011403 */
[----:B------:R-:W-:-:S13]  /*7810*/  ISETP.GE.AND P0, PT, R3, 0x20, PT ;  /* 0x000000200300780c */ /* 0x000fda0003f06270 */
[----:B------:R-:W-:Y:S05]  /*7820*/  @P0 BRA `(.L_x_5325) ;  /* 0xfffffffc00740947 */ /* 0x000fea000383ffff */
[----:B------:R-:W-:-:S07]  /*7830*/  IMAD.MOV.U32 R0, RZ, RZ, 0x20 ;  /* 0x00000020ff007424 */ /* 0x000fce00078e00ff */
.L_x_5319:
[----:B------:R-:W-:Y:S01]  /*7840*/  BAR.SYNC.DEFER_BLOCKING 0x0 ;  /* 0x0000000000007b1d */ /* 0x000fe20000010000 */
[----:B------:R-:W-:-:S13]  /*7850*/  ISETP.GE.AND P0, PT, R0, 0x2, PT ;  /* 0x000000020000780c */ /* 0x000fda0003f06270 */
[----:B------:R-:W-:Y:S05]  /*7860*/  @!P0 BRA `(.L_x_5318) ;  /* 0x0000000000788947 */ /* 0x000fea0003800000 */
[----:B0-----:R-:W-:-:S11]  /*7870*/  HFMA2.MMA R3, -RZ, RZ, 0, 5.9604644775390625e-08 ;  /* 0x00000001ff037435 */ /* 0x001fd600000001ff */
.L_x_5329:
        /* <DEDUP_REMOVED lines=21> */
.L_x_5327:
[----:B0-2---:R-:W-:Y:S01]  /*79d0*/  MOV R8, R5 ;  /* 0x0000000500087202 */ /* 0x005fe20000000f00 */
[----:B----4-:R-:W-:Y:S01]  /*79e0*/  IMAD.MOV.U32 R10, RZ, RZ, R2 ;  /* 0x000000ffff0a7224 */ /* 0x010fe200078e0002 */
[----:B---3--:R-:W-:Y:S02]  /*79f0*/  MOV R9, R14 ;  /* 0x0000000e00097202 */ /* 0x008fe40000000f00 */
[----:B------:R-:W-:-:S07]  /*7a00*/  MOV R11, R15 ;  /* 0x0000000f000b7202 */ /* 0x000fce0000000f00 */
.L_x_5328:
[----:B------:R-:W-:Y:S05]  /*7a10*/  BSYNC B0 ;  /* 0x0000000000007941 */ /* 0x000fea0003800000 */
.L_x_5326:
[----:B------:R-:W-:-:S04]  /*7a20*/  SHF.L.U32 R3, R3, 0x1, RZ ;  /* 0x0000000103037819 */ /* 0x000fc800000006ff */
[----:B------:R-:W-:-:S13]  /*7a30*/  ISETP.GE.AND P0, PT, R3, R0, PT ;  /* 0x000000000300720c */ /* 0x000fda0003f06270 */
[----:B------:R-:W-:Y:S05]  /*7a40*/  @!P0 BRA `(.L_x_5329) ;  /* 0xfffffffc008c8947 */ /* 0x000fea000383ffff */
.L_x_5318:
        /* <DEDUP_REMOVED lines=283> */
.L_x_5330:
        /* <DEDUP_REMOVED lines=10> */
.L_x_5334:
        /* <DEDUP_REMOVED lines=8> */
[----:B------:R-:W-:Y:S05]  /*8d20*/  CALL.REL.NOINC `($__internal_25_$__cuda_sm20_rem_u64) ;  /* 0x0000004000787944 */ /* 0x000fea0003c00000 */
[----:B------:R-:W-:Y:S05]  /*8d30*/  BRA `(.L_x_5333) ;  /* 0x00000000004c7947 */ /* 0x000fea0003800000 */
.L_x_5332:
        /* <DEDUP_REMOVED lines=19> */
.L_x_5333:
        /* <DEDUP_REMOVED lines=10> */
[----:B------:R-:W-:Y:S05]  /*8f10*/  CALL.REL.NOINC `($__internal_24_$__cuda_sm20_div_u64) ;  /* 0x0000003800e87944 */ /* 0x000fea0003c00000 */
[----:B------:R-:W-:Y:S01]  /*8f20*/  IMAD.MOV.U32 R14, RZ, RZ, R2 ;  /* 0x000000ffff0e7224 */ /* 0x000fe200078e0002 */
[----:B------:R-:W-:Y:S01]  /*8f30*/  MOV R15, R7 ;  /* 0x00000007000f7202 */ /* 0x000fe20000000f00 */
[----:B------:R-:W-:Y:S06]  /*8f40*/  BRA `(.L_x_5336) ;  /* 0x00000000004c7947 */ /* 0x000fec0003800000 */
.L_x_5335:
        /* <DEDUP_REMOVED lines=19> */
.L_x_5336:
[----:B------:R-:W-:Y:S05]  /*9080*/  @!P2 BRA `(.L_x_5337) ;  /* 0x000000000018a947 */ /* 0x000fea0003800000 */
[----:B------:R-:W-:Y:S01]  /*9090*/  HFMA2.MMA R2, -RZ, RZ, 0, 0 ;  /* 0x00000000ff027435 */ /* 0x000fe200000001ff */
[----:B------:R-:W-:Y:S02]  /*90a0*/  MOV R6, 0x4 ;  /* 0x0000000400067802 */ /* 0x000fe40000000f00 */
[----:B------:R-:W-:-:S08]  /*90b0*/  MOV R4, 0x90d0 ;  /* 0x000090d000047802 */ /* 0x000fd00000000f00 */
[----:B------:R-:W-:Y:S05]  /*90c0*/  CALL.REL.NOINC `($__internal_24_$__cuda_sm20_div_u64) ;  /* 0x00000038007c7944 */ /* 0x000fea0003c00000 */
[----:B------:R-:W-:Y:S01]  /*90d0*/  IMAD.MOV.U32 R3, RZ, RZ, R7 ;  /* 0x000000ffff037224 */ /* 0x000fe200078e0007 */
[----:B------:R-:W-:Y:S06]  /*90e0*/  BRA `(.L_x_5338) ;  /* 0x00000000004c7947 */ /* 0x000fec0003800000 */
.L_x_5337:
        /* <DEDUP_REMOVED lines=19> */
.L_x_5338:
        /* <DEDUP_REMOVED lines=9> */
[----:B------:R-:W-:Y:S05]  /*92b0*/  CALL.REL.NOINC `($__internal_24_$__cuda_sm20_div_u64) ;  /* 0x0000003800007944 */ /* 0x000fea0003c00000 */
[----:B------:R-:W-:Y:S01]  /*92c0*/  IMAD.MOV.U32 R3, RZ, RZ, R7 ;  /* 0x000000ffff037224 */ /* 0x000fe200078e0007 */
[----:B------:R-:W-:Y:S06]  /*92d0*/  BRA `(.L_x_5341) ;  /* 0x0000000000507947 */ /* 0x000fec0003800000 */
.L_x_5340:
        /* <DEDUP_REMOVED lines=20> */
.L_x_5341:
[----:B------:R-:W-:Y:S05]  /*9420*/  BSYNC B0 ;  /* 0x0000000000007941 */ /* 0x000fea0003800000 */
.L_x_5339:
[----:B------:R-:W-:Y:S02]  /*9430*/  ULDC.64 UR4, c[0x0][0x610] ;  /* 0x0001840000047ab9 */ /* 0x000fe40000000a00 */
[----:B------:R-:W-:-:S04]  /*9440*/  IADD3 R2, P0, R2, UR4, RZ ;  /* 0x0000000402027c10 */ /* 0x000fc8000ff1e0ff */
[----:B------:R-:W-:-:S04]  /*9450*/  IADD3.X R3, R3, UR5, RZ, P0, !PT ;  /* 0x0000000503037c10 */ /* 0x000fc800087fe4ff */
[----:B------:R-:W-:-:S07]  /*9460*/  MOV R0, R3 ;  /* 0x0000000300007202 */ /* 0x000fce0000000f00 */
.L_x_5331:
        /* <DEDUP_REMOVED lines=287> */
.L_x_5343:
        /* <DEDUP_REMOVED lines=14> */
.L_x_5345:
[----:B------:R-:W-:Y:S05]  /*a740*/  BSYNC B0 ;  /* 0x0000000000007941 */ /* 0x000fea0003800000 */
.L_x_5344:
        /* <DEDUP_REMOVED lines=17> */
.L_x_5347:
[----:B------:R-:W-:Y:S05]  /*a860*/  BSYNC B0 ;  /* 0x0000000000007941 */ /* 0x000fea0003800000 */
.L_x_5346:
        /* <DEDUP_REMOVED lines=34> */
.L_x_5349:
[----:B------:R-:W-:Y:S05]  /*aa90*/  BSYNC B0 ;  /* 0x0000000000007941 */ /* 0x000fea0003800000 */
.L_x_5348:
        /* <DEDUP_REMOVED lines=37> */
.L_x_5357:
        /* <DEDUP_REMOVED lines=24> */
.L_x_5355:
[----:B------:R0:W5:Y:S02]  /*ae70*/  LDG.E R6, desc[UR36][R10.64+0x8] ;  /* 0x000008240a067981 */ /* 0x000164000c1e1900 */
[----:B-----5:R-:W-:Y:S01]  /*ae80*/  IMAD.MOV.U32 R4, RZ, RZ, R21 ;  /* 0x000000ffff047224 */ /* 0x020fe200078e0015 */
[----:B------:R-:W-:Y:S02]  /*ae90*/  MOV R5, R12 ;  /* 0x0000000c00057202 */ /* 0x000fe40000000f00 */
[----:B------:R-:W-:-:S07]  /*aea0*/  MOV R7, R22 ;  /* 0x0000001600077202 */ /* 0x000fce0000000f00 */
.L_x_5356:
[----:B------:R-:W-:Y:S05]  /*aeb0*/  BSYNC B2 ;  /* 0x0000000000027941 */ /* 0x000fea0003800000 */
.L_x_5354:
[----:B------:R-:W-:Y:S05]  /*aec0*/  @!P2 BRA `(.L_x_5357) ;  /* 0xfffffffc0088a947 */ /* 0x000fea000383ffff */
[----:B------:R-:W-:Y:S05]  /*aed0*/  BSYNC B1 ;  /* 0x0000000000017941 */ /* 0x000fea0003800000 */
.L_x_5353:
[----:B------:R-:W-:Y:S05]  /*aee0*/  BRA `(.L_x_5352) ;  /* 0x0000000000a47947 */ /* 0x000fea0003800000 */
.L_x_5351:
        /* <DEDUP_REMOVED lines=10> */
.L_x_5361:
        /* <DEDUP_REMOVED lines=25> */
.L_x_5359:
[----:B------:R0:W5:Y:S02]  /*b120*/  LDG.E R6, desc[UR36][R10.64+0x8] ;  /* 0x000008240a067981 */ /* 0x000164000c1e1900 */
[----:B-----5:R-:W-:Y:S01]  /*b130*/  MOV R4, R23 ;  /* 0x0000001700047202 */ /* 0x020fe20000000f00 */
[----:B------:R-:W-:Y:S01]  /*b140*/  IMAD.MOV.U32 R5, RZ, RZ, R12 ;  /* 0x000000ffff057224 */ /* 0x000fe200078e000c */
[----:B------:R-:W-:-:S07]  /*b150*/  MOV R7, R22 ;  /* 0x0000001600077202 */ /* 0x000fce0000000f00 */
.L_x_5360:
[----:B------:R-:W-:Y:S05]  /*b160*/  BSYNC B1 ;  /* 0x0000000000017941 */ /* 0x000fea0003800000 */
.L_x_5358:
[----:B------:R-:W-:Y:S05]  /*b170*/  @!P2 BRA `(.L_x_5361) ;  /* 0xfffffffc0084a947 */ /* 0x000fea000383ffff */
.L_x_5352:
[----:B------:R-:W-:Y:S05]  /*b180*/  BSYNC B0 ;  /* 0x0000000000007941 */ /* 0x000fea0003800000 */
.L_x_5350:
        /* <DEDUP_REMOVED lines=13> */
.L_x_5368:
        /* <DEDUP_REMOVED lines=26> */
.L_x_5366:
[----:B01----:R-:W-:Y:S01]  /*b400*/  IMAD.MOV.U32 R6, RZ, RZ, R10 ;  /* 0x000000ffff067224 */ /* 0x003fe200078e000a */
[----:B------:R-:W-:Y:S01]  /*b410*/  MOV R4, R8 ;  /* 0x0000000800047202 */ /* 0x000fe20000000f00 */
[----:B------:R-:W-:Y:S01]  /*b420*/  IMAD.MOV.U32 R7, RZ, RZ, R11 ;  /* 0x000000ffff077224 */ /* 0x000fe200078e000b */
[----:B------:R-:W-:-:S07]  /*b430*/  MOV R5, R9 ;  /* 0x0000000900057202 */ /* 0x000fce0000000f00 */
.L_x_5367:
[----:B------:R-:W-:Y:S05]  /*b440*/  BSYNC B1 ;  /* 0x0000000000017941 */ /* 0x000fea0003800000 */
.L_x_5365:
[----:B------:R2:W-:Y:S02]  /*b450*/  STS.128 [R12], R4 ;  /* 0x000000040c007388 */ /* 0x0005e40000000c00 */
.L_x_5364:
[----:B------:R-:W-:Y:S05]  /*b460*/  BSYNC B0 ;  /* 0x0000000000007941 */ /* 0x000fea0003800000 */
.L_x_5363:
[----:B------:R-:W-:Y:S02]  /*b470*/  ISETP.GT.AND P0, PT, R14, 0x1, PT ;  /* 0x000000010e00780c */ /* 0x000fe40003f04270 */
[----:B------:R-:W-:-:S11]  /*b480*/  SHF.R.S32.HI R14, RZ, 0x1, R14 ;  /* 0x00000001ff0e7819 */ /* 0x000fd6000001140e */
[----:B------:R-:W-:Y:S05]  /*b490*/  @P0 BRA `(.L_x_5368) ;  /* 0xfffffffc00700947 */ /* 0x000fea000383ffff */
.L_x_5362:
        /* <DEDUP_REMOVED lines=13> */
.L_x_5376:
        /* <DEDUP_REMOVED lines=25> */
.L_x_5374:
[----:B012---:R-:W-:Y:S01]  /*b700*/  MOV R6, R10 ;  /* 0x0000000a00067202 */ /* 0x007fe20000000f00 */
[----:B------:R-:W-:Y:S01]  /*b710*/  IMAD.MOV.U32 R4, RZ, RZ, R8 ;  /* 0x000000ffff047224 */ /* 0x000fe200078e0008 */
[----:B------:R-:W-:Y:S02]  /*b720*/  MOV R5, R9 ;  /* 0x0000000900057202 */ /* 0x000fe40000000f00 */
[----:B------:R-:W-:-:S07]  /*b730*/  MOV R7, R11 ;  /* 0x0000000b00077202 */ /* 0x000fce0000000f00 */
.L_x_5375:
[----:B------:R-:W-:Y:S05]  /*b740*/  BSYNC B1 ;  /* 0x0000000000017941 */ /* 0x000fea0003800000 */
.L_x_5373:
[----:B------:R3:W-:Y:S02]  /*b750*/  STS.128 [R12], R4 ;  /* 0x000000040c007388 */ /* 0x0007e40000000c00 */
.L_x_5372:
[----:B------:R-:W-:Y:S05]  /*b760*/  BSYNC B0 ;  /* 0x0000000000007941 */ /* 0x000fea0003800000 */
.L_x_5371:
[----:B------:R-:W-:-:S04]  /*b770*/  SHF.R.S32.HI R13, RZ, 0x1, R13 ;  /* 0x00000001ff0d7819 */ /* 0x000fc8000001140d */
[----:B------:R-:W-:-:S13]  /*b780*/  ISETP.GE.AND P0, PT, R13, 0x20, PT ;  /* 0x000000200d00780c */ /* 0x000fda0003f06270 */
[----:B------:R-:W-:Y:S05]  /*b790*/  @P0 BRA `(.L_x_5376) ;  /* 0xfffffffc00740947 */ /* 0x000fea000383ffff */
[----:B------:R-:W-:-:S07]  /*b7a0*/  IMAD.MOV.U32 R8, RZ, RZ, 0x20 ;  /* 0x00000020ff087424 */ /* 0x000fce00078e00ff */
.L_x_5370:
[----:B------:R-:W-:Y:S01]  /*b7b0*/  BAR.SYNC.DEFER_BLOCKING 0x0 ;  /* 0x0000000000007b1d */ /* 0x000fe20000010000 */
[----:B------:R-:W-:-:S13]  /*b7c0*/  ISETP.GE.AND P0, PT, R8, 0x2, PT ;  /* 0x000000020800780c */ /* 0x000fda0003f06270 */
[----:B------:R-:W-:Y:S05]  /*b7d0*/  @!P0 BRA `(.L_x_5369) ;  /* 0x0000000000788947 */ /* 0x000fea0003800000 */
[----:B------:R-:W-:-:S11]  /*b7e0*/  HFMA2.MMA R9, -RZ, RZ, 0, 5.9604644775390625e-08 ;  /* 0x00000001ff097435 */ /* 0x000fd600000001ff */
.L_x_5380:
        /* <DEDUP_REMOVED lines=21> */
.L_x_5378:
[----:B0---4-:R-:W-:Y:S01]  /*b940*/  MOV R4, R11 ;  /* 0x0000000b00047202 */ /* 0x011fe20000000f00 */
[----:B--2---:R-:W-:Y:S01]  /*b950*/  IMAD.MOV.U32 R6, RZ, RZ, R10 ;  /* 0x000000ffff067224 */ /* 0x004fe200078e000a */
[----:B-1----:R-:W-:Y:S02]  /*b960*/  MOV R5, R12 ;  /* 0x0000000c00057202 */ /* 0x002fe40000000f00 */
[----:B---3--:R-:W-:-:S07]  /*b970*/  MOV R7, R16 ;  /* 0x0000001000077202 */ /* 0x008fce0000000f00 */
.L_x_5379:
[----:B------:R-:W-:Y:S05]  /*b980*/  BSYNC B0 ;  /* 0x0000000000007941 */ /* 0x000fea0003800000 */
.L_x_5377:
[----:B0-----:R-:W-:-:S04]  /*b990*/  SHF.L.U32 R9, R9, 0x1, RZ ;  /* 0x0000000109097819 */ /* 0x001fc800000006ff */
[----:B------:R-:W-:-:S13]  /*b9a0*/  ISETP.GE.AND P0, PT, R9, R8, PT ;  /* 0x000000080900720c */ /* 0x000fda0003f06270 */
[----:B------:R-:W-:Y:S05]  /*b9b0*/  @!P0 BRA `(.L_x_5380) ;  /* 0xfffffffc008c8947 */ /* 0x000fea000383ffff */
.L_x_5369:
        /* <DEDUP_REMOVED lines=29> */
.L_x_5383:
[----:B------:R-:W-:Y:S05]  /*bb90*/  BSYNC B0 ;  /* 0x0000000000007941 */ /* 0x000fea0003800000 */
.L_x_5382:
[----:B------:R-:W-:Y:S02]  /*bba0*/  ULDC.U8 UR4, c[0x0][0x631] ;  /* 0x00018c4000047ab9 */ /* 0x000fe40000000000 */
[----:B------:R-:W-:-:S13]  /*bbb0*/  ISETP.NE.AND P0, PT, RZ, UR4, PT ;  /* 0x00000004ff007c0c */ /* 0x000fda000bf05270 */
[----:B------:R-:W-:Y:S05]  /*bbc0*/  @!P0 BRA `(.L_x_5384) ;  /* 0x00000000005c8947 */ /* 0x000fea0003800000 */
[----:B-123-5:R-:W1:Y:S01]  /*bbd0*/  LDC R6, c[0x0][0x634] ;  /* 0x00018d00ff067b82 */ /* 0x02ee620000000800 */
[----:B------:R-:W-:Y:S02]  /*bbe0*/  ULDC UR4, c[0x0][0x210] ;  /* 0x0000840000047ab9 */ /* 0x000fe40000000800 */
[C---:B------:R-:W-:Y:S01]  /*bbf0*/  FADD.FTZ R0, R7.reuse, -UR4 ;  /* 0x8000000407007e21 */ /* 0x040fe20008010000 */
[----:B------:R-:W-:Y:S01]  /*bc00*/  FSETP.GT.FTZ.AND P0, PT, R7, UR4, PT ;  /* 0x0000000407007c0b */ /* 0x000fe2000bf14000 */
[----:B------:R-:W-:-:S03]  /*bc10*/  ULDC.U8 UR4, c[0x0][0x214] ;  /* 0x0000850000047ab9 */ /* 0x000fc60000000000 */
[----:B------:R-:W-:Y:S02]  /*bc20*/  FSEL R0, R0, RZ, P0 ;  /* 0x000000ff00007208 */ /* 0x000fe40000000000 */
[----:B------:R-:W-:-:S04]  /*bc30*/  ISETP.NE.AND P0, PT, RZ, UR4, PT ;  /* 0x00000004ff007c0c */ /* 0x000fc8000bf05270 */
[----:B------:R-:W2:Y:S01]  /*bc40*/  MUFU.RCP R0, R0 ;  /* 0x0000000000007308 */ /* 0x000ea20000001000 */
[----:B-1----:R-:W-:Y:S01]  /*bc50*/  ISETP.GE.AND P1, PT, R6, 0x1, PT ;  /* 0x000000010600780c */ /* 0x002fe20003f26270 */
[----:B--2---:R-:W-:-:S12]  /*bc60*/  FMUL.FTZ R5, R0, R5 ;  /* 0x0000000500057220 */ /* 0x004fd80000410000 */
[----:B------:R-:W1:Y:S01]  /*bc70*/  @P1 LDC.64 R2, c[0x0][0x600] ;  /* 0x00018000ff021b82 */ /* 0x000e620000000a00 */
[----:B------:R-:W2:Y:S01]  /*bc80*/  @P0 MUFU.SQRT R5, R5 ;  /* 0x0000000500050308 */ /* 0x000ea20000002000 */
[----:B-1----:R-:W-:-:S04]  /*bc90*/  @P1 IADD3 R2, P0, R17, R2, RZ ;  /* 0x0000000211021210 */ /* 0x002fc80007f1e0ff */
[----:B------:R-:W-:Y:S02]  /*bca0*/  @P1 IADD3.X R3, RZ, R3, RZ, P0, !PT ;  /* 0x00000003ff031210 */ /* 0x000fe400007fe4ff */
[----:B------:R-:W-:-:S03]  /*bcb0*/  ISETP.GE.AND P0, PT, R6, 0x2, PT ;  /* 0x000000020600780c */ /* 0x000fc60003f06270 */
[----:B--2---:R1:W-:Y:S10]  /*bcc0*/  @P1 STG.E desc[UR36][R2.64], R5 ;  /* 0x0000000502001986 */ /* 0x0043f4000c101924 */
[----:B------:R-:W-:Y:S05]  /*bcd0*/  @!P0 EXIT ;  /* 0x000000000000894d */ /* 0x000fea0003800000 */
[----:B-1----:R-:W-:Y:S01]  /*bce0*/  LOP3.LUT R2, R17, 0xfffffffc, RZ, 0xc0, !PT ;  /* 0xfffffffc11027812 */ /* 0x002fe200078ec0ff */
[----:B------:R-:W-:-:S03]  /*bcf0*/  ULDC.64 UR4, c[0x0][0x608] ;  /* 0x0001820000047ab9 */ /* 0x000fc60000000a00 */
[----:B------:R-:W-:-:S05]  /*bd00*/  IADD3 R2, P0, R2, UR4, RZ ;  /* 0x0000000402027c10 */ /* 0x000fca000ff1e0ff */
[----:B------:R-:W-:-:S05]  /*bd10*/  IMAD.X R3, RZ, RZ, UR5, P0 ;  /* 0x00000005ff037e24 */ /* 0x000fca00080e06ff */
[----:B------:R-:W-:Y:S01]  /*bd20*/  STG.E desc[UR36][R2.64], R4 ;  /* 0x0000000402007986 */ /* 0x000fe2000c101924 */
[----:B------:R-:W-:Y:S05]  /*bd30*/  EXIT ;  /* 0x000000000000794d */ /* 0x000fea0003800000 */
.L_x_5384:
[----:B------:R-:W-:Y:S04]  /*bd40*/  STG.E desc[UR36][R2.64], R4 ;  /* 0x0000000402007986 */ /* 0x000fe8000c101924 */
[----:B------:R-:W-:Y:S04]  /*bd50*/  STG.E desc[UR36][R2.64+0x4], R5 ;  /* 0x0000040502007986 */ /* 0x000fe8000c101924 */
[----:B-----5:R-:W-:Y:S04]  /*bd60*/  STG.E desc[UR36][R2.64+0x8], R6 ;  /* 0x0000080602007986 */ /* 0x020fe8000c101924 */
[----:B------:R-:W-:Y:S01]  /*bd70*/  STG.E desc[UR36][R2.64+0xc], R7 ;  /* 0x00000c0702007986 */ /* 0x000fe2000c101924 */
[----:B------:R-:W-:Y:S05]  /*bd80*/  EXIT ;  /* 0x000000000000794d */ /* 0x000fea0003800000 */
.L_x_5381:
        /* <DEDUP_REMOVED lines=18> */
.L_x_5386:
[----:B------:R-:W-:Y:S01]  /*beb0*/  UMOV UR4, URZ ;  /* 0x0000003f00047c82 */ /* 0x000fe20008000000 */
[----:B------:R-:W-:Y:S01]  /*bec0*/  UMOV UR5, URZ ;  /* 0x0000003f00057c82 */ /* 0x000fe20008000000 */
[----:B------:R-:W-:Y:S01]  /*bed0*/  UMOV UR6, URZ ;  /* 0x0000003f00067c82 */ /* 0x000fe20008000000 */
[----:B------:R-:W-:Y:S01]  /*bee0*/  MOV R7, UR4 ;  /* 0x0000000400077c02 */ /* 0x000fe20008000f00 */
[----:B------:R-:W-:Y:S01]  /*bef0*/  IMAD.U32 R4, RZ, RZ, UR6 ;  /* 0x00000006ff047e24 */ /* 0x000fe2000f8e00ff */
[----:B------:R-:W-:-:S07]  /*bf00*/  MOV R5, UR5 ;  /* 0x0000000500057c02 */ /* 0x000fce0008000f00 */
.L_x_5385:
[----:B------:R-:W-:Y:S02]  /*bf10*/  ULDC.U8 UR4, c[0x0][0x631] ;  /* 0x00018c4000047ab9 */ /* 0x000fe40000000000 */
[----:B------:R-:W-:-:S13]  /*bf20*/  ISETP.NE.AND P0, PT, RZ, UR4, PT ;  /* 0x00000004ff007c0c */ /* 0x000fda000bf05270 */
[----:B------:R-:W-:Y:S05]  /*bf30*/  @!P0 BRA `(.L_x_5387) ;  /* 0x00000000005c8947 */ /* 0x000fea0003800000 */
[----:B-123--:R-:W1:Y:S01]  /*bf40*/  LDC R6, c[0x0][0x634] ;  /* 0x00018d00ff067b82 */ /* 0x00ee620000000800 */
        /* <DEDUP_REMOVED lines=18> */
[----:B------:R-:W-:-:S04]  /*c070*/  IADD3 R2, P0, R2, UR4, RZ ;  /* 0x0000000402027c10 */ /* 0x000fc8000ff1e0ff */
[----:B------:R-:W-:-:S05]  /*c080*/  IADD3.X R3, RZ, UR5, RZ, P0, !PT ;  /* 0x00000005ff037c10 */ /* 0x000fca00087fe4ff */
[----:B------:R-:W-:Y:S01]  /*c090*/  STG.E desc[UR36][R2.64], R4 ;  /* 0x0000000402007986 */ /* 0x000fe2000c101924 */
[----:B------:R-:W-:Y:S05]  /*c0a0*/  EXIT ;  /* 0x000000000000794d */ /* 0x000fea0003800000 */
.L_x_5387:
        /* <DEDUP_REMOVED lines=16> */
.L_x_5388:
[----:B------:R-:W-:Y:S05]  /*c1b0*/  EXIT ;  /* 0x000000000000794d */ /* 0x000fea0003800000 */
.L_x_5342:
        /* <DEDUP_REMOVED lines=45> */
.L_x_5391:
[----:B------:R-:W-:Y:S05]  /*c490*/  BSYNC B0 ;  /* 0x0000000000007941 */ /* 0x000fea0003800000 */
.L_x_5390:
        /* <DEDUP_REMOVED lines=14> */
[----:B------:R-:W1:Y:S01]  /*c580*/  @P0 MUFU.SQRT R9, R9 ;  /* 0x0000000900090308 */ /* 0x000e620000002000 */
[----:B0-----:R-:W-:-:S04]  /*c590*/  @P1 IADD3 R2, P0, R17, R2, RZ ;  /* 0x0000000211021210 */ /* 0x001fc80007f1e0ff */
[----:B------:R-:W-:Y:S02]  /*c5a0*/  @P1 IADD3.X R3, RZ, R3, RZ, P0, !PT ;  /* 0x00000003ff031210 */ /* 0x000fe400007fe4ff */
[----:B------:R-:W-:-:S03]  /*c5b0*/  ISETP.GE.AND P0, PT, R4, 0x2, PT ;  /* 0x000000020400780c */ /* 0x000fc60003f06270 */
[----:B-1----:R0:W-:Y:S10]  /*c5c0*/  @P1 STG.E desc[UR36][R2.64], R9 ;  /* 0x0000000902001986 */ /* 0x0021f4000c101924 */
[----:B------:R-:W-:Y:S05]  /*c5d0*/  @!P0 EXIT ;  /* 0x000000000000894d */ /* 0x000fea0003800000 */
[----:B0-----:R-:W-:Y:S01]  /*c5e0*/  LOP3.LUT R2, R17, 0xfffffffc, RZ, 0xc0, !PT ;  /* 0xfffffffc11027812 */ /* 0x001fe200078ec0ff */
[----:B------:R-:W-:-:S03]  /*c5f0*/  ULDC.64 UR4, c[0x0][0x608] ;  /* 0x0001820000047ab9 */ /* 0x000fc60000000a00 */
[----:B------:R-:W-:-:S05]  /*c600*/  IADD3 R2, P0, R2, UR4, RZ ;  /* 0x0000000402027c10 */ /* 0x000fca000ff1e0ff */
[----:B------:R-:W-:-:S05]  /*c610*/  IMAD.X R3, RZ, RZ, UR5, P0 ;  /* 0x00000005ff037e24 */ /* 0x000fca00080e06ff */
[----:B------:R-:W-:Y:S01]  /*c620*/  STG.E desc[UR36][R2.64], R8 ;  /* 0x0000000802007986 */ /* 0x000fe2000c101924 */
[----:B------:R-:W-:Y:S05]  /*c630*/  EXIT ;  /* 0x000000000000794d */ /* 0x000fea0003800000 */
.L_x_5392:
[----:B------:R-:W-:Y:S04]  /*c640*/  STG.E desc[UR36][R2.64], R8 ;  /* 0x0000000802007986 */ /* 0x000fe8000c101924 */
[----:B------:R-:W-:Y:S04]  /*c650*/  STG.E desc[UR36][R2.64+0x4], R9 ;  /* 0x0000040902007986 */ /* 0x000fe8000c101924 */
[----:B-----5:R-:W-:Y:S04]  /*c660*/  STG.E desc[UR36][R2.64+0x8], R10 ;  /* 0x0000080a02007986 */ /* 0x020fe8000c101924 */
[----:B------:R-:W-:Y:S01]  /*c670*/  STG.E desc[UR36][R2.64+0xc], R11 ;  /* 0x00000c0b02007986 */ /* 0x000fe2000c101924 */
[----:B------:R-:W-:Y:S05]  /*c680*/  EXIT ;  /* 0x000000000000794d */ /* 0x000fea0003800000 */
.L_x_5389:
        /* <DEDUP_REMOVED lines=18> */
.L_x_5394:
[----:B------:R-:W-:Y:S01]  /*c7b0*/  UMOV UR4, URZ ;  /* 0x0000003f00047c82 */ /* 0x000fe20008000000 */
[----:B------:R-:W-:Y:S01]  /*c7c0*/  UMOV UR5, URZ ;  /* 0x0000003f00057c82 */ /* 0x000fe20008000000 */
[----:B------:R-:W-:Y:S01]  /*c7d0*/  UMOV UR6, URZ ;  /* 0x0000003f00067c82 */ /* 0x000fe20008000000 */
[----:B------:R-:W-:Y:S01]  /*c7e0*/  MOV R11, UR4 ;  /* 0x00000004000b7c02 */ /* 0x000fe20008000f00 */
[----:B------:R-:W-:Y:S01]  /*c7f0*/  IMAD.U32 R8, RZ, RZ, UR6 ;  /* 0x00000006ff087e24 */ /* 0x000fe2000f8e00ff */
[----:B------:R-:W-:-:S07]  /*c800*/  MOV R9, UR5 ;  /* 0x0000000500097c02 */ /* 0x000fce0008000f00 */
.L_x_5393:
        /* <DEDUP_REMOVED lines=22> */
[----:B------:R-:W-:-:S04]  /*c970*/  IADD3 R2, P0, R2, UR4, RZ ;  /* 0x0000000402027c10 */ /* 0x000fc8000ff1e0ff */
[----:B------:R-:W-:-:S05]  /*c980*/  IADD3.X R3, RZ, UR5, RZ, P0, !PT ;  /* 0x00000005ff037c10 */ /* 0x000fca00087fe4ff */
[----:B------:R-:W-:Y:S01]  /*c990*/  STG.E desc[UR36][R2.64], R8 ;  /* 0x0000000802007986 */ /* 0x000fe2000c101924 */
[----:B------:R-:W-:Y:S05]  /*c9a0*/  EXIT ;  /* 0x000000000000794d */ /* 0x000fea0003800000 */
.L_x_5395:
        /* <DEDUP_REMOVED lines=16> */
.L_x_5396:
[----:B------:R-:W-:Y:S05]  /*cab0*/  EXIT ;  /* 0x000000000000794d */ /* 0x000fea0003800000 */
        .weak           $__internal_24_$__cuda_sm20_div_u64
        .type           $__internal_24_$__cuda_sm20_div_u64,@function
        .size           $__internal_24_$__cuda_sm20_div_u64,($__internal_25_$__cuda_sm20_rem_u64 - $__internal_24_$__cuda_sm20_div_u64)
$__internal_24_$__cuda_sm20_div_u64:
        /* <DEDUP_REMOVED lines=68> */
[----:B------:R-:W-:Y:S06]  /*cf00*/  RET.REL.NODEC R4 `(_ZN2at6native13reduce_kernelILi512ELi1ENS0_8ReduceOpIfNS0_10WelfordOpsIffiN4cuda3std3__44pairIffEEEEjfLi2ELi2EEEEEvT1_) ;  /* 0xffffff30043c7950 */ /* 0x000fec0003c3ffff */
        .weak           $__internal_25_$__cuda_sm20_rem_u64
        .type           $__internal_25_$__cuda_sm20_rem_u64,@function
        .size           $__internal_25_$__cuda_sm20_rem_u64,(.L_x_8208 - $__internal_25_$__cuda_sm20_rem_u64)
$__internal_25_$__cuda_sm20_rem_u64:
        /* <DEDUP_REMOVED lines=63> */
[----:B------:R-:W-:Y:S06]  /*d300*/  RET.REL.NODEC R14 `(_ZN2at6native13reduce_kernelILi512ELi1ENS0_8ReduceOpIfNS0_10WelfordOpsIffiN4cuda3std3__44pairIffEEEEjfLi2ELi2EEEEEvT1_) ;  /* 0xffffff2c0e3c7950 */ /* 0x000fec0003c3ffff */
.L_x_5397:
        /* <DEDUP_REMOVED lines=15> */
.L_x_8208:


//--------------------- .text._ZN2at6native13reduce_kernelILi256ELi2ENS0_8ReduceOpIfNS0_10WelfordOpsIffiN4cuda3std3__44pairIffEEEEjfLi2ELi2EEEEEvT1_ --------------------------
	.section	.text._ZN2at6native13reduce_kernelILi256ELi2ENS0_8ReduceOpIfNS0_10WelfordOpsIffiN4cuda3std3__44pairIffEEEEjfLi2ELi2EEEEEvT1_,"ax",@progbits
	.align	128
        .global         _ZN2at6native13reduce_kernelILi256ELi2ENS0_8ReduceOpIfNS0_10WelfordOpsIffiN4cuda3std3__44pairIffEEEEjfLi2ELi2EEEEEvT1_
        .type           _ZN2at6native13reduce_kernelILi256ELi2ENS0_8ReduceOpIfNS0_10WelfordOpsIffiN4cuda3std3__44pairIffEEEEjfLi2ELi2EEEEEvT1_,@function
        .size           _ZN2at6native13reduce_kernelILi256ELi2ENS0_8ReduceOpIfNS0_10WelfordOpsIffiN4cuda3std3__44pairIffEEEEjfLi2ELi2EEEEEvT1_,(.L_x_8210 - _ZN2at6native13reduce_kernelILi256ELi2ENS0_8ReduceOpIfNS0_10WelfordOpsIffiN4cuda3std3__44pairIffEEEEjfLi2ELi2EEEEEvT1_)
        .other          _ZN2at6native13reduce_kernelILi256ELi2ENS0_8ReduceOpIfNS0_10WelfordOpsIffiN4cuda3std3__44pairIffEEEEjfLi2ELi2EEEEEvT1_,@"STO_CUDA_ENTRY STV_DEFAULT"
_ZN2at6native13reduce_kernelILi256ELi2ENS0_8ReduceOpIfNS0_10WelfordOpsIffiN4cuda3std3__44pairIffEEEEjfLi2ELi2EEEEEvT1_:
.text._ZN2at6native13reduce_kernelILi256ELi2ENS0_8ReduceOpIfNS0_10WelfordOpsIffiN4cuda3std3__44pairIffEEEEjfLi2ELi2EEEEEvT1_:
        /* <DEDUP_REMOVED lines=294> */
.L_x_5398:
        /* <DEDUP_REMOVED lines=34> */
.L_x_5402:
        /* <DEDUP_REMOVED lines=31> */
.L_x_5408:
[----:B------:R-:W-:Y:S05]  /*1670*/  BSYNC B2 ;  /* 0x0000000000027941 */ /* 0x000fea0003800000 */
.L_x_5407:
        /* <DEDUP_REMOVED lines=8> */
[----:B------:R-:W-:-:S06]  /*1700*/  LEA.HI.X R9, R0, R17, R4, 0x2, P0 ;  /* 0x0000001100097211 */ /* 0x000fcc00000f1404 */
[----:B------:R-:W2:Y:S01]  /*1710*/  LDG.E R9, desc[UR40][R8.64] ;  /* 0x0000002808097981 */ /* 0x000ea2000c1e1900 */
[----:B------:R-:W-:-:S06]  /*1720*/  UIADD3 UR4, UR4, 0x1, URZ ;  /* 0x0000000104047890 */ /* 0x000fcc000fffe03f */
[----:B------:R-:W-:Y:S01]  /*1730*/  I2FP.F32.S32 R7, UR4 ;  /* 0x0000000400077c45 */ /* 0x000fe20008201400 */
[----:B------:R-:W-:-:S03]  /*1740*/  IMAD.U32 R6, RZ, RZ, UR4 ;  /* 0x00000004ff067e24 */ /* 0x000fc6000f8e00ff */
[----:B------:R-:W0:Y:S01]  /*1750*/  MUFU.RCP R4, R7 ;  /* 0x0000000700047308 */ /* 0x000e220000001000 */
[----:B--2---:R-:W-:-:S04]  /*1760*/  FADD.FTZ R5, R9, -UR6 ;  /* 0x8000000609057e21 */ /* 0x004fc80008010000 */
[----:B0-----:R-:W-:-:S04]  /*1770*/  FFMA.FTZ R4, R5, R4, UR6 ;  /* 0x0000000605047e23 */ /* 0x001fc80008010004 */
[----:B------:R-:W-:-:S04]  /*1780*/  FADD.FTZ R0, R9, -R4 ;  /* 0x8000000409007221 */ /* 0x000fc80000010000 */
[----:B------:R-:W-:-:S07]  /*1790*/  FFMA.FTZ R5, R5, R0, UR7 ;  /* 0x0000000705057e23 */ /* 0x000fce0008010000 */
.L_x_5406:
[----:B------:R-:W-:Y:S05]  /*17a0*/  BSYNC B1 ;  /* 0x0000000000017941 */ /* 0x000fea0003800000 */
.L_x_5405:
[----:B------:R-:W0:Y:S01]  /*17b0*/  LDC R13, c[0x0][0x22c] ;  /* 0x00008b00ff0d7b82 */ /* 0x000e220000000800 */
[----:B------:R-:W-:-:S04]  /*17c0*/  IADD3 R8, P0, -R12, 0x2, RZ ;  /* 0x000000020c087810 */ /* 0x000fc80007f1e1ff */
[----:B------:R-:W-:Y:S02]  /*17d0*/  LEA R16, P1, R8, R16, 0x2 ;  /* 0x0000001008107211 */ /* 0x000fe400078210ff */
[----:B------:R-:W-:-:S04]  /*17e0*/  IADD3.X R9, RZ, -0x1, RZ, P0, !PT ;  /* 0xffffffffff097810 */ /* 0x000fc800007fe4ff */
[----:B------:R-:W-:Y:S02]  /*17f0*/  LEA.HI.X R17, R8, R17, R9, 0x2, P1 ;  /* 0x0000001108117211 */ /* 0x000fe400008f1409 */
[----:B0-----:R-:W-:-:S07]  /*1800*/  IADD3 R0, R12, -0x2, R13 ;  /* 0xfffffffe0c007810 */ /* 0x001fce0007ffe00d */
.L_x_5404:
[----:B------:R-:W-:Y:S05]  /*1810*/  BSYNC B0 ;  /* 0x0000000000007941 */ /* 0x000fea0003800000 */
.L_x_5403:
        /* <DEDUP_REMOVED lines=12> */
.L_x_5412:
[----:B------:R-:W-:Y:S01]  /*18e0*/  IMAD.WIDE.U32 R10, R7, 0x8, R16 ;  /* 0x00000008070a7825 */ /* 0x000fe200078e0010 */
[----:B------:R-:W-:Y:S01]  /*18f0*/  IADD3 R3, R3, 0x1, RZ ;  /* 0x0000000103037810 */ /* 0x000fe20007ffe0ff */
[----:B------:R-:W-:-:S04]  /*1900*/  ULDC UR4, c[0x0][0x234] ;  /* 0x00008d0000047ab9 */ /* 0x000fc80000000800 */
[----:B------:R-:W2:Y:S01]  /*1910*/  LDG.E.64 R10, desc[UR40][R10.64] ;  /* 0x000000280a0a7981 */ /* 0x000ea2000c1e1b00 */
        /* <DEDUP_REMOVED lines=8> */
[----:B--2---:R-:W-:Y:S01]  /*19a0*/  FADD.FTZ R21, R11, -R8 ;  /* 0x800000080b157221 */ /* 0x004fe20000010000 */
[----:B------:R-:W-:-:S03]  /*19b0*/  FADD.FTZ R15, R10, -R4 ;  /* 0x800000040a0f7221 */ /* 0x000fc60000010000 */
[----:B0-----:R-:W-:Y:S01]  /*19c0*/  FFMA.FTZ R8, R21, R24, R8 ;  /* 0x0000001815087223 */ /* 0x001fe20000010008 */
[----:B-1----:R-:W-:-:S03]  /*19d0*/  FFMA.FTZ R4, R15, R22, R4 ;  /* 0x000000160f047223 */ /* 0x002fc60000010004 */
[----:B------:R-:W-:Y:S01]  /*19e0*/  FADD.FTZ R11, R11, -R8 ;  /* 0x800000080b0b7221 */ /* 0x000fe20000010000 */
[----:B------:R-:W-:-:S03]  /*19f0*/  FADD.FTZ R10, R10, -R4 ;  /* 0x800000040a0a7221 */ /* 0x000fc60000010000 */
[----:B------:R-:W-:Y:S01]  /*1a00*/  FFMA.FTZ R14, R21, R11, R14 ;  /* 0x0000000b150e7223 */ /* 0x000fe2000001000e */
[----:B------:R-:W-:Y:S01]  /*1a10*/  FFMA.FTZ R5, R15, R10, R5 ;  /* 0x0000000a0f057223 */ /* 0x000fe20000010005 */
[----:B------:R-:W-:Y:S06]  /*1a20*/  @!P0 BRA `(.L_x_5412) ;  /* 0xfffffffc00ac8947 */ /* 0x000fec000383ffff */
[----:B------:R-:W-:Y:S05]  /*1a30*/  BSYNC B1 ;  /* 0x0000000000017941 */ /* 0x000fea0003800000 */
.L_x_5411:
[----:B------:R-:W-:Y:S02]  /*1a40*/  MOV R10, R20 ;  /* 0x00000014000a7202 */ /* 0x000fe40000000f00 */
[----:B------:R-:W-:-:S07]  /*1a50*/  MOV R7, R13 ;  /* 0x0000000d00077202 */ /* 0x000fce0000000f00 */
.L_x_5410:
[----:B------:R-:W-:Y:S05]  /*1a60*/  BSYNC B0 ;  /* 0x0000000000007941 */ /* 0x000fea0003800000 */
.L_x_5409:
        /* <DEDUP_REMOVED lines=10> */
.L_x_5414:
[----:B------:R-:W-:Y:S05]  /*1b10*/  BSYNC B0 ;  /* 0x0000000000007941 */ /* 0x000fea0003800000 */
.L_x_5413:
        /* <DEDUP_REMOVED lines=10> */
[----:B------:R-:W-:-:S04]  /*1bc0*/  IADD3 R6, R6, 0x1, RZ ;  /* 0x0000000106067810 */ /* 0x000fc80007ffe0ff */
[----:B------:R-:W-:-:S04]  /*1bd0*/  I2FP.F32.S32 R7, R6 ;  /* 0x0000000600077245 */ /* 0x000fc80000201400 */
[----:B------:R-:W0:Y:S01]  /*1be0*/  MUFU.RCP R0, R7 ;  /* 0x0000000700007308 */ /* 0x000e220000001000 */
[----:B--2---:R-:W-:-:S04]  /*1bf0*/  FADD.FTZ R9, -R4, R17 ;  /* 0x0000001104097221 */ /* 0x004fc80000010100 */
[----:B0-----:R-:W-:-:S04]  /*1c00*/  FFMA.FTZ R4, R9, R0, R4 ;  /* 0x0000000009047223 */ /* 0x001fc80000010004 */
[----:B------:R-:W-:-:S04]  /*1c10*/  FADD.FTZ R0, R17, -R4 ;  /* 0x8000000411007221 */ /* 0x000fc80000010000 */
[----:B------:R-:W-:-:S07]  /*1c20*/  FFMA.FTZ R5, R9, R0, R5 ;  /* 0x0000000009057223 */ /* 0x000fce0000010005 */
.L_x_5416:
[----:B------:R-:W-:Y:S05]  /*1c30*/  BSYNC B0 ;  /* 0x0000000000007941 */ /* 0x000fea0003800000 */
.L_x_5415:
        /* <DEDUP_REMOVED lines=17> */
.L_x_5418:
[----:B------:R-:W-:Y:S01]  /*1d50*/  MOV R4, R8 ;  /* 0x0000000800047202 */ /* 0x000fe20000000f00 */
[----:B------:R-:W-:Y:S01]  /*1d60*/  IMAD.MOV.U32 R5, RZ, RZ, R14 ;  /* 0x000000ffff057224 */ /* 0x000fe200078e000e */
[----:B------:R-:W-:Y:S02]  /*1d70*/  MOV R6, R3 ;  /* 0x0000000300067202 */ /* 0x000fe40000000f00 */
[----:B------:R-:W-:-:S07]  /*1d80*/  MOV R7, R10 ;  /* 0x0000000a00077202 */ /* 0x000fce0000000f00 */
.L_x_5419:
[----:B------:R-:W-:Y:S05]  /*1d90*/  BSYNC B0 ;  /* 0x0000000000007941 */ /* 0x000fea0003800000 */
.L_x_5417:
[----:B------:R-:W-:Y:S02]  /*1da0*/  CS2R R8, SRZ ;  /* 0x0000000000087805 */ /* 0x000fe4000001ff00 */
[----:B------:R-:W-:Y:S01]  /*1db0*/  CS2R R10, SRZ ;  /* 0x00000000000a7805 */ /* 0x000fe2000001ff00 */
[----:B------:R-:W-:Y:S06]  /*1dc0*/  BRA `(.L_x_5400) ;  /* 0x0000005c00f47947 */ /* 0x000fec0003800000 */
.L_x_5401:
        /* <DEDUP_REMOVED lines=32> */
.L_x_5426:
        /* <DEDUP_REMOVED lines=54> */
[----:B------:R-:W-:Y:S02]  /*2330*/  MOV R11, R30 ;  /* 0x0000001e000b7202 */ /* 0x000fe40000000f00 */
[----:B0-----:R-:W-:Y:S01]  /*2340*/  ISETP.NE.AND P1, PT, R12, 0x1, PT ;  /* 0x000000010c00780c */ /* 0x001fe20003f25270 */
        /* <DEDUP_REMOVED lines=231> */
.L_x_5424:
[----:B------:R-:W-:Y:S01]  /*31c0*/  LOP3.LUT R3, R3, 0xfffffff8, RZ, 0xc0, !PT ;  /* 0xfffffff803037812 */ /* 0x000fe200078ec0ff */
[----:B------:R-:W-:-:S03]  /*31d0*/  ULDC UR36, c[0x0][0x234] ;  /* 0x00008d0000247ab9 */ /* 0x000fc60000000800 */
[----:B------:R-:W-:-:S04]  /*31e0*/  IADD3 R24, P1, R3, R16, RZ ;  /* 0x0000001003187210 */ /* 0x000fc80007f3e0ff */
[----:B------:R-:W-:-:S06]  /*31f0*/  IADD3.X R25, RZ, R17, RZ, P1, !PT ;  /* 0x00000011ff197210 */ /* 0x000fcc0000ffe4ff */
[----:B------:R-:W5:Y:S01]  /*3200*/  LDG.E.64 R24, desc[UR40][R24.64] ;  /* 0x0000002818187981 */ /* 0x000f62000c1e1b00 */
[----:B------:R-:W-:-:S05]  /*3210*/  MOV R19, UR36 ;  /* 0x0000002400137c02 */ /* 0x000fca0008000f00 */
        /* <DEDUP_REMOVED lines=236> */
.L_x_5425:
        /* <DEDUP_REMOVED lines=8> */
[----:B-----5:R-:W-:Y:S01]  /*4160*/  FADD.FTZ R10, R25, -R8 ;  /* 0x80000008190a7221 */ /* 0x020fe20000010000 */
[----:B------:R-:W-:Y:S02]  /*4170*/  IADD3 R0, R30, R19, RZ ;  /* 0x000000131e007210 */ /* 0x000fe40007ffe0ff */
[----:B------:R-:W1:Y:S01]  /*4180*/  MUFU.RCP R3, R7 ;  /* 0x0000000700037308 */ /* 0x000e620000001000 */
[----:B------:R-:W-:-:S04]  /*4190*/  MOV R29, UR4 ;  /* 0x00000004001d7c02 */ /* 0x000fc80008000f00 */
[----:B------:R-:W-:Y:S01]  /*41a0*/  ISETP.GE.U32.AND P1, PT, R0, R29, PT ;  /* 0x0000001d0000720c */ /* 0x000fe20003f26070 */
[----:B------:R-:W-:-:S04]  /*41b0*/  FADD.FTZ R0, R24, -R4 ;  /* 0x8000000418007221 */ /* 0x000fc80000010000 */
[-C--:B-1----:R-:W-:Y:S01]  /*41c0*/  FFMA.FTZ R4, R0, R3.reuse, R4 ;  /* 0x0000000300047223 */ /* 0x082fe20000010004 */
[----:B------:R-:W-:-:S04]  /*41d0*/  FFMA.FTZ R8, R10, R3, R8 ;  /* 0x000000030a087223 */ /* 0x000fc80000010008 */
[----:B------:R-:W-:-:S04]  /*41e0*/  FADD.FTZ R11, R25, -R8 ;  /* 0x80000008190b7221 */ /* 0x000fc80000010000 */
[----:B------:R-:W-:Y:S01]  /*41f0*/  FFMA.FTZ R9, R10, R11, R9 ;  /* 0x0000000b0a097223 */ /* 0x000fe20000010009 */
[----:B--2---:R-:W-:Y:S01]  /*4200*/  FADD.FTZ R26, R20, -R15 ;  /* 0x8000000f141a7221 */ /* 0x004fe20000010000 */
[----:B------:R-:W-:-:S03]  /*4210*/  FADD.FTZ R31, R21, -R28 ;  /* 0x8000001c151f7221 */ /* 0x000fc60000010000 */
[-C--:B------:R-:W-:Y:S01]  /*4220*/  FFMA.FTZ R15, R26, R3.reuse, R15 ;  /* 0x000000031a0f7223 */ /* 0x080fe2000001000f */
[----:B------:R-:W-:Y:S01]  /*4230*/  FFMA.FTZ R28, R31, R3, R28 ;  /* 0x000000031f1c7223 */ /* 0x000fe2000001001c */
[----:B------:R-:W-:Y:S02]  /*4240*/  FADD.FTZ R3, R24, -R4 ;  /* 0x8000000418037221 */ /* 0x000fe40000010000 */
[----:B------:R-:W-:Y:S01]  /*4250*/  FADD.FTZ R27, R20, -R15 ;  /* 0x8000000f141b7221 */ /* 0x000fe20000010000 */
[----:B------:R-:W-:Y:S01]  /*4260*/  FADD.FTZ R32, R21, -R28 ;  /* 0x8000001c15207221 */ /* 0x000fe20000010000 */
[----:B------:R-:W-:Y:S02]  /*4270*/  FFMA.FTZ R5, R0, R3, R5 ;  /* 0x0000000300057223 */ /* 0x000fe40000010005 */
[----:B------:R-:W-:Y:S01]  /*4280*/  FFMA.FTZ R14, R26, R27, R14 ;  /* 0x0000001b1a0e7223 */ /* 0x000fe2000001000e */
[----:B------:R-:W-:Y:S01]  /*4290*/  FFMA.FTZ R22, R31, R32, R22 ;  /* 0x000000201f167223 */ /* 0x000fe20000010016 */
[----:B------:R-:W-:Y:S06]  /*42a0*/  @!P1 BRA `(.L_x_5426) ;  /* 0xffffffdc00489947 */ /* 0x000fec000383ffff */
[----:B------:R-:W-:Y:S05]  /*42b0*/  BSYNC B1 ;  /* 0x0000000000017941 */ /* 0x000fea0003800000 */
.L_x_5423:
[----:B------:R-:W-:Y:S05]  /*42c0*/  BSYNC B0 ;  /* 0x0000000000007941 */ /* 0x000fea0003800000 */
.L_x_5422:
[----:B------:R-:W-:Y:S01]  /*42d0*/  ISETP.GE.U32.AND P0, PT, R30, R29, PT ;  /* 0x0000001d1e00720c */ /* 0x000fe20003f06070 */
[----:B------:R-:W-:Y:S01]  /*42e0*/  BSSY B0, `(.L_x_5427) ;  /* 0x000023a000007945 */ /* 0x000fe20003800000 */
[----:B0-----:R-:W-:Y:S01]  /*42f0*/  IMAD.MOV.U32 R13, RZ, RZ, R6 ;  /* 0x000000ffff0d7224 */ /* 0x001fe200078e0006 */
[-C--:B------:R-:W-:Y:S01]  /*4300*/  MOV R12, R7.reuse ;  /* 0x00000007000c7202 */ /* 0x080fe20000000f00 */
[----:B------:R-:W-:Y:S01]  /*4310*/  IMAD.MOV.U32 R0, RZ, RZ, R7 ;  /* 0x000000ffff007224 */ /* 0x000fe200078e0007 */
[-C--:B------:R-:W-:Y:S02]  /*4320*/  MOV R3, R6.reuse ;  /* 0x0000000600037202 */ /* 0x080fe40000000f00 */
[----:B------:R-:W-:Y:S02]  /*4330*/  MOV R10, R6 ;  /* 0x00000006000a7202 */ /* 0x000fe40000000f00 */
        /* <DEDUP_REMOVED lines=279> */
.L_x_5429:
        /* <DEDUP_REMOVED lines=281> */
.L_x_5430:
[----:B------:R-:W-:-:S04]  /*6640*/  LOP3.LUT R21, R32, 0xfffffff8, RZ, 0xc0, !PT ;  /* 0xfffffff820157812 */ /* 0x000fc800078ec0ff */
[----:B------:R-:W-:-:S05]  /*6650*/  IADD3 R16, P1, R21, R16, RZ ;  /* 0x0000001015107210 */ /* 0x000fca0007f3e0ff */
[----:B------:R-:W-:-:S05]  /*6660*/  IMAD.X R17, RZ, RZ, R17, P1 ;  /* 0x000000ffff117224 */ /* 0x000fca00008e0611 */
[----:B------:R0:W5:Y:S03]  /*6670*/  LDG.E.64 R20, desc[UR40][R16.64] ;  /* 0x0000002810147981 */ /* 0x000166000c1e1b00 */
.L_x_5428:
[----:B------:R-:W-:Y:S05]  /*6680*/  BSYNC B0 ;  /* 0x0000000000007941 */ /* 0x000fea0003800000 */
.L_x_5427:
[----:B------:R-:W-:Y:S04]  /*6690*/  BSSY B0, `(.L_x_5431) ;  /* 0x0000021000007945 */ /* 0x000fe80003800000 */
[----:B------:R-:W-:Y:S05]  /*66a0*/  @P0 BRA `(.L_x_5432) ;  /* 0x00000000007c0947 */ /* 0x000fea0003800000 */
[----:B------:R-:W-:Y:S01]  /*66b0*/  IADD3 R6, R6, 0x1, RZ ;  /* 0x0000000106067810 */ /* 0x000fe20007ffe0ff */
[----:B------:R-:W-:Y:S01]  /*66c0*/  IMAD.IADD R30, R30, 0x1, R19 ;  /* 0x000000011e1e7824 */ /* 0x000fe200078e0213 */
[----:B------:R-:W-:Y:S01]  /*66d0*/  IADD3 R10, R10, 0x1, RZ ;  /* 0x000000010a0a7810 */ /* 0x000fe20007ffe0ff */
[----:B0----5:R-:W-:Y:S01]  /*66e0*/  FADD.FTZ R16, -R4, R24 ;  /* 0x0000001804107221 */ /* 0x021fe20000010100 */
[----:B------:R-:W-:Y:S01]  /*66f0*/  I2FP.F32.S32 R7, R6 ;  /* 0x0000000600077245 */ /* 0x000fe20000201400 */
[----:B------:R-:W-:Y:S01]  /*6700*/  FADD.FTZ R17, -R8, R25 ;  /* 0x0000001908117221 */ /* 0x000fe20000010100 */
[----:B------:R-:W-:Y:S02]  /*6710*/  I2FP.F32.S32 R11, R10 ;  /* 0x0000000a000b7245 */ /* 0x000fe40000201400 */
[----:B------:R-:W0:Y:S01]  /*6720*/  MUFU.RCP R27, R7 ;  /* 0x00000007001b7308 */ /* 0x000e220000001000 */
[----:B------:R-:W-:-:S07]  /*6730*/  ISETP.GE.U32.AND P0, PT, R30, R29, PT ;  /* 0x0000001d1e00720c */ /* 0x000fce0003f06070 */
[----:B------:R-:W1:Y:S01]  /*6740*/  MUFU.RCP R26, R11 ;  /* 0x0000000b001a7308 */ /* 0x000e620000001000 */
[----:B0-----:R-:W-:-:S04]  /*6750*/  FFMA.FTZ R4, R16, R27, R4 ;  /* 0x0000001b10047223 */ /* 0x001fc80000010004 */
[----:B------:R-:W-:Y:S01]  /*6760*/  FADD.FTZ R24, -R4, R24 ;  /* 0x0000001804187221 */ /* 0x000fe20000010100 */
[----:B-1----:R-:W-:-:S03]  /*6770*/  FFMA.FTZ R8, R17, R26, R8 ;  /* 0x0000001a11087223 */ /* 0x002fc60000010008 */
[----:B------:R-:W-:Y:S01]  /*6780*/  FFMA.FTZ R5, R16, R24, R5 ;  /* 0x0000001810057223 */ /* 0x000fe20000010005 */
[----:B------:R-:W-:-:S04]  /*6790*/  FADD.FTZ R26, -R8, R25 ;  /* 0x00000019081a7221 */ /* 0x000fc80000010100 */
[----:B------:R-:W-:Y:S01]  /*67a0*/  FFMA.FTZ R9, R17, R26, R9 ;  /* 0x0000001a11097223 */ /* 0x000fe20000010009 */
[----:B------:R-:W-:Y:S06]  /*67b0*/  @P0 BRA `(.L_x_5432) ;  /* 0x0000000000380947 */ /* 0x000fec0003800000 */
[----:B------:R-:W-:Y:S01]  /*67c0*/  IADD3 R13, R13, 0x1, RZ ;  /* 0x000000010d0d7810 */ /* 0x000fe20007ffe0ff */
[----:B------:R-:W-:Y:S01]  /*67d0*/  FADD.FTZ R16, -R15, R20 ;  /* 0x000000140f107221 */ /* 0x000fe20000010100 */
[----:B------:R-:W-:Y:S01]  /*67e0*/  IADD3 R3, R3, 0x1, RZ ;  /* 0x0000000103037810 */ /* 0x000fe20007ffe0ff */
[----:B------:R-:W-:Y:S01]  /*67f0*/  FADD.FTZ R19, -R28, R21 ;  /* 0x000000151c137221 */ /* 0x000fe20000010100 */
[----:B------:R-:W-:Y:S02]  /*6800*/  I2FP.F32.S32 R12, R13 ;  /* 0x0000000d000c7245 */ /* 0x000fe40000201400 */
[----:B------:R-:W-:Y:S02]  /*6810*/  I2FP.F32.S32 R0, R3 ;  /* 0x0000000300007245 */ /* 0x000fe40000201400 */
[----:B------:R-:W0:Y:S08]  /*6820*/  MUFU.RCP R17, R12 ;  /* 0x0000000c00117308 */ /* 0x000e300000001000 */
[----:B------:R-:W1:Y:S01]  /*6830*/  MUFU.RCP R24, R0 ;  /* 0x0000000000187308 */ /* 0x000e620000001000 */
[----:B0-----:R-:W-:-:S04]  /*6840*/  FFMA.FTZ R15, R16, R17, R15 ;  /* 0x00000011100f7223 */ /* 0x001fc8000001000f */
[----:B------:R-:W-:Y:S01]  /*6850*/  FADD.FTZ R17, -R15, R20 ;  /* 0x000000140f117221 */ /* 0x000fe20000010100 */
[----:B-1----:R-:W-:-:S03]  /*6860*/  FFMA.FTZ R28, R19, R24, R28 ;  /* 0x00000018131c7223 */ /* 0x002fc6000001001c */
[----:B------:R-:W-:Y:S01]  /*6870*/  FFMA.FTZ R14, R16, R17, R14 ;  /* 0x00000011100e7223 */ /* 0x000fe2000001000e */
[----:B------:R-:W-:-:S04]  /*6880*/  FADD.FTZ R21, -R28, R21 ;  /* 0x000000151c157221 */ /* 0x000fc80000010100 */
[----:B------:R-:W-:-:S07]  /*6890*/  FFMA.FTZ R22, R19, R21, R22 ;  /* 0x0000001513167223 */ /* 0x000fce0000010016 */
.L_x_5432:
[----:B------:R-:W-:Y:S05]  /*68a0*/  BSYNC B0 ;  /* 0x0000000000007941 */ /* 0x000fea0003800000 */
.L_x_5431:
        /* <DEDUP_REMOVED lines=17> */
.L_x_5434:
[----:B------:R-:W-:Y:S01]  /*69c0*/  MOV R4, R15 ;  /* 0x0000000f00047202 */ /* 0x000fe20000000f00 */
[----:B------:R-:W-:Y:S01]  /*69d0*/  IMAD.MOV.U32 R5, RZ, RZ, R14 ;  /* 0x000000ffff057224 */ /* 0x000fe200078e000e */
[----:B------:R-:W-:Y:S02]  /*69e0*/  MOV R6, R13 ;  /* 0x0000000d00067202 */ /* 0x000fe40000000f00 */
[----:B------:R-:W-:-:S07]  /*69f0*/  MOV R7, R12 ;  /* 0x0000000c00077202 */ /* 0x000fce0000000f00 */
.L_x_5435:
[----:B------:R-:W-:Y:S05]  /*6a00*/  BSYNC B0 ;  /* 0x0000000000007941 */ /* 0x000fea0003800000 */
.L_x_5433:
[----:B------:R-:W-:-:S13]  /*6a10*/  FSETP.NEU.FTZ.AND P0, PT, R11, RZ, PT ;  /* 0x000000ff0b00720b */ /* 0x000fda0003f1d000 */
[----:B------:R-:W-:Y:S05]  /*6a20*/  @!P0 BRA `(.L_x_5436) ;  /* 0x0000000000388947 */ /* 0x000fea0003800000 */
[----:B------:R-:W-:-:S13]  /*6a30*/  FSETP.NEU.FTZ.AND P0, PT, R0, RZ, PT ;  /* 0x000000ff0000720b */ /* 0x000fda0003f1d000 */
[----:B------:R-:W-:Y:S05]  /*6a40*/  @!P0 BRA `(.L_x_5400) ;  /* 0x0000001000d48947 */ /* 0x000fea0003800000 */
[----:B------:R-:W-:Y:S01]  /*6a50*/  FADD.FTZ R12, R11, R0 ;  /* 0x000000000b0c7221 */ /* 0x000fe20000010000 */
[----:B------:R-:W-:Y:S01]  /*6a60*/  FADD.FTZ R3, -R8, R28 ;  /* 0x0000001c08037221 */ /* 0x000fe20000010100 */
[----:B------:R-:W-:Y:S02]  /*6a70*/  FADD.FTZ R13, R9, R22 ;  /* 0x00000016090d7221 */ /* 0x000fe40000010000 */
[----:B------:R-:W1:Y:S01]  /*6a80*/  MUFU.RCP R15, R12 ;  /* 0x0000000c000f7308 */ /* 0x000e620000001000 */
[----:B------:R-:W-:-:S04]  /*6a90*/  FMUL.FTZ R10, R3, R3 ;  /* 0x00000003030a7220 */ /* 0x000fc80000410000 */
[----:B------:R-:W-:Y:S01]  /*6aa0*/  FMUL.FTZ R9, R11, R10 ;  /* 0x0000000a0b097220 */ /* 0x000fe20000410000 */
[----:B------:R-:W-:Y:S01]  /*6ab0*/  IMAD.MOV.U32 R10, RZ, RZ, -0x1 ;  /* 0xffffffffff0a7424 */ /* 0x000fe200078e00ff */
[----:B------:R-:W-:Y:S01]  /*6ac0*/  MOV R11, R12 ;  /* 0x0000000c000b7202 */ /* 0x000fe20000000f00 */
[----:B-1----:R-:W-:-:S04]  /*6ad0*/  FMUL.FTZ R0, R15, R0 ;  /* 0x000000000f007220 */ /* 0x002fc80000410000 */
[----:B------:R-:W-:Y:S01]  /*6ae0*/  FFMA.FTZ R9, R0, R9, R13 ;  /* 0x0000000900097223 */ /* 0x000fe2000001000d */
[----:B------:R-:W-:Y:S01]  /*6af0*/  FFMA.FTZ R8, R3, R0, R8 ;  /* 0x0000000003087223 */ /* 0x000fe20000010008 */
[----:B------:R-:W-:Y:S06]  /*6b00*/  BRA `(.L_x_5400) ;  /* 0x0000001000a47947 */ /* 0x000fec0003800000 */
.L_x_5436:
[----:B------:R-:W-:Y:S01]  /*6b10*/  MOV R8, R28 ;  /* 0x0000001c00087202 */ /* 0x000fe20000000f00 */
[----:B------:R-:W-:Y:S01]  /*6b20*/  IMAD.MOV.U32 R9, RZ, RZ, R22 ;  /* 0x000000ffff097224 */ /* 0x000fe200078e0016 */
[----:B------:R-:W-:Y:S02]  /*6b30*/  MOV R10, R3 ;  /* 0x00000003000a7202 */ /* 0x000fe40000000f00 */
[----:B------:R-:W-:Y:S01]  /*6b40*/  MOV R11, R0 ;  /* 0x00000000000b7202 */ /* 0x000fe20000000f00 */
[----:B------:R-:W-:Y:S06]  /*6b50*/  BRA `(.L_x_5400) ;  /* 0x0000001000907947 */ /* 0x000fec0003800000 */
.L_x_5421:
[----:B------:R-:W-:Y:S01]  /*6b60*/  ISETP.GE.U32.AND P0, PT, R0, R29, PT ;  /* 0x0000001d0000720c */ /* 0x000fe20003f06070 */
[----:B------:R-:W-:Y:S01]  /*6b70*/  BSSY B0, `(.L_x_5437) ;  /* 0x000002c000007945 */ /* 0x000fe20003800000 */
[----:B------:R-:W-:Y:S01]  /*6b80*/  IMAD.MOV.U32 R0, RZ, RZ, R5 ;  /* 0x000000ffff007224 */ /* 0x000fe200078e0005 */
[----:B------:R-:W-:Y:S01]  /*6b90*/  MOV R3, R4 ;  /* 0x0000000400037202 */ /* 0x000fe20000000f00 */
[----:B------:R-:W-:Y:S01]  /*6ba0*/  IMAD.MOV.U32 R8, RZ, RZ, R4 ;  /* 0x000000ffff087224 */ /* 0x000fe200078e0004 */
[----:B------:R-:W-:-:S08]  /*6bb0*/  MOV R9, R5 ;  /* 0x0000000500097202 */ /* 0x000fd00000000f00 */
[----:B------:R-:W-:Y:S05]  /*6bc0*/  @P0 BRA `(.L_x_5438) ;  /* 0x0000000000980947 */ /* 0x000fea0003800000 */
[----:B------:R-:W-:Y:S01]  /*6bd0*/  BSSY B1, `(.L_x_5438) ;  /* 0x0000025000017945 */ /* 0x000fe20003800000 */
[----:B------:R-:W-:Y:S01]  /*6be0*/  MOV R0, R5 ;  /* 0x0000000500007202 */ /* 0x000fe20000000f00 */
[----:B------:R-:W-:Y:S01]  /*6bf0*/  IMAD.MOV.U32 R9, RZ, RZ, R5 ;  /* 0x000000ffff097224 */ /* 0x000fe200078e0005 */
[-C--:B------:R-:W-:Y:S02]  /*6c00*/  MOV R3, R4.reuse ;  /* 0x0000000400037202 */ /* 0x080fe40000000f00 */
[----:B------:R-:W-:-:S07]  /*6c10*/  MOV R8, R4 ;  /* 0x0000000400087202 */ /* 0x000fce0000000f00 */
.L_x_5439:
[-C--:B------:R-:W-:Y:S01]  /*6c20*/  IADD3 R10, R19, R30.reuse, RZ ;  /* 0x0000001e130a7210 */ /* 0x080fe20007ffe0ff */
[----:B------:R-:W-:-:S04]  /*6c30*/  IMAD R30, R21, R30, RZ ;  /* 0x0000001e151e7224 */ /* 0x000fc800078e02ff */
[----:B------:R-:W-:Y:S01]  /*6c40*/  IMAD R7, R21, R10, RZ ;  /* 0x0000000a15077224 */ /* 0x000fe200078e02ff */
[----:B------:R-:W-:-:S04]  /*6c50*/  SHF.R.U32.HI R13, RZ, 0x1, R30 ;  /* 0x00000001ff0d7819 */ /* 0x000fc8000001161e */
[----:B------:R-:W-:Y:S01]  /*6c60*/  SHF.R.U32.HI R7, RZ, 0x1, R7 ;  /* 0x00000001ff077819 */ /* 0x000fe20000011607 */
[----:B------:R-:W-:-:S04]  /*6c70*/  IMAD.WIDE.U32 R12, R13, 0x8, R16 ;  /* 0x000000080d0c7825 */ /* 0x000fc800078e0010 */
[----:B------:R-:W-:Y:S02]  /*6c80*/  IMAD.WIDE.U32 R14, R7, 0x8, R16 ;  /* 0x00000008070e7825 */ /* 0x000fe400078e0010 */
[----:B------:R-:W2:Y:S04]  /*6c90*/  LDG.E.64 R12, desc[UR40][R12.64] ;  /* 0x000000280c0c7981 */ /* 0x000ea8000c1e1b00 */
[----:B------:R-:W3:Y:S01]  /*6ca0*/  LDG.E.64 R14, desc[UR40][R14.64] ;  /* 0x000000280e0e7981 */ /* 0x000ee2000c1e1b00 */
[----:B------:R-:W-:-:S05]  /*6cb0*/  VIADD R6, R6, 0x1 ;  /* 0x0000000106067836 */ /* 0x000fca0000000000 */
[----:B------:R-:W-:Y:S02]  /*6cc0*/  I2FP.F32.S32 R7, R6 ;  /* 0x0000000600077245 */ /* 0x000fe40000201400 */
[-C--:B------:R-:W-:Y:S02]  /*6cd0*/  IADD3 R30, R10, R19.reuse, RZ ;  /* 0x000000130a1e7210 */ /* 0x080fe40007ffe0ff */
[----:B------:R-:W0:Y:S02]  /*6ce0*/  MUFU.RCP R11, R7 ;  /* 0x00000007000b7308 */ /* 0x000e240000001000 */
[----:B------:R-:W-:-:S04]  /*6cf0*/  IADD3 R10, R30, R19, RZ ;  /* 0x000000131e0a7210 */ /* 0x000fc80007ffe0ff */
[----:B------:R-:W-:Y:S01]  /*6d00*/  ISETP.GE.U32.AND P0, PT, R10, R29, PT ;  /* 0x0000001d0a00720c */ /* 0x000fe20003f06070 */
[----:B--2---:R-:W-:Y:S01]  /*6d10*/  FADD.FTZ R10, R12, -R4 ;  /* 0x800000040c0a7221 */ /* 0x004fe20000010000 */
[----:B------:R-:W-:Y:S01]  /*6d20*/  FADD.FTZ R20, R13, -R8 ;  /* 0x800000080d147221 */ /* 0x000fe20000010000 */
[--C-:B---3--:R-:W-:Y:S01]  /*6d30*/  FADD.FTZ R25, R14, -R3.reuse ;  /* 0x800000030e197221 */ /* 0x108fe20000010000 */
        /* <DEDUP_REMOVED lines=15> */
.L_x_5438:
[----:B------:R-:W-:Y:S05]  /*6e30*/  BSYNC B0 ;  /* 0x0000000000007941 */ /* 0x000fea0003800000 */
.L_x_5437:
        /* <DEDUP_REMOVED lines=9> */
[----:B------:R-:W-:Y:S02]  /*6ed0*/  IMAD.IADD R32, R30, 0x1, R19 ;  /* 0x000000011e207824 */ /* 0x000fe400078e0213 */
[----:B------:R-:W-:-:S03]  /*6ee0*/  IMAD R12, R21, R30, RZ ;  /* 0x0000001e150c7224 */ /* 0x000fc600078e02ff */
[----:B------:R-:W-:Y:S02]  /*6ef0*/  ISETP.GE.U32.AND P0, PT, R32, R29, PT ;  /* 0x0000001d2000720c */ /* 0x000fe40003f06070 */
[----:B------:R-:W-:-:S05]  /*6f00*/  SHF.R.U32.HI R13, RZ, 0x1, R12 ;  /* 0x00000001ff0d7819 */ /* 0x000fca000001160c */
[----:B------:R-:W-:-:S06]  /*6f10*/  IMAD.WIDE.U32 R12, R13, 0x8, R16 ;  /* 0x000000080d0c7825 */ /* 0x000fcc00078e0010 */
[----:B------:R-:W-:Y:S01]  /*6f20*/  @!P0 IMAD R21, R21, R32, RZ ;  /* 0x0000002015158224 */ /* 0x000fe200078e02ff */
[----:B------:R-:W5:Y:S04]  /*6f30*/  LDG.E.64 R12, desc[UR40][R12.64] ;  /* 0x000000280c0c7981 */ /* 0x000f68000c1e1b00 */
[----:B------:R-:W-:-:S05]  /*6f40*/  @!P0 SHF.R.U32.HI R21, RZ, 0x1, R21 ;  /* 0x00000001ff158819 */ /* 0x000fca0000011615 */
[----:B------:R-:W-:-:S05]  /*6f50*/  @!P0 IMAD.WIDE.U32 R16, R21, 0x8, R16 ;  /* 0x0000000815108825 */ /* 0x000fca00078e0010 */
[----:B------:R0:W5:Y:S02]  /*6f60*/  @!P0 LDG.E.64 R14, desc[UR40][R16.64] ;  /* 0x00000028100e8981 */ /* 0x000164000c1e1b00 */
.L_x_5441:
[----:B------:R-:W-:Y:S05]  /*6f70*/  BSYNC B0 ;  /* 0x0000000000007941 */ /* 0x000fea0003800000 */
.L_x_5440:
        /* <DEDUP_REMOVED lines=33> */
.L_x_5443:
[----:B------:R-:W-:Y:S05]  /*7190*/  BSYNC B0 ;  /* 0x0000000000007941 */ /* 0x000fea0003800000 */
.L_x_5442:
[----:B------:R-:W-:Y:S01]  /*71a0*/  FSETP.NEU.FTZ.AND P0, PT, R7, RZ, PT ;  /* 0x000000ff0700720b */ /* 0x000fe20003f1d000 */
[----:B------:R-:W-:-:S12]  /*71b0*/  BSSY B0, `(.L_x_5444) ;  /* 0x0000014000007945 */ /* 0x000fd80003800000 */
[----:B------:R-:W-:Y:S05]  /*71c0*/  @!P0 BRA `(.L_x_5445) ;  /* 0x0000000000388947 */ /* 0x000fea0003800000 */
[----:B------:R-:W-:-:S13]  /*71d0*/  FSETP.NEU.FTZ.AND P0, PT, R26, RZ, PT ;  /* 0x000000ff1a00720b */ /* 0x000fda0003f1d000 */
[----:B------:R-:W-:Y:S05]  /*71e0*/  @!P0 BRA `(.L_x_5446) ;  /* 0x0000000000408947 */ /* 0x000fea0003800000 */
[----:B-----5:R-:W-:Y:S01]  /*71f0*/  FADD.FTZ R12, R7, R26 ;  /* 0x0000001a070c7221 */ /* 0x020fe20000010000 */
        /* <DEDUP_REMOVED lines=11> */
.L_x_5445:
[----:B------:R-:W-:Y:S01]  /*72b0*/  MOV R4, R3 ;  /* 0x0000000300047202 */ /* 0x000fe20000000f00 */
[----:B------:R-:W-:Y:S01]  /*72c0*/  IMAD.MOV.U32 R5, RZ, RZ, R0 ;  /* 0x000000ffff057224 */ /* 0x000fe200078e0000 */
[----:B------:R-:W-:Y:S02]  /*72d0*/  MOV R6, R24 ;  /* 0x0000001800067202 */ /* 0x000fe40000000f00 */
[----:B------:R-:W-:-:S07]  /*72e0*/  MOV R7, R26 ;  /* 0x0000001a00077202 */ /* 0x000fce0000000f00 */
.L_x_5446:
[----:B------:R-:W-:Y:S05]  /*72f0*/  BSYNC B0 ;  /* 0x0000000000007941 */ /* 0x000fea0003800000 */
.L_x_5444:
[----:B------:R-:W-:-:S13]  /*7300*/  FSETP.NEU.FTZ.AND P0, PT, R11, RZ, PT ;  /* 0x000000ff0b00720b */ /* 0x000fda0003f1d000 */
[----:B------:R-:W-:Y:S05]  /*7310*/  @!P0 BRA `(.L_x_5447) ;  /* 0x0000000000388947 */ /* 0x000fea0003800000 */
[----:B------:R-:W-:-:S13]  /*7320*/  FSETP.NEU.FTZ.AND P0, PT, R20, RZ, PT ;  /* 0x000000ff1400720b */ /* 0x000fda0003f1d000 */
[----:B------:R-:W-:Y:S05]  /*7330*/  @!P0 BRA `(.L_x_5400) ;  /* 0x0000000800988947 */ /* 0x000fea0003800000 */
[----:B------:R-:W-:Y:S01]  /*7340*/  FADD.FTZ R0, R11, R20 ;  /* 0x000000140b007221 */ /* 0x000fe20000010000 */
[----:B------:R-:W-:Y:S01]  /*7350*/  FADD.FTZ R3, -R8, R28 ;  /* 0x0000001c08037221 */ /* 0x000fe20000010100 */
[----:B-----5:R-:W-:Y:S02]  /*7360*/  FADD.FTZ R14, R9, R22 ;  /* 0x00000016090e7221 */ /* 0x020fe40000010000 */
[----:B------:R-:W1:Y:S01]  /*7370*/  MUFU.RCP R13, R0 ;  /* 0x00000000000d7308 */ /* 0x000e620000001000 */
[----:B------:R-:W-:-:S04]  /*7380*/  FMUL.FTZ R10, R3, R3 ;  /* 0x00000003030a7220 */ /* 0x000fc80000410000 */
[----:B------:R-:W-:Y:S01]  /*7390*/  FMUL.FTZ R12, R11, R10 ;  /* 0x0000000a0b0c7220 */ /* 0x000fe20000410000 */
[----:B------:R-:W-:Y:S02]  /*73a0*/  IMAD.MOV.U32 R10, RZ, RZ, -0x1 ;  /* 0xffffffffff0a7424 */ /* 0x000fe400078e00ff */
[----:B-1----:R-:W-:-:S04]  /*73b0*/  FMUL.FTZ R11, R13, R20 ;  /* 0x000000140d0b7220 */ /* 0x002fc80000410000 */
[----:B------:R-:W-:Y:S01]  /*73c0*/  FFMA.FTZ R9, R11, R12, R14 ;  /* 0x0000000c0b097223 */ /* 0x000fe2000001000e */
[----:B------:R-:W-:Y:S01]  /*73d0*/  FFMA.FTZ R8, R3, R11, R8 ;  /* 0x0000000b03087223 */ /* 0x000fe20000010008 */
[----:B------:R-:W-:Y:S01]  /*73e0*/  MOV R11, R0 ;  /* 0x00000000000b7202 */ /* 0x000fe20000000f00 */
[----:B------:R-:W-:Y:S06]  /*73f0*/  BRA `(.L_x_5400) ;  /* 0x0000000800687947 */ /* 0x000fec0003800000 */
.L_x_5447:
[----:B------:R-:W-:Y:S01]  /*7400*/  MOV R8, R28 ;  /* 0x0000001c00087202 */ /* 0x000fe20000000f00 */
[----:B------:R-:W-:Y:S01]  /*7410*/  IMAD.MOV.U32 R9, RZ, RZ, R22 ;  /* 0x000000ffff097224 */ /* 0x000fe200078e0016 */
[----:B------:R-:W-:Y:S02]  /*7420*/  MOV R10, R25 ;  /* 0x00000019000a7202 */ /* 0x000fe40000000f00 */
[----:B------:R-:W-:Y:S01]  /*7430*/  MOV R11, R20 ;  /* 0x00000014000b7202 */ /* 0x000fe20000000f00 */
[----:B------:R-:W-:Y:S06]  /*7440*/  BRA `(.L_x_5400) ;  /* 0x0000000800547947 */ /* 0x000fec0003800000 */
.L_x_5420:
        /* <DEDUP_REMOVED lines=10> */
[-C--:B-1----:R-:W-:Y:S02]  /*74f0*/  MOV R24, R3.reuse ;  /* 0x0000000300187202 */ /* 0x082fe40000000f00 */
[-C--:B------:R-:W-:Y:S02]  /*7500*/  MOV R8, R3.reuse ;  /* 0x0000000300087202 */ /* 0x080fe40000000f00 */
[----:B------:R-:W-:Y:S02]  /*7510*/  MOV R4, R3 ;  /* 0x0000000300047202 */ /* 0x000fe40000000f00 */
[----:B--2---:R-:W-:Y:S01]  /*7520*/  MOV R22, R5 ;  /* 0x0000000500167202 */ /* 0x004fe20000000f00 */
[--C-:B------:R-:W-:Y:S02]  /*7530*/  IMAD.MOV.U32 R20, RZ, RZ, R5.reuse ;  /* 0x000000ffff147224 */ /* 0x100fe400078e0005 */
[----:B------:R-:W-:-:S02]  /*7540*/  IMAD.MOV.U32 R9, RZ, RZ, R5 ;  /* 0x000000ffff097224 */ /* 0x000fc400078e0005 */
[----:B------:R-:W-:Y:S05]  /*7550*/  @P0 BRA `(.L_x_5449) ;  /* 0x0000000000940947 */ /* 0x000fea0003800000 */
[----:B------:R-:W-:Y:S01]  /*7560*/  BSSY B1, `(.L_x_5450) ;  /* 0x0000023000017945 */ /* 0x000fe20003800000 */
[-C--:B------:R-:W-:Y:S01]  /*7570*/  MOV R20, R5.reuse ;  /* 0x0000000500147202 */ /* 0x080fe20000000f00 */
[----:B------:R-:W-:Y:S01]  /*7580*/  IMAD.MOV.U32 R8, RZ, RZ, R3 ;  /* 0x000000ffff087224 */ /* 0x000fe200078e0003 */
[----:B------:R-:W-:Y:S02]  /*7590*/  MOV R9, R5 ;  /* 0x0000000500097202 */ /* 0x000fe40000000f00 */
[----:B------:R-:W-:-:S07]  /*75a0*/  MOV R4, R3 ;  /* 0x0000000300047202 */ /* 0x000fce0000000f00 */
.L_x_5451:
[----:B------:R-:W-:Y:S02]  /*75b0*/  IADD3 R7, R19, R0, RZ ;  /* 0x0000000013077210 */ /* 0x000fe40007ffe0ff */
[----:B------:R-:W-:Y:S02]  /*75c0*/  SHF.R.U32.HI R15, RZ, 0x1, R19 ;  /* 0x00000001ff0f7819 */ /* 0x000fe40000011613 */
[----:B------:R-:W-:-:S03]  /*75d0*/  SHF.R.U32.HI R13, RZ, 0x1, R7 ;  /* 0x00000001ff0d7819 */ /* 0x000fc60000011607 */
        /* <DEDUP_REMOVED lines=28> */
.L_x_5450:
[----:B------:R-:W-:-:S07]  /*77a0*/  IMAD.MOV.U32 R7, RZ, RZ, R30 ;  /* 0x000000ffff077224 */ /* 0x000fce00078e001e */
.L_x_5449:
[----:B------:R-:W-:Y:S05]  /*77b0*/  BSYNC B0 ;  /* 0x0000000000007941 */ /* 0x000fea0003800000 */
.L_x_5448:
        /* <DEDUP_REMOVED lines=11> */
[----:B------:R-:W-:-:S13]  /*7870*/  ISETP.GE.U32.AND P0, PT, R14, R29, PT ;  /* 0x0000001d0e00720c */ /* 0x000fda0003f06070 */
[----:B------:R-:W-:Y:S01]  /*7880*/  @!P0 SHF.R.U32.HI R27, RZ, 0x1, R14 ;  /* 0x00000001ff1b8819 */ /* 0x000fe2000001160e */
[----:B------:R-:W-:-:S04]  /*7890*/  IMAD.WIDE.U32 R14, R15, 0x8, R16 ;  /* 0x000000080f0e7825 */ /* 0x000fc800078e0010 */
[----:B------:R-:W-:Y:S02]  /*78a0*/  @!P0 IMAD.WIDE.U32 R16, R27, 0x8, R16 ;  /* 0x000000081b108825 */ /* 0x000fe400078e0010 */
[----:B------:R-:W5:Y:S04]  /*78b0*/  LDG.E.64 R14, desc[UR40][R14.64] ;  /* 0x000000280e0e7981 */ /* 0x000f68000c1e1b00 */
[----:B------:R0:W5:Y:S02]  /*78c0*/  @!P0 LDG.E.64 R12, desc[UR40][R16.64] ;  /* 0x00000028100c8981 */ /* 0x000164000c1e1b00 */
.L_x_5453:
[----:B------:R-:W-:Y:S05]  /*78d0*/  BSYNC B0 ;  /* 0x0000000000007941 */ /* 0x000fea0003800000 */
.L_x_5452:
[----:B------:R-:W-:Y:S04]  /*78e0*/  BSSY B0, `(.L_x_5454) ;  /* 0x0000021000007945 */ /* 0x000fe80003800000 */
[----:B------:R-:W-:Y:S05]  /*78f0*/  @P1 BRA `(.L_x_5455) ;  /* 0x00000000007c1947 */ /* 0x000fea0003800000 */
[----:B------:R-:W-:Y:S01]  /*7900*/  VIADD R10, R10, 0x1 ;  /* 0x000000010a0a7836 */ /* 0x000fe20000000000 */
[----:B------:R-:W-:Y:S01]  /*7910*/  IADD3 R6, R6, 0x1, RZ ;  /* 0x0000000106067810 */ /* 0x000fe20007ffe0ff */
[----:B0----5:R-:W-:Y:S01]  /*7920*/  FADD.FTZ R16, -R4, R14 ;  /* 0x0000000e04107221 */ /* 0x021fe20000010100 */
[----:B------:R-:W-:Y:S01]  /*7930*/  IADD3 R0, R19, R0, RZ ;  /* 0x0000000013007210 */ /* 0x000fe20007ffe0ff */
[----:B------:R-:W-:Y:S01]  /*7940*/  FADD.FTZ R17, -R8, R15 ;  /* 0x0000000f08117221 */ /* 0x000fe20000010100 */
[----:B------:R-:W-:Y:S02]  /*7950*/  I2FP.F32.S32 R7, R6 ;  /* 0x0000000600077245 */ /* 0x000fe40000201400 */
        /* <DEDUP_REMOVED lines=11> */
[----:B------:R-:W-:Y:S01]  /*7a10*/  VIADD R25, R25, 0x1 ;  /* 0x0000000119197836 */ /* 0x000fe20000000000 */
[----:B------:R-:W-:Y:S01]  /*7a20*/  IADD3 R21, R21, 0x1, RZ ;  /* 0x0000000115157810 */ /* 0x000fe20007ffe0ff */
[----:B------:R-:W-:Y:S01]  /*7a30*/  FADD.FTZ R0, -R3, R12 ;  /* 0x0000000c03007221 */ /* 0x000fe20000010100 */
[----:B------:R-:W-:Y:S02]  /*7a40*/  FADD.FTZ R17, -R24, R13 ;  /* 0x0000000d18117221 */ /* 0x000fe40000010100 */
[----:B------:R-:W-:Y:S02]  /*7a50*/  I2FP.F32.S32 R28, R21 ;  /* 0x00000015001c7245 */ /* 0x000fe40000201400 */
[----:B------:R-:W-:Y:S02]  /*7a60*/  I2FP.F32.S32 R26, R25 ;  /* 0x00000019001a7245 */ /* 0x000fe40000201400 */
[----:B------:R-:W0:Y:S08]  /*7a70*/  MUFU.RCP R14, R28 ;  /* 0x0000001c000e7308 */ /* 0x000e300000001000 */
[----:B------:R-:W1:Y:S01]  /*7a80*/  MUFU.RCP R15, R26 ;  /* 0x0000001a000f7308 */ /* 0x000e620000001000 */
[----:B0-----:R-:W-:Y:S01]  /*7a90*/  FFMA.FTZ R3, R0, R14, R3 ;  /* 0x0000000e00037223 */ /* 0x001fe20000010003 */
[----:B-1----:R-:W-:-:S03]  /*7aa0*/  FFMA.FTZ R24, R17, R15, R24 ;  /* 0x0000000f11187223 */ /* 0x002fc60000010018 */
[----:B------:R-:W-:Y:S01]  /*7ab0*/  FADD.FTZ R15, -R3, R12 ;  /* 0x0000000c030f7221 */ /* 0x000fe20000010100 */
[----:B------:R-:W-:-:S03]  /*7ac0*/  FADD.FTZ R13, -R24, R13 ;  /* 0x0000000d180d7221 */ /* 0x000fc60000010100 */
[----:B------:R-:W-:Y:S01]  /*7ad0*/  FFMA.FTZ R20, R0, R15, R20 ;  /* 0x0000000f00147223 */ /* 0x000fe20000010014 */
[----:B------:R-:W-:-:S07]  /*7ae0*/  FFMA.FTZ R22, R17, R13, R22 ;  /* 0x0000000d11167223 */ /* 0x000fce0000010016 */
.L_x_5455:
[----:B------:R-:W-:Y:S05]  /*7af0*/  BSYNC B0 ;  /* 0x0000000000007941 */ /* 0x000fea0003800000 */
.L_x_5454:
        /* <DEDUP_REMOVED lines=11> */
[----:B------:R-:W-:Y:S02]  /*7bb0*/  MOV R6, 0xffffffff ;  /* 0xffffffff00067802 */ /* 0x000fe40000000f00 */
[----:B------:R-:W-:Y:S01]  /*7bc0*/  MOV R7, R0 ;  /* 0x0000000000077202 */ /* 0x000fe20000000f00 */
[----:B-1----:R-:W-:-:S04]  /*7bd0*/  FMUL.FTZ R28, R15, R28 ;  /* 0x0000001c0f1c7220 */ /* 0x002fc80000410000 */
[----:B------:R-:W-:Y:S01]  /*7be0*/  FFMA.FTZ R5, R28, R5, R13 ;  /* 0x000000051c057223 */ /* 0x000fe2000001000d */
[----:B------:R-:W-:Y:S01]  /*7bf0*/  FFMA.FTZ R4, R3, R28, R4 ;  /* 0x0000001c03047223 */ /* 0x000fe20000010004 */
[----:B------:R-:W-:Y:S06]  /*7c00*/  BRA `(.L_x_5458) ;  /* 0x0000000000107947 */ /* 0x000fec0003800000 */
.L_x_5457:
[----:B------:R-:W-:Y:S01]  /*7c10*/  IMAD.MOV.U32 R4, RZ, RZ, R3 ;  /* 0x000000ffff047224 */ /* 0x000fe200078e0003 */
[----:B------:R-:W-:Y:S01]  /*7c20*/  MOV R5, R20 ;  /* 0x0000001400057202 */ /* 0x000fe20000000f00 */
[----:B------:R-:W-:Y:S01]  /*7c30*/  IMAD.MOV.U32 R7, RZ, RZ, R28 ;  /* 0x000000ffff077224 */ /* 0x000fe200078e001c */
[----:B------:R-:W-:-:S07]  /*7c40*/  MOV R6, R21 ;  /* 0x0000001500067202 */ /* 0x000fce0000000f00 */
.L_x_5458:
[----:B------:R-:W-:Y:S05]  /*7c50*/  BSYNC B0 ;  /* 0x0000000000007941 */ /* 0x000fea0003800000 */
.L_x_5456:
        /* <DEDUP_REMOVED lines=10> */
[----:B------:R-:W-:Y:S01]  /*7d00*/  MOV R10, 0xffffffff ;  /* 0xffffffff000a7802 */ /* 0x000fe20000000f00 */
[----:B-1----:R-:W-:-:S04]  /*7d10*/  FMUL.FTZ R11, R13, R26 ;  /* 0x0000001a0d0b7220 */ /* 0x002fc80000410000 */
[----:B------:R-:W-:Y:S01]  /*7d20*/  FFMA.FTZ R9, R11, R12, R14 ;  /* 0x0000000c0b097223 */ /* 0x000fe2000001000e */
[----:B------:R-:W-:Y:S01]  /*7d30*/  FFMA.FTZ R8, R3, R11, R8 ;  /* 0x0000000b03087223 */ /* 0x000fe20000010008 */
[----:B------:R-:W-:Y:S01]  /*7d40*/  MOV R11, R0 ;  /* 0x00000000000b7202 */ /* 0x000fe20000000f00 */
[----:B------:R-:W-:Y:S06]  /*7d50*/  BRA `(.L_x_5400) ;  /* 0x0000000000107947 */ /* 0x000fec0003800000 */
.L_x_5459:
[----:B------:R-:W-:Y:S01]  /*7d60*/  IMAD.MOV.U32 R8, RZ, RZ, R24 ;  /* 0x000000ffff087224 */ /* 0x000fe200078e0018 */
[----:B------:R-:W-:Y:S01]  /*7d70*/  MOV R9, R22 ;  /* 0x0000001600097202 */ /* 0x000fe20000000f00 */
[----:B------:R-:W-:Y:S01]  /*7d80*/  IMAD.MOV.U32 R11, RZ, RZ, R26 ;  /* 0x000000ffff0b7224 */ /* 0x000fe200078e001a */
[----:B------:R-:W-:-:S07]  /*7d90*/  MOV R10, R25 ;  /* 0x00000019000a7202 */ /* 0x000fce0000000f00 */
.L_x_5400:
[----:B------:R-:W-:Y:S05]  /*7da0*/  BSYNC B6 ;  /* 0x0000000000067941 */ /* 0x000fea0003800000 */
.L_x_5399:
[----:B------:R-:W-:Y:S02]  /*7db0*/  ULDC UR4, c[0x0][0x244] ;  /* 0x0000910000047ab9 */ /* 0x000fe40000000800 */
[----:B------:R-:W-:-:S13]  /*7dc0*/  ISETP.NE.AND P0, PT, RZ, UR4, PT ;  /* 0x00000004ff007c0c */ /* 0x000fda000bf05270 */
[----:B------:R-:W-:Y:S05]  /*7dd0*/  @!P0 BRA `(.L_x_5460) ;  /* 0x0000000400288947 */ /* 0x000fea0003800000 */
[----:B-----5:R-:W1:Y:S01]  /*7de0*/  S2R R13, SR_CgaCtaId ;  /* 0x00000000000d7919 */ /* 0x020e620000008800 */
[----:B------:R-:W0:Y:S01]  /*7df0*/  LDC R0, c[0x0][RZ] ;  /* 0x00000000ff007b82 */ /* 0x000e220000000800 */
[----:B------:R-:W-:-:S04]  /*7e00*/  MOV R12, 0x400 ;  /* 0x00000400000c7802 */ /* 0x000fc80000000f00 */
[----:B------:R-:W-:-:S03]  /*7e10*/  IADD3 R12, R12, 0x10, RZ ;  /* 0x000000100c0c7810 */ /* 0x000fc60007ffe0ff */
[----:B------:R-:W2:Y:S01]  /*7e20*/  LDC R3, c[0x0][0x4] ;  /* 0x00000100ff037b82 */ /* 0x000ea20000000800 */
[----:B0-----:R-:W-:Y:S01]  /*7e30*/  IMAD R17, R18, R0, R23 ;  /* 0x0000000012117224 */ /* 0x001fe200078e0217 */
[----:B-1----:R-:W-:Y:S02]  /*7e40*/  LEA R16, R13, R12, 0x18 ;  /* 0x0000000c0d107211 */ /* 0x002fe400078ec0ff */
[----:B--2---:R-:W-:Y:S02]  /*7e50*/  SHF.R.U32.HI R19, RZ, 0x1, R3 ;  /* 0x00000001ff137819 */ /* 0x004fe40000011603 */
[----:B------:R-:W-:Y:S02]  /*7e60*/  LEA R17, R17, R16, 0x5 ;  /* 0x0000001011117211 */ /* 0x000fe400078e28ff */
[----:B------:R-:W-:-:S03]  /*7e70*/  ISETP.NE.AND P0, PT, R19, RZ, PT ;  /* 0x000000ff1300720c */ /* 0x000fc60003f05270 */
[----:B------:R1:W-:Y:S04]  /*7e80*/  STS.128 [R17], R4 ;  /* 0x0000000411007388 */ /* 0x0003e80000000c00 */
[----:B------:R1:W-:Y:S06]  /*7e90*/  STS.128 [R17+0x10], R8 ;  /* 0x0000100811007388 */ /* 0x0003ec0000000c00 */
[----:B------:R-:W-:Y:S05]  /*7ea0*/  @!P0 BRA `(.L_x_5460) ;  /* 0x0000000000f48947 */ /* 0x000fea0003800000 */
.L_x_5469:
[----:B------:R-:W-:Y:S01]  /*7eb0*/  IMAD.IADD R12, R18, 0x1, R19 ;  /* 0x00000001120c7824 */ /* 0x000fe200078e0213 */
[----:B------:R-:W-:Y:S05]  /*7ec0*/  WARPSYNC.ALL ;  /* 0x0000000000007948 */ /* 0x000fea0003800000 */
[----:B------:R-:W-:Y:S01]  /*7ed0*/  BAR.SYNC.DEFER_BLOCKING 0x0 ;  /* 0x0000000000007b1d */ /* 0x000fe20000010000 */
[----:B------:R-:W-:-:S04]  /*7ee0*/  ISETP.GE.U32.AND P0, PT, R12, R3, PT ;  /* 0x000000030c00720c */ /* 0x000fc80003f06070 */
[----:B------:R-:W-:Y:S01]  /*7ef0*/  ISETP.GE.U32.OR P0, PT, R18, R19, P0 ;  /* 0x000000131200720c */ /* 0x000fe20000706470 */
[----:B------:R-:W-:-:S12]  /*7f00*/  BSSY B0, `(.L_x_5461) ;  /* 0x0000034000007945 */ /* 0x000fd80003800000 */
[----:B0-2---:R-:W-:Y:S05]  /*7f10*/  @P0 BRA `(.L_x_5462) ;  /* 0x0000000000c80947 */ /* 0x005fea0003800000 */
        /* <DEDUP_REMOVED lines=11> */
[----:B0-----:R-:W-:Y:S02]  /*7fd0*/  FADD.FTZ R20, R5, R13 ;  /* 0x0000000d05147221 */ /* 0x001fe40000010000 */
[----:B------:R-:W0:Y:S01]  /*7fe0*/  MUFU.RCP R22, R14 ;  /* 0x0000000e00167308 */ /* 0x000e220000001000 */
[----:B-1----:R-:W-:-:S04]  /*7ff0*/  FMUL.FTZ R6, R21, R21 ;  /* 0x0000001515067220 */ /* 0x002fc80000410000 */
[----:B------:R-:W-:Y:S01]  /*8000*/  FMUL.FTZ R12, R7, R6 ;  /* 0x00000006070c7220 */ /* 0x000fe20000410000 */
[----:B------:R-:W-:Y:S01]  /*8010*/  MOV R6, 0xffffffff ;  /* 0xffffffff00067802 */ /* 0x000fe20000000f00 */
[----:B------:R-:W-:Y:S02]  /*8020*/  IMAD.MOV.U32 R7, RZ, RZ, R14 ;  /* 0x000000ffff077224 */ /* 0x000fe400078e000e */
[----:B0-----:R-:W-:-:S04]  /*8030*/  FMUL.FTZ R15, R15, R22 ;  /* 0x000000160f0f7220 */ /* 0x001fc80000410000 */
[----:B------:R-:W-:Y:S01]  /*8040*/  FFMA.FTZ R5, R15, R12, R20 ;  /* 0x0000000c0f057223 */ /* 0x000fe20000010014 */
[----:B------:R-:W-:Y:S01]  /*8050*/  FFMA.FTZ R4, R21, R15, R4 ;  /* 0x0000000f15047223 */ /* 0x000fe20000010004 */
[----:B------:R-:W-:Y:S06]  /*8060*/  BRA `(.L_x_5465) ;  /* 0x0000000000107947 */ /* 0x000fec0003800000 */
.L_x_5464:
[----:B-12---:R-:W-:Y:S01]  /*8070*/  MOV R6, R14 ;  /* 0x0000000e00067202 */ /* 0x006fe20000000f00 */
[----:B------:R-:W-:Y:S01]  /*8080*/  IMAD.MOV.U32 R5, RZ, RZ, R13 ;  /* 0x000000ffff057224 */ /* 0x000fe200078e000d */
[----:B------:R-:W-:Y:S02]  /*8090*/  MOV R4, R12 ;  /* 0x0000000c00047202 */ /* 0x000fe40000000f00 */
[----:B------:R-:W-:-:S07]  /*80a0*/  MOV R7, R15 ;  /* 0x0000000f00077202 */ /* 0x000fce0000000f00 */
.L_x_5465:
[----:B------:R-:W-:Y:S05]  /*80b0*/  BSYNC B1 ;  /* 0x0000000000017941 */ /* 0x000fea0003800000 */
.L_x_5463:
[----:B------:R-:W-:Y:S01]  /*80c0*/  FSETP.NEU.FTZ.AND P0, PT, R11, RZ, PT ;  /* 0x000000ff0b00720b */ /* 0x000fe20003f1d000 */
[----:B------:R-:W-:-:S12]  /*80d0*/  BSSY B1, `(.L_x_5466) ;  /* 0x0000014000017945 */ /* 0x000fd80003800000 */
[----:B------:R-:W-:Y:S05]  /*80e0*/  @!P0 BRA `(.L_x_5467) ;  /* 0x0000000000388947 */ /* 0x000fea0003800000 */
[----:B---3--:R-:W-:-:S13]  /*80f0*/  FSETP.NEU.FTZ.AND P0, PT, R27, RZ, PT ;  /* 0x000000ff1b00720b */ /* 0x008fda0003f1d000 */
        /* <DEDUP_REMOVED lines=13> */
.L_x_5467:
[----:B-1-3--:R-:W-:Y:S01]  /*81d0*/  MOV R8, R24 ;  /* 0x0000001800087202 */ /* 0x00afe20000000f00 */
[----:B------:R-:W-:Y:S01]  /*81e0*/  IMAD.MOV.U32 R10, RZ, RZ, R26 ;  /* 0x000000ffff0a7224 */ /* 0x000fe200078e001a */
[----:B------:R-:W-:Y:S02]  /*81f0*/  MOV R9, R25 ;  /* 0x0000001900097202 */ /* 0x000fe40000000f00 */
[----:B------:R-:W-:-:S07]  /*8200*/  MOV R11, R27 ;  /* 0x0000001b000b7202 */ /* 0x000fce0000000f00 */
.L_x_5468:
[----:B------:R-:W-:Y:S05]  /*8210*/  BSYNC B1 ;  /* 0x0000000000017941 */ /* 0x000fea0003800000 */
.L_x_5466:
[----:B------:R2:W-:Y:S04]  /*8220*/  STS.128 [R17], R4 ;  /* 0x0000000411007388 */ /* 0x0005e80000000c00 */
[----:B------:R2:W-:Y:S02]  /*8230*/  STS.128 [R17+0x10], R8 ;  /* 0x0000100811007388 */ /* 0x0005e40000000c00 */
.L_x_5462:
[----:B------:R-:W-:Y:S05]  /*8240*/  BSYNC B0 ;  /* 0x0000000000007941 */ /* 0x000fea0003800000 */
.L_x_5461:
[----:B------:R-:W-:Y:S02]  /*8250*/  ISETP.GT.AND P0, PT, R19, 0x1, PT ;  /* 0x000000011300780c */ /* 0x000fe40003f04270 */
[----:B------:R-:W-:-:S11]  /*8260*/  SHF.R.S32.HI R19, RZ, 0x1, R19 ;  /* 0x00000001ff137819 */ /* 0x000fd60000011413 */
[----:B------:R-:W-:Y:S05]  /*8270*/  @P0 BRA `(.L_x_5469) ;  /* 0xfffffffc000c0947 */ /* 0x000fea000383ffff */
.L_x_5460:
[----:B------:R-:W-:Y:S02]  /*8280*/  ULDC UR4, c[0x0][0x240] ;  /* 0x0000900000047ab9 */ /* 0x000fe40000000800 */
[----:B------:R-:W-:-:S13]  /*8290*/  ISETP.NE.AND P0, PT, RZ, UR4, PT ;  /* 0x00000004ff007c0c */ /* 0x000fda000bf05270 */
[----:B------:R-:W-:Y:S05]  /*82a0*/  @!P0 BRA `(.L_x_5470) ;  /* 0x0000000800288947 */ /* 0x000fea0003800000 */
[----:B------:R-:W3:Y:S02]  /*82b0*/  LDC R0, c[0x0][RZ] ;  /* 0x00000000ff007b82 */ /* 0x000ee40000000800 */
[----:B---3--:R-:W-:Y:S02]  /*82c0*/  ISETP.GT.AND P0, PT, R0, 0x20, PT ;  /* 0x000000200000780c */ /* 0x008fe40003f04270 */
[----:B-----5:R-:W-:-:S11]  /*82d0*/  MOV R12, R0 ;  /* 0x00000000000c7202 */ /* 0x020fd60000000f00 */
[----:B------:R-:W-:Y:S05]  /*82e0*/  @!P0 BRA `(.L_x_5471) ;  /* 0x0000000400288947 */ /* 0x000fea0003800000 */
[----:B------:R-:W3:Y:S01]  /*82f0*/  S2UR UR5, SR_CgaCtaId ;  /* 0x00000000000579c3 */ /* 0x000ee20000008800 */
[----:B------:R-:W-:Y:S01]  /*8300*/  UMOV UR4, 0x400 ;  /* 0x0000040000047882 */ /* 0x000fe20000000000 */
[-C--:B------:R-:W-:Y:S01]  /*8310*/  IMAD R3, R18, R0.reuse, R23 ;  /* 0x0000000012037224 */ /* 0x080fe200078e0217 */
[----:B------:R-:W-:Y:S01]  /*8320*/  UIADD3 UR4, UR4, 0x10, URZ ;  /* 0x0000001004047890 */ /* 0x000fe2000fffe03f */
[----:B------:R-:W-:-:S04]  /*8330*/  LEA.HI R12, R0, R0, RZ, 0x1 ;  /* 0x00000000000c7211 */ /* 0x000fc800078f08ff */
[----:B0-----:R-:W-:Y:S01]  /*8340*/  SHF.R.S32.HI R20, RZ, 0x1, R12 ;  /* 0x00000001ff147819 */ /* 0x001fe2000001140c */
[----:B------:R-:W-:-:S03]  /*8350*/  IMAD.MOV.U32 R12, RZ, RZ, 0x20 ;  /* 0x00000020ff0c7424 */ /* 0x000fc600078e00ff */
[----:B------:R-:W-:Y:S01]  /*8360*/  ISETP.GE.AND P0, PT, R20, 0x20, PT ;  /* 0x000000201400780c */ /* 0x000fe20003f06270 */
[----:B---3--:R-:W-:-:S06]  /*8370*/  ULEA UR4, UR5, UR4, 0x18 ;  /* 0x0000000405047291 */ /* 0x008fcc000f8ec03f */
[----:B------:R-:W-:-:S05]  /*8380*/  LEA R3, R3, UR4, 0x5 ;  /* 0x0000000403037c11 */ /* 0x000fca000f8e28ff */
[----:B------:R3:W-:Y:S04]  /*8390*/  STS.128 [R3], R4 ;  /* 0x0000000403007388 */ /* 0x0007e80000000c00 */
[----:B------:R3:W-:Y:S01]  /*83a0*/  STS.128 [R3+0x10], R8 ;  /* 0x0000100803007388 */ /* 0x0007e20000000c00 */
[----:B------:R-:W-:Y:S05]  /*83b0*/  @!P0 BRA `(.L_x_5471) ;  /* 0x0000000000f48947 */ /* 0x000fea0003800000 */
.L_x_5480:
[----:B------:R-:W-:Y:S01]  /*83c0*/  IADD3 R13, R23, R20, RZ ;  /* 0x00000014170d7210 */ /* 0x000fe20007ffe0ff */
[----:B------:R-:W-:Y:S05]  /*83d0*/  WARPSYNC.ALL ;  /* 0x0000000000007948 */ /* 0x000fea0003800000 */
[----:B------:R-:W-:Y:S01]  /*83e0*/  BAR.SYNC.DEFER_BLOCKING 0x0 ;  /* 0x0000000000007b1d */ /* 0x000fe20000010000 */
[----:B------:R-:W-:-:S04]  /*83f0*/  ISETP.GE.U32.AND P0, PT, R13, R0, PT ;  /* 0x000000000d00720c */ /* 0x000fc80003f06070 */
[----:B------:R-:W-:Y:S01]  /*8400*/  ISETP.GE.U32.OR P0, PT, R23, R20, P0 ;  /* 0x000000141700720c */ /* 0x000fe20000706470 */
[----:B------:R-:W-:-:S12]  /*8410*/  BSSY B0, `(.L_x_5472) ;  /* 0x0000033000007945 */ /* 0x000fd80003800000 */
[----:B0---4-:R-:W-:Y:S05]  /*8420*/  @P0 BRA `(.L_x_5473) ;  /* 0x0000000000c40947 */ /* 0x011fea0003800000 */
[----:B------:R-:W-:Y:S01]  /*8430*/  LEA R21, R20, R3, 0x5 ;  /* 0x0000000314157211 */ /* 0x000fe200078e28ff */
[----:B------:R-:W-:Y:S01]  /*8440*/  BSSY B1, `(.L_x_5474) ;  /* 0x0000017000017945 */ /* 0x000fe20003800000 */
[----:B------:R-:W-:-:S03]  /*8450*/  FSETP.NEU.FTZ.AND P0, PT, R7, RZ, PT ;  /* 0x000000ff0700720b */ /* 0x000fc60003f1d000 */
[----:B-12---:R0:W1:Y:S04]  /*8460*/  LDS.128 R16, [R21] ;  /* 0x0000000015107984 */ /* 0x0060680000000c00 */
        /* <DEDUP_REMOVED lines=16> */
.L_x_5475:
[----:B-1-3--:R-:W-:Y:S01]  /*8570*/  MOV R4, R16 ;  /* 0x0000001000047202 */ /* 0x00afe20000000f00 */
[----:B------:R-:W-:Y:S01]  /*8580*/  IMAD.MOV.U32 R5, RZ, RZ, R17 ;  /* 0x000000ffff057224 */ /* 0x000fe200078e0011 */
[----:B------:R-:W-:Y:S02]  /*8590*/  MOV R7, R19 ;  /* 0x0000001300077202 */ /* 0x000fe40000000f00 */
[----:B------:R-:W-:-:S07]  /*85a0*/  MOV R6, R18 ;  /* 0x0000001200067202 */ /* 0x000fce0000000f00 */
.L_x_5476:
[----:B------:R-:W-:Y:S05]  /*85b0*/  BSYNC B1 ;  /* 0x0000000000017941 */ /* 0x000fea0003800000 */
.L_x_5474:
        /* <DEDUP_REMOVED lines=17> */
.L_x_5478:
[----:B--23--:R-:W-:Y:S01]  /*86d0*/  MOV R8, R12 ;  /* 0x0000000c00087202 */ /* 0x00cfe20000000f00 */
[----:B------:R-:W-:Y:S01]  /*86e0*/  IMAD.MOV.U32 R9, RZ, RZ, R13 ;  /* 0x000000ffff097224 */ /* 0x000fe200078e000d */
[----:B------:R-:W-:Y:S02]  /*86f0*/  MOV R10, R14 ;  /* 0x0000000e000a7202 */ /* 0x000fe40000000f00 */
[----:B------:R-:W-:-:S07]  /*8700*/  MOV R11, R15 ;  /* 0x0000000f000b7202 */ /* 0x000fce0000000f00 */
.L_x_5479:
[----:B------:R-:W-:Y:S05]  /*8710*/  BSYNC B1 ;  /* 0x0000000000017941 */ /* 0x000fea0003800000 */
.L_x_5477:
[----:B------:R4:W-:Y:S04]  /*8720*/  STS.128 [R3], R4 ;  /* 0x0000000403007388 */ /* 0x0009e80000000c00 */
[----:B------:R4:W-:Y:S02]  /*8730*/  STS.128 [R3+0x10], R8 ;  /* 0x0000100803007388 */ /* 0x0009e40000000c00 */
.L_x_5473:
[----:B------:R-:W-:Y:S05]  /*8740*/  BSYNC B0 ;  /* 0x0000000000007941 */ /* 0x000fea0003800000 */
.L_x_5472:
[----:B------:R-:W-:-:S04]  /*8750*/  SHF.R.S32.HI R20, RZ, 0x1, R20 ;  /* 0x00000001ff147819 */ /* 0x000fc80000011414 */
[----:B------:R-:W-:-:S13]  /*8760*/  ISETP.GE.AND P0, PT, R20, 0x20, PT ;  /* 0x000000201400780c */ /* 0x000fda0003f06270 */
[----:B------:R-:W-:Y:S05]  /*8770*/  @P0 BRA `(.L_x_5480) ;  /* 0xfffffffc00100947 */ /* 0x000fea000383ffff */
[----:B------:R-:W-:-:S07]  /*8780*/  IMAD.MOV.U32 R12, RZ, RZ, 0x20 ;  /* 0x00000020ff0c7424 */ /* 0x000fce00078e00ff */
.L_x_5471:
[----:B------:R-:W-:Y:S01]  /*8790*/  ISETP.GE.AND P0, PT, R12, 0x2, PT ;  /* 0x000000020c00780c */ /* 0x000fe20003f06270 */
[----:B------:R-:W-:Y:S05]  /*87a0*/  WARPSYNC.ALL ;  /* 0x0000000000007948 */ /* 0x000fea0003800000 */
[----:B------:R-:W-:Y:S07]  /*87b0*/  BAR.SYNC.DEFER_BLOCKING 0x0 ;  /* 0x0000000000007b1d */ /* 0x000fee0000010000 */
[----:B------:R-:W-:Y:S05]  /*87c0*/  @!P0 BRA `(.L_x_5470) ;  /* 0x0000000000e08947 */ /* 0x000fea0003800000 */
[----:B---34-:R-:W-:-:S11]  /*87d0*/  HFMA2.MMA R3, -RZ, RZ, 0, 5.9604644775390625e-08 ;  /* 0x00000001ff037435 */ /* 0x018fd600000001ff */
.L_x_5487:
[----:B------:R-:W-:Y:S01]  /*87e0*/  FSETP.NEU.FTZ.AND P0, PT, R7, RZ, PT ;  /* 0x000000ff0700720b */ /* 0x000fe20003f1d000 */
[----:B----4-:R3:W4:Y:S01]  /*87f0*/  SHFL.DOWN PT, R13, R4, R3, 0x1f ;  /* 0x08001f03040d7589 */ /* 0x01072200000e0000 */
[----:B------:R-:W-:Y:S03]  /*8800*/  BSSY B0, `(.L_x_5481) ;  /* 0x0000017000007945 */ /* 0x000fe60003800000 */
[----:B0-----:R3:W0:Y:S04]  /*8810*/  SHFL.DOWN PT, R16, R5, R3, 0x1f ;  /* 0x08001f0305107589 */ /* 0x00162800000e0000 */
[----:B------:R3:W0:Y:S04]  /*8820*/  SHFL.DOWN PT, R0, R6, R3, 0x1f ;  /* 0x08001f0306007589 */ /* 0x00062800000e0000 */
[----:B------:R3:W0:Y:S01]  /*8830*/  SHFL.DOWN PT, R18, R7, R3, 0x1f ;  /* 0x08001f0307127589 */ /* 0x00062200000e0000 */
[----:B------:R-:W-:Y:S05]  /*8840*/  @!P0 BRA `(.L_x_5482) ;  /* 0x0000000000388947 */ /* 0x000fea0003800000 */
[----:B0-----:R-:W-:-:S13]  /*8850*/  FSETP.NEU.FTZ.AND P0, PT, R18, RZ, PT ;  /* 0x000000ff1200720b */ /* 0x001fda0003f1d000 */
[----:B------:R-:W-:Y:S05]  /*8860*/  @!P0 BRA `(.L_x_5483) ;  /* 0x0000000000408947 */ /* 0x000fea0003800000 */
[----:B------:R-:W-:Y:S01]  /*8870*/  FADD.FTZ R0, R18, R7 ;  /* 0x0000000712007221 */ /* 0x000fe20000010000 */
[----:B----4-:R-:W-:Y:S01]  /*8880*/  FADD.FTZ R13, R13, -R4 ;  /* 0x800000040d0d7221 */ /* 0x010fe20000010000 */
[----:B------:R-:W-:Y:S02]  /*8890*/  FADD.FTZ R16, R16, R5 ;  /* 0x0000000510107221 */ /* 0x000fe40000010000 */
[----:B------:R-:W0:Y:S01]  /*88a0*/  MUFU.RCP R15, R0 ;  /* 0x00000000000f7308 */ /* 0x000e220000001000 */
[----:B-123--:R-:W-:-:S04]  /*88b0*/  FMUL.FTZ R6, R13, R13 ;  /* 0x0000000d0d067220 */ /* 0x00efc80000410000 */
[----:B------:R-:W-:Y:S01]  /*88c0*/  FMUL.FTZ R14, R7, R6 ;  /* 0x00000006070e7220 */ /* 0x000fe20000410000 */
[----:B------:R-:W-:Y:S01]  /*88d0*/  MOV R6, 0xffffffff ;  /* 0xffffffff00067802 */ /* 0x000fe20000000f00 */
[----:B0-----:R-:W-:-:S04]  /*88e0*/  FMUL.FTZ R7, R18, R15 ;  /* 0x0000000f12077220 */ /* 0x001fc80000410000 */
[----:B------:R-:W-:Y:S01]  /*88f0*/  FFMA.FTZ R5, R7, R14, R16 ;  /* 0x0000000e07057223 */ /* 0x000fe20000010010 */
[----:B------:R-:W-:Y:S01]  /*8900*/  FFMA.FTZ R4, R13, R7, R4 ;  /* 0x000000070d047223 */ /* 0x000fe20000010004 */
[----:B------:R-:W-:Y:S01]  /*8910*/  IMAD.MOV.U32 R7, RZ, RZ, R0 ;  /* 0x000000ffff077224 */ /* 0x000fe200078e0000 */
[----:B------:R-:W-:Y:S06]  /*8920*/  BRA `(.L_x_5483) ;  /* 0x0000000000107947 */ /* 0x000fec0003800000 */
.L_x_5482:
[----:B-1234-:R-:W-:Y:S01]  /*8930*/  MOV R4, R13 ;  /* 0x0000000d00047202 */ /* 0x01efe20000000f00 */
[----:B0-----:R-:W-:Y:S01]  /*8940*/  IMAD.MOV.U32 R7, RZ, RZ, R18 ;  /* 0x000000ffff077224 */ /* 0x001fe200078e0012 */
[----:B------:R-:W-:Y:S02]  /*8950*/  MOV R5, R16 ;  /* 0x0000001000057202 */ /* 0x000fe40000000f00 */
[----:B------:R-:W-:-:S07]  /*8960*/  MOV R6, R0 ;  /* 0x0000000000067202 */ /* 0x000fce0000000f00 */
.L_x_5483:
[----:B------:R-:W-:Y:S05]  /*8970*/  BSYNC B0 ;  /* 0x0000000000007941 */ /* 0x000fea0003800000 */
.L_x_5481:
[----:B------:R-:W-:Y:S01]  /*8980*/  FSETP.NEU.FTZ.AND P0, PT, R11, RZ, PT ;  /* 0x000000ff0b00720b */ /* 0x000fe20003f1d000 */
[----:B----4-:R0:W4:Y:S01]  /*8990*/  SHFL.DOWN PT, R13, R8, R3, 0x1f ;  /* 0x08001f03080d7589 */ /* 0x01012200000e0000 */
[----:B------:R-:W-:Y:S03]  /*89a0*/  BSSY B0, `(.L_x_5484) ;  /* 0x0000017000007945 */ /* 0x000fe60003800000 */
[----:B------:R0:W0:Y:S04]  /*89b0*/  SHFL.DOWN PT, R16, R9, R3, 0x1f ;  /* 0x08001f0309107589 */ /* 0x00002800000e0000 */
        /* <DEDUP_REMOVED lines=17> */
.L_x_5485:
[----:B012-4-:R-:W-:Y:S01]  /*8ad0*/  MOV R8, R13 ;  /* 0x0000000d00087202 */ /* 0x017fe20000000f00 */
[----:B------:R-:W-:Y:S01]  /*8ae0*/  IMAD.MOV.U32 R11, RZ, RZ, R18 ;  /* 0x000000ffff0b7224 */ /* 0x000fe200078e0012 */
[----:B------:R-:W-:Y:S02]  /*8af0*/  MOV R9, R16 ;  /* 0x0000001000097202 */ /* 0x000fe40000000f00 */
[----:B------:R-:W-:-:S07]  /*8b00*/  MOV R10, R0 ;  /* 0x00000000000a7202 */ /* 0x000fce0000000f00 */
.L_x_5486:
[----:B------:R-:W-:Y:S05]  /*8b10*/  BSYNC B0 ;  /* 0x0000000000007941 */ /* 0x000fea0003800000 */
.L_x_5484:
[----:B---3--:R-:W-:-:S04]  /*8b20*/  SHF.L.U32 R3, R3, 0x1, RZ ;  /* 0x0000000103037819 */ /* 0x008fc800000006ff */
[----:B------:R-:W-:-:S13]  /*8b30*/  ISETP.GE.AND P0, PT, R3, R12, PT ;  /* 0x0000000c0300720c */ /* 0x000fda0003f06270 */
[----:B------:R-:W-:Y:S05]  /*8b40*/  @!P0 BRA `(.L_x_5487) ;  /* 0xfffffffc00248947 */ /* 0x000fea000383ffff */
.L_x_5470:
[----:B------:R-:W3:Y:S01]  /*8b50*/  LDC R0, c[0x0][0x3fc] ;  /* 0x0000ff00ff007b82 */ /* 0x000ee20000000800 */
[----:B012---:R-:W-:Y:S01]  /*8b60*/  HFMA2.MMA R17, -RZ, RZ, 0, 0 ;  /* 0x00000000ff117435 */ /* 0x007fe200000001ff */
[----:B------:R-:W-:Y:S01]  /*8b70*/  IMAD.MOV.U32 R19, RZ, RZ, RZ ;  /* 0x000000ffff137224 */ /* 0x000fe200078e00ff */
[----:B---3--:R-:W-:-:S13]  /*8b80*/  ISETP.NE.AND P0, PT, R0, RZ, PT ;  /* 0x000000ff0000720c */ /* 0x008fda0003f05270 */
[----:B------:R-:W-:Y:S05]  /*8b90*/  @!P0 BRA `(.L_x_5488) ;  /* 0x0000001000608947 */ /* 0x000fea0003800000 */
[----:B----4-:R-:W0:Y:S01]  /*8ba0*/  S2R R3, SR_TID.Y ;  /* 0x0000000000037919 */ /* 0x010e220000002200 */
[----:B------:R-:W1:Y:S01]  /*8bb0*/  S2UR UR4, SR_CTAID.X ;  /* 0x00000000000479c3 */ /* 0x000e620000002500 */
[----:B------:R-:W-:Y:S01]  /*8bc0*/  ULDC UR5, c[0x0][0x250] ;  /* 0x0000940000057ab9 */ /* 0x000fe20000000800 */
[----:B------:R-:W-:Y:S01]  /*8bd0*/  ULDC.64 UR6, c[0x0][0x400] ;  /* 0x0001000000067ab9 */ /* 0x000fe20000000a00 */
[----:B------:R-:W-:-:S05]  /*8be0*/  ISETP.NE.AND P1, PT, R0, 0x1, PT ;  /* 0x000000010000780c */ /* 0x000fca0003f25270 */
[----:B-----5:R-:W1:Y:S01]  /*8bf0*/  LDC R12, c[0x0][0x238] ;  /* 0x00008e00ff0c7b82 */ /* 0x020e620000000800 */
        /* <DEDUP_REMOVED lines=274> */
.L_x_5488:
[----:B------:R-:W0:Y:S01]  /*9d20*/  S2R R18, SR_TID.Y ;  /* 0x0000000000127919 */ /* 0x000e220000002200 */
[----:B------:R-:W1:Y:S01]  /*9d30*/  S2UR UR4, SR_CTAID.X ;  /* 0x00000000000479c3 */ /* 0x000e620000002500 */
[----:B------:R-:W-:-:S07]  /*9d40*/  ULDC UR5, c[0x0][0x250] ;  /* 0x0000940000057ab9 */ /* 0x000fce0000000800 */
[----:B----4-:R-:W1:Y:S01]  /*9d50*/  LDC R3, c[0x0][0x238] ;  /* 0x00008e00ff037b82 */ /* 0x010e620000000800 */
[----:B0-----:R-:W-:-:S04]  /*9d60*/  IMAD R16, R18, UR5, R2 ;  /* 0x0000000512107c24 */ /* 0x001fc8000f8e0202 */
[----:B-1----:R-:W-:Y:S01]  /*9d70*/  IMAD R16, R3, UR4, R16 ;  /* 0x0000000403107c24 */ /* 0x002fe2000f8e0210 */
[----:B------:R-:W-:Y:S06]  /*9d80*/  @!P0 BRA `(.L_x_5489) ;  /* 0x0000001000488947 */ /* 0x000fec0003800000 */
[----:B------:R-:W-:Y:S01]  /*9d90*/  LEA R3, R16, 0x1, 0x1 ;  /* 0x0000000110037811 */ /* 0x000fe200078e08ff */
[----:B------:R-:W-:Y:S01]  /*9da0*/  ULDC.64 UR6, c[0x0][0x400] ;  /* 0x0001000000067ab9 */ /* 0x000fe20000000a00 */
[----:B------:R-:W-:Y:S01]  /*9db0*/  MOV R2, RZ ;  /* 0x000000ff00027202 */ /* 0x000fe20000000f00 */
[----:B------:R-:W-:Y:S01]  /*9dc0*/  ULDC UR4, c[0x0][0x408] ;  /* 0x0001020000047ab9 */ /* 0x000fe20000000800 */
[----:B------:R-:W-:-:S03]  /*9dd0*/  ISETP.NE.AND P0, PT, R0, 0x1, PT ;  /* 0x000000010000780c */ /* 0x000fc60003f05270 */
[----:B-----5:R-:W-:-:S05]  /*9de0*/  IMAD.HI.U32 R12, R3, UR7, R2 ;  /* 0x00000007030c7c27 */ /* 0x020fca000f8e0002 */
        /* <DEDUP_REMOVED lines=268> */
.L_x_5489:
[----:B------:R-:W-:Y:S01]  /*aeb0*/  ULDC.64 UR4, c[0x0][0x610] ;  /* 0x0001840000047ab9 */ /* 0x000fe20000000a00 */
[----:B------:R-:W-:Y:S01]  /*aec0*/  MOV R0, RZ ;  /* 0x000000ff00007202 */ /* 0x000fe20000000f00 */
[----:B------:R-:W-:Y:S01]  /*aed0*/  IMAD.MOV.U32 R2, RZ, RZ, RZ ;  /* 0x000000ffff027224 */ /* 0x000fe200078e00ff */
[----:B------:R-:W-:Y:S02]  /*aee0*/  ISETP.NE.U32.AND P0, PT, RZ, UR4, PT ;  /* 0x00000004ff007c0c */ /* 0x000fe4000bf05070 */
[----:B-----5:R-:W-:Y:S02]  /*aef0*/  MOV R21, RZ ;  /* 0x000000ff00157202 */ /* 0x020fe40000000f00 */
[----:B------:R-:W-:-:S13]  /*af00*/  ISETP.NE.AND.EX P0, PT, RZ, UR5, PT, P0 ;  /* 0x00000005ff007c0c */ /* 0x000fda000bf05300 */
[----:B------:R-:W-:Y:S05]  /*af10*/  @!P0 BRA `(.L_x_5490) ;  /* 0x0000000800248947 */ /* 0x000fea0003800000 */
[----:B------:R-:W-:Y:S01]  /*af20*/  HFMA2.MMA R14, -RZ, RZ, 0, 2.384185791015625e-07 ;  /* 0x00000004ff0e7435 */ /* 0x000fe200000001ff */
[----:B------:R-:W-:Y:S01]  /*af30*/  BSSY B0, `(.L_x_5491) ;  /* 0x0000027000007945 */ /* 0x000fe20003800000 */
[----:B------:R-:W-:Y:S01]  /*af40*/  HFMA2.MMA R25, -RZ, RZ, 0, 0 ;  /* 0x00000000ff197435 */ /* 0x000fe200000001ff */
[----:B------:R-:W-:Y:S01]  /*af50*/  MOV R22, RZ ;  /* 0x000000ff00167202 */ /* 0x000fe20000000f00 */
[----:B------:R-:W-:-:S09]  /*af60*/  IMAD.MOV.U32 R24, RZ, RZ, 0x10 ;  /* 0x00000010ff187424 */ /* 0x000fd200078e00ff */
.L_x_5495:
        /* <DEDUP_REMOVED lines=8> */
[----:B------:R-:W-:Y:S05]  /*aff0*/  CALL.REL.NOINC `($__internal_27_$__cuda_sm20_rem_u64) ;  /* 0x0000006400847944 */ /* 0x000fea0003c00000 */
[----:B------:R-:W-:Y:S05]  /*b000*/  BRA `(.L_x_5494) ;  /* 0x00000000004c7947 */ /* 0x000fea0003800000 */
.L_x_5493:
        /* <DEDUP_REMOVED lines=19> */
.L_x_5494:
[----:B------:R-:W-:Y:S05]  /*b140*/  BSYNC B1 ;  /* 0x0000000000017941 */ /* 0x000fea0003800000 */
.L_x_5492:
[----:B------:R-:W-:Y:S02]  /*b150*/  ISETP.NE.U32.AND P0, PT, R24, RZ, PT ;  /* 0x000000ff1800720c */ /* 0x000fe40003f05070 */
[----:B------:R-:W-:Y:S02]  /*b160*/  MOV R14, R0 ;  /* 0x00000000000e7202 */ /* 0x000fe40000000f00 */
[----:B------:R-:W-:Y:S02]  /*b170*/  ISETP.NE.AND.EX P0, PT, R25, RZ, PT, P0 ;  /* 0x000000ff1900720c */ /* 0x000fe40003f05300 */
[----:B------:R-:W-:-:S11]  /*b180*/  MOV R22, R21 ;  /* 0x0000001500167202 */ /* 0x000fd60000000f00 */
[----:B------:R-:W-:Y:S05]  /*b190*/  @P0 BRA `(.L_x_5495) ;  /* 0xfffffffc00740947 */ /* 0x000fea000383ffff */
[----:B------:R-:W-:Y:S05]  /*b1a0*/  BSYNC B0 ;  /* 0x0000000000007941 */ /* 0x000fea0003800000 */
.L_x_5491:
[----:B------:R-:W-:Y:S01]  /*b1b0*/  ISETP.NE.U32.AND P2, PT, R21, RZ, PT ;  /* 0x000000ff1500720c */ /* 0x000fe20003f45070 */
[----:B------:R-:W-:-:S12]  /*b1c0*/  BSSY B0, `(.L_x_5496) ;  /* 0x000001c000007945 */ /* 0x000fd80003800000 */
[----:B------:R-:W-:Y:S05]  /*b1d0*/  @!P2 BRA `(.L_x_5497) ;  /* 0x00000000001ca947 */ /* 0x000fea0003800000 */
[----:B------:R-:W-:Y:S01]  /*b1e0*/  HFMA2.MMA R24, -RZ, RZ, 0, 0 ;  /* 0x00000000ff187435 */ /* 0x000fe200000001ff */
[----:B------:R-:W-:Y:S01]  /*b1f0*/  IMAD.MOV.U32 R20, RZ, RZ, 0x10 ;  /* 0x00000010ff147424 */ /* 0x000fe200078e00ff */
[----:B------:R-:W-:-:S09]  /*b200*/  MOV R22, 0xb220 ;  /* 0x0000b22000167802 */ /* 0x000fd20000000f00 */
[----:B------:R-:W-:Y:S05]  /*b210*/  CALL.REL.NOINC `($__internal_26_$__cuda_sm20_div_u64) ;  /* 0x0000005c00e47944 */ /* 0x000fea0003c00000 */
[----:B------:R-:W-:Y:S01]  /*b220*/  MOV R2, R14 ;  /* 0x0000000e00027202 */ /* 0x000fe20000000f00 */
[----:B------:R-:W-:Y:S01]  /*b230*/  IMAD.MOV.U32 R3, RZ, RZ, R15 ;  /* 0x000000ffff037224 */ /* 0x000fe200078e000f */
[----:B------:R-:W-:Y:S06]  /*b240*/  BRA `(.L_x_5498) ;  /* 0x00000000004c7947 */ /* 0x000fec0003800000 */
.L_x_5497:
        /* <DEDUP_REMOVED lines=19> */
.L_x_5498:
[----:B------:R-:W-:Y:S05]  /*b380*/  BSYNC B0 ;  /* 0x0000000000007941 */ /* 0x000fea0003800000 */
.L_x_5496:
[----:B------:R-:W-:Y:S04]  /*b390*/  BSSY B0, `(.L_x_5499) ;  /* 0x000001c000007945 */ /* 0x000fe80003800000 */
[----:B------:R-:W-:Y:S05]  /*b3a0*/  @!P2 BRA `(.L_x_5500) ;  /* 0x00000000001ca947 */ /* 0x000fea0003800000 */
[----:B------:R-:W-:Y:S01]  /*b3b0*/  IMAD.MOV.U32 R20, RZ, RZ, 0x4 ;  /* 0x00000004ff147424 */ /* 0x000fe200078e00ff */
[----:B------:R-:W-:Y:S02]  /*b3c0*/  MOV R24, RZ ;  /* 0x000000ff00187202 */ /* 0x000fe40000000f00 */
[----:B------:R-:W-:-:S07]  /*b3d0*/  MOV R22, 0xb3f0 ;  /* 0x0000b3f000167802 */ /* 0x000fce0000000f00 */
[----:B------:R-:W-:Y:S05]  /*b3e0*/  CALL.REL.NOINC `($__internal_26_$__cuda_sm20_div_u64) ;  /* 0x0000005c00707944 */ /* 0x000fea0003c00000 */
[----:B------:R-:W-:Y:S01]  /*b3f0*/  MOV R12, R14 ;  /* 0x0000000e000c7202 */ /* 0x000fe20000000f00 */
[----:B------:R-:W-:Y:S01]  /*b400*/  IMAD.MOV.U32 R13, RZ, RZ, R15 ;  /* 0x000000ffff0d7224 */ /* 0x000fe200078e000f */
[----:B------:R-:W-:Y:S06]  /*b410*/  BRA `(.L_x_5501) ;  /* 0x00000000004c7947 */ /* 0x000fec0003800000 */
.L_x_5500:
        /* <DEDUP_REMOVED lines=19> */
.L_x_5501:
[----:B------:R-:W-:Y:S05]  /*b550*/  BSYNC B0 ;  /* 0x0000000000007941 */ /* 0x000fea0003800000 */
.L_x_5499:
        /* <DEDUP_REMOVED lines=9> */
[----:B------:R-:W-:Y:S05]  /*b5f0*/  CALL.REL.NOINC `($__internal_26_$__cuda_sm20_div_u64) ;  /* 0x0000005800ec7944 */ /* 0x000fea0003c00000 */
[----:B------:R-:W-:Y:S01]  /*b600*/  IMAD.MOV.U32 R2, RZ, RZ, R14 ;  /* 0x000000ffff027224 */ /* 0x000fe200078e000e */
[----:B------:R-:W-:Y:S01]  /*b610*/  MOV R3, R15 ;  /* 0x0000000f00037202 */ /* 0x000fe20000000f00 */
[----:B------:R-:W-:Y:S06]  /*b620*/  BRA `(.L_x_5504) ;  /* 0x00000000004c7947 */ /* 0x000fec0003800000 */
.L_x_5503:
        /* <DEDUP_REMOVED lines=19> */
.L_x_5504:
[----:B------:R-:W-:Y:S05]  /*b760*/  BSYNC B0 ;  /* 0x0000000000007941 */ /* 0x000fea0003800000 */
.L_x_5502:
[----:B------:R-:W-:Y:S02]  /*b770*/  ULDC.64 UR4, c[0x0][0x610] ;  /* 0x0001840000047ab9 */ /* 0x000fe40000000a00 */
[----:B------:R-:W-:-:S04]  /*b780*/  IADD3 R0, P0, R2, UR4, RZ ;  /* 0x0000000402007c10 */ /* 0x000fc8000ff1e0ff */
[----:B------:R-:W-:-:S04]  /*b790*/  IADD3.X R21, R3, UR5, RZ, P0, !PT ;  /* 0x0000000503157c10 */ /* 0x000fc800087fe4ff */
[----:B------:R-:W-:-:S07]  /*b7a0*/  MOV R2, R21 ;  /* 0x0000001500027202 */ /* 0x000fce0000000f00 */
.L_x_5490:
        /* <DEDUP_REMOVED lines=290> */
.L_x_5506:
        /* <DEDUP_REMOVED lines=275> */
.L_x_5507:
        /* <DEDUP_REMOVED lines=14> */
.L_x_5509:
[----:B------:R-:W-:Y:S05]  /*dbe0*/  BSYNC B0 ;  /* 0x0000000000007941 */ /* 0x000fea0003800000 */
.L_x_5508:
        /* <DEDUP_REMOVED lines=21> */
.L_x_5511:
[----:B------:R-:W-:Y:S05]  /*dd40*/  BSYNC B0 ;  /* 0x0000000000007941 */ /* 0x000fea0003800000 */
.L_x_5510:
        /* <DEDUP_REMOVED lines=35> */
.L_x_5513:
[----:B------:R-:W-:Y:S05]  /*df80*/  BSYNC B0 ;  /* 0x0000000000007941 */ /* 0x000fea0003800000 */
.L_x_5512:
        /* <DEDUP_REMOVED lines=45> */
.L_x_5524:
        /* <DEDUP_REMOVED lines=28> */
.L_x_5519:
[----:B------:R0:W5:Y:S02]  /*e420*/  LDG.E R14, desc[UR40][R6.64+0x8] ;  /* 0x00000828060e7981 */ /* 0x000164000c1e1900 */
[----:B-----5:R-:W-:Y:S01]  /*e430*/  MOV R12, R31 ;  /* 0x0000001f000c7202 */ /* 0x020fe20000000f00 */
[----:B------:R-:W-:Y:S01]  /*e440*/  IMAD.MOV.U32 R13, RZ, RZ, R22 ;  /* 0x000000ffff0d7224 */ /* 0x000fe200078e0016 */
[----:B------:R-:W-:-:S07]  /*e450*/  MOV R15, R30 ;  /* 0x0000001e000f7202 */ /* 0x000fce0000000f00 */
.L_x_5520:
[----:B------:R-:W-:Y:S05]  /*e460*/  BSYNC B2 ;  /* 0x0000000000027941 */ /* 0x000fea0003800000 */
.L_x_5518:
        /* <DEDUP_REMOVED lines=17> */
.L_x_5522:
[----:B------:R-:W-:Y:S01]  /*e580*/  MOV R24, R11 ;  /* 0x0000000b00187202 */ /* 0x000fe20000000f00 */
[----:B------:R-:W-:Y:S01]  /*e590*/  IMAD.MOV.U32 R26, RZ, RZ, R32 ;  /* 0x000000ffff1a7224 */ /* 0x000fe200078e0020 */
[----:B------:R-:W-:Y:S02]  /*e5a0*/  MOV R25, R16 ;  /* 0x0000001000197202 */ /* 0x000fe40000000f00 */
[----:B------:R-:W-:-:S07]  /*e5b0*/  MOV R27, R10 ;  /* 0x0000000a001b7202 */ /* 0x000fce0000000f00 */
.L_x_5523:
[----:B------:R-:W-:Y:S05]  /*e5c0*/  BSYNC B2 ;  /* 0x0000000000027941 */ /* 0x000fea0003800000 */
.L_x_5521:
[----:B------:R-:W-:Y:S05]  /*e5d0*/  @!P0 BRA `(.L_x_5524) ;  /* 0xfffffffc00208947 */ /* 0x000fea000383ffff */
[----:B------:R-:W-:Y:S05]  /*e5e0*/  BSYNC B1 ;  /* 0x0000000000017941 */ /* 0x000fea0003800000 */
.L_x_5517:
[----:B------:R-:W-:Y:S05]  /*e5f0*/  BRA `(.L_x_5516) ;  /* 0x00000004002c7947 */ /* 0x000fea0003800000 */
.L_x_5515:
        /* <DEDUP_REMOVED lines=18> */
.L_x_5531:
        /* <DEDUP_REMOVED lines=29> */
.L_x_5526:
[----:B------:R0:W5:Y:S02]  /*e8f0*/  LDG.E R14, desc[UR40][R6.64+0x8] ;  /* 0x00000828060e7981 */ /* 0x000164000c1e1900 */
[----:B-----5:R-:W-:Y:S01]  /*e900*/  IMAD.MOV.U32 R12, RZ, RZ, R31 ;  /* 0x000000ffff0c7224 */ /* 0x020fe200078e001f */
[----:B------:R-:W-:Y:S02]  /*e910*/  MOV R13, R30 ;  /* 0x0000001e000d7202 */ /* 0x000fe40000000f00 */
[----:B------:R-:W-:-:S07]  /*e920*/  MOV R15, R34 ;  /* 0x00000022000f7202 */ /* 0x000fce0000000f00 */
.L_x_5527:
[----:B------:R-:W-:Y:S05]  /*e930*/  BSYNC B1 ;  /* 0x0000000000017941 */ /* 0x000fea0003800000 */
.L_x_5525:
        /* <DEDUP_REMOVED lines=17> */
.L_x_5529:
[----:B------:R-:W-:Y:S01]  /*ea50*/  MOV R24, R11 ;  /* 0x0000000b00187202 */ /* 0x000fe20000000f00 */
[----:B------:R-:W-:Y:S01]  /*ea60*/  IMAD.MOV.U32 R25, RZ, RZ, R22 ;  /* 0x000000ffff197224 */ /* 0x000fe200078e0016 */
[----:B------:R-:W-:Y:S02]  /*ea70*/  MOV R26, R28 ;  /* 0x0000001c001a7202 */ /* 0x000fe40000000f00 */
[----:B------:R-:W-:-:S07]  /*ea80*/  MOV R27, R16 ;  /* 0x00000010001b7202 */ /* 0x000fce0000000f00 */
.L_x_5530:
[----:B------:R-:W-:Y:S05]  /*ea90*/  BSYNC B1 ;  /* 0x0000000000017941 */ /* 0x000fea0003800000 */
.L_x_5528:
[----:B------:R-:W-:Y:S05]  /*eaa0*/  @!P0 BRA `(.L_x_5531) ;  /* 0xfffffffc001c8947 */ /* 0x000fea000383ffff */
.L_x_5516:
[----:B------:R-:W-:Y:S05]  /*eab0*/  BSYNC B0 ;  /* 0x0000000000007941 */ /* 0x000fea0003800000 */
.L_x_5514:
        /* <DEDUP_REMOVED lines=14> */
.L_x_5541:
        /* <DEDUP_REMOVED lines=27> */
.L_x_5536:
[----:B-12---:R-:W-:Y:S01]  /*ed50*/  MOV R14, R6 ;  /* 0x00000006000e7202 */ /* 0x006fe20000000f00 */
[----:B------:R-:W-:Y:S01]  /*ed60*/  IMAD.MOV.U32 R13, RZ, RZ, R5 ;  /* 0x000000ffff0d7224 */ /* 0x000fe200078e0005 */
[----:B------:R-:W-:Y:S02]  /*ed70*/  MOV R12, R4 ;  /* 0x00000004000c7202 */ /* 0x000fe40000000f00 */
[----:B------:R-:W-:-:S07]  /*ed80*/  MOV R15, R7 ;  /* 0x00000007000f7202 */ /* 0x000fce0000000f00 */
.L_x_5537:
[----:B------:R-:W-:Y:S05]  /*ed90*/  BSYNC B1 ;  /* 0x0000000000017941 */ /* 0x000fea0003800000 */
.L_x_5535:
        /* <DEDUP_REMOVED lines=17> */
.L_x_5539:
[----:B-1-3--:R-:W-:Y:S01]  /*eeb0*/  MOV R24, R8 ;  /* 0x0000000800187202 */ /* 0x00afe20000000f00 */
[----:B------:R-:W-:Y:S01]  /*eec0*/  IMAD.MOV.U32 R26, RZ, RZ, R10 ;  /* 0x000000ffff1a7224 */ /* 0x000fe200078e000a */
[----:B------:R-:W-:Y:S02]  /*eed0*/  MOV R25, R9 ;  /* 0x0000000900197202 */ /* 0x000fe40000000f00 */
[----:B------:R-:W-:-:S07]  /*eee0*/  MOV R27, R11 ;  /* 0x0000000b001b7202 */ /* 0x000fce0000000f00 */
.L_x_5540:
[----:B------:R-:W-:Y:S05]  /*eef0*/  BSYNC B1 ;  /* 0x0000000000017941 */ /* 0x000fea0003800000 */
.L_x_5538:
[----:B------:R2:W-:Y:S04]  /*ef00*/  STS.128 [R3], R12 ;  /* 0x0000000c03007388 */ /* 0x0005e80000000c00 */
[----:B------:R2:W-:Y:S02]  /*ef10*/  STS.128 [R3+0x10], R24 ;  /* 0x0000101803007388 */ /* 0x0005e40000000c00 */
.L_x_5534:
[----:B------:R-:W-:Y:S05]  /*ef20*/  BSYNC B0 ;  /* 0x0000000000007941 */ /* 0x000fea0003800000 */
.L_x_5533:
[----:B------:R-:W-:Y:S02]  /*ef30*/  ISETP.GT.AND P0, PT, R29, 0x1, PT ;  /* 0x000000011d00780c */ /* 0x000fe40003f04270 */
[----:B------:R-:W-:-:S11]  /*ef40*/  SHF.R.S32.HI R29, RZ, 0x1, R29 ;  /* 0x00000001ff1d7819 */ /* 0x000fd6000001141d */
[----:B------:R-:W-:Y:S05]  /*ef50*/  @P0 BRA `(.L_x_5541) ;  /* 0xfffffffc00100947 */ /* 0x000fea000383ffff */
.L_x_5532:
        /* <DEDUP_REMOVED lines=13> */
.L_x_5552:
        /* <DEDUP_REMOVED lines=26> */
.L_x_5547:
[----:B-123--:R-:W-:Y:S01]  /*f1d0*/  MOV R12, R4 ;  /* 0x00000004000c7202 */ /* 0x00efe20000000f00 */
[----:B------:R-:W-:Y:S01]  /*f1e0*/  IMAD.MOV.U32 R13, RZ, RZ, R5 ;  /* 0x000000ffff0d7224 */ /* 0x000fe200078e0005 */
[----:B------:R-:W-:Y:S02]  /*f1f0*/  MOV R15, R7 ;  /* 0x00000007000f7202 */ /* 0x000fe40000000f00 */
[----:B------:R-:W-:-:S07]  /*f200*/  MOV R14, R6 ;  /* 0x00000006000e7202 */ /* 0x000fce0000000f00 */
.L_x_5548:
[----:B------:R-:W-:Y:S05]  /*f210*/  BSYNC B1 ;  /* 0x0000000000017941 */ /* 0x000fea0003800000 */
.L_x_5546:
        /* <DEDUP_REMOVED lines=17> */
.L_x_5550:
[----:B-12-4-:R-:W-:Y:S01]  /*f330*/  MOV R24, R8 ;  /* 0x0000000800187202 */ /* 0x016fe20000000f00 */
[----:B------:R-:W-:Y:S01]  /*f340*/  IMAD.MOV.U32 R25, RZ, RZ, R9 ;  /* 0x000000ffff197224 */ /* 0x000fe200078e0009 */
[----:B------:R-:W-:Y:S02]  /*f350*/  MOV R26, R10 ;  /* 0x0000000a001a7202 */ /* 0x000fe40000000f00 */
[----:B------:R-:W-:-:S07]  /*f360*/  MOV R27, R11 ;  /* 0x0000000b001b7202 */ /* 0x000fce0000000f00 */
.L_x_5551:
[----:B------:R-:W-:Y:S05]  /*f370*/  BSYNC B1 ;  /* 0x0000000000017941 */ /* 0x000fea0003800000 */
.L_x_5549:
[----:B------:R3:W-:Y:S04]  /*f380*/  STS.128 [R3], R12 ;  /* 0x0000000c03007388 */ /* 0x0007e80000000c00 */
[----:B------:R3:W-:Y:S02]  /*f390*/  STS.128 [R3+0x10], R24 ;  /* 0x0000101803007388 */ /* 0x0007e40000000c00 */
.L_x_5545:
[----:B------:R-:W-:Y:S05]  /*f3a0*/  BSYNC B0 ;  /* 0x0000000000007941 */ /* 0x000fea0003800000 */
.L_x_5544:
[----:B------:R-:W-:-:S04]  /*f3b0*/  SHF.R.S32.HI R18, RZ, 0x1, R18 ;  /* 0x00000001ff127819 */ /* 0x000fc80000011412 */
[----:B------:R-:W-:-:S13]  /*f3c0*/  ISETP.GE.AND P0, PT, R18, 0x20, PT ;  /* 0x000000201200780c */ /* 0x000fda0003f06270 */
[----:B------:R-:W-:Y:S05]  /*f3d0*/  @P0 BRA `(.L_x_5552) ;  /* 0xfffffffc00140947 */ /* 0x000fea000383ffff */
[----:B------:R-:W-:-:S07]  /*f3e0*/  IMAD.MOV.U32 R4, RZ, RZ, 0x20 ;  /* 0x00000020ff047424 */ /* 0x000fce00078e00ff */
.L_x_5543:
[----:B------:R-:W-:Y:S01]  /*f3f0*/  BAR.SYNC.DEFER_BLOCKING 0x0 ;  /* 0x0000000000007b1d */ /* 0x000fe20000010000 */
[----:B------:R-:W-:-:S13]  /*f400*/  ISETP.GE.AND P0, PT, R4, 0x2, PT ;  /* 0x000000020400780c */ /* 0x000fda0003f06270 */
[----:B------:R-:W-:Y:S05]  /*f410*/  @!P0 BRA `(.L_x_5542) ;  /* 0x0000000000e08947 */ /* 0x000fea0003800000 */
[----:B-123--:R-:W-:-:S11]  /*f420*/  HFMA2.MMA R3, -RZ, RZ, 0, 5.9604644775390625e-08 ;  /* 0x00000001ff037435 */ /* 0x00efd600000001ff */
.L_x_5559:
        /* <DEDUP_REMOVED lines=21> */
.L_x_5554:
[----:B-12---:R-:W-:Y:S01]  /*f580*/  MOV R12, R5 ;  /* 0x00000005000c7202 */ /* 0x006fe20000000f00 */
[----:B----4-:R-:W-:Y:S01]  /*f590*/  IMAD.MOV.U32 R15, RZ, RZ, R16 ;  /* 0x000000ffff0f7224 */ /* 0x010fe200078e0010 */
[----:B---3--:R-:W-:Y:S02]  /*f5a0*/  MOV R13, R10 ;  /* 0x0000000a000d7202 */ /* 0x008fe40000000f00 */
[----:B0-----:R-:W-:-:S07]  /*f5b0*/  MOV R14, R6 ;  /* 0x00000006000e7202 */ /* 0x001fce0000000f00 */
.L_x_5555:
[----:B------:R-:W-:Y:S05]  /*f5c0*/  BSYNC B0 ;  /* 0x0000000000007941 */ /* 0x000fea0003800000 */
.L_x_5553:
        /* <DEDUP_REMOVED lines=21> */
.L_x_5557:
[----:B--2-4-:R-:W-:Y:S01]  /*f720*/  MOV R24, R5 ;  /* 0x0000000500187202 */ /* 0x014fe20000000f00 */
[----:B0-----:R-:W-:Y:S01]  /*f730*/  IMAD.MOV.U32 R27, RZ, RZ, R16 ;  /* 0x000000ffff1b7224 */ /* 0x001fe200078e0010 */
[----:B---3--:R-:W-:Y:S02]  /*f740*/  MOV R25, R10 ;  /* 0x0000000a00197202 */ /* 0x008fe40000000f00 */
[----:B------:R-:W-:-:S07]  /*f750*/  MOV R26, R6 ;  /* 0x00000006001a7202 */ /* 0x000fce0000000f00 */
.L_x_5558:
[----:B------:R-:W-:Y:S05]  /*f760*/  BSYNC B0 ;  /* 0x0000000000007941 */ /* 0x000fea0003800000 */
.L_x_5556:
[----:B-12---:R-:W-:-:S04]  /*f770*/  SHF.L.U32 R3, R3, 0x1, RZ ;  /* 0x0000000103037819 */ /* 0x006fc800000006ff */
[----:B------:R-:W-:-:S13]  /*f780*/  ISETP.GE.AND P0, PT, R3, R4, PT ;  /* 0x000000040300720c */ /* 0x000fda0003f06270 */
[----:B------:R-:W-:Y:S05]  /*f790*/  @!P0 BRA `(.L_x_5559) ;  /* 0xfffffffc00248947 */ /* 0x000fea000383ffff */
.L_x_5542:
        /* <DEDUP_REMOVED lines=31> */
.L_x_5563:
[----:B------:R-:W-:Y:S05]  /*f990*/  BSYNC B0 ;  /* 0x0000000000007941 */ /* 0x000fea0003800000 */
.L_x_5562:
        /* <DEDUP_REMOVED lines=20> */
.L_x_5564:
[----:B------:R-:W-:Y:S05]  /*fae0*/  BSYNC B0 ;  /* 0x0000000000007941 */ /* 0x000fea0003800000 */
.L_x_5561:
[----:B------:R-:W-:Y:S02]  /*faf0*/  ULDC.U8 UR4, c[0x0][0x631] ;  /* 0x00018c4000047ab9 */ /* 0x000fe40000000000 */
[----:B------:R-:W-:-:S13]  /*fb00*/  ISETP.NE.AND P0, PT, RZ, UR4, PT ;  /* 0x00000004ff007c0c */ /* 0x000fda000bf05270 */
[----:B------:R-:W-:Y:S05]  /*fb10*/  @!P0 BRA `(.L_x_5565) ;  /* 0x0000000000988947 */ /* 0x000fea0003800000 */
[----:B------:R-:W0:Y:S01]  /*fb20*/  LDC R2, c[0x0][0x634] ;  /* 0x00018d00ff027b82 */ /* 0x000e220000000800 */
[----:B------:R-:W-:Y:S02]  /*fb30*/  ULDC UR4, c[0x0][0x210] ;  /* 0x0000840000047ab9 */ /* 0x000fe40000000800 */
[C---:B------:R-:W-:Y:S01]  /*fb40*/  FADD.FTZ R0, R15.reuse, -UR4 ;  /* 0x800000040f007e21 */ /* 0x040fe20008010000 */
[----:B------:R-:W-:-:S04]  /*fb50*/  FSETP.GT.FTZ.AND P2, PT, R15, UR4, PT ;  /* 0x000000040f007c0b */ /* 0x000fc8000bf54000 */
[----:B------:R-:W-:Y:S02]  /*fb60*/  FSEL R0, R0, RZ, P2 ;  /* 0x000000ff00007208 */ /* 0x000fe40001000000 */
[----:B------:R-:W-:-:S04]  /*fb70*/  FSETP.GT.FTZ.AND P2, PT, R27, UR4, PT ;  /* 0x000000041b007c0b */ /* 0x000fc8000bf54000 */
[----:B------:R-:W1:Y:S01]  /*fb80*/  MUFU.RCP R0, R0 ;  /* 0x0000000000007308 */ /* 0x000e620000001000 */
[C---:B0-----:R-:W-:Y:S02]  /*fb90*/  ISETP.GE.AND P1, PT, R2.reuse, 0x1, PT ;  /* 0x000000010200780c */ /* 0x041fe40003f26270 */
[----:B------:R-:W-:Y:S01]  /*fba0*/  ISETP.GE.AND P0, PT, R2, 0x2, PT ;  /* 0x000000020200780c */ /* 0x000fe20003f06270 */
[----:B------:R-:W-:Y:S01]  /*fbb0*/  FADD.FTZ R2, R27, -UR4 ;  /* 0x800000041b027e21 */ /* 0x000fe20008010000 */
[----:B------:R-:W-:Y:S01]  /*fbc0*/  ULDC.U8 UR4, c[0x0][0x214] ;  /* 0x0000850000047ab9 */ /* 0x000fe20000000000 */
[----:B-123--:R-:W-:-:S03]  /*fbd0*/  FMUL.FTZ R13, R0, R13 ;  /* 0x0000000d000d7220 */ /* 0x00efc60000410000 */
[----:B------:R-:W-:Y:S02]  /*fbe0*/  FSEL R6, R2, RZ, P2 ;  /* 0x000000ff02067208 */ /* 0x000fe40001000000 */
[----:B------:R-:W-:-:S03]  /*fbf0*/  ISETP.NE.AND P2, PT, RZ, UR4, PT ;  /* 0x00000004ff007c0c */ /* 0x000fc6000bf45270 */
[----:B------:R-:W0:Y:S01]  /*fc00*/  @P1 LDC.64 R2, c[0x0][0x600] ;  /* 0x00018000ff021b82 */ /* 0x000e220000000a00 */
[----:B------:R-:W1:Y:S01]  /*fc10*/  MUFU.RCP R6, R6 ;  /* 0x0000000600067308 */ /* 0x000e620000001000 */
[----:B----4-:R-:W-:-:S06]  /*fc20*/  @P0 LOP3.LUT R5, R17, 0xfffffffc, RZ, 0xc0, !PT ;  /* 0xfffffffc11050812 */ /* 0x010fcc00078ec0ff */
[----:B------:R-:W2:Y:S02]  /*fc30*/  @P0 LDC.64 R8, c[0x0][0x608] ;  /* 0x00018200ff080b82 */ /* 0x000ea40000000a00 */
[----:B------:R-:W3:Y:S06]  /*fc40*/  @P2 MUFU.SQRT R13, R13 ;  /* 0x0000000d000d2308 */ /* 0x000eec0000002000 */
[----:B------:R-:W4:Y:S01]  /*fc50*/  @P1 LDC.64 R10, c[0x0][0x600] ;  /* 0x00018000ff0a1b82 */ /* 0x000f220000000a00 */
[----:B-1----:R-:W-:-:S06]  /*fc60*/  FMUL.FTZ R25, R6, R25 ;  /* 0x0000001906197220 */ /* 0x002fcc0000410000 */
[----:B------:R-:W1:Y:S01]  /*fc70*/  @P2 MUFU.SQRT R25, R25 ;  /* 0x0000001900192308 */ /* 0x000e620000002000 */
[----:B0-----:R-:W-:-:S04]  /*fc80*/  @P1 IADD3 R2, P2, R17, R2, RZ ;  /* 0x0000000211021210 */ /* 0x001fc80007f5e0ff */
[----:B------:R-:W-:Y:S02]  /*fc90*/  @P1 IADD3.X R3, RZ, R3, RZ, P2, !PT ;  /* 0x00000003ff031210 */ /* 0x000fe400017fe4ff */
[----:B--2---:R-:W-:-:S03]  /*fca0*/  @P0 IADD3 R4, P3, R5, R8, RZ ;  /* 0x0000000805040210 */ /* 0x004fc60007f7e0ff */
[----:B---3--:R0:W-:Y:S01]  /*fcb0*/  @P1 STG.E desc[UR40][R2.64], R13 ;  /* 0x0000000d02001986 */ /* 0x0081e2000c101928 */
[----:B------:R-:W-:Y:S02]  /*fcc0*/  @P0 IADD3.X R5, RZ, R9, RZ, P3, !PT ;  /* 0x00000009ff050210 */ /* 0x000fe40001ffe4ff */
[----:B----4-:R-:W-:-:S03]  /*fcd0*/  @P1 IADD3 R6, P4, R19, R10, RZ ;  /* 0x0000000a13061210 */ /* 0x010fc60007f9e0ff */
[----:B------:R0:W-:Y:S02]  /*fce0*/  @P0 STG.E desc[UR40][R4.64], R12 ;  /* 0x0000000c04000986 */ /* 0x0001e4000c101928 */
[----:B------:R-:W-:-:S05]  /*fcf0*/  @P1 IMAD.X R7, RZ, RZ, R11, P4 ;  /* 0x000000ffff071224 */ /* 0x000fca00020e060b */
[----:B-1----:R0:W-:Y:S01]  /*fd00*/  @P1 STG.E desc[UR40][R6.64], R25 ;  /* 0x0000001906001986 */ /* 0x0021e2000c101928 */
[----:B------:R-:W-:Y:S05]  /*fd10*/  @!P0 EXIT ;  /* 0x000000000000894d */ /* 0x000fea0003800000 */
[----:B0-----:R-:W-:Y:S01]  /*fd20*/  LOP3.LUT R2, R19, 0xfffffffc, RZ, 0xc0, !PT ;  /* 0xfffffffc13027812 */ /* 0x001fe200078ec0ff */
[----:B------:R-:W-:-:S03]  /*fd30*/  ULDC.64 UR4, c[0x0][0x608] ;  /* 0x0001820000047ab9 */ /* 0x000fc60000000a00 */
[----:B------:R-:W-:-:S04]  /*fd40*/  IADD3 R2, P0, R2, UR4, RZ ;  /* 0x0000000402027c10 */ /* 0x000fc8000ff1e0ff */
[----:B------:R-:W-:-:S05]  /*fd50*/  IADD3.X R3, RZ, UR5, RZ, P0, !PT ;  /* 0x00000005ff037c10 */ /* 0x000fca00087fe4ff */
[----:B------:R-:W-:Y:S01]  /*fd60*/  STG.E desc[UR40][R2.64], R24 ;  /* 0x0000001802007986 */ /* 0x000fe2000c101928 */
[----:B------:R-:W-:Y:S05]  /*fd70*/  EXIT ;  /* 0x000000000000794d */ /* 0x000fea0003800000 */
.L_x_5565:
        /* <DEDUP_REMOVED lines=9> */
.L_x_5560:
        /* <DEDUP_REMOVED lines=18> */
.L_x_5567:
        /* <DEDUP_REMOVED lines=9> */
.L_x_5566:
[----:B------:R-:W-:Y:S02]  /*ffc0*/  ULDC.U8 UR4, c[0x0][0x631] ;  /* 0x00018c4000047ab9 */ /* 0x000fe40000000000 */
[----:B------:R-:W-:-:S13]  /*ffd0*/  ISETP.NE.AND P0, PT, RZ, UR4, PT ;  /* 0x00000004ff007c0c */ /* 0x000fda000bf05270 */
[----:B------:R-:W-:Y:S05]  /*ffe0*/  @!P0 BRA `(.L_x_5568) ;  /* 0x0000000000988947 */ /* 0x000fea0003800000 */
[----:B------:R-:W5:Y:S01]  /*fff0*/  LDC R2, c[0x0][0x634] ;  /* 0x00018d00ff027b82 */ /* 0x000f620000000800 */
[----:B------:R-:W-:Y:S02]  /*10000*/  ULDC UR4, c[0x0][0x210] ;  /* 0x0000840000047ab9 */ /* 0x000fe40000000800 */
[C---:B------:R-:W-:Y:S01]  /*10010*/  FADD.FTZ R0, R15.reuse, -UR4 ;  /* 0x800000040f007e21 */ /* 0x040fe20008010000 */
[----:B------:R-:W-:-:S04]  /*10020*/  FSETP.GT.FTZ.AND P2, PT, R15, UR4, PT ;  /* 0x000000040f007c0b */ /* 0x000fc8000bf54000 */
[----:B------:R-:W-:Y:S02]  /*10030*/  FSEL R0, R0, RZ, P2 ;  /* 0x000000ff00007208 */ /* 0x000fe40001000000 */
[----:B------:R-:W-:-:S04]  /*10040*/  FSETP.GT.FTZ.AND P2, PT, R27, UR4, PT ;  /* 0x000000041b007c0b */ /* 0x000fc8000bf54000 */
[----:B------:R-:W1:Y:S01]  /*10050*/  MUFU.RCP R0, R0 ;  /* 0x0000000000007308 */ /* 0x000e620000001000 */
[C---:B-----5:R-:W-:Y:S02]  /*10060*/  ISETP.GE.AND P1, PT, R2.reuse, 0x1, PT ;  /* 0x000000010200780c */ /* 0x060fe40003f26270 */
[----:B------:R-:W-:Y:S01]  /*10070*/  ISETP.GE.AND P0, PT, R2, 0x2, PT ;  /* 0x000000020200780c */ /* 0x000fe20003f06270 */
[----:B------:R-:W-:Y:S01]  /*10080*/  FADD.FTZ R2, R27, -UR4 ;  /* 0x800000041b027e21 */ /* 0x000fe20008010000 */
[----:B------:R-:W-:Y:S01]  /*10090*/  ULDC.U8 UR4, c[0x0][0x214] ;  /* 0x0000850000047ab9 */ /* 0x000fe20000000000 */
[----:B-123--:R-:W-:-:S03]  /*100a0*/  FMUL.FTZ R13, R0, R13 ;  /* 0x0000000d000d7220 */ /* 0x00efc60000410000 */
[----:B0-----:R-:W-:Y:S02]  /*100b0*/  FSEL R6, R2, RZ, P2 ;  /* 0x000000ff02067208 */ /* 0x001fe40001000000 */
        /* <DEDUP_REMOVED lines=12> */
[----:B---3--:R0:W-:Y:S02]  /*10180*/  @P1 STG.E desc[UR40][R2.64], R13 ;  /* 0x0000000d02001986 */ /* 0x0081e4000c101928 */
[----:B------:R-:W-:Y:S01]  /*10190*/  @P0 IMAD.X R5, RZ, RZ, R9, P3 ;  /* 0x000000ffff050224 */ /* 0x000fe200018e0609 */
[----:B----4-:R-:W-:-:S04]  /*101a0*/  @P1 IADD3 R6, P4, R19, R10, RZ ;  /* 0x0000000a13061210 */ /* 0x010fc80007f9e0ff */
[----:B------:R0:W-:Y:S01]  /*101b0*/  @P0 STG.E desc[UR40][R4.64], R12 ;  /* 0x0000000c04000986 */ /* 0x0001e2000c101928 */
[----:B------:R-:W-:-:S05]  /*101c0*/  @P1 IADD3.X R7, RZ, R11, RZ, P4, !PT ;  /* 0x0000000bff071210 */ /* 0x000fca00027fe4ff */
        /* <DEDUP_REMOVED lines=8> */
.L_x_5568:
        /* <DEDUP_REMOVED lines=16> */
.L_x_5569:
        /* <DEDUP_REMOVED lines=15> */
.L_x_5570:
[----:B------:R-:W-:Y:S05]  /*10440*/  EXIT ;  /* 0x000000000000794d */ /* 0x000fea0003800000 */
.L_x_5505:
        /* <DEDUP_REMOVED lines=42> */
.L_x_5574:
[----:B------:R-:W-:Y:S05]  /*106f0*/  BSYNC B0 ;  /* 0x0000000000007941 */ /* 0x000fea0003800000 */
.L_x_5573:
        /* <DEDUP_REMOVED lines=20> */
.L_x_5575:
[----:B------:R-:W-:Y:S05]  /*10840*/  BSYNC B0 ;  /* 0x0000000000007941 */ /* 0x000fea0003800000 */
.L_x_5572:
        /* <DEDUP_REMOVED lines=14> */
[----:B-1----:R-:W-:-:S03]  /*10930*/  FMUL.FTZ R5, R0, R5 ;  /* 0x0000000500057220 */ /* 0x002fc60000410000 */
[----:B-----5:R-:W-:Y:S02]  /*10940*/  FSEL R10, R2, RZ, P2 ;  /* 0x000000ff020a7208 */ /* 0x020fe40001000000 */
[----:B------:R-:W-:-:S03]  /*10950*/  ISETP.NE.AND P2, PT, RZ, UR4, PT ;  /* 0x00000004ff007c0c */ /* 0x000fc6000bf45270 */
[----:B------:R-:W0:Y:S01]  /*10960*/  @P1 LDC.64 R2, c[0x0][0x600] ;  /* 0x00018000ff021b82 */ /* 0x000e220000000a00 */
[----:B------:R-:W1:Y:S01]  /*10970*/  MUFU.RCP R10, R10 ;  /* 0x0000000a000a7308 */ /* 0x000e620000001000 */
[----:B------:R-:W-:-:S06]  /*10980*/  @P0 LOP3.LUT R7, R17, 0xfffffffc, RZ, 0xc0, !PT ;  /* 0xfffffffc11070812 */ /* 0x000fcc00078ec0ff */
        /* <DEDUP_REMOVED lines=21> */
.L_x_5576:
        /* <DEDUP_REMOVED lines=9> */
.L_x_5571:
        /* <DEDUP_REMOVED lines=18> */
.L_x_5578:
        /* <DEDUP_REMOVED lines=9> */
.L_x_5577:
        /* <DEDUP_REMOVED lines=15> */
[----:B------:R-:W-:Y:S02]  /*10e10*/  FSEL R10, R2, RZ, P2 ;  /* 0x000000ff020a7208 */ /* 0x000fe40001000000 */
        /* <DEDUP_REMOVED lines=9> */
[----:B0-----:R-:W-:-:S05]  /*10eb0*/  @P1 IADD3 R2, P2, R17, R2, RZ ;  /* 0x0000000211021210 */ /* 0x001fca0007f5e0ff */
[----:B------:R-:W-:Y:S01]  /*10ec0*/  @P1 IMAD.X R3, RZ, RZ, R3, P2 ;  /* 0x000000ffff031224 */ /* 0x000fe200010e0603 */
[----:B--2---:R-:W-:-:S04]  /*10ed0*/  @P0 IADD3 R6, P3, R7, R12, RZ ;  /* 0x0000000c07060210 */ /* 0x004fc80007f7e0ff */
[----:B---3--:R0:W-:Y:S01]  /*10ee0*/  @P1 STG.E desc[UR40][R2.64], R5 ;  /* 0x0000000502001986 */ /* 0x0081e2000c101928 */
[----:B------:R-:W-:Y:S02]  /*10ef0*/  @P0 IADD3.X R7, RZ, R13, RZ, P3, !PT ;  /* 0x0000000dff070210 */ /* 0x000fe40001ffe4ff */
[----:B----4-:R-:W-:-:S03]  /*10f00*/  @P1 IADD3 R10, P4, R19, R14, RZ ;  /* 0x0000000e130a1210 */ /* 0x010fc60007f9e0ff */
[----:B------:R0:W-:Y:S01]  /*10f10*/  @P0 STG.E desc[UR40][R6.64], R4 ;  /* 0x0000000406000986 */ /* 0x0001e2000c101928 */
[----:B------:R-:W-:-:S05]  /*10f20*/  @P1 IADD3.X R11, RZ, R15, RZ, P4, !PT ;  /* 0x0000000fff0b1210 */ /* 0x000fca00027fe4ff */
[----:B-1----:R0:W-:Y:S01]  /*10f30*/  @P1 STG.E desc[UR40][R10.64], R9 ;  /* 0x000000090a001986 */ /* 0x0021e2000c101928 */
[----:B------:R-:W-:Y:S05]  /*10f40*/  @!P0 EXIT ;  /* 0x000000000000894d */ /* 0x000fea0003800000 */
[----:B0-----:R-:W-:Y:S01]  /*10f50*/  LOP3.LUT R2, R19, 0xfffffffc, RZ, 0xc0, !PT ;  /* 0xfffffffc13027812 */ /* 0x001fe200078ec0ff */
[----:B------:R-:W-:-:S03]  /*10f60*/  ULDC.64 UR4, c[0x0][0x608] ;  /* 0x0001820000047ab9 */ /* 0x000fc60000000a00 */
[----:B------:R-:W-:-:S05]  /*10f70*/  IADD3 R2, P0, R2, UR4, RZ ;  /* 0x0000000402027c10 */ /* 0x000fca000ff1e0ff */
[----:B------:R-:W-:-:S05]  /*10f80*/  IMAD.X R3, RZ, RZ, UR5, P0 ;  /* 0x00000005ff037e24 */ /* 0x000fca00080e06ff */
[----:B------:R-:W-:Y:S01]  /*10f90*/  STG.E desc[UR40][R2.64], R8 ;  /* 0x0000000802007986 */ /* 0x000fe2000c101928 */
[----:B------:R-:W-:Y:S05]  /*10fa0*/  EXIT ;  /* 0x000000000000794d */ /* 0x000fea0003800000 */
.L_x_5579:
        /* <DEDUP_REMOVED lines=16> */
.L_x_5580:
        /* <DEDUP_REMOVED lines=15> */
.L_x_5581:
[----:B------:R-:W-:Y:S05]  /*111a0*/  EXIT ;  /* 0x000000000000794d */ /* 0x000fea0003800000 */
        .weak           $__internal_26_$__cuda_sm20_div_u64
        .type           $__internal_26_$__cuda_sm20_div_u64,@function
        .size           $__internal_26_$__cuda_sm20_div_u64,($__internal_27_$__cuda_sm20_rem_u64 - $__internal_26_$__cuda_sm20_div_u64)
$__internal_26_$__cuda_sm20_div_u64:
        /* <DEDUP_REMOVED lines=47> */
[----:B------:R-:W-:Y:S02]  /*114a0*/  ISETP.GE.U32.AND P0, PT, R29, R0, PT ;  /* 0x000000001d00720c */ /* 0x000fe40003f06070 */
[----:B------:R-:W-:Y:S01]  /*114b0*/  IADD3.X R14, RZ, R25, RZ, P3, !PT ;  /* 0x00000019ff0e7210 */ /* 0x000fe20001ffe4ff */
[----:B------:R-:W-:Y:S01]  /*114c0*/  IMAD.X R24, R24, 0x1, ~R13, P1 ;  /* 0x0000000118187824 */ /* 0x000fe200008e0e0d */
[----:B------:R-:W-:-:S04]  /*114d0*/  IADD3 R27, P1, -R0, R29, RZ ;  /* 0x0000001d001b7210 */ /* 0x000fc80007f3e1ff */
[----:B------:R-:W-:Y:S02]  /*114e0*/  ISETP.GE.U32.AND.EX P0, PT, R24, R21, PT, P0 ;  /* 0x000000151800720c */ /* 0x000fe40003f06100 */
[-C--:B------:R-:W-:Y:S02]  /*114f0*/  IADD3.X R20, ~R21, R24.reuse, RZ, P1, !PT ;  /* 0x0000001815147210 */ /* 0x080fe40000ffe5ff */
[----:B------:R-:W-:Y:S02]  /*11500*/  SEL R27, R27, R29, P0 ;  /* 0x0000001d1b1b7207 */ /* 0x000fe40000000000 */
[----:B------:R-:W-:Y:S02]  /*11510*/  SEL R13, R12, R15, P0 ;  /* 0x0000000f0c0d7207 */ /* 0x000fe40000000000 */
[----:B------:R-:W-:Y:S02]  /*11520*/  SEL R20, R20, R24, P0 ;  /* 0x0000001814147207 */ /* 0x000fe40000000000 */
[----:B------:R-:W-:-:S02]  /*11530*/  SEL R12, R14, R25, P0 ;  /* 0x000000190e0c7207 */ /* 0x000fc40000000000 */
        /* <DEDUP_REMOVED lines=12> */
[----:B------:R-:W-:Y:S06]  /*11600*/  RET.REL.NODEC R12 `(_ZN2at6native13reduce_kernelILi256ELi2ENS0_8ReduceOpIfNS0_10WelfordOpsIffiN4cuda3std3__44pairIffEEEEjfLi2ELi2EEEEEvT1_) ;  /* 0xfffffee80c7c7950 */ /* 0x000fec0003c3ffff */
        .weak           $__internal_27_$__cuda_sm20_rem_u64
        .type           $__internal_27_$__cuda_sm20_rem_u64,@function
        .size           $__internal_27_$__cuda_sm20_rem_u64,(.L_x_8210 - $__internal_27_$__cuda_sm20_rem_u64)
$__internal_27_$__cuda_sm20_rem_u64:
        /* <DEDUP_REMOVED lines=64> */
[----:B------:R-:W-:Y:S06]  /*11a10*/  RET.REL.NODEC R2 `(_ZN2at6native13reduce_kernelILi256ELi2ENS0_8ReduceOpIfNS0_10WelfordOpsIffiN4cuda3std3__44pairIffEEEEjfLi2ELi2EEEEEvT1_) ;  /* 0xfffffee402787950 */ /* 0x000fec0003c3ffff */
.L_x_5582:
        /* <DEDUP_REMOVED lines=14> */
.L_x_8210:


//--------------------- .text._ZN2at6native13reduce_kernelILi128ELi4ENS0_8ReduceOpIfNS0_10WelfordOpsIffiN4cuda3std3__44pairIffEEEEjfLi2ELi2EEEEEvT1_ --------------------------
	.section	.text._ZN2at6native13reduce_kernelILi128ELi4ENS0_8ReduceOpIfNS0_10WelfordOpsIffiN4cuda3std3__44pairIffEEEEjfLi2ELi2EEEEEvT1_,"ax",@progbits
	.align	128
        .global         _ZN2at6native13reduce_kernelILi128ELi4ENS0_8ReduceOpIfNS0_10WelfordOpsIffiN4cuda3std3__44pairIffEEEEjfLi2ELi2EEEEEvT1_
        .type           _ZN2at6native13reduce_kernelILi128ELi4ENS0_8ReduceOpIfNS0_10WelfordOpsIffiN4cuda3std3__44pairIffEEEEjfLi2ELi2EEEEEvT1_,@function
        .size           _ZN2at6native13reduce_kernelILi128ELi4ENS0_8ReduceOpIfNS0_10WelfordOpsIffiN4cuda3std3__44pairIffEEEEjfLi2ELi2EEEEEvT1_,(.L_x_8212 - _ZN2at6native13reduce_kernelILi128ELi4ENS0_8ReduceOpIfNS0_10WelfordOpsIffiN4cuda3std3__44pairIffEEEEjfLi2ELi2EEEEEvT1_)
        .other          _ZN2at6native13reduce_kernelILi128ELi4ENS0_8ReduceOpIfNS0_10WelfordOpsIffiN4cuda3std3__44pairIffEEEEjfLi2ELi2EEEEEvT1_,@"STO_CUDA_ENTRY STV_DEFAULT"
_ZN2at6native13reduce_kernelILi128ELi4ENS0_8ReduceOpIfNS0_10WelfordOpsIffiN4cuda3std3__44pairIffEEEEjfLi2ELi2EEEEEvT1_:
.text._ZN2at6native13reduce_kernelILi128ELi4ENS0_8ReduceOpIfNS0_10WelfordOpsIffiN4cuda3std3__44pairIffEEEEjfLi2ELi2EEEEEvT1_:
        /* <DEDUP_REMOVED lines=294> */
.L_x_5583:
        /* <DEDUP_REMOVED lines=38> */
.L_x_5587:
        /* <DEDUP_REMOVED lines=31> */
.L_x_5593:
[----:B------:R-:W-:Y:S05]  /*16b0*/  BSYNC B2 ;  /* 0x0000000000027941 */ /* 0x000fea0003800000 */
.L_x_5592:
        /* <DEDUP_REMOVED lines=18> */
.L_x_5591:
[----:B------:R-:W-:Y:S05]  /*17e0*/  BSYNC B1 ;  /* 0x0000000000017941 */ /* 0x000fea0003800000 */
.L_x_5590:
[----:B------:R-:W0:Y:S01]  /*17f0*/  LDC R9, c[0x0][0x22c] ;  /* 0x00008b00ff097b82 */ /* 0x000e220000000800 */
[----:B------:R-:W-:-:S04]  /*1800*/  IADD3 R3, P0, -R10, 0x2, RZ ;  /* 0x000000020a037810 */ /* 0x000fc80007f1e1ff */
[----:B------:R-:W-:Y:S02]  /*1810*/  LEA R18, P1, R3, R18, 0x2 ;  /* 0x0000001203127211 */ /* 0x000fe400078210ff */
[----:B------:R-:W-:-:S04]  /*1820*/  IADD3.X R8, RZ, -0x1, RZ, P0, !PT ;  /* 0xffffffffff087810 */ /* 0x000fc800007fe4ff */
[----:B------:R-:W-:Y:S02]  /*1830*/  LEA.HI.X R19, R3, R19, R8, 0x2, P1 ;  /* 0x0000001303137211 */ /* 0x000fe400008f1408 */
[----:B0-----:R-:W-:-:S07]  /*1840*/  IADD3 R0, R10, -0x2, R9 ;  /* 0xfffffffe0a007810 */ /* 0x001fce0007ffe009 */
.L_x_5589:
[----:B------:R-:W-:Y:S05]  /*1850*/  BSYNC B0 ;  /* 0x0000000000007941 */ /* 0x000fea0003800000 */
.L_x_5588:
[----:B------:R-:W0:Y:S01]  /*1860*/  LDC.64 R8, c[0x0][0x240] ;  /* 0x00009000ff087b82 */ /* 0x000e220000000a00 */
[----:B------:R-:W-:Y:S01]  /*1870*/  BSSY B0, `(.L_x_5594) ;  /* 0x0000023000007945 */ /* 0x000fe20003800000 */
[----:B------:R-:W-:-:S06]  /*1880*/  MOV R10, R14 ;  /* 0x0000000e000a7202 */ /* 0x000fcc0000000f00 */
[----:B------:R-:W1:Y:S01]  /*1890*/  LDC R22, c[0x0][0x248] ;  /* 0x00009200ff167b82 */ /* 0x000e620000000800 */
[----:B0-----:R-:W-:-:S04]  /*18a0*/  IMAD R8, R17, R8, RZ ;  /* 0x0000000811087224 */ /* 0x001fc800078e02ff */
[----:B------:R-:W-:Y:S02]  /*18b0*/  IMAD R3, R16, R9, R8 ;  /* 0x0000000910037224 */ /* 0x000fe400078e0208 */
[----:B------:R-:W-:Y:S02]  /*18c0*/  IMAD.MOV.U32 R8, RZ, RZ, R11 ;  /* 0x000000ffff087224 */ /* 0x000fe400078e000b */
[----:B-1----:R-:W-:-:S05]  /*18d0*/  IMAD R15, R24, R22, R3 ;  /* 0x00000016180f7224 */ /* 0x002fca00078e0203 */
[----:B------:R-:W-:-:S04]  /*18e0*/  LEA R3, R15, 0x1, 0x1 ;  /* 0x000000010f037811 */ /* 0x000fc800078e08ff */
[----:B------:R-:W-:-:S13]  /*18f0*/  ISETP.GE.U32.AND P0, PT, R3, R0, PT ;  /* 0x000000000300720c */ /* 0x000fda0003f06070 */
[----:B------:R-:W-:Y:S05]  /*1900*/  @P0 BRA `(.L_x_5595) ;  /* 0x0000000000640947 */ /* 0x000fea0003800000 */
[----:B------:R-:W-:Y:S01]  /*1910*/  BSSY B1, `(.L_x_5596) ;  /* 0x0000017000017945 */ /* 0x000fe20003800000 */
[----:B------:R-:W-:-:S07]  /*1920*/  MOV R3, R15 ;  /* 0x0000000f00037202 */ /* 0x000fce0000000f00 */
.L_x_5597:
[----:B------:R-:W-:Y:S01]  /*1930*/  IMAD.WIDE.U32 R10, R3, 0x8, R18 ;  /* 0x00000008030a7825 */ /* 0x000fe200078e0012 */
[----:B------:R-:W-:Y:S01]  /*1940*/  IADD3 R6, R6, 0x1, RZ ;  /* 0x0000000106067810 */ /* 0x000fe20007ffe0ff */
[----:B------:R-:W-:-:S04]  /*1950*/  ULDC UR4, c[0x0][0x234] ;  /* 0x00008d0000047ab9 */ /* 0x000fc80000000800 */
[----:B------:R-:W2:Y:S01]  /*1960*/  LDG.E.64 R10, desc[UR40][R10.64] ;  /* 0x000000280a0a7981 */ /* 0x000ea2000c1e1b00 */
        /* <DEDUP_REMOVED lines=18> */
.L_x_5596:
[----:B------:R-:W-:-:S07]  /*1a90*/  IMAD.MOV.U32 R10, RZ, RZ, R15 ;  /* 0x000000ffff0a7224 */ /* 0x000fce00078e000f */
.L_x_5595:
[----:B------:R-:W-:Y:S05]  /*1aa0*/  BSYNC B0 ;  /* 0x0000000000007941 */ /* 0x000fea0003800000 */
.L_x_5594:
        /* <DEDUP_REMOVED lines=10> */
.L_x_5599:
[----:B------:R-:W-:Y:S05]  /*1b50*/  BSYNC B0 ;  /* 0x0000000000007941 */ /* 0x000fea0003800000 */
.L_x_5598:
        /* <DEDUP_REMOVED lines=17> */
.L_x_5601:
[----:B------:R-:W-:Y:S05]  /*1c70*/  BSYNC B0 ;  /* 0x0000000000007941 */ /* 0x000fea0003800000 */
.L_x_5600:
        /* <DEDUP_REMOVED lines=17> */
.L_x_5603:
[----:B------:R-:W-:Y:S01]  /*1d90*/  IMAD.MOV.U32 R4, RZ, RZ, R8 ;  /* 0x000000ffff047224 */ /* 0x000fe200078e0008 */
[----:B------:R-:W-:Y:S01]  /*1da0*/  MOV R5, R12 ;  /* 0x0000000c00057202 */ /* 0x000fe20000000f00 */
[----:B------:R-:W-:Y:S01]  /*1db0*/  IMAD.MOV.U32 R7, RZ, RZ, R10 ;  /* 0x000000ffff077224 */ /* 0x000fe200078e000a */
[----:B------:R-:W-:-:S07]  /*1dc0*/  MOV R6, R13 ;  /* 0x0000000d00067202 */ /* 0x000fce0000000f00 */
.L_x_5604:
[----:B------:R-:W-:Y:S05]  /*1dd0*/  BSYNC B0 ;  /* 0x0000000000007941 */ /* 0x000fea0003800000 */
.L_x_5602:
[----:B------:R-:W-:Y:S02]  /*1de0*/  CS2R R8, SRZ ;  /* 0x0000000000087805 */ /* 0x000fe4000001ff00 */
[----:B------:R-:W-:Y:S02]  /*1df0*/  CS2R R10, SRZ ;  /* 0x00000000000a7805 */ /* 0x000fe4000001ff00 */
[----:B------:R-:W-:Y:S02]  /*1e00*/  CS2R R12, SRZ ;  /* 0x00000000000c7805 */ /* 0x000fe4000001ff00 */
[----:B------:R-:W-:Y:S02]  /*1e10*/  CS2R R14, SRZ ;  /* 0x00000000000e7805 */ /* 0x000fe4000001ff00 */
[----:B------:R-:W-:Y:S02]  /*1e20*/  CS2R R20, SRZ ;  /* 0x0000000000147805 */ /* 0x000fe4000001ff00 */
[----:B------:R-:W-:Y:S01]  /*1e30*/  CS2R R22, SRZ ;  /* 0x0000000000167805 */ /* 0x000fe2000001ff00 */
[----:B------:R-:W-:Y:S06]  /*1e40*/  BRA `(.L_x_5585) ;  /* 0x0000007400307947 */ /* 0x000fec0003800000 */
.L_x_5586:
        /* <DEDUP_REMOVED lines=49> */
.L_x_5611:
        /* <DEDUP_REMOVED lines=287> */
.L_x_5609:
[----:B------:R-:W-:Y:S01]  /*3350*/  LOP3.LUT R3, R3, 0xfffffff0, RZ, 0xc0, !PT ;  /* 0xfffffff003037812 */ /* 0x000fe200078ec0ff */
[----:B------:R-:W-:-:S03]  /*3360*/  ULDC UR36, c[0x0][0x234] ;  /* 0x00008d0000247ab9 */ /* 0x000fc60000000800 */
[----:B------:R-:W-:-:S04]  /*3370*/  IADD3 R24, P1, R3, R18, RZ ;  /* 0x0000001203187210 */ /* 0x000fc80007f3e0ff */
[----:B------:R-:W-:-:S06]  /*3380*/  IADD3.X R25, RZ, R19, RZ, P1, !PT ;  /* 0x00000013ff197210 */ /* 0x000fcc0000ffe4ff */
[----:B------:R-:W5:Y:S01]  /*3390*/  LDG.E.128 R24, desc[UR40][R24.64] ;  /* 0x0000002818187981 */ /* 0x000f62000c1e1d00 */
        /* <DEDUP_REMOVED lines=237> */
.L_x_5610:
[----:B------:R-:W-:Y:S02]  /*4270*/  LOP3.LUT R29, R0, 0xfffffff0, RZ, 0xc0, !PT ;  /* 0xfffffff0001d7812 */ /* 0x000fe400078ec0ff */
[----:B------:R-:W-:Y:S01]  /*4280*/  IADD3 R6, R6, 0x1, RZ ;  /* 0x0000000106067810 */ /* 0x000fe20007ffe0ff */
[----:B------:R-:W-:Y:S01]  /*4290*/  IMAD.IADD R36, R36, 0x1, R3 ;  /* 0x0000000124247824 */ /* 0x000fe200078e0203 */
[----:B------:R-:W-:Y:S01]  /*42a0*/  IADD3 R28, P1, R29, R18, RZ ;  /* 0x000000121d1c7210 */ /* 0x000fe20007f3e0ff */
[----:B------:R-:W-:-:S03]  /*42b0*/  ULDC UR4, c[0x0][0x22c] ;  /* 0x00008b0000047ab9 */ /* 0x000fc60000000800 */
[----:B------:R-:W-:-:S06]  /*42c0*/  IADD3.X R29, RZ, R19, RZ, P1, !PT ;  /* 0x00000013ff1d7210 */ /* 0x000fcc0000ffe4ff */
[----:B------:R-:W2:Y:S01]  /*42d0*/  LDG.E.128 R28, desc[UR40][R28.64] ;  /* 0x000000281c1c7981 */ /* 0x000ea2000c1e1d00 */
[----:B------:R-:W-:Y:S02]  /*42e0*/  I2FP.F32.S32 R7, R6 ;  /* 0x0000000600077245 */ /* 0x000fe40000201400 */
[----:B------:R-:W-:Y:S02]  /*42f0*/  IADD3 R15, R36, R3, RZ ;  /* 0x00000003240f7210 */ /* 0x000fe40007ffe0ff */
[----:B------:R-:W1:Y:S01]  /*4300*/  MUFU.RCP R45, R7 ;  /* 0x00000007002d7308 */ /* 0x000e620000001000 */
[----:B------:R-:W-:-:S04]  /*4310*/  MOV R0, UR4 ;  /* 0x0000000400007c02 */ /* 0x000fc80008000f00 */
[----:B------:R-:W-:Y:S01]  /*4320*/  ISETP.GE.U32.AND P1, PT, R15, R0, PT ;  /* 0x000000000f00720c */ /* 0x000fe20003f26070 */
[----:B--2---:R-:W-:Y:S01]  /*4330*/  FADD.FTZ R14, R28, -R33 ;  /* 0x800000211c0e7221 */ /* 0x004fe20000010000 */
[----:B------:R-:W-:Y:S01]  /*4340*/  FADD.FTZ R23, R29, -R40 ;  /* 0x800000281d177221 */ /* 0x000fe20000010000 */
[----:B------:R-:W-:Y:S01]  /*4350*/  FADD.FTZ R37, R30, -R35 ;  /* 0x800000231e257221 */ /* 0x000fe20000010000 */
[----:B------:R-:W-:Y:S01]  /*4360*/  FADD.FTZ R41, R31, -R32 ;  /* 0x800000201f297221 */ /* 0x000fe20000010000 */
[-C--:B-1----:R-:W-:Y:S01]  /*4370*/  FFMA.FTZ R33, R14, R45.reuse, R33 ;  /* 0x0000002d0e217223 */ /* 0x082fe20000010021 */
        /* <DEDUP_REMOVED lines=10> */
[----:B-----5:R-:W-:Y:S01]  /*4420*/  FADD.FTZ R14, R24, -R4 ;  /* 0x80000004180e7221 */ /* 0x020fe20000010000 */
        /* <DEDUP_REMOVED lines=15> */
[----:B------:R-:W-:Y:S01]  /*4520*/  FFMA.FTZ R21, R39, R48, R21 ;  /* 0x0000003027157223 */ /* 0x000fe20000010015 */
[----:B------:R-:W-:Y:S06]  /*4530*/  @!P1 BRA `(.L_x_5611) ;  /* 0xffffffdc00089947 */ /* 0x000fec000383ffff */
[----:B------:R-:W-:Y:S05]  /*4540*/  BSYNC B1 ;  /* 0x0000000000017941 */ /* 0x000fea0003800000 */
.L_x_5608:
[----:B------:R-:W-:Y:S05]  /*4550*/  BSYNC B0 ;  /* 0x0000000000007941 */ /* 0x000fea0003800000 */
.L_x_5607:
        /* <DEDUP_REMOVED lines=8> */
[----:B0-----:R-:W-:Y:S01]  /*45e0*/  IMAD.MOV.U32 R11, RZ, RZ, R7 ;  /* 0x000000ffff0b7224 */ /* 0x001fe200078e0007 */
        /* <DEDUP_REMOVED lines=285> */
.L_x_5614:
        /* <DEDUP_REMOVED lines=281> */
.L_x_5615:
[----:B------:R-:W-:-:S04]  /*6950*/  LOP3.LUT R47, R47, 0xfffffff0, RZ, 0xc0, !PT ;  /* 0xfffffff02f2f7812 */ /* 0x000fc800078ec0ff */
[----:B------:R-:W-:-:S04]  /*6960*/  IADD3 R18, P1, R47, R18, RZ ;  /* 0x000000122f127210 */ /* 0x000fc80007f3e0ff */
[----:B------:R-:W-:-:S05]  /*6970*/  IADD3.X R19, RZ, R19, RZ, P1, !PT ;  /* 0x00000013ff137210 */ /* 0x000fca0000ffe4ff */
[----:B------:R0:W5:Y:S04]  /*6980*/  LDG.E.128 R28, desc[UR40][R18.64] ;  /* 0x00000028121c7981 */ /* 0x000168000c1e1d00 */
.L_x_5613:
[----:B------:R-:W-:Y:S05]  /*6990*/  BSYNC B0 ;  /* 0x0000000000007941 */ /* 0x000fea0003800000 */
.L_x_5612:
[----:B------:R-:W-:Y:S04]  /*69a0*/  BSSY B0, `(.L_x_5616) ;  /* 0x000003d000007945 */ /* 0x000fe80003800000 */
[----:B------:R-:W-:Y:S05]  /*69b0*/  @P0 BRA `(.L_x_5617) ;  /* 0x0000000000ec0947 */ /* 0x000fea0003800000 */
[----:B------:R-:W-:Y:S01]  /*69c0*/  VIADD R6, R6, 0x1 ;  /* 0x0000000106067836 */ /* 0x000fe20000000000 */
[----:B------:R-:W-:Y:S01]  /*69d0*/  IADD3 R10, R10, 0x1, RZ ;  /* 0x000000010a0a7810 */ /* 0x000fe20007ffe0ff */
[----:B------:R-:W-:Y:S01]  /*69e0*/  VIADD R22, R22, 0x1 ;  /* 0x0000000116167836 */ /* 0x000fe20000000000 */
[----:B------:R-:W-:Y:S01]  /*69f0*/  IADD3 R14, R14, 0x1, RZ ;  /* 0x000000010e0e7810 */ /* 0x000fe20007ffe0ff */
[----:B-----5:R-:W-:Y:S01]  /*6a00*/  FADD.FTZ R54, -R4, R24 ;  /* 0x0000001804367221 */ /* 0x020fe20000010100 */
[----:B------:R-:W-:Y:S01]  /*6a10*/  I2FP.F32.S32 R7, R6 ;  /* 0x0000000600077245 */ /* 0x000fe20000201400 */
[----:B0-----:R-:W-:Y:S01]  /*6a20*/  FADD.FTZ R18, -R12, R26 ;  /* 0x0000001a0c127221 */ /* 0x001fe20000010100 */
[----:B------:R-:W-:Y:S02]  /*6a30*/  I2FP.F32.S32 R11, R10 ;  /* 0x0000000a000b7245 */ /* 0x000fe40000201400 */
[----:B------:R-:W-:Y:S01]  /*6a40*/  I2FP.F32.S32 R15, R14 ;  /* 0x0000000e000f7245 */ /* 0x000fe20000201400 */
[----:B------:R-:W0:Y:S01]  /*6a50*/  MUFU.RCP R19, R7 ;  /* 0x0000000700137308 */ /* 0x000e220000001000 */
[----:B------:R-:W-:-:S02]  /*6a60*/  I2FP.F32.S32 R23, R22 ;  /* 0x0000001600177245 */ /* 0x000fc40000201400 */
[----:B------:R-:W-:Y:S01]  /*6a70*/  IADD3 R3, R36, R3, RZ ;  /* 0x0000000324037210 */ /* 0x000fe20007ffe0ff */
[----:B------:R-:W-:-:S03]  /*6a80*/  FADD.FTZ R36, -R8, R25 ;  /* 0x0000001908247221 */ /* 0x000fc60000010100 */
[----:B------:R-:W-:Y:S01]  /*6a90*/  ISETP.GE.U32.AND P0, PT, R3, R0, PT ;  /* 0x000000000300720c */ /* 0x000fe20003f06070 */
[----:B------:R-:W1:Y:S01]  /*6aa0*/  MUFU.RCP R45, R11 ;  /* 0x0000000b002d7308 */ /* 0x000e620000001000 */
[----:B------:R-:W-:-:S07]  /*6ab0*/  FADD.FTZ R0, -R20, R27 ;  /* 0x0000001b14007221 */ /* 0x000fce0000010100 */
[----:B------:R-:W2:Y:S01]  /*6ac0*/  MUFU.RCP R49, R15 ;  /* 0x0000000f00317308 */ /* 0x000ea20000001000 */
[----:B0-----:R-:W-:-:S04]  /*6ad0*/  FFMA.FTZ R4, R54, R19, R4 ;  /* 0x0000001336047223 */ /* 0x001fc80000010004 */
[----:B------:R-:W-:-:S03]  /*6ae0*/  FADD.FTZ R24, -R4, R24 ;  /* 0x0000001804187221 */ /* 0x000fc60000010100 */
[----:B------:R-:W0:Y:S01]  /*6af0*/  MUFU.RCP R47, R23 ;  /* 0x00000017002f7308 */ /* 0x000e220000001000 */
[----:B-1----:R-:W-:Y:S01]  /*6b00*/  FFMA.FTZ R8, R36, R45, R8 ;  /* 0x0000002d24087223 */ /* 0x002fe20000010008 */
[----:B------:R-:W-:-:S03]  /*6b10*/  FFMA.FTZ R5, R54, R24, R5 ;  /* 0x0000001836057223 */ /* 0x000fc60000010005 */
[----:B------:R-:W-:Y:S01]  /*6b20*/  FADD.FTZ R25, -R8, R25 ;  /* 0x0000001908197221 */ /* 0x000fe20000010100 */
[----:B--2---:R-:W-:-:S03]  /*6b30*/  FFMA.FTZ R12, R18, R49, R12 ;  /* 0x00000031120c7223 */ /* 0x004fc6000001000c */
[----:B------:R-:W-:Y:S01]  /*6b40*/  FFMA.FTZ R9, R36, R25, R9 ;  /* 0x0000001924097223 */ /* 0x000fe20000010009 */
[----:B------:R-:W-:Y:S01]  /*6b50*/  FADD.FTZ R26, -R12, R26 ;  /* 0x0000001a0c1a7221 */ /* 0x000fe20000010100 */
[----:B0-----:R-:W-:-:S03]  /*6b60*/  FFMA.FTZ R20, R0, R47, R20 ;  /* 0x0000002f00147223 */ /* 0x001fc60000010014 */
[----:B------:R-:W-:Y:S01]  /*6b70*/  FFMA.FTZ R13, R18, R26, R13 ;  /* 0x0000001a120d7223 */ /* 0x000fe2000001000d */
[----:B------:R-:W-:-:S04]  /*6b80*/  FADD.FTZ R27, -R20, R27 ;  /* 0x0000001b141b7221 */ /* 0x000fc80000010100 */
[----:B------:R-:W-:Y:S01]  /*6b90*/  FFMA.FTZ R21, R0, R27, R21 ;  /* 0x0000001b00157223 */ /* 0x000fe20000010015 */
[----:B------:R-:W-:Y:S06]  /*6ba0*/  @P0 BRA `(.L_x_5617) ;  /* 0x0000000000700947 */ /* 0x000fec0003800000 */
[----:B------:R-:W-:Y:S01]  /*6bb0*/  VIADD R39, R39, 0x1 ;  /* 0x0000000127277836 */ /* 0x000fe20000000000 */
[----:B------:R-:W-:Y:S01]  /*6bc0*/  IADD3 R37, R37, 0x1, RZ ;  /* 0x0000000125257810 */ /* 0x000fe20007ffe0ff */
[----:B------:R-:W-:Y:S01]  /*6bd0*/  FADD.FTZ R0, -R33, R28 ;  /* 0x0000001c21007221 */ /* 0x000fe20000010100 */
[----:B------:R-:W-:Y:S01]  /*6be0*/  IADD3 R41, R41, 0x1, RZ ;  /* 0x0000000129297810 */ /* 0x000fe20007ffe0ff */
[----:B------:R-:W-:Y:S01]  /*6bf0*/  FADD.FTZ R19, -R40, R29 ;  /* 0x0000001d28137221 */ /* 0x000fe20000010100 */
[----:B------:R-:W-:Y:S01]  /*6c00*/  IADD3 R43, R43, 0x1, RZ ;  /* 0x000000012b2b7810 */ /* 0x000fe20007ffe0ff */
[----:B------:R-:W-:Y:S01]  /*6c10*/  FADD.FTZ R18, -R35, R30 ;  /* 0x0000001e23127221 */ /* 0x000fe20000010100 */
[----:B------:R-:W-:Y:S01]  /*6c20*/  I2FP.F32.S32 R46, R37 ;  /* 0x00000025002e7245 */ /* 0x000fe20000201400 */
[----:B------:R-:W-:Y:S01]  /*6c30*/  FADD.FTZ R27, -R32, R31 ;  /* 0x0000001f201b7221 */ /* 0x000fe20000010100 */
[----:B------:R-:W-:Y:S02]  /*6c40*/  I2FP.F32.S32 R48, R39 ;  /* 0x0000002700307245 */ /* 0x000fe40000201400 */
[----:B------:R-:W-:Y:S01]  /*6c50*/  I2FP.F32.S32 R50, R41 ;  /* 0x0000002900327245 */ /* 0x000fe20000201400 */
[----:B------:R-:W0:Y:S01]  /*6c60*/  MUFU.RCP R3, R46 ;  /* 0x0000002e00037308 */ /* 0x000e220000001000 */
[----:B------:R-:W-:-:S07]  /*6c70*/  I2FP.F32.S32 R52, R43 ;  /* 0x0000002b00347245 */ /* 0x000fce0000201400 */
[----:B------:R-:W1:Y:S08]  /*6c80*/  MUFU.RCP R24, R48 ;  /* 0x0000003000187308 */ /* 0x000e700000001000 */
        /* <DEDUP_REMOVED lines=13> */
[----:B------:R-:W-:-:S07]  /*6d60*/  FFMA.FTZ R34, R27, R31, R34 ;  /* 0x0000001f1b227223 */ /* 0x000fce0000010022 */
.L_x_5617:
[----:B------:R-:W-:Y:S05]  /*6d70*/  BSYNC B0 ;  /* 0x0000000000007941 */ /* 0x000fea0003800000 */
.L_x_5616:
[----:B------:R-:W-:Y:S01]  /*6d80*/  FSETP.NEU.FTZ.AND P0, PT, R7, RZ, PT ;  /* 0x000000ff0700720b */ /* 0x000fe20003f1d000 */
[----:B------:R-:W-:-:S12]  /*6d90*/  BSSY B0, `(.L_x_5618) ;  /* 0x0000014000007945 */ /* 0x000fd80003800000 */
[----:B------:R-:W-:Y:S05]  /*6da0*/  @!P0 BRA `(.L_x_5619) ;  /* 0x0000000000388947 */ /* 0x000fea0003800000 */
[----:B------:R-:W-:-:S13]  /*6db0*/  FSETP.NEU.FTZ.AND P0, PT, R46, RZ, PT ;  /* 0x000000ff2e00720b */ /* 0x000fda0003f1d000 */
[----:B------:R-:W-:Y:S05]  /*6dc0*/  @!P0 BRA `(.L_x_5620) ;  /* 0x0000000000408947 */ /* 0x000fea0003800000 */
[----:B------:R-:W-:Y:S01]  /*6dd0*/  FADD.FTZ R0, R7, R46 ;  /* 0x0000002e07007221 */ /* 0x000fe20000010000 */
[----:B------:R-:W-:Y:S01]  /*6de0*/  FADD.FTZ R3, -R4, R33 ;  /* 0x0000002104037221 */ /* 0x000fe20000010100 */
[----:B0-----:R-:W-:Y:S02]  /*6df0*/  FADD.FTZ R19, R5, R38 ;  /* 0x0000002605137221 */ /* 0x001fe40000010000 */
[----:B-----5:R-:W0:Y:S01]  /*6e00*/  MUFU.RCP R25, R0 ;  /* 0x0000000000197308 */ /* 0x020e220000001000 */
        /* <DEDUP_REMOVED lines=8> */
.L_x_5619:
[----:B------:R-:W-:Y:S01]  /*6e90*/  MOV R4, R33 ;  /* 0x0000002100047202 */ /* 0x000fe20000000f00 */
[----:B------:R-:W-:Y:S01]  /*6ea0*/  IMAD.MOV.U32 R5, RZ, RZ, R38 ;  /* 0x000000ffff057224 */ /* 0x000fe200078e0026 */
[----:B------:R-:W-:Y:S02]  /*6eb0*/  MOV R6, R37 ;  /* 0x0000002500067202 */ /* 0x000fe40000000f00 */
[----:B------:R-:W-:-:S07]  /*6ec0*/  MOV R7, R46 ;  /* 0x0000002e00077202 */ /* 0x000fce0000000f00 */
.L_x_5620:
[----:B------:R-:W-:Y:S05]  /*6ed0*/  BSYNC B0 ;  /* 0x0000000000007941 */ /* 0x000fea0003800000 */
.L_x_5618:
        /* <DEDUP_REMOVED lines=8> */
[----:B0-----:R-:W0:Y:S01]  /*6f60*/  MUFU.RCP R19, R0 ;  /* 0x0000000000137308 */ /* 0x001e220000001000 */
        /* <DEDUP_REMOVED lines=8> */
.L_x_5622:
[----:B------:R-:W-:Y:S01]  /*6ff0*/  MOV R8, R40 ;  /* 0x0000002800087202 */ /* 0x000fe20000000f00 */
[----:B------:R-:W-:Y:S01]  /*7000*/  IMAD.MOV.U32 R9, RZ, RZ, R42 ;  /* 0x000000ffff097224 */ /* 0x000fe200078e002a */
[----:B------:R-:W-:Y:S02]  /*7010*/  MOV R10, R39 ;  /* 0x00000027000a7202 */ /* 0x000fe40000000f00 */
[----:B------:R-:W-:-:S07]  /*7020*/  MOV R11, R48 ;  /* 0x00000030000b7202 */ /* 0x000fce0000000f00 */
.L_x_5623:
[----:B------:R-:W-:Y:S05]  /*7030*/  BSYNC B0 ;  /* 0x0000000000007941 */ /* 0x000fea0003800000 */
.L_x_5621:
        /* <DEDUP_REMOVED lines=17> */
.L_x_5625:
[----:B------:R-:W-:Y:S01]  /*7150*/  MOV R12, R35 ;  /* 0x00000023000c7202 */ /* 0x000fe20000000f00 */
[----:B------:R-:W-:Y:S01]  /*7160*/  IMAD.MOV.U32 R13, RZ, RZ, R44 ;  /* 0x000000ffff0d7224 */ /* 0x000fe200078e002c */
[----:B------:R-:W-:Y:S02]  /*7170*/  MOV R14, R41 ;  /* 0x00000029000e7202 */ /* 0x000fe40000000f00 */
[----:B------:R-:W-:-:S07]  /*7180*/  MOV R15, R50 ;  /* 0x00000032000f7202 */ /* 0x000fce0000000f00 */
.L_x_5626:
[----:B------:R-:W-:Y:S05]  /*7190*/  BSYNC B0 ;  /* 0x0000000000007941 */ /* 0x000fea0003800000 */
.L_x_5624:
[----:B------:R-:W-:-:S13]  /*71a0*/  FSETP.NEU.FTZ.AND P0, PT, R23, RZ, PT ;  /* 0x000000ff1700720b */ /* 0x000fda0003f1d000 */
[----:B------:R-:W-:Y:S05]  /*71b0*/  @!P0 BRA `(.L_x_5627) ;  /* 0x0000000000388947 */ /* 0x000fea0003800000 */
[----:B------:R-:W-:-:S13]  /*71c0*/  FSETP.NEU.FTZ.AND P0, PT, R52, RZ, PT ;  /* 0x000000ff3400720b */ /* 0x000fda0003f1d000 */
[----:B------:R-:W-:Y:S05]  /*71d0*/  @!P0 BRA `(.L_x_5585) ;  /* 0x00000020004c8947 */ /* 0x000fea0003800000 */
[----:B------:R-:W-:Y:S01]  /*71e0*/  FADD.FTZ R0, R23, R52 ;  /* 0x0000003417007221 */ /* 0x000fe20000010000 */
[----:B------:R-:W-:Y:S01]  /*71f0*/  FADD.FTZ R3, -R20, R32 ;  /* 0x0000002014037221 */ /* 0x000fe20000010100 */
[----:B0-----:R-:W-:Y:S01]  /*7200*/  FADD.FTZ R19, R21, R34 ;  /* 0x0000002215137221 */ /* 0x001fe20000010000 */
[----:B------:R-:W-:Y:S01]  /*7210*/  IMAD.MOV.U32 R22, RZ, RZ, -0x1 ;  /* 0xffffffffff167424 */ /* 0x000fe200078e00ff */
[----:B-----5:R-:W0:Y:S01]  /*7220*/  MUFU.RCP R25, R0 ;  /* 0x0000000000197308 */ /* 0x020e220000001000 */
[----:B------:R-:W-:-:S04]  /*7230*/  FMUL.FTZ R18, R3, R3 ;  /* 0x0000000303127220 */ /* 0x000fc80000410000 */
[----:B------:R-:W-:Y:S01]  /*7240*/  FMUL.FTZ R21, R23, R18 ;  /* 0x0000001217157220 */ /* 0x000fe20000410000 */
[----:B------:R-:W-:Y:S01]  /*7250*/  MOV R23, R0 ;  /* 0x0000000000177202 */ /* 0x000fe20000000f00 */
[----:B0-----:R-:W-:-:S04]  /*7260*/  FMUL.FTZ R18, R25, R52 ;  /* 0x0000003419127220 */ /* 0x001fc80000410000 */
[----:B------:R-:W-:Y:S01]  /*7270*/  FFMA.FTZ R21, R18, R21, R19 ;  /* 0x0000001512157223 */ /* 0x000fe20000010013 */
[----:B------:R-:W-:Y:S01]  /*7280*/  FFMA.FTZ R20, R3, R18, R20 ;  /* 0x0000001203147223 */ /* 0x000fe20000010014 */
[----:B------:R-:W-:Y:S06]  /*7290*/  BRA `(.L_x_5585) ;  /* 0x00000020001c7947 */ /* 0x000fec0003800000 */
.L_x_5627:
[----:B------:R-:W-:Y:S01]  /*72a0*/  MOV R20, R32 ;  /* 0x0000002000147202 */ /* 0x000fe20000000f00 */
[----:B------:R-:W-:Y:S01]  /*72b0*/  IMAD.MOV.U32 R21, RZ, RZ, R34 ;  /* 0x000000ffff157224 */ /* 0x000fe200078e0022 */
[----:B------:R-:W-:Y:S02]  /*72c0*/  MOV R22, R43 ;  /* 0x0000002b00167202 */ /* 0x000fe40000000f00 */
[----:B------:R-:W-:Y:S01]  /*72d0*/  MOV R23, R52 ;  /* 0x0000003400177202 */ /* 0x000fe20000000f00 */
[----:B------:R-:W-:Y:S06]  /*72e0*/  BRA `(.L_x_5585) ;  /* 0x0000002000087947 */ /* 0x000fec0003800000 */
.L_x_5606:
        /* <DEDUP_REMOVED lines=21> */
[-C--:B------:R-:W-:Y:S01]  /*7440*/  MOV R40, R4.reuse ;  /* 0x0000000400287202 */ /* 0x080fe20000000f00 */
[----:B------:R-:W-:Y:S01]  /*7450*/  IMAD.MOV.U32 R20, RZ, RZ, R4 ;  /* 0x000000ffff147224 */ /* 0x000fe200078e0004 */
[----:B------:R-:W-:Y:S02]  /*7460*/  MOV R33, R4 ;  /* 0x0000000400217202 */ /* 0x000fe40000000f00 */
[----:B------:R-:W-:-:S02]  /*7470*/  MOV R13, R9 ;  /* 0x00000009000d7202 */ /* 0x000fc40000000f00 */
[----:B------:R-:W-:Y:S02]  /*7480*/  MOV R5, R9 ;  /* 0x0000000900057202 */ /* 0x000fe40000000f00 */
[-C--:B------:R-:W-:Y:S02]  /*7490*/  MOV R12, R4.reuse ;  /* 0x00000004000c7202 */ /* 0x080fe40000000f00 */
[----:B------:R-:W-:-:S07]  /*74a0*/  MOV R8, R4 ;  /* 0x0000000400087202 */ /* 0x000fce0000000f00 */
.L_x_5630:
[----:B------:R-:W-:-:S04]  /*74b0*/  IMAD.IADD R10, R3, 0x1, R36 ;  /* 0x00000001030a7824 */ /* 0x000fc800078e0224 */
[----:B------:R-:W-:-:S05]  /*74c0*/  IMAD R7, R37, R10, RZ ;  /* 0x0000000a25077224 */ /* 0x000fca00078e02ff */
[----:B------:R-:W-:Y:S01]  /*74d0*/  SHF.R.U32.HI R7, RZ, 0x2, R7 ;  /* 0x00000002ff077819 */ /* 0x000fe20000011607 */
[----:B------:R-:W-:-:S04]  /*74e0*/  IMAD R36, R37, R36, RZ ;  /* 0x0000002425247224 */ /* 0x000fc800078e02ff */
[----:B------:R-:W-:Y:S01]  /*74f0*/  IMAD.WIDE.U32 R24, R7, 0x10, R18 ;  /* 0x0000001007187825 */ /* 0x000fe200078e0012 */
[----:B------:R-:W-:-:S05]  /*7500*/  SHF.R.U32.HI R29, RZ, 0x2, R36 ;  /* 0x00000002ff1d7819 */ /* 0x000fca0000011624 */
[----:B------:R-:W2:Y:S01]  /*7510*/  LDG.E.128 R24, desc[UR40][R24.64] ;  /* 0x0000002818187981 */ /* 0x000ea2000c1e1d00 */
[----:B------:R-:W-:-:S06]  /*7520*/  IMAD.WIDE.U32 R28, R29, 0x10, R18 ;  /* 0x000000101d1c7825 */ /* 0x000fcc00078e0012 */
[----:B------:R-:W3:Y:S01]  /*7530*/  LDG.E.128 R28, desc[UR40][R28.64] ;  /* 0x000000281c1c7981 */ /* 0x000ee2000c1e1d00 */
[----:B------:R-:W-:Y:S02]  /*7540*/  IADD3 R6, R6, 0x1, RZ ;  /* 0x0000000106067810 */ /* 0x000fe40007ffe0ff */
[----:B------:R-:W-:Y:S02]  /*7550*/  IADD3 R36, R10, R3, RZ ;  /* 0x000000030a247210 */ /* 0x000fe40007ffe0ff */
[----:B------:R-:W-:-:S03]  /*7560*/  I2FP.F32.S32 R7, R6 ;  /* 0x0000000600077245 */ /* 0x000fc60000201400 */
[----:B------:R-:W-:Y:S01]  /*7570*/  IMAD.IADD R11, R36, 0x1, R3 ;  /* 0x00000001240b7824 */ /* 0x000fe200078e0203 */
[----:B------:R-:W0:Y:S04]  /*7580*/  MUFU.RCP R43, R7 ;  /* 0x00000007002b7308 */ /* 0x000e280000001000 */
[----:B------:R-:W-:Y:S01]  /*7590*/  ISETP.GE.U32.AND P0, PT, R11, R0, PT ;  /* 0x000000000b00720c */ /* 0x000fe20003f06070 */
[----:B--2---:R-:W-:Y:S01]  /*75a0*/  FADD.FTZ R10, R24, -R33 ;  /* 0x80000021180a7221 */ /* 0x004fe20000010000 */
        /* <DEDUP_REMOVED lines=15> */
[----:B---3--:R-:W-:Y:S01]  /*76a0*/  FADD.FTZ R10, R28, -R4 ;  /* 0x800000041c0a7221 */ /* 0x008fe20000010000 */
        /* <DEDUP_REMOVED lines=17> */
.L_x_5629:
[----:B------:R-:W-:Y:S05]  /*77c0*/  BSYNC B0 ;  /* 0x0000000000007941 */ /* 0x000fea0003800000 */
.L_x_5628:
        /* <DEDUP_REMOVED lines=27> */
.L_x_5632:
[----:B------:R-:W-:Y:S05]  /*7980*/  BSYNC B0 ;  /* 0x0000000000007941 */ /* 0x000fea0003800000 */
.L_x_5631:
[----:B------:R-:W-:Y:S04]  /*7990*/  BSSY B0, `(.L_x_5633) ;  /* 0x000003d000007945 */ /* 0x000fe80003800000 */
[----:B------:R-:W-:Y:S05]  /*79a0*/  @P1 BRA `(.L_x_5634) ;  /* 0x0000000000ec1947 */ /* 0x000fea0003800000 */
[----:B------:R-:W-:Y:S01]  /*79b0*/  VIADD R14, R14, 0x1 ;  /* 0x000000010e0e7836 */ /* 0x000fe20000000000 */
[----:B------:R-:W-:Y:S01]  /*79c0*/  IADD3 R6, R6, 0x1, RZ ;  /* 0x0000000106067810 */ /* 0x000fe20007ffe0ff */
[----:B-----5:R-:W-:Y:S01]  /*79d0*/  FADD.FTZ R54, -R4, R28 ;  /* 0x0000001c04367221 */ /* 0x020fe20000010100 */
[----:B------:R-:W-:Y:S01]  /*79e0*/  IADD3 R10, R10, 0x1, RZ ;  /* 0x000000010a0a7810 */ /* 0x000fe20007ffe0ff */
[----:B0-----:R-:W-:Y:S01]  /*79f0*/  FADD.FTZ R18, -R12, R30 ;  /* 0x0000001e0c127221 */ /* 0x001fe20000010100 */
[----:B------:R-:W-:Y:S02]  /*7a00*/  IADD3 R22, R22, 0x1, RZ ;  /* 0x0000000116167810 */ /* 0x000fe40007ffe0ff */
[----:B------:R-:W-:Y:S02]  /*7a10*/  I2FP.F32.S32 R7, R6 ;  /* 0x0000000600077245 */ /* 0x000fe40000201400 */
        /* <DEDUP_REMOVED lines=26> */
[----:B------:R-:W-:Y:S01]  /*7bc0*/  VIADD R39, R39, 0x1 ;  /* 0x0000000127277836 */ /* 0x000fe20000000000 */
[----:B------:R-:W-:Y:S01]  /*7bd0*/  IADD3 R45, R45, 0x1, RZ ;  /* 0x000000012d2d7810 */ /* 0x000fe20007ffe0ff */
[----:B------:R-:W-:Y:S01]  /*7be0*/  FADD.FTZ R0, -R33, R24 ;  /* 0x0000001821007221 */ /* 0x000fe20000010100 */
[----:B------:R-:W-:Y:S01]  /*7bf0*/  I2FP.F32.S32 R50, R41 ;  /* 0x0000002900327245 */ /* 0x000fe20000201400 */
[----:B------:R-:W-:Y:S01]  /*7c00*/  FADD.FTZ R19, -R40, R25 ;  /* 0x0000001928137221 */ /* 0x000fe20000010100 */
[----:B------:R-:W-:Y:S01]  /*7c10*/  I2FP.F32.S32 R52, R43 ;  /* 0x0000002b00347245 */ /* 0x000fe20000201400 */
[----:B------:R-:W-:Y:S01]  /*7c20*/  FADD.FTZ R18, -R35, R26 ;  /* 0x0000001a23127221 */ /* 0x000fe20000010100 */
[----:B------:R-:W-:Y:S01]  /*7c30*/  I2FP.F32.S32 R48, R45 ;  /* 0x0000002d00307245 */ /* 0x000fe20000201400 */
[----:B------:R-:W0:Y:S01]  /*7c40*/  MUFU.RCP R3, R50 ;  /* 0x0000003200037308 */ /* 0x000e220000001000 */
[----:B------:R-:W-:Y:S01]  /*7c50*/  I2FP.F32.S32 R46, R39 ;  /* 0x00000027002e7245 */ /* 0x000fe20000201400 */
[----:B------:R-:W-:-:S06]  /*7c60*/  FADD.FTZ R31, -R32, R27 ;  /* 0x0000001b201f7221 */ /* 0x000fcc0000010100 */
        /* <DEDUP_REMOVED lines=15> */
.L_x_5634:
[----:B------:R-:W-:Y:S05]  /*7d60*/  BSYNC B0 ;  /* 0x0000000000007941 */ /* 0x000fea0003800000 */
.L_x_5633:
        /* <DEDUP_REMOVED lines=17> */
.L_x_5636:
[----:B------:R-:W-:Y:S01]  /*7e80*/  IMAD.MOV.U32 R4, RZ, RZ, R33 ;  /* 0x000000ffff047224 */ /* 0x000fe200078e0021 */
[----:B------:R-:W-:Y:S01]  /*7e90*/  MOV R5, R38 ;  /* 0x0000002600057202 */ /* 0x000fe20000000f00 */
[----:B------:R-:W-:Y:S01]  /*7ea0*/  IMAD.MOV.U32 R7, RZ, RZ, R50 ;  /* 0x000000ffff077224 */ /* 0x000fe200078e0032 */
[----:B------:R-:W-:-:S07]  /*7eb0*/  MOV R6, R41 ;  /* 0x0000002900067202 */ /* 0x000fce0000000f00 */
.L_x_5637:
[----:B------:R-:W-:Y:S05]  /*7ec0*/  BSYNC B0 ;  /* 0x0000000000007941 */ /* 0x000fea0003800000 */
.L_x_5635:
        /* <DEDUP_REMOVED lines=17> */
.L_x_5639:
[----:B------:R-:W-:Y:S01]  /*7fe0*/  IMAD.MOV.U32 R8, RZ, RZ, R40 ;  /* 0x000000ffff087224 */ /* 0x000fe200078e0028 */
[----:B------:R-:W-:Y:S01]  /*7ff0*/  MOV R9, R42 ;  /* 0x0000002a00097202 */ /* 0x000fe20000000f00 */
[----:B------:R-:W-:Y:S01]  /*8000*/  IMAD.MOV.U32 R11, RZ, RZ, R52 ;  /* 0x000000ffff0b7224 */ /* 0x000fe200078e0034 */
[----:B------:R-:W-:-:S07]  /*8010*/  MOV R10, R43 ;  /* 0x0000002b000a7202 */ /* 0x000fce0000000f00 */
.L_x_5640:
[----:B------:R-:W-:Y:S05]  /*8020*/  BSYNC B0 ;  /* 0x0000000000007941 */ /* 0x000fea0003800000 */
.L_x_5638:
        /* <DEDUP_REMOVED lines=17> */
.L_x_5642:
[----:B------:R-:W-:Y:S01]  /*8140*/  IMAD.MOV.U32 R12, RZ, RZ, R35 ;  /* 0x000000ffff0c7224 */ /* 0x000fe200078e0023 */
[----:B------:R-:W-:Y:S01]  /*8150*/  MOV R13, R44 ;  /* 0x0000002c000d7202 */ /* 0x000fe20000000f00 */
[----:B------:R-:W-:Y:S01]  /*8160*/  IMAD.MOV.U32 R15, RZ, RZ, R48 ;  /* 0x000000ffff0f7224 */ /* 0x000fe200078e0030 */
[----:B------:R-:W-:-:S07]  /*8170*/  MOV R14, R45 ;  /* 0x0000002d000e7202 */ /* 0x000fce0000000f00 */
.L_x_5643:
[----:B------:R-:W-:Y:S05]  /*8180*/  BSYNC B0 ;  /* 0x0000000000007941 */ /* 0x000fea0003800000 */
.L_x_5641:
[----:B------:R-:W-:-:S13]  /*8190*/  FSETP.NEU.FTZ.AND P0, PT, R23, RZ, PT ;  /* 0x000000ff1700720b */ /* 0x000fda0003f1d000 */
[----:B------:R-:W-:Y:S05]  /*81a0*/  @!P0 BRA `(.L_x_5644) ;  /* 0x0000000000388947 */ /* 0x000fea0003800000 */
[----:B------:R-:W-:-:S13]  /*81b0*/  FSETP.NEU.FTZ.AND P0, PT, R46, RZ, PT ;  /* 0x000000ff2e00720b */ /* 0x000fda0003f1d000 */
[----:B------:R-:W-:Y:S05]  /*81c0*/  @!P0 BRA `(.L_x_5585) ;  /* 0x0000001000508947 */ /* 0x000fea0003800000 */
[----:B------:R-:W-:Y:S01]  /*81d0*/  FADD.FTZ R0, R23, R46 ;  /* 0x0000002e17007221 */ /* 0x000fe20000010000 */
[----:B------:R-:W-:Y:S01]  /*81e0*/  FADD.FTZ R3, -R20, R32 ;  /* 0x0000002014037221 */ /* 0x000fe20000010100 */
[----:B0-----:R-:W-:Y:S01]  /*81f0*/  FADD.FTZ R19, R21, R34 ;  /* 0x0000002215137221 */ /* 0x001fe20000010000 */
[----:B------:R-:W-:Y:S01]  /*8200*/  MOV R22, 0xffffffff ;  /* 0xffffffff00167802 */ /* 0x000fe20000000f00 */
        /* <DEDUP_REMOVED lines=8> */
.L_x_5644:
[----:B------:R-:W-:Y:S01]  /*8290*/  IMAD.MOV.U32 R20, RZ, RZ, R32 ;  /* 0x000000ffff147224 */ /* 0x000fe200078e0020 */
[----:B------:R-:W-:Y:S01]  /*82a0*/  MOV R21, R34 ;  /* 0x0000002200157202 */ /* 0x000fe20000000f00 */
[----:B------:R-:W-:Y:S01]  /*82b0*/  IMAD.MOV.U32 R23, RZ, RZ, R46 ;  /* 0x000000ffff177224 */ /* 0x000fe200078e002e */
[----:B------:R-:W-:Y:S01]  /*82c0*/  MOV R22, R39 ;  /* 0x0000002700167202 */ /* 0x000fe20000000f00 */
[----:B------:R-:W-:Y:S06]  /*82d0*/  BRA `(.L_x_5585) ;  /* 0x00000010000c7947 */ /* 0x000fec0003800000 */
.L_x_5605:
[----:B------:R-:W0:Y:S01]  /*82e0*/  LDC R44, c[0x0][0x234] ;  /* 0x00008d00ff2c7b82 */ /* 0x000e220000000800 */
[----:B------:R-:W-:Y:S01]  /*82f0*/  ULDC.64 UR4, c[0x0][0x220] ;  /* 0x0000880000047ab9 */ /* 0x000fe20000000a00 */
[----:B------:R-:W-:Y:S01]  /*8300*/  BSSY B0, `(.L_x_5645) ;  /* 0x0000052000007945 */ /* 0x000fe20003800000 */
[----:B------:R-:W-:Y:S01]  /*8310*/  MOV R6, UR4 ;  /* 0x0000000400067c02 */ /* 0x000fe20008000f00 */
[----:B------:R-:W-:-:S04]  /*8320*/  IMAD.U32 R7, RZ, RZ, UR5 ;  /* 0x00000005ff077e24 */ /* 0x000fc8000f8e00ff */
        /* <DEDUP_REMOVED lines=9> */
[----:B------:R-:W-:Y:S02]  /*83c0*/  MOV R12, R4 ;  /* 0x00000004000c7202 */ /* 0x000fe40000000f00 */
[-C--:B--2---:R-:W-:Y:S01]  /*83d0*/  MOV R38, R5.reuse ;  /* 0x0000000500267202 */ /* 0x084fe20000000f00 */
[--C-:B------:R-:W-:Y:S01]  /*83e0*/  IMAD.MOV.U32 R36, RZ, RZ, R5.reuse ;  /* 0x000000ffff247224 */ /* 0x100fe200078e0005 */
[-C--:B------:R-:W-:Y:S01]  /*83f0*/  MOV R34, R5.reuse ;  /* 0x0000000500227202 */ /* 0x080fe20000000f00 */
[----:B------:R-:W-:Y:S01]  /*8400*/  IMAD.MOV.U32 R21, RZ, RZ, R5 ;  /* 0x000000ffff157224 */ /* 0x000fe200078e0005 */
[----:B------:R-:W-:-:S02]  /*8410*/  MOV R32, R5 ;  /* 0x0000000500207202 */ /* 0x000fc40000000f00 */
[----:B------:R-:W-:Y:S02]  /*8420*/  MOV R8, R4 ;  /* 0x0000000400087202 */ /* 0x000fe40000000f00 */
        /* <DEDUP_REMOVED lines=16> */
.L_x_5647:
[----:B------:R-:W-:-:S05]  /*8530*/  IMAD.IADD R11, R35, 0x1, R44 ;  /* 0x00000001230b7824 */ /* 0x000fca00078e022c */
[----:B------:R-:W-:-:S05]  /*8540*/  SHF.R.U32.HI R25, RZ, 0x2, R11 ;  /* 0x00000002ff197819 */ /* 0x000fca000001160b */
        /* <DEDUP_REMOVED lines=45> */
.L_x_5646:
[----:B------:R-:W-:Y:S05]  /*8820*/  BSYNC B0 ;  /* 0x0000000000007941 */ /* 0x000fea0003800000 */
.L_x_5645:
        /* <DEDUP_REMOVED lines=25> */
.L_x_5649:
[----:B------:R-:W-:Y:S05]  /*89c0*/  BSYNC B0 ;  /* 0x0000000000007941 */ /* 0x000fea0003800000 */
.L_x_5648:
        /* <DEDUP_REMOVED lines=56> */
[----:B0-----:R-:W-:Y:S01]  /*8d50*/  FFMA.FTZ R42, R35, R31, R42 ;  /* 0x0000001f232a7223 */ /* 0x001fe2000001002a */
[----:B------:R-:W-:-:S03]  /*8d60*/  FADD.FTZ R31, -R33, R26 ;  /* 0x0000001a211f7221 */ /* 0x000fc60000010100 */
[----:B------:R-:W-:Y:S01]  /*8d70*/  FADD.FTZ R27, -R42, R27 ;  /* 0x0000001b2a1b7221 */ /* 0x000fe20000010100 */
[----:B------:R-:W-:-:S03]  /*8d80*/  FFMA.FTZ R36, R18, R31, R36 ;  /* 0x0000001f12247223 */ /* 0x000fc60000010024 */
[----:B------:R-:W-:-:S07]  /*8d90*/  FFMA.FTZ R38, R35, R27, R38 ;  /* 0x0000001b23267223 */ /* 0x000fce0000010026 */
.L_x_5651:
[----:B------:R-:W-:Y:S05]  /*8da0*/  BSYNC B0 ;  /* 0x0000000000007941 */ /* 0x000fea0003800000 */
.L_x_5650:
        /* <DEDUP_REMOVED lines=17> */
.L_x_5653:
[----:B------:R-:W-:Y:S01]  /*8ec0*/  IMAD.MOV.U32 R4, RZ, RZ, R3 ;  /* 0x000000ffff047224 */ /* 0x000fe200078e0003 */
[----:B------:R-:W-:Y:S01]  /*8ed0*/  MOV R5, R32 ;  /* 0x0000002000057202 */ /* 0x000fe20000000f00 */
[----:B------:R-:W-:Y:S01]  /*8ee0*/  IMAD.MOV.U32 R7, RZ, RZ, R50 ;  /* 0x000000ffff077224 */ /* 0x000fe200078e0032 */
[----:B------:R-:W-:-:S07]  /*8ef0*/  MOV R6, R39 ;  /* 0x0000002700067202 */ /* 0x000fce0000000f00 */
.L_x_5654:
[----:B------:R-:W-:Y:S05]  /*8f00*/  BSYNC B0 ;  /* 0x0000000000007941 */ /* 0x000fea0003800000 */
.L_x_5652:
        /* <DEDUP_REMOVED lines=17> */
.L_x_5656:
[----:B------:R-:W-:Y:S01]  /*9020*/  IMAD.MOV.U32 R8, RZ, RZ, R40 ;  /* 0x000000ffff087224 */ /* 0x000fe200078e0028 */
[----:B------:R-:W-:Y:S01]  /*9030*/  MOV R9, R34 ;  /* 0x0000002200097202 */ /* 0x000fe20000000f00 */
[----:B------:R-:W-:Y:S01]  /*9040*/  IMAD.MOV.U32 R11, RZ, RZ, R52 ;  /* 0x000000ffff0b7224 */ /* 0x000fe200078e0034 */
[----:B------:R-:W-:-:S07]  /*9050*/  MOV R10, R41 ;  /* 0x00000029000a7202 */ /* 0x000fce0000000f00 */
.L_x_5657:
[----:B------:R-:W-:Y:S05]  /*9060*/  BSYNC B0 ;  /* 0x0000000000007941 */ /* 0x000fea0003800000 */
.L_x_5655:
        /* <DEDUP_REMOVED lines=17> */
.L_x_5659:
[----:B------:R-:W-:Y:S01]  /*9180*/  IMAD.MOV.U32 R12, RZ, RZ, R33 ;  /* 0x000000ffff0c7224 */ /* 0x000fe200078e0021 */
[----:B------:R-:W-:Y:S01]  /*9190*/  MOV R13, R36 ;  /* 0x00000024000d7202 */ /* 0x000fe20000000f00 */
[----:B------:R-:W-:Y:S01]  /*91a0*/  IMAD.MOV.U32 R15, RZ, RZ, R48 ;  /* 0x000000ffff0f7224 */ /* 0x000fe200078e0030 */
[----:B------:R-:W-:-:S07]  /*91b0*/  MOV R14, R43 ;  /* 0x0000002b000e7202 */ /* 0x000fce0000000f00 */
.L_x_5660:
[----:B------:R-:W-:Y:S05]  /*91c0*/  BSYNC B0 ;  /* 0x0000000000007941 */ /* 0x000fea0003800000 */
.L_x_5658:
        /* <DEDUP_REMOVED lines=16> */
.L_x_5661:
[----:B------:R-:W-:Y:S01]  /*92d0*/  IMAD.MOV.U32 R20, RZ, RZ, R42 ;  /* 0x000000ffff147224 */ /* 0x000fe200078e002a */
[----:B------:R-:W-:Y:S01]  /*92e0*/  MOV R21, R38 ;  /* 0x0000002600157202 */ /* 0x000fe20000000f00 */
[----:B------:R-:W-:Y:S01]  /*92f0*/  IMAD.MOV.U32 R23, RZ, RZ, R46 ;  /* 0x000000ffff177224 */ /* 0x000fe200078e002e */
[----:B------:R-:W-:-:S07]  /*9300*/  MOV R22, R37 ;  /* 0x0000002500167202 */ /* 0x000fce0000000f00 */
.L_x_5585:
[----:B------:R-:W-:Y:S05]  /*9310*/  BSYNC B6 ;  /* 0x0000000000067941 */ /* 0x000fea0003800000 */
.L_x_5584:
[----:B------:R-:W-:Y:S02]  /*9320*/  ULDC UR4, c[0x0][0x244] ;  /* 0x0000910000047ab9 */ /* 0x000fe40000000800 */
[----:B------:R-:W-:-:S13]  /*9330*/  ISETP.NE.AND P0, PT, RZ, UR4, PT ;  /* 0x00000004ff007c0c */ /* 0x000fda000bf05270 */
[----:B------:R-:W-:Y:S05]  /*9340*/  @!P0 BRA `(.L_x_5662) ;  /* 0x0000000400f08947 */ /* 0x000fea0003800000 */
[----:B-----5:R-:W1:Y:S01]  /*9350*/  S2R R25, SR_CgaCtaId ;  /* 0x0000000000197919 */ /* 0x020e620000008800 */
[----:B------:R-:W2:Y:S01]  /*9360*/  LDC R0, c[0x0][RZ] ;  /* 0x00000000ff007b82 */ /* 0x000ea20000000800 */
[----:B0-----:R-:W-:-:S04]  /*9370*/  MOV R18, 0x400 ;  /* 0x0000040000127802 */ /* 0x001fc80000000f00 */
[----:B------:R-:W-:-:S03]  /*9380*/  IADD3 R18, R18, 0x10, RZ ;  /* 0x0000001012127810 */ /* 0x000fc60007ffe0ff */
[----:B------:R-:W0:Y:S01]  /*9390*/  LDC R3, c[0x0][0x4] ;  /* 0x00000100ff037b82 */ /* 0x000e220000000800 */
[----:B--2---:R-:W-:Y:S01]  /*93a0*/  IMAD R19, R16, R0, R17 ;  /* 0x0000000010137224 */ /* 0x004fe200078e0211 */
[----:B-1----:R-:W-:Y:S02]  /*93b0*/  LEA R18, R25, R18, 0x18 ;  /* 0x0000001219127211 */ /* 0x002fe400078ec0ff */
[----:B0-----:R-:W-:Y:S02]  /*93c0*/  SHF.R.U32.HI R41, RZ, 0x1, R3 ;  /* 0x00000001ff297819 */ /* 0x001fe40000011603 */
[----:B------:R-:W-:Y:S02]  /*93d0*/  LEA R19, R19, R18, 0x6 ;  /* 0x0000001213137211 */ /* 0x000fe400078e30ff */
[----:B------:R-:W-:-:S03]  /*93e0*/  ISETP.NE.AND P0, PT, R41, RZ, PT ;  /* 0x000000ff2900720c */ /* 0x000fc60003f05270 */
[----:B------:R1:W-:Y:S04]  /*93f0*/  STS.128 [R19], R4 ;  /* 0x0000000413007388 */ /* 0x0003e80000000c00 */
[----:B------:R1:W-:Y:S04]  /*9400*/  STS.128 [R19+0x10], R8 ;  /* 0x0000100813007388 */ /* 0x0003e80000000c00 */
[----:B------:R1:W-:Y:S04]  /*9410*/  STS.128 [R19+0x20], R12 ;  /* 0x0000200c13007388 */ /* 0x0003e80000000c00 */
[----:B------:R1:W-:Y:S01]  /*9420*/  STS.128 [R19+0x30], R20 ;  /* 0x0000301413007388 */ /* 0x0003e20000000c00 */
[----:B------:R-:W-:Y:S05]  /*9430*/  @!P0 BRA `(.L_x_5662) ;  /* 0x0000000400b48947 */ /* 0x000fea0003800000 */
.L_x_5677:
[----:B------:R-:W-:Y:S01]  /*9440*/  IMAD.IADD R24, R16, 0x1, R41 ;  /* 0x0000000110187824 */ /* 0x000fe200078e0229 */
[----:B------:R-:W-:Y:S05]  /*9450*/  WARPSYNC.ALL ;  /* 0x0000000000007948 */ /* 0x000fea0003800000 */
[----:B------:R-:W-:Y:S01]  /*9460*/  BAR.SYNC.DEFER_BLOCKING 0x0 ;  /* 0x0000000000007b1d */ /* 0x000fe20000010000 */
[----:B------:R-:W-:-:S04]  /*9470*/  ISETP.GE.U32.AND P0, PT, R24, R3, PT ;  /* 0x000000031800720c */ /* 0x000fc80003f06070 */
[----:B------:R-:W-:Y:S01]  /*9480*/  ISETP.GE.U32.OR P0, PT, R16, R41, P0 ;  /* 0x000000291000720c */ /* 0x000fe20000706470 */
[----:B------:R-:W-:-:S12]  /*9490*/  BSSY B0, `(.L_x_5663) ;  /* 0x0000064000007945 */ /* 0x000fd80003800000 */
[----:B0-----:R-:W-:Y:S05]  /*94a0*/  @P0 BRA `(.L_x_5664) ;  /* 0x0000000400880947 */ /* 0x001fea0003800000 */
        /* <DEDUP_REMOVED lines=23> */
.L_x_5666:
[----:B-12---:R-:W-:Y:S01]  /*9620*/  MOV R6, R26 ;  /* 0x0000001a00067202 */ /* 0x006fe20000000f00 */
[----:B------:R-:W-:Y:S01]  /*9630*/  IMAD.MOV.U32 R5, RZ, RZ, R25 ;  /* 0x000000ffff057224 */ /* 0x000fe200078e0019 */
[----:B------:R-:W-:Y:S02]  /*9640*/  MOV R4, R24 ;  /* 0x0000001800047202 */ /* 0x000fe40000000f00 */
[----:B------:R-:W-:-:S07]  /*9650*/  MOV R7, R27 ;  /* 0x0000001b00077202 */ /* 0x000fce0000000f00 */
.L_x_5667:
[----:B------:R-:W-:Y:S05]  /*9660*/  BSYNC B1 ;  /* 0x0000000000017941 */ /* 0x000fea0003800000 */
.L_x_5665:
        /* <DEDUP_REMOVED lines=9> */
[----:B-1----:R-:W-:-:S04]  /*9700*/  FMUL.FTZ R10, R25, R25 ;  /* 0x00000019190a7220 */ /* 0x002fc80000410000 */
[----:B------:R-:W-:Y:S01]  /*9710*/  FMUL.FTZ R26, R11, R10 ;  /* 0x0000000a0b1a7220 */ /* 0x000fe20000410000 */
[----:B------:R-:W-:Y:S01]  /*9720*/  MOV R10, 0xffffffff ;  /* 0xffffffff000a7802 */ /* 0x000fe20000000f00 */
[----:B------:R-:W-:Y:S02]  /*9730*/  IMAD.MOV.U32 R11, RZ, RZ, R24 ;  /* 0x000000ffff0b7224 */ /* 0x000fe400078e0018 */
[----:B--2---:R-:W-:-:S04]  /*9740*/  FMUL.FTZ R31, R31, R30 ;  /* 0x0000001e1f1f7220 */ /* 0x004fc80000410000 */
[----:B------:R-:W-:Y:S01]  /*9750*/  FFMA.FTZ R9, R31, R26, R28 ;  /* 0x0000001a1f097223 */ /* 0x000fe2000001001c */
[----:B------:R-:W-:Y:S01]  /*9760*/  FFMA.FTZ R8, R25, R31, R8 ;  /* 0x0000001f19087223 */ /* 0x000fe20000010008 */
[----:B------:R-:W-:Y:S06]  /*9770*/  BRA `(.L_x_5670) ;  /* 0x0000000000107947 */ /* 0x000fec0003800000 */
.L_x_5669:
[----:B-1-3--:R-:W-:Y:S01]  /*9780*/  MOV R8, R28 ;  /* 0x0000001c00087202 */ /* 0x00afe20000000f00 */
[----:B------:R-:W-:Y:S01]  /*9790*/  IMAD.MOV.U32 R10, RZ, RZ, R30 ;  /* 0x000000ffff0a7224 */ /* 0x000fe200078e001e */
[----:B------:R-:W-:Y:S02]  /*97a0*/  MOV R9, R29 ;  /* 0x0000001d00097202 */ /* 0x000fe40000000f00 */
[----:B------:R-:W-:-:S07]  /*97b0*/  MOV R11, R31 ;  /* 0x0000001f000b7202 */ /* 0x000fce0000000f00 */
.L_x_5670:
[----:B------:R-:W-:Y:S05]  /*97c0*/  BSYNC B1 ;  /* 0x0000000000017941 */ /* 0x000fea0003800000 */
.L_x_5668:
        /* <DEDUP_REMOVED lines=17> */
.L_x_5672:
[----:B-1--4-:R-:W-:Y:S01]  /*98e0*/  MOV R12, R32 ;  /* 0x00000020000c7202 */ /* 0x012fe20000000f00 */
[----:B------:R-:W-:Y:S01]  /*98f0*/  IMAD.MOV.U32 R14, RZ, RZ, R34 ;  /* 0x000000ffff0e7224 */ /* 0x000fe200078e0022 */
[----:B------:R-:W-:Y:S02]  /*9900*/  MOV R13, R33 ;  /* 0x00000021000d7202 */ /* 0x000fe40000000f00 */
[----:B------:R-:W-:-:S07]  /*9910*/  MOV R15, R35 ;  /* 0x00000023000f7202 */ /* 0x000fce0000000f00 */
.L_x_5673:
[----:B------:R-:W-:Y:S05]  /*9920*/  BSYNC B1 ;  /* 0x0000000000017941 */ /* 0x000fea0003800000 */
.L_x_5671:
        /* <DEDUP_REMOVED lines=17> */
.L_x_5675:
[----:B01----:R-:W-:Y:S01]  /*9a40*/  MOV R20, R36 ;  /* 0x0000002400147202 */ /* 0x003fe20000000f00 */
[----:B------:R-:W-:Y:S01]  /*9a50*/  IMAD.MOV.U32 R22, RZ, RZ, R38 ;  /* 0x000000ffff167224 */ /* 0x000fe200078e0026 */
[----:B------:R-:W-:Y:S02]  /*9a60*/  MOV R21, R37 ;  /* 0x0000002500157202 */ /* 0x000fe40000000f00 */
[----:B------:R-:W-:-:S07]  /*9a70*/  MOV R23, R39 ;  /* 0x0000002700177202 */ /* 0x000fce0000000f00 */
.L_x_5676:
[----:B------:R-:W-:Y:S05]  /*9a80*/  BSYNC B1 ;  /* 0x0000000000017941 */ /* 0x000fea0003800000 */
.L_x_5674:
[----:B------:R0:W-:Y:S04]  /*9a90*/  STS.128 [R19], R4 ;  /* 0x0000000413007388 */ /* 0x0001e80000000c00 */
[----:B------:R0:W-:Y:S04]  /*9aa0*/  STS.128 [R19+0x10], R8 ;  /* 0x0000100813007388 */ /* 0x0001e80000000c00 */
[----:B------:R0:W-:Y:S04]  /*9ab0*/  STS.128 [R19+0x20], R12 ;  /* 0x0000200c13007388 */ /* 0x0001e80000000c00 */
[----:B------:R0:W-:Y:S02]  /*9ac0*/  STS.128 [R19+0x30], R20 ;  /* 0x0000301413007388 */ /* 0x0001e40000000c00 */
.L_x_5664:
[----:B------:R-:W-:Y:S05]  /*9ad0*/  BSYNC B0 ;  /* 0x0000000000007941 */ /* 0x000fea0003800000 */
.L_x_5663:
[----:B------:R-:W-:Y:S02]  /*9ae0*/  ISETP.GT.AND P0, PT, R41, 0x1, PT ;  /* 0x000000012900780c */ /* 0x000fe40003f04270 */
[----:B------:R-:W-:-:S11]  /*9af0*/  SHF.R.S32.HI R41, RZ, 0x1, R41 ;  /* 0x00000001ff297819 */ /* 0x000fd60000011429 */
[----:B------:R-:W-:Y:S05]  /*9b00*/  @P0 BRA `(.L_x_5677) ;  /* 0xfffffff8004c0947 */ /* 0x000fea000383ffff */
.L_x_5662:
[----:B------:R-:W-:Y:S02]  /*9b10*/  ULDC UR4, c[0x0][0x240] ;  /* 0x0000900000047ab9 */ /* 0x000fe40000000800 */
[----:B------:R-:W-:-:S13]  /*9b20*/  ISETP.NE.AND P0, PT, RZ, UR4, PT ;  /* 0x00000004ff007c0c */ /* 0x000fda000bf05270 */
[----:B------:R-:W-:Y:S05]  /*9b30*/  @!P0 BRA `(.L_x_5678) ;  /* 0x0000000c00c08947 */ /* 0x000fea0003800000 */
[----:B------:R-:W2:Y:S02]  /*9b40*/  LDC R0, c[0x0][RZ] ;  /* 0x00000000ff007b82 */ /* 0x000ea40000000800 */
[----:B--2---:R-:W-:Y:S02]  /*9b50*/  ISETP.GT.AND P0, PT, R0, 0x20, PT ;  /* 0x000000200000780c */ /* 0x004fe40003f04270 */
[----:B0-----:R-:W-:-:S11]  /*9b60*/  MOV R18, R0 ;  /* 0x0000000000127202 */ /* 0x001fd60000000f00 */
[----:B------:R-:W-:Y:S05]  /*9b70*/  @!P0 BRA `(.L_x_5679) ;  /* 0x0000000400f08947 */ /* 0x000fea0003800000 */
[----:B------:R-:W0:Y:S01]  /*9b80*/  S2UR UR5, SR_CgaCtaId ;  /* 0x00000000000579c3 */ /* 0x000e220000008800 */
[----:B------:R-:W-:Y:S01]  /*9b90*/  UMOV UR4, 0x400 ;  /* 0x0000040000047882 */ /* 0x000fe20000000000 */
[-C--:B------:R-:W-:Y:S01]  /*9ba0*/  IMAD R3, R16, R0.reuse, R17 ;  /* 0x0000000010037224 */ /* 0x080fe200078e0211 */
[----:B------:R-:W-:Y:S01]  /*9bb0*/  UIADD3 UR4, UR4, 0x10, URZ ;  /* 0x0000001004047890 */ /* 0x000fe2000fffe03f */
[----:B------:R-:W-:Y:S01]  /*9bc0*/  LEA.HI R16, R0, R0, RZ, 0x1 ;  /* 0x0000000000107211 */ /* 0x000fe200078f08ff */
[----:B------:R-:W-:-:S03]  /*9bd0*/  IMAD.MOV.U32 R18, RZ, RZ, 0x20 ;  /* 0x00000020ff127424 */ /* 0x000fc600078e00ff */
[----:B------:R-:W-:-:S04]  /*9be0*/  SHF.R.S32.HI R16, RZ, 0x1, R16 ;  /* 0x00000001ff107819 */ /* 0x000fc80000011410 */
[----:B------:R-:W-:Y:S01]  /*9bf0*/  ISETP.GE.AND P0, PT, R16, 0x20, PT ;  /* 0x000000201000780c */ /* 0x000fe20003f06270 */
[----:B0-----:R-:W-:-:S06]  /*9c00*/  ULEA UR4, UR5, UR4, 0x18 ;  /* 0x0000000405047291 */ /* 0x001fcc000f8ec03f */
[----:B------:R-:W-:-:S05]  /*9c10*/  LEA R3, R3, UR4, 0x6 ;  /* 0x0000000403037c11 */ /* 0x000fca000f8e30ff */
[----:B------:R0:W-:Y:S04]  /*9c20*/  STS.128 [R3], R4 ;  /* 0x0000000403007388 */ /* 0x0001e80000000c00 */
[----:B------:R0:W-:Y:S04]  /*9c30*/  STS.128 [R3+0x10], R8 ;  /* 0x0000100803007388 */ /* 0x0001e80000000c00 */
[----:B------:R0:W-:Y:S04]  /*9c40*/  STS.128 [R3+0x20], R12 ;  /* 0x0000200c03007388 */ /* 0x0001e80000000c00 */
[----:B------:R0:W-:Y:S01]  /*9c50*/  STS.128 [R3+0x30], R20 ;  /* 0x0000301403007388 */ /* 0x0001e20000000c00 */
[----:B------:R-:W-:Y:S05]  /*9c60*/  @!P0 BRA `(.L_x_5679) ;  /* 0x0000000400b48947 */ /* 0x000fea0003800000 */
.L_x_5694:
[----:B-1----:R-:W-:Y:S01]  /*9c70*/  IADD3 R19, R17, R16, RZ ;  /* 0x0000001011137210 */ /* 0x002fe20007ffe0ff */
[----:B------:R-:W-:Y:S05]  /*9c80*/  WARPSYNC.ALL ;  /* 0x0000000000007948 */ /* 0x000fea0003800000 */
[----:B------:R-:W-:Y:S01]  /*9c90*/  BAR.SYNC.DEFER_BLOCKING 0x0 ;  /* 0x0000000000007b1d */ /* 0x000fe20000010000 */
[----:B------:R-:W-:-:S04]  /*9ca0*/  ISETP.GE.U32.AND P0, PT, R19, R0, PT ;  /* 0x000000001300720c */ /* 0x000fc80003f06070 */
[----:B------:R-:W-:Y:S01]  /*9cb0*/  ISETP.GE.U32.OR P0, PT, R17, R16, P0 ;  /* 0x000000101100720c */ /* 0x000fe20000706470 */
[----:B------:R-:W-:-:S12]  /*9cc0*/  BSSY B0, `(.L_x_5680) ;  /* 0x0000063000007945 */ /* 0x000fd80003800000 */
[----:B--2---:R-:W-:Y:S05]  /*9cd0*/  @P0 BRA `(.L_x_5681) ;  /* 0x0000000400840947 */ /* 0x004fea0003800000 */
[----:B------:R-:W-:Y:S01]  /*9ce0*/  LEA R18, R16, R3, 0x6 ;  /* 0x0000000310127211 */ /* 0x000fe200078e30ff */
[----:B------:R-:W-:Y:S01]  /*9cf0*/  BSSY B1, `(.L_x_5682) ;  /* 0x0000019000017945 */ /* 0x000fe20003800000 */
[----:B------:R-:W-:-:S03]  /*9d00*/  FSETP.NEU.FTZ.AND P0, PT, R7, RZ, PT ;  /* 0x000000ff0700720b */ /* 0x000fc60003f1d000 */
[----:B-----5:R1:W2:Y:S04]  /*9d10*/  LDS.128 R24, [R18] ;  /* 0x0000000012187984 */ /* 0x0202a80000000c00 */
[----:B------:R1:W3:Y:S04]  /*9d20*/  LDS.128 R28, [R18+0x10] ;  /* 0x00001000121c7984 */ /* 0x0002e80000000c00 */
[----:B------:R1:W4:Y:S04]  /*9d30*/  LDS.128 R32, [R18+0x20] ;  /* 0x0000200012207984 */ /* 0x0003280000000c00 */
[----:B------:R1:W0:Y:S01]  /*9d40*/  LDS.128 R36, [R18+0x30] ;  /* 0x0000300012247984 */ /* 0x0002220000000c00 */
[----:B------:R-:W-:Y:S05]  /*9d50*/  @!P0 BRA `(.L_x_5683) ;  /* 0x0000000000388947 */ /* 0x000fea0003800000 */
[----:B--2---:R-:W-:-:S13]  /*9d60*/  FSETP.NEU.FTZ.AND P0, PT, R27, RZ, PT ;  /* 0x000000ff1b00720b */ /* 0x004fda0003f1d000 */
[----:B------:R-:W-:Y:S05]  /*9d70*/  @!P0 BRA `(.L_x_5684) ;  /* 0x0000000000408947 */ /* 0x000fea0003800000 */
[----:B-1----:R-:W-:Y:S01]  /*9d80*/  FADD.FTZ R18, R27, R7 ;  /* 0x000000071b127221 */ /* 0x002fe20000010000 */
[----:B------:R-:W-:Y:S01]  /*9d90*/  FADD.FTZ R19, R24, -R4 ;  /* 0x8000000418137221 */ /* 0x000fe20000010000 */
[----:B------:R-:W-:Y:S02]  /*9da0*/  FADD.FTZ R26, R25, R5 ;  /* 0x00000005191a7221 */ /* 0x000fe40000010000 */
[----:B------:R-:W1:Y:S01]  /*9db0*/  MUFU.RCP R40, R18 ;  /* 0x0000001200287308 */ /* 0x000e620000001000 */
[----:B0-----:R-:W-:-:S04]  /*9dc0*/  FMUL.FTZ R6, R19, R19 ;  /* 0x0000001313067220 */ /* 0x001fc80000410000 */
[----:B------:R-:W-:Y:S01]  /*9dd0*/  FMUL.FTZ R24, R7, R6 ;  /* 0x0000000607187220 */ /* 0x000fe20000410000 */
[----:B------:R-:W-:Y:S01]  /*9de0*/  IMAD.MOV.U32 R6, RZ, RZ, -0x1 ;  /* 0xffffffffff067424 */ /* 0x000fe200078e00ff */
[----:B------:R-:W-:Y:S01]  /*9df0*/  MOV R7, R18 ;  /* 0x0000001200077202 */ /* 0x000fe20000000f00 */
[----:B-1----:R-:W-:-:S04]  /*9e00*/  FMUL.FTZ R27, R27, R40 ;  /* 0x000000281b1b7220 */ /* 0x002fc80000410000 */
[----:B------:R-:W-:Y:S01]  /*9e10*/  FFMA.FTZ R5, R27, R24, R26 ;  /* 0x000000181b057223 */ /* 0x000fe2000001001a */
[----:B------:R-:W-:Y:S01]  /*9e20*/  FFMA.FTZ R4, R19, R27, R4 ;  /* 0x0000001b13047223 */ /* 0x000fe20000010004 */
[----:B------:R-:W-:Y:S06]  /*9e30*/  BRA `(.L_x_5684) ;  /* 0x0000000000107947 */ /* 0x000fec0003800000 */
.L_x_5683:
[----:B0-2---:R-:W-:Y:S01]  /*9e40*/  MOV R4, R24 ;  /* 0x0000001800047202 */ /* 0x005fe20000000f00 */
[----:B------:R-:W-:Y:S01]  /*9e50*/  IMAD.MOV.U32 R5, RZ, RZ, R25 ;  /* 0x000000ffff057224 */ /* 0x000fe200078e0019 */
[----:B------:R-:W-:Y:S02]  /*9e60*/  MOV R7, R27 ;  /* 0x0000001b00077202 */ /* 0x000fe40000000f00 */
[----:B------:R-:W-:-:S07]  /*9e70*/  MOV R6, R26 ;  /* 0x0000001a00067202 */ /* 0x000fce0000000f00 */
.L_x_5684:
[----:B------:R-:W-:Y:S05]  /*9e80*/  BSYNC B1 ;  /* 0x0000000000017941 */ /* 0x000fea0003800000 */
.L_x_5682:
[----:B------:R-:W-:Y:S01]  /*9e90*/  FSETP.NEU.FTZ.AND P0, PT, R11, RZ, PT ;  /* 0x000000ff0b00720b */ /* 0x000fe20003f1d000 */
[----:B------:R-:W-:-:S12]  /*9ea0*/  BSSY B1, `(.L_x_5685) ;  /* 0x0000014000017945 */ /* 0x000fd80003800000 */
[----:B------:R-:W-:Y:S05]  /*9eb0*/  @!P0 BRA `(.L_x_5686) ;  /* 0x0000000000388947 */ /* 0x000fea0003800000 */
[----:B---3--:R-:W-:-:S13]  /*9ec0*/  FSETP.NEU.FTZ.AND P0, PT, R31, RZ, PT ;  /* 0x000000ff1f00720b */ /* 0x008fda0003f1d000 */
        /* <DEDUP_REMOVED lines=13> */
.L_x_5686:
[----:B0--3--:R-:W-:Y:S01]  /*9fa0*/  MOV R8, R28 ;  /* 0x0000001c00087202 */ /* 0x009fe20000000f00 */
[----:B------:R-:W-:Y:S01]  /*9fb0*/  IMAD.MOV.U32 R9, RZ, RZ, R29 ;  /* 0x000000ffff097224 */ /* 0x000fe200078e001d */
[----:B------:R-:W-:Y:S02]  /*9fc0*/  MOV R11, R31 ;  /* 0x0000001f000b7202 */ /* 0x000fe40000000f00 */
[----:B------:R-:W-:-:S07]  /*9fd0*/  MOV R10, R30 ;  /* 0x0000001e000a7202 */ /* 0x000fce0000000f00 */
.L_x_5687:
[----:B------:R-:W-:Y:S05]  /*9fe0*/  BSYNC B1 ;  /* 0x0000000000017941 */ /* 0x000fea0003800000 */
.L_x_5685:
[----:B------:R-:W-:Y:S01]  /*9ff0*/  FSETP.NEU.FTZ.AND P0, PT, R15, RZ, PT ;  /* 0x000000ff0f00720b */ /* 0x000fe20003f1d000 */
[----:B------:R-:W-:-:S12]  /*a000*/  BSSY B1, `(.L_x_5688) ;  /* 0x0000014000017945 */ /* 0x000fd80003800000 */
[----:B------:R-:W-:Y:S05]  /*a010*/  @!P0 BRA `(.L_x_5689) ;  /* 0x0000000000388947 */ /* 0x000fea0003800000 */
[----:B----4-:R-:W-:-:S13]  /*a020*/  FSETP.NEU.FTZ.AND P0, PT, R35, RZ, PT ;  /* 0x000000ff2300720b */ /* 0x010fda0003f1d000 */
        /* <DEDUP_REMOVED lines=13> */
.L_x_5689:
[----:B0---4-:R-:W-:Y:S01]  /*a100*/  MOV R12, R32 ;  /* 0x00000020000c7202 */ /* 0x011fe20000000f00 */
[----:B------:R-:W-:Y:S01]  /*a110*/  IMAD.MOV.U32 R13, RZ, RZ, R33 ;  /* 0x000000ffff0d7224 */ /* 0x000fe200078e0021 */
[----:B------:R-:W-:Y:S02]  /*a120*/  MOV R15, R35 ;  /* 0x00000023000f7202 */ /* 0x000fe40000000f00 */
[----:B------:R-:W-:-:S07]  /*a130*/  MOV R14, R34 ;  /* 0x00000022000e7202 */ /* 0x000fce0000000f00 */
.L_x_5690:
[----:B------:R-:W-:Y:S05]  /*a140*/  BSYNC B1 ;  /* 0x0000000000017941 */ /* 0x000fea0003800000 */
.L_x_5688:
[----:B------:R-:W-:Y:S01]  /*a150*/  FSETP.NEU.FTZ.AND P0, PT, R23, RZ, PT ;  /* 0x000000ff1700720b */ /* 0x000fe20003f1d000 */
[----:B------:R-:W-:-:S12]  /*a160*/  BSSY B1, `(.L_x_5691) ;  /* 0x0000014000017945 */ /* 0x000fd80003800000 */
[----:B------:R-:W-:Y:S05]  /*a170*/  @!P0 BRA `(.L_x_5692) ;  /* 0x0000000000388947 */ /* 0x000fea0003800000 */
[----:B0-----:R-:W-:-:S13]  /*a180*/  FSETP.NEU.FTZ.AND P0, PT, R39, RZ, PT ;  /* 0x000000ff2700720b */ /* 0x001fda0003f1d000 */
[----:B------:R-:W-:Y:S05]  /*a190*/  @!P0 BRA `(.L_x_5693) ;  /* 0x0000000000408947 */ /* 0x000fea0003800000 */
[----:B-1----:R-:W-:Y:S01]  /*a1a0*/  FADD.FTZ R18, R39, R23 ;  /* 0x0000001727127221 */ /* 0x002fe20000010000 */
[----:B------:R-:W-:Y:S01]  /*a1b0*/  FADD.FTZ R19, R36, -R20 ;  /* 0x8000001424137221 */ /* 0x000fe20000010000 */
        /* <DEDUP_REMOVED lines=10> */
.L_x_5692:
[----:B0-----:R-:W-:Y:S01]  /*a260*/  MOV R20, R36 ;  /* 0x0000002400147202 */ /* 0x001fe20000000f00 */
[----:B------:R-:W-:Y:S01]  /*a270*/  IMAD.MOV.U32 R21, RZ, RZ, R37 ;  /* 0x000000ffff157224 */ /* 0x000fe200078e0025 */
[----:B------:R-:W-:Y:S02]  /*a280*/  MOV R22, R38 ;  /* 0x0000002600167202 */ /* 0x000fe40000000f00 */
[----:B------:R-:W-:-:S07]  /*a290*/  MOV R23, R39 ;  /* 0x0000002700177202 */ /* 0x000fce0000000f00 */
.L_x_5693:
[----:B------:R-:W-:Y:S05]  /*a2a0*/  BSYNC B1 ;  /* 0x0000000000017941 */ /* 0x000fea0003800000 */
.L_x_5691:
[----:B------:R2:W-:Y:S04]  /*a2b0*/  STS.128 [R3], R4 ;  /* 0x0000000403007388 */ /* 0x0005e80000000c00 */
[----:B------:R2:W-:Y:S04]  /*a2c0*/  STS.128 [R3+0x10], R8 ;  /* 0x0000100803007388 */ /* 0x0005e80000000c00 */
[----:B------:R2:W-:Y:S04]  /*a2d0*/  STS.128 [R3+0x20], R12 ;  /* 0x0000200c03007388 */ /* 0x0005e80000000c00 */
[----:B------:R2:W-:Y:S02]  /*a2e0*/  STS.128 [R3+0x30], R20 ;  /* 0x0000301403007388 */ /* 0x0005e40000000c00 */
.L_x_5681:
[----:B------:R-:W-:Y:S05]  /*a2f0*/  BSYNC B0 ;  /* 0x0000000000007941 */ /* 0x000fea0003800000 */
.L_x_5680:
[----:B------:R-:W-:-:S04]  /*a300*/  SHF.R.S32.HI R16, RZ, 0x1, R16 ;  /* 0x00000001ff107819 */ /* 0x000fc80000011410 */
[----:B------:R-:W-:-:S13]  /*a310*/  ISETP.GE.AND P0, PT, R16, 0x20, PT ;  /* 0x000000201000780c */ /* 0x000fda0003f06270 */
[----:B------:R-:W-:Y:S05]  /*a320*/  @P0 BRA `(.L_x_5694) ;  /* 0xfffffff800500947 */ /* 0x000fea000383ffff */
[----:B-1----:R-:W-:-:S07]  /*a330*/  IMAD.MOV.U32 R18, RZ, RZ, 0x20 ;  /* 0x00000020ff127424 */ /* 0x002fce00078e00ff */
.L_x_5679:
[----:B------:R-:W-:Y:S01]  /*a340*/  ISETP.GE.AND P0, PT, R18, 0x2, PT ;  /* 0x000000021200780c */ /* 0x000fe20003f06270 */
[----:B------:R-:W-:Y:S05]  /*a350*/  WARPSYNC.ALL ;  /* 0x0000000000007948 */ /* 0x000fea0003800000 */
[----:B------:R-:W-:Y:S07]  /*a360*/  BAR.SYNC.DEFER_BLOCKING 0x0 ;  /* 0x0000000000007b1d */ /* 0x000fee0000010000 */
[----:B------:R-:W-:Y:S05]  /*a370*/  @!P0 BRA `(.L_x_5678) ;  /* 0x0000000400b08947 */ /* 0x000fea0003800000 */
[----:B0-2---:R-:W-:-:S11]  /*a380*/  HFMA2.MMA R3, -RZ, RZ, 0, 5.9604644775390625e-08 ;  /* 0x00000001ff037435 */ /* 0x005fd600000001ff */
.L_x_5707:
[----:B------:R-:W-:Y:S01]  /*a390*/  FSETP.NEU.FTZ.AND P0, PT, R7, RZ, PT ;  /* 0x000000ff0700720b */ /* 0x000fe20003f1d000 */
[----:B-1--4-:R0:W1:Y:S01]  /*a3a0*/  SHFL.DOWN PT, R19, R4, R3, 0x1f ;  /* 0x08001f0304137589 */ /* 0x01206200000e0000 */
[----:B------:R-:W-:Y:S03]  /*a3b0*/  BSSY B0, `(.L_x_5695) ;  /* 0x0000017000007945 */ /* 0x000fe60003800000 */
[----:B--2--5:R0:W2:Y:S04]  /*a3c0*/  SHFL.DOWN PT, R24, R5, R3, 0x1f ;  /* 0x08001f0305187589 */ /* 0x0240a800000e0000 */
[----:B---3--:R0:W3:Y:S04]  /*a3d0*/  SHFL.DOWN PT, R0, R6, R3, 0x1f ;  /* 0x08001f0306007589 */ /* 0x0080e800000e0000 */
[----:B------:R0:W4:Y:S01]  /*a3e0*/  SHFL.DOWN PT, R26, R7, R3, 0x1f ;  /* 0x08001f03071a7589 */ /* 0x00012200000e0000 */
[----:B------:R-:W-:Y:S05]  /*a3f0*/  @!P0 BRA `(.L_x_5696) ;  /* 0x0000000000388947 */ /* 0x000fea0003800000 */
[----:B----4-:R-:W-:-:S13]  /*a400*/  FSETP.NEU.FTZ.AND P0, PT, R26, RZ, PT ;  /* 0x000000ff1a00720b */ /* 0x010fda0003f1d000 */
[----:B------:R-:W-:Y:S05]  /*a410*/  @!P0 BRA `(.L_x_5697) ;  /* 0x0000000000408947 */ /* 0x000fea0003800000 */
[----:B---3--:R-:W-:Y:S01]  /*a420*/  FADD.FTZ R0, R26, R7 ;  /* 0x000000071a007221 */ /* 0x008fe20000010000 */
[----:B-1----:R-:W-:Y:S01]  /*a430*/  FADD.FTZ R19, R19, -R4 ;  /* 0x8000000413137221 */ /* 0x002fe20000010000 */
[----:B--2---:R-:W-:Y:S02]  /*a440*/  FADD.FTZ R24, R24, R5 ;  /* 0x0000000518187221 */ /* 0x004fe40000010000 */
        /* <DEDUP_REMOVED lines=9> */
.L_x_5696:
[----:B01----:R-:W-:Y:S01]  /*a4e0*/  MOV R4, R19 ;  /* 0x0000001300047202 */ /* 0x003fe20000000f00 */
[----:B----4-:R-:W-:Y:S01]  /*a4f0*/  IMAD.MOV.U32 R7, RZ, RZ, R26 ;  /* 0x000000ffff077224 */ /* 0x010fe200078e001a */
[----:B--2---:R-:W-:Y:S02]  /*a500*/  MOV R5, R24 ;  /* 0x0000001800057202 */ /* 0x004fe40000000f00 */
[----:B---3--:R-:W-:-:S07]  /*a510*/  MOV R6, R0 ;  /* 0x0000000000067202 */ /* 0x008fce0000000f00 */
.L_x_5697:
[----:B------:R-:W-:Y:S05]  /*a520*/  BSYNC B0 ;  /* 0x0000000000007941 */ /* 0x000fea0003800000 */
.L_x_5695:
[----:B------:R-:W-:Y:S01]  /*a530*/  FSETP.NEU.FTZ.AND P0, PT, R11, RZ, PT ;  /* 0x000000ff0b00720b */ /* 0x000fe20003f1d000 */
[----:B-1----:R1:W4:Y:S01]  /*a540*/  SHFL.DOWN PT, R19, R8, R3, 0x1f ;  /* 0x08001f0308137589 */ /* 0x00232200000e0000 */
[----:B------:R-:W-:Y:S03]  /*a550*/  BSSY B0, `(.L_x_5698) ;  /* 0x0000017000007945 */ /* 0x000fe60003800000 */
[----:B--2---:R1:W2:Y:S04]  /*a560*/  SHFL.DOWN PT, R24, R9, R3, 0x1f ;  /* 0x08001f0309187589 */ /* 0x0042a800000e0000 */
[----:B---3--:R1:W3:Y:S04]  /*a570*/  SHFL.DOWN PT, R0, R10, R3, 0x1f ;  /* 0x08001f030a007589 */ /* 0x0082e800000e0000 */
[----:B------:R1:W0:Y:S01]  /*a580*/  SHFL.DOWN PT, R26, R11, R3, 0x1f ;  /* 0x08001f030b1a7589 */ /* 0x00022200000e0000 */
[----:B------:R-:W-:Y:S05]  /*a590*/  @!P0 BRA `(.L_x_5699) ;  /* 0x0000000000388947 */ /* 0x000fea0003800000 */
[----:B0-----:R-:W-:-:S13]  /*a5a0*/  FSETP.NEU.FTZ.AND P0, PT, R26, RZ, PT ;  /* 0x000000ff1a00720b */ /* 0x001fda0003f1d000 */
[----:B------:R-:W-:Y:S05]  /*a5b0*/  @!P0 BRA `(.L_x_5700) ;  /* 0x0000000000408947 */ /* 0x000fea0003800000 */
[----:B---3--:R-:W-:Y:S01]  /*a5c0*/  FADD.FTZ R0, R26, R11 ;  /* 0x0000000b1a007221 */ /* 0x008fe20000010000 */
[----:B----4-:R-:W-:Y:S01]  /*a5d0*/  FADD.FTZ R19, R19, -R8 ;  /* 0x8000000813137221 */ /* 0x010fe20000010000 */
[----:B--2---:R-:W-:Y:S02]  /*a5e0*/  FADD.FTZ R24, R24, R9 ;  /* 0x0000000918187221 */ /* 0x004fe40000010000 */
[----:B------:R-:W0:Y:S01]  /*a5f0*/  MUFU.RCP R25, R0 ;  /* 0x0000000000197308 */ /* 0x000e220000001000 */
[----:B-1----:R-:W-:-:S04]  /*a600*/  FMUL.FTZ R10, R19, R19 ;  /* 0x00000013130a7220 */ /* 0x002fc80000410000 */
[----:B------:R-:W-:Y:S01]  /*a610*/  FMUL.FTZ R16, R11, R10 ;  /* 0x0000000a0b107220 */ /* 0x000fe20000410000 */
[----:B------:R-:W-:Y:S01]  /*a620*/  MOV R10, 0xffffffff ;  /* 0xffffffff000a7802 */ /* 0x000fe20000000f00 */
[----:B0-----:R-:W-:-:S04]  /*a630*/  FMUL.FTZ R11, R26, R25 ;  /* 0x000000191a0b7220 */ /* 0x001fc80000410000 */
[----:B------:R-:W-:Y:S01]  /*a640*/  FFMA.FTZ R9, R11, R16, R24 ;  /* 0x000000100b097223 */ /* 0x000fe20000010018 */
[----:B------:R-:W-:Y:S01]  /*a650*/  FFMA.FTZ R8, R19, R11, R8 ;  /* 0x0000000b13087223 */ /* 0x000fe20000010008 */
[----:B------:R-:W-:Y:S01]  /*a660*/  IMAD.MOV.U32 R11, RZ, RZ, R0 ;  /* 0x000000ffff0b7224 */ /* 0x000fe200078e0000 */
[----:B------:R-:W-:Y:S06]  /*a670*/  BRA `(.L_x_5700) ;  /* 0x0000000000107947 */ /* 0x000fec0003800000 */
.L_x_5699:
[----:B-1--4-:R-:W-:Y:S01]  /*a680*/  MOV R8, R19 ;  /* 0x0000001300087202 */ /* 0x012fe20000000f00 */
[----:B0-----:R-:W-:Y:S01]  /*a690*/  IMAD.MOV.U32 R11, RZ, RZ, R26 ;  /* 0x000000ffff0b7224 */ /* 0x001fe200078e001a */
[----:B--2---:R-:W-:Y:S02]  /*a6a0*/  MOV R9, R24 ;  /* 0x0000001800097202 */ /* 0x004fe40000000f00 */
[----:B---3--:R-:W-:-:S07]  /*a6b0*/  MOV R10, R0 ;  /* 0x00000000000a7202 */ /* 0x008fce0000000f00 */
.L_x_5700:
[----:B------:R-:W-:Y:S05]  /*a6c0*/  BSYNC B0 ;  /* 0x0000000000007941 */ /* 0x000fea0003800000 */
.L_x_5698:
[----:B------:R-:W-:Y:S01]  /*a6d0*/  FSETP.NEU.FTZ.AND P0, PT, R15, RZ, PT ;  /* 0x000000ff0f00720b */ /* 0x000fe20003f1d000 */
[----:B----4-:R0:W4:Y:S01]  /*a6e0*/  SHFL.DOWN PT, R19, R12, R3, 0x1f ;  /* 0x08001f030c137589 */ /* 0x01012200000e0000 */
        /* <DEDUP_REMOVED lines=19> */
.L_x_5702:
[----:B0---4-:R-:W-:Y:S01]  /*a820*/  MOV R12, R19 ;  /* 0x00000013000c7202 */ /* 0x011fe20000000f00 */
[----:B------:R-:W-:Y:S01]  /*a830*/  IMAD.MOV.U32 R15, RZ, RZ, R26 ;  /* 0x000000ffff0f7224 */ /* 0x000fe200078e001a */
[----:B--2---:R-:W-:Y:S02]  /*a840*/  MOV R13, R24 ;  /* 0x00000018000d7202 */ /* 0x004fe40000000f00 */
[----:B---3--:R-:W-:-:S07]  /*a850*/  MOV R14, R0 ;  /* 0x00000000000e7202 */ /* 0x008fce0000000f00 */
.L_x_5703:
[----:B------:R-:W-:Y:S05]  /*a860*/  BSYNC B0 ;  /* 0x0000000000007941 */ /* 0x000fea0003800000 */
.L_x_5701:
        /* <DEDUP_REMOVED lines=21> */
.L_x_5705:
[----:B0---4-:R-:W-:Y:S01]  /*a9c0*/  MOV R20, R19 ;  /* 0x0000001300147202 */ /* 0x011fe20000000f00 */
[----:B------:R-:W-:Y:S01]  /*a9d0*/  IMAD.MOV.U32 R23, RZ, RZ, R26 ;  /* 0x000000ffff177224 */ /* 0x000fe200078e001a */
[----:B--2---:R-:W-:Y:S02]  /*a9e0*/  MOV R21, R24 ;  /* 0x0000001800157202 */ /* 0x004fe40000000f00 */
[----:B---3--:R-:W-:-:S07]  /*a9f0*/  MOV R22, R0 ;  /* 0x0000000000167202 */ /* 0x008fce0000000f00 */
.L_x_5706:
[----:B------:R-:W-:Y:S05]  /*aa00*/  BSYNC B0 ;  /* 0x0000000000007941 */ /* 0x000fea0003800000 */
.L_x_5704:
[----:B-1----:R-:W-:-:S04]  /*aa10*/  SHF.L.U32 R3, R3, 0x1, RZ ;  /* 0x0000000103037819 */ /* 0x002fc800000006ff */
[----:B------:R-:W-:-:S13]  /*aa20*/  ISETP.GE.AND P0, PT, R3, R18, PT ;  /* 0x000000120300720c */ /* 0x000fda0003f06270 */
[----:B------:R-:W-:Y:S05]  /*aa30*/  @!P0 BRA `(.L_x_5707) ;  /* 0xfffffff800548947 */ /* 0x000fea000383ffff */
.L_x_5678:
[----:B---3--:R-:W3:Y:S01]  /*aa40*/  LDC R0, c[0x0][0x3fc] ;  /* 0x0000ff00ff007b82 */ /* 0x008ee20000000800 */
[----:B-----5:R-:W-:Y:S01]  /*aa50*/  HFMA2.MMA R25, -RZ, RZ, 0, 0 ;  /* 0x00000000ff197435 */ /* 0x020fe200000001ff */
[----:B01--4-:R-:W-:Y:S01]  /*aa60*/  IMAD.MOV.U32 R19, RZ, RZ, RZ ;  /* 0x000000ffff137224 */ /* 0x013fe200078e00ff */
[----:B---3--:R-:W-:-:S13]  /*aa70*/  ISETP.NE.AND P0, PT, R0, RZ, PT ;  /* 0x000000ff0000720c */ /* 0x008fda0003f05270 */
[----:B------:R-:W-:Y:S05]  /*aa80*/  @!P0 BRA `(.L_x_5708) ;  /* 0x0000001000608947 */ /* 0x000fea0003800000 */
[----:B--2---:R-:W0:Y:S01]  /*aa90*/  S2R R3, SR_TID.Y ;  /* 0x0000000000037919 */ /* 0x004e220000002200 */
[----:B------:R-:W1:Y:S01]  /*aaa0*/  S2UR UR4, SR_CTAID.X ;  /* 0x00000000000479c3 */ /* 0x000e620000002500 */
[----:B------:R-:W-:Y:S01]  /*aab0*/  ULDC UR5, c[0x0][0x250] ;  /* 0x0000940000057ab9 */ /* 0x000fe20000000800 */
[----:B------:R-:W-:Y:S01]  /*aac0*/  IMAD.MOV.U32 R24, RZ, RZ, RZ ;  /* 0x000000ffff187224 */ /* 0x000fe200078e00ff */
[----:B------:R-:W-:Y:S01]  /*aad0*/  ULDC.64 UR6, c[0x0][0x400] ;  /* 0x0001000000067ab9 */ /* 0x000fe20000000a00 */
[----:B------:R-:W-:-:S04]  /*aae0*/  ISETP.NE.AND P1, PT, R0, 0x1, PT ;  /* 0x000000010000780c */ /* 0x000fc80003f25270 */
        /* <DEDUP_REMOVED lines=274> */
.L_x_5708:
[----:B------:R-:W0:Y:S01]  /*bc10*/  S2R R18, SR_TID.Y ;  /* 0x0000000000127919 */ /* 0x000e220000002200 */
[----:B------:R-:W1:Y:S01]  /*bc20*/  S2UR UR4, SR_CTAID.X ;  /* 0x00000000000479c3 */ /* 0x000e620000002500 */
[----:B------:R-:W-:-:S07]  /*bc30*/  ULDC UR5, c[0x0][0x250] ;  /* 0x0000940000057ab9 */ /* 0x000fce0000000800 */
[----:B--2---:R-:W1:Y:S01]  /*bc40*/  LDC R3, c[0x0][0x238] ;  /* 0x00008e00ff037b82 */ /* 0x004e620000000800 */
        /* <DEDUP_REMOVED lines=277> */
.L_x_5709:
        /* <DEDUP_REMOVED lines=277> */
.L_x_5710:
        /* <DEDUP_REMOVED lines=275> */
.L_x_5711:
[----:B------:R-:W-:Y:S01]  /*f020*/  ULDC.64 UR4, c[0x0][0x610] ;  /* 0x0001840000047ab9 */ /* 0x000fe20000000a00 */
[----:B------:R-:W-:Y:S01]  /*f030*/  MOV R0, RZ ;  /* 0x000000ff00007202 */ /* 0x000fe20000000f00 */
[----:B------:R-:W-:Y:S01]  /*f040*/  IMAD.MOV.U32 R2, RZ, RZ, RZ ;  /* 0x000000ffff027224 */ /* 0x000fe200078e00ff */
[----:B------:R-:W-:Y:S02]  /*f050*/  ISETP.NE.U32.AND P0, PT, RZ, UR4, PT ;  /* 0x00000004ff007c0c */ /* 0x000fe4000bf05070 */
[----:B------:R-:W-:Y:S02]  /*f060*/  MOV R47, RZ ;  /* 0x000000ff002f7202 */ /* 0x000fe40000000f00 */
[----:B------:R-:W-:-:S13]  /*f070*/  ISETP.NE.AND.EX P0, PT, RZ, UR5, PT, P0 ;  /* 0x00000005ff007c0c */ /* 0x000fda000bf05300 */
[----:B------:R-:W-:Y:S05]  /*f080*/  @!P0 BRA `(.L_x_5712) ;  /* 0x0000000800248947 */ /* 0x000fea0003800000 */
[----:B------:R-:W-:Y:S01]  /*f090*/  HFMA2.MMA R26, -RZ, RZ, 0, 2.384185791015625e-07 ;  /* 0x00000004ff1a7435 */ /* 0x000fe200000001ff */
[----:B------:R-:W-:Y:S01]  /*f0a0*/  BSSY B0, `(.L_x_5713) ;  /* 0x0000027000007945 */ /* 0x000fe20003800000 */
[----:B------:R-:W-:Y:S01]  /*f0b0*/  HFMA2.MMA R33, -RZ, RZ, 0, 0 ;  /* 0x00000000ff217435 */ /* 0x000fe200000001ff */
[----:B------:R-:W-:Y:S01]  /*f0c0*/  MOV R30, RZ ;  /* 0x000000ff001e7202 */ /* 0x000fe20000000f00 */
[----:B------:R-:W-:-:S09]  /*f0d0*/  IMAD.MOV.U32 R32, RZ, RZ, 0x10 ;  /* 0x00000010ff207424 */ /* 0x000fd200078e00ff */
.L_x_5717:
        /* <DEDUP_REMOVED lines=8> */
[----:B------:R-:W-:Y:S05]  /*f160*/  CALL.REL.NOINC `($__internal_29_$__cuda_sm20_rem_u64) ;  /* 0x000000ac00747944 */ /* 0x000fea0003c00000 */
[----:B------:R-:W-:Y:S05]  /*f170*/  BRA `(.L_x_5716) ;  /* 0x00000000004c7947 */ /* 0x000fea0003800000 */
.L_x_5715:
        /* <DEDUP_REMOVED lines=19> */
.L_x_5716:
[----:B------:R-:W-:Y:S05]  /*f2b0*/  BSYNC B1 ;  /* 0x0000000000017941 */ /* 0x000fea0003800000 */
.L_x_5714:
[----:B------:R-:W-:Y:S02]  /*f2c0*/  ISETP.NE.U32.AND P0, PT, R32, RZ, PT ;  /* 0x000000ff2000720c */ /* 0x000fe40003f05070 */
[----:B------:R-:W-:Y:S02]  /*f2d0*/  MOV R26, R0 ;  /* 0x00000000001a7202 */ /* 0x000fe40000000f00 */
[----:B------:R-:W-:Y:S02]  /*f2e0*/  ISETP.NE.AND.EX P0, PT, R33, RZ, PT, P0 ;  /* 0x000000ff2100720c */ /* 0x000fe40003f05300 */
[----:B------:R-:W-:-:S11]  /*f2f0*/  MOV R30, R31 ;  /* 0x0000001f001e7202 */ /* 0x000fd60000000f00 */
[----:B------:R-:W-:Y:S05]  /*f300*/  @P0 BRA `(.L_x_5717) ;  /* 0xfffffffc00740947 */ /* 0x000fea000383ffff */
[----:B------:R-:W-:Y:S05]  /*f310*/  BSYNC B0 ;  /* 0x0000000000007941 */ /* 0x000fea0003800000 */
.L_x_5713:
[----:B------:R-:W-:Y:S01]  /*f320*/  ISETP.NE.U32.AND P2, PT, R31, RZ, PT ;  /* 0x000000ff1f00720c */ /* 0x000fe20003f45070 */
[----:B------:R-:W-:-:S12]  /*f330*/  BSSY B0, `(.L_x_5718) ;  /* 0x000001c000007945 */ /* 0x000fd80003800000 */
[----:B------:R-:W-:Y:S05]  /*f340*/  @!P2 BRA `(.L_x_5719) ;  /* 0x00000000001ca947 */ /* 0x000fea0003800000 */
[----:B------:R-:W-:Y:S01]  /*f350*/  HFMA2.MMA R26, -RZ, RZ, 0, 0 ;  /* 0x00000000ff1a7435 */ /* 0x000fe200000001ff */
[----:B------:R-:W-:Y:S01]  /*f360*/  IMAD.MOV.U32 R24, RZ, RZ, 0x10 ;  /* 0x00000010ff187424 */ /* 0x000fe200078e00ff */
[----:B------:R-:W-:-:S09]  /*f370*/  MOV R28, 0xf390 ;  /* 0x0000f390001c7802 */ /* 0x000fd20000000f00 */
[----:B------:R-:W-:Y:S05]  /*f380*/  CALL.REL.NOINC `($__internal_28_$__cuda_sm20_div_u64) ;  /* 0x000000a400d47944 */ /* 0x000fea0003c00000 */
[----:B------:R-:W-:Y:S01]  /*f390*/  MOV R2, R30 ;  /* 0x0000001e00027202 */ /* 0x000fe20000000f00 */
[----:B------:R-:W-:Y:S01]  /*f3a0*/  IMAD.MOV.U32 R3, RZ, RZ, R35 ;  /* 0x000000ffff037224 */ /* 0x000fe200078e0023 */
[----:B------:R-:W-:Y:S06]  /*f3b0*/  BRA `(.L_x_5720) ;  /* 0x00000000004c7947 */ /* 0x000fec0003800000 */
.L_x_5719:
        /* <DEDUP_REMOVED lines=19> */
.L_x_5720:
[----:B------:R-:W-:Y:S05]  /*f4f0*/  BSYNC B0 ;  /* 0x0000000000007941 */ /* 0x000fea0003800000 */
.L_x_5718:
[----:B------:R-:W-:Y:S04]  /*f500*/  BSSY B0, `(.L_x_5721) ;  /* 0x000001b000007945 */ /* 0x000fe80003800000 */
[----:B------:R-:W-:Y:S05]  /*f510*/  @!P2 BRA `(.L_x_5722) ;  /* 0x000000000018a947 */ /* 0x000fea0003800000 */
[----:B------:R-:W-:Y:S01]  /*f520*/  IMAD.MOV.U32 R24, RZ, RZ, 0x4 ;  /* 0x00000004ff187424 */ /* 0x000fe200078e00ff */
[----:B------:R-:W-:Y:S02]  /*f530*/  MOV R26, RZ ;  /* 0x000000ff001a7202 */ /* 0x000fe40000000f00 */
[----:B------:R-:W-:-:S07]  /*f540*/  MOV R28, 0xf560 ;  /* 0x0000f560001c7802 */ /* 0x000fce0000000f00 */
[----:B------:R-:W-:Y:S05]  /*f550*/  CALL.REL.NOINC `($__internal_28_$__cuda_sm20_div_u64) ;  /* 0x000000a400607944 */ /* 0x000fea0003c00000 */
[----:B------:R-:W-:Y:S01]  /*f560*/  MOV R31, R35 ;  /* 0x00000023001f7202 */ /* 0x000fe20000000f00 */
[----:B------:R-:W-:Y:S06]  /*f570*/  BRA `(.L_x_5723) ;  /* 0x00000000004c7947 */ /* 0x000fec0003800000 */
.L_x_5722:
        /* <DEDUP_REMOVED lines=19> */
.L_x_5723:
[----:B------:R-:W-:Y:S05]  /*f6b0*/  BSYNC B0 ;  /* 0x0000000000007941 */ /* 0x000fea0003800000 */
.L_x_5721:
        /* <DEDUP_REMOVED lines=9> */
[----:B------:R-:W-:Y:S05]  /*f750*/  CALL.REL.NOINC `($__internal_28_$__cuda_sm20_div_u64) ;  /* 0x000000a000e07944 */ /* 0x000fea0003c00000 */
[----:B------:R-:W-:Y:S02]  /*f760*/  MOV R2, R30 ;  /* 0x0000001e00027202 */ /* 0x000fe40000000f00 */
[----:B------:R-:W-:Y:S01]  /*f770*/  MOV R3, R35 ;  /* 0x0000002300037202 */ /* 0x000fe20000000f00 */
[----:B------:R-:W-:Y:S06]  /*f780*/  BRA `(.L_x_5726) ;  /* 0x0000000000507947 */ /* 0x000fec0003800000 */
.L_x_5725:
        /* <DEDUP_REMOVED lines=9> */
[----:B------:R-:W-:-:S05]  /*f820*/  IMAD.HI.U32 R33, R33, R2, RZ ;  /* 0x0000000221217227 */ /* 0x000fca00078e00ff */
[----:B------:R-:W-:-:S05]  /*f830*/  IADD3 R3, -R33, RZ, RZ ;  /* 0x000000ff21037210 */ /* 0x000fca0007ffe1ff */
[----:B------:R-:W-:-:S05]  /*f840*/  IMAD R3, R30, R3, R2 ;  /* 0x000000031e037224 */ /* 0x000fca00078e0202 */
[----:B------:R-:W-:-:S13]  /*f850*/  ISETP.GE.U32.AND P0, PT, R3, R30, PT ;  /* 0x0000001e0300720c */ /* 0x000fda0003f06070 */
[----:B------:R-:W-:Y:S01]  /*f860*/  @P0 IMAD.IADD R3, R3, 0x1, -R30 ;  /* 0x0000000103030824 */ /* 0x000fe200078e0a1e */
[----:B------:R-:W-:-:S04]  /*f870*/  @P0 IADD3 R33, R33, 0x1, RZ ;  /* 0x0000000121210810 */ /* 0x000fc80007ffe0ff */
[----:B------:R-:W-:Y:S01]  /*f880*/  ISETP.GE.U32.AND P1, PT, R3, R30, PT ;  /* 0x0000001e0300720c */ /* 0x000fe20003f26070 */
[----:B------:R-:W-:-:S12]  /*f890*/  IMAD.MOV.U32 R3, RZ, RZ, RZ ;  /* 0x000000ffff037224 */ /* 0x000fd800078e00ff */
[----:B------:R-:W-:Y:S02]  /*f8a0*/  @P1 IADD3 R33, R33, 0x1, RZ ;  /* 0x0000000121211810 */ /* 0x000fe40007ffe0ff */
[----:B------:R-:W-:-:S04]  /*f8b0*/  @!P2 LOP3.LUT R33, RZ, R30, RZ, 0x33, !PT ;  /* 0x0000001eff21a212 */ /* 0x000fc800078e33ff */
[----:B------:R-:W-:-:S07]  /*f8c0*/  MOV R2, R33 ;  /* 0x0000002100027202 */ /* 0x000fce0000000f00 */
.L_x_5726:
[----:B------:R-:W-:Y:S05]  /*f8d0*/  BSYNC B0 ;  /* 0x0000000000007941 */ /* 0x000fea0003800000 */
.L_x_5724:
[----:B------:R-:W-:Y:S02]  /*f8e0*/  ULDC.64 UR4, c[0x0][0x610] ;  /* 0x0001840000047ab9 */ /* 0x000fe40000000a00 */
[----:B------:R-:W-:-:S04]  /*f8f0*/  IADD3 R0, P0, R2, UR4, RZ ;  /* 0x0000000402007c10 */ /* 0x000fc8000ff1e0ff */
[----:B------:R-:W-:-:S04]  /*f900*/  IADD3.X R47, R3, UR5, RZ, P0, !PT ;  /* 0x00000005032f7c10 */ /* 0x000fc800087fe4ff */
[----:B------:R-:W-:-:S07]  /*f910*/  MOV R2, R47 ;  /* 0x0000002f00027202 */ /* 0x000fce0000000f00 */
.L_x_5712:
        /* <DEDUP_REMOVED lines=290> */
.L_x_5728:
[----:B------:R-:W-:Y:S05]  /*10b40*/  @!P0 BRA `(.L_x_5729) ;  /* 0x0000001000488947 */ /* 0x000fea0003800000 */
        /* <DEDUP_REMOVED lines=274> */
.L_x_5729:
[----:B------:R-:W-:Y:S01]  /*11c70*/  MOV R41, RZ ;  /* 0x000000ff00297202 */ /* 0x000fe20000000f00 */
[----:B------:R-:W-:Y:S01]  /*11c80*/  IMAD.MOV.U32 R19, RZ, RZ, RZ ;  /* 0x000000ffff137224 */ /* 0x000fe200078e00ff */
[----:B------:R-:W-:Y:S06]  /*11c90*/  @!P0 BRA `(.L_x_5730) ;  /* 0x0000001000488947 */ /* 0x000fec0003800000 */
        /* <DEDUP_REMOVED lines=274> */
.L_x_5730:
        /* <DEDUP_REMOVED lines=275> */
.L_x_5731:
        /* <DEDUP_REMOVED lines=14> */
.L_x_5733:
[----:B------:R-:W-:Y:S05]  /*13fd0*/  BSYNC B0 ;  /* 0x0000000000007941 */ /* 0x000fea0003800000 */
.L_x_5732:
        /* <DEDUP_REMOVED lines=29> */
.L_x_5735:
[----:B------:R-:W-:Y:S05]  /*141b0*/  BSYNC B0 ;  /* 0x0000000000007941 */ /* 0x000fea0003800000 */
.L_x_5734:
        /* <DEDUP_REMOVED lines=35> */
.L_x_5737:
[----:B------:R-:W-:Y:S05]  /*143f0*/  BSYNC B0 ;  /* 0x0000000000007941 */ /* 0x000fea0003800000 */
.L_x_5736:
        /* <DEDUP_REMOVED lines=52> */
[----:B------:R-:W1:Y:S01]  /*14740*/  LDC.64 R4, c[0x0][0x618] ;  /* 0x00018600ff047b82 */ /* 0x000e620000000a00 */
        /* <DEDUP_REMOVED lines=8> */
.L_x_5754:
        /* <DEDUP_REMOVED lines=36> */
.L_x_5743:
[----:B------:R0:W5:Y:S02]  /*14a10*/  LDG.E R26, desc[UR40][R6.64+0x8] ;  /* 0x00000828061a7981 */ /* 0x000164000c1e1900 */
[----:B-----5:R-:W-:Y:S02]  /*14a20*/  MOV R24, R49 ;  /* 0x0000003100187202 */ /* 0x020fe40000000f00 */
[----:B------:R-:W-:Y:S02]  /*14a30*/  MOV R25, R44 ;  /* 0x0000002c00197202 */ /* 0x000fe40000000f00 */
[----:B------:R-:W-:-:S07]  /*14a40*/  MOV R27, R42 ;  /* 0x0000002a001b7202 */ /* 0x000fce0000000f00 */
.L_x_5744:
[----:B------:R-:W-:Y:S05]  /*14a50*/  BSYNC B2 ;  /* 0x0000000000027941 */ /* 0x000fea0003800000 */
.L_x_5742:
        /* <DEDUP_REMOVED lines=17> */
.L_x_5746:
[----:B------:R-:W-:Y:S01]  /*14b70*/  MOV R28, R23 ;  /* 0x00000017001c7202 */ /* 0x000fe20000000f00 */
[----:B------:R-:W-:Y:S01]  /*14b80*/  IMAD.MOV.U32 R30, RZ, RZ, R40 ;  /* 0x000000ffff1e7224 */ /* 0x000fe200078e0028 */
[----:B------:R-:W-:Y:S02]  /*14b90*/  MOV R29, R10 ;  /* 0x0000000a001d7202 */ /* 0x000fe40000000f00 */
[----:B------:R-:W-:-:S07]  /*14ba0*/  MOV R31, R22 ;  /* 0x00000016001f7202 */ /* 0x000fce0000000f00 */
.L_x_5747:
[----:B------:R-:W-:Y:S05]  /*14bb0*/  BSYNC B2 ;  /* 0x0000000000027941 */ /* 0x000fea0003800000 */
.L_x_5745:
        /* <DEDUP_REMOVED lines=17> */
.L_x_5749:
[----:B------:R-:W-:Y:S01]  /*14cd0*/  IMAD.MOV.U32 R32, RZ, RZ, R11 ;  /* 0x000000ffff207224 */ /* 0x000fe200078e000b */
[----:B------:R-:W-:Y:S02]  /*14ce0*/  MOV R33, R14 ;  /* 0x0000000e00217202 */ /* 0x000fe40000000f00 */
[----:B------:R-:W-:Y:S02]  /*14cf0*/  MOV R34, R13 ;  /* 0x0000000d00227202 */ /* 0x000fe40000000f00 */
[----:B------:R-:W-:-:S07]  /*14d00*/  MOV R35, R16 ;  /* 0x0000001000237202 */ /* 0x000fce0000000f00 */
.L_x_5750:
[----:B------:R-:W-:Y:S05]  /*14d10*/  BSYNC B2 ;  /* 0x0000000000027941 */ /* 0x000fea0003800000 */
.L_x_5748:
        /* <DEDUP_REMOVED lines=17> */
.L_x_5752:
[----:B------:R-:W-:Y:S01]  /*14e30*/  MOV R36, R15 ;  /* 0x0000000f00247202 */ /* 0x000fe20000000f00 */
[----:B------:R-:W-:Y:S01]  /*14e40*/  IMAD.MOV.U32 R38, RZ, RZ, R21 ;  /* 0x000000ffff267224 */ /* 0x000fe200078e0015 */
[----:B------:R-:W-:Y:S02]  /*14e50*/  MOV R37, R20 ;  /* 0x0000001400257202 */ /* 0x000fe40000000f00 */
[----:B------:R-:W-:-:S07]  /*14e60*/  MOV R39, R12 ;  /* 0x0000000c00277202 */ /* 0x000fce0000000f00 */
.L_x_5753:
[----:B------:R-:W-:Y:S05]  /*14e70*/  BSYNC B2 ;  /* 0x0000000000027941 */ /* 0x000fea0003800000 */
.L_x_5751:
[----:B------:R-:W-:Y:S05]  /*14e80*/  @!P0 BRA `(.L_x_5754) ;  /* 0xfffffff800508947 */ /* 0x000fea000383ffff */
[----:B------:R-:W-:Y:S05]  /*14e90*/  BSYNC B0 ;  /* 0x0000000000007941 */ /* 0x000fea0003800000 */
.L_x_5741:
[----:B------:R-:W-:Y:S05]  /*14ea0*/  BRA `(.L_x_5740) ;  /* 0x00000008003c7947 */ /* 0x000fea0003800000 */
.L_x_5739:
        /* <DEDUP_REMOVED lines=27> */
[----:B------:R-:W-:Y:S01]  /*15060*/  IMAD R3, R3, UR4, RZ ;  /* 0x0000000403037c24 */ /* 0x000fe2000f8e02ff */
[----:B------:R-:W-:-:S02]  /*15070*/  MOV R34, UR8 ;  /* 0x0000000800227c02 */ /* 0x000fc40008000f00 */
[----:B------:R-:W-:Y:S02]  /*15080*/  MOV R35, UR9 ;  /* 0x0000000900237c02 */ /* 0x000fe40008000f00 */
[----:B------:R-:W-:Y:S01]  /*15090*/  MOV R36, UR6 ;  /* 0x0000000600247c02 */ /* 0x000fe20008000f00 */
[----:B------:R-:W2:Y:S01]  /*150a0*/  LDC R9, c[0x0][0x4] ;  /* 0x00000100ff097b82 */ /* 0x000ea20000000800 */
[----:B------:R-:W-:Y:S02]  /*150b0*/  MOV R38, UR8 ;  /* 0x0000000800267c02 */ /* 0x000fe40008000f00 */
[----:B------:R-:W-:-:S07]  /*150c0*/  MOV R39, UR9 ;  /* 0x0000000900277c02 */ /* 0x000fce0008000f00 */
.L_x_5767:
        /* <DEDUP_REMOVED lines=37> */
.L_x_5756:
[----:B------:R0:W5:Y:S02]  /*15320*/  LDG.E R26, desc[UR40][R6.64+0x8] ;  /* 0x00000828061a7981 */ /* 0x000164000c1e1900 */
[----:B-----5:R-:W-:Y:S01]  /*15330*/  MOV R24, R49 ;  /* 0x0000003100187202 */ /* 0x020fe20000000f00 */
[----:B------:R-:W-:Y:S01]  /*15340*/  IMAD.MOV.U32 R25, RZ, RZ, R48 ;  /* 0x000000ffff197224 */ /* 0x000fe200078e0030 */
[----:B------:R-:W-:-:S07]  /*15350*/  MOV R27, R44 ;  /* 0x0000002c001b7202 */ /* 0x000fce0000000f00 */
.L_x_5757:
[----:B------:R-:W-:Y:S05]  /*15360*/  BSYNC B0 ;  /* 0x0000000000007941 */ /* 0x000fea0003800000 */
.L_x_5755:
        /* <DEDUP_REMOVED lines=17> */
.L_x_5759:
[----:B------:R-:W-:Y:S01]  /*15480*/  IMAD.MOV.U32 R28, RZ, RZ, R23 ;  /* 0x000000ffff1c7224 */ /* 0x000fe200078e0017 */
[----:B------:R-:W-:Y:S02]  /*15490*/  MOV R29, R12 ;  /* 0x0000000c001d7202 */ /* 0x000fe40000000f00 */
[----:B------:R-:W-:Y:S02]  /*154a0*/  MOV R30, R42 ;  /* 0x0000002a001e7202 */ /* 0x000fe40000000f00 */
[----:B------:R-:W-:-:S07]  /*154b0*/  MOV R31, R40 ;  /* 0x00000028001f7202 */ /* 0x000fce0000000f00 */
.L_x_5760:
[----:B------:R-:W-:Y:S05]  /*154c0*/  BSYNC B0 ;  /* 0x0000000000007941 */ /* 0x000fea0003800000 */
.L_x_5758:
        /* <DEDUP_REMOVED lines=17> */
.L_x_5762:
[----:B------:R-:W-:Y:S01]  /*155e0*/  MOV R32, R11 ;  /* 0x0000000b00207202 */ /* 0x000fe20000000f00 */
[----:B------:R-:W-:Y:S01]  /*155f0*/  IMAD.MOV.U32 R34, RZ, RZ, R13 ;  /* 0x000000ffff227224 */ /* 0x000fe200078e000d */
[----:B------:R-:W-:Y:S02]  /*15600*/  MOV R33, R16 ;  /* 0x0000001000217202 */ /* 0x000fe40000000f00 */
[----:B------:R-:W-:-:S07]  /*15610*/  MOV R35, R20 ;  /* 0x0000001400237202 */ /* 0x000fce0000000f00 */
.L_x_5763:
[----:B------:R-:W-:Y:S05]  /*15620*/  BSYNC B0 ;  /* 0x0000000000007941 */ /* 0x000fea0003800000 */
.L_x_5761:
        /* <DEDUP_REMOVED lines=17> */
.L_x_5765:
[----:B------:R-:W-:Y:S01]  /*15740*/  IMAD.MOV.U32 R36, RZ, RZ, R15 ;  /* 0x000000ffff247224 */ /* 0x000fe200078e000f */
[----:B------:R-:W-:Y:S02]  /*15750*/  MOV R37, R22 ;  /* 0x0000001600257202 */ /* 0x000fe40000000f00 */
[----:B------:R-:W-:Y:S02]  /*15760*/  MOV R38, R21 ;  /* 0x0000001500267202 */ /* 0x000fe40000000f00 */
[----:B------:R-:W-:-:S07]  /*15770*/  MOV R39, R14 ;  /* 0x0000000e00277202 */ /* 0x000fce0000000f00 */
.L_x_5766:
[----:B------:R-:W-:Y:S05]  /*15780*/  BSYNC B0 ;  /* 0x0000000000007941 */ /* 0x000fea0003800000 */
.L_x_5764:
[----:B------:R-:W-:Y:S05]  /*15790*/  @!P0 BRA `(.L_x_5767) ;  /* 0xfffffff8004c8947 */ /* 0x000fea000383ffff */
.L_x_5740:
[----:B------:R-:W-:Y:S05]  /*157a0*/  BSYNC B1 ;  /* 0x0000000000017941 */ /* 0x000fea0003800000 */
.L_x_5738:
        /* <DEDUP_REMOVED lines=16> */
.L_x_5783:
[----:B------:R-:W-:Y:S01]  /*158b0*/  IADD3 R4, R18, R49, RZ ;  /* 0x0000003112047210 */ /* 0x000fe20007ffe0ff */
[----:B------:R-:W-:Y:S03]  /*158c0*/  BAR.SYNC.DEFER_BLOCKING 0x0 ;  /* 0x0000000000007b1d */ /* 0x000fe60000010000 */
[----:B------:R-:W-:-:S03]  /*158d0*/  ISETP.GE.U32.AND P0, PT, R4, UR6, PT ;  /* 0x0000000604007c0c */ /* 0x000fc6000bf06070 */
[----:B------:R-:W-:Y:S01]  /*158e0*/  BSSY B0, `(.L_x_5769) ;  /* 0x0000065000007945 */ /* 0x000fe20003800000 */
[----:B------:R-:W-:-:S13]  /*158f0*/  ISETP.GE.U32.OR P0, PT, R18, R49, P0 ;  /* 0x000000311200720c */ /* 0x000fda0000706470 */
[----:B--2---:R-:W-:Y:S05]  /*15900*/  @P0 BRA `(.L_x_5770) ;  /* 0x0000000400880947 */ /* 0x004fea0003800000 */
[----:B------:R-:W-:Y:S01]  /*15910*/  IMAD R4, R4, R16, R17 ;  /* 0x0000001004047224 */ /* 0x000fe200078e0211 */
[----:B------:R-:W-:Y:S01]  /*15920*/  FSETP.NEU.FTZ.AND P0, PT, R27, RZ, PT ;  /* 0x000000ff1b00720b */ /* 0x000fe20003f1d000 */
[----:B------:R-:W-:Y:S03]  /*15930*/  BSSY B1, `(.L_x_5771) ;  /* 0x0000019000017945 */ /* 0x000fe60003800000 */
[----:B------:R-:W-:-:S05]  /*15940*/  LEA R40, R4, UR4, 0x6 ;  /* 0x0000000404287c11 */ /* 0x000fca000f8e30ff */
[----:B0-----:R0:W2:Y:S04]  /*15950*/  LDS.128 R4, [R40] ;  /* 0x0000000028047984 */ /* 0x0010a80000000c00 */
        /* <DEDUP_REMOVED lines=18> */
.L_x_5772:
[----:B-12---:R-:W-:Y:S01]  /*15a80*/  IMAD.MOV.U32 R26, RZ, RZ, R6 ;  /* 0x000000ffff1a7224 */ /* 0x006fe200078e0006 */
[----:B------:R-:W-:Y:S02]  /*15a90*/  MOV R24, R4 ;  /* 0x0000000400187202 */ /* 0x000fe40000000f00 */
[----:B------:R-:W-:Y:S02]  /*15aa0*/  MOV R25, R5 ;  /* 0x0000000500197202 */ /* 0x000fe40000000f00 */
[----:B------:R-:W-:-:S07]  /*15ab0*/  MOV R27, R7 ;  /* 0x00000007001b7202 */ /* 0x000fce0000000f00 */
.L_x_5773:
[----:B------:R-:W-:Y:S05]  /*15ac0*/  BSYNC B1 ;  /* 0x0000000000017941 */ /* 0x000fea0003800000 */
.L_x_5771:
        /* <DEDUP_REMOVED lines=8> */
[----:B-1----:R-:W-:Y:S01]  /*15b50*/  IMAD.MOV.U32 R30, RZ, RZ, -0x1 ;  /* 0xffffffffff1e7424 */ /* 0x002fe200078e00ff */
        /* <DEDUP_REMOVED lines=8> */
.L_x_5775:
[----:B-1-3--:R-:W-:Y:S01]  /*15be0*/  MOV R28, R8 ;  /* 0x00000008001c7202 */ /* 0x00afe20000000f00 */
[----:B------:R-:W-:Y:S01]  /*15bf0*/  IMAD.MOV.U32 R30, RZ, RZ, R10 ;  /* 0x000000ffff1e7224 */ /* 0x000fe200078e000a */
[----:B------:R-:W-:Y:S02]  /*15c00*/  MOV R29, R9 ;  /* 0x00000009001d7202 */ /* 0x000fe40000000f00 */
[----:B------:R-:W-:-:S07]  /*15c10*/  MOV R31, R11 ;  /* 0x0000000b001f7202 */ /* 0x000fce0000000f00 */
.L_x_5776:
[----:B------:R-:W-:Y:S05]  /*15c20*/  BSYNC B1 ;  /* 0x0000000000017941 */ /* 0x000fea0003800000 */
.L_x_5774:
        /* <DEDUP_REMOVED lines=17> */
.L_x_5778:
[----:B-1--4-:R-:W-:Y:S01]  /*15d40*/  IMAD.MOV.U32 R32, RZ, RZ, R12 ;  /* 0x000000ffff207224 */ /* 0x012fe200078e000c */
[----:B------:R-:W-:Y:S02]  /*15d50*/  MOV R33, R13 ;  /* 0x0000000d00217202 */ /* 0x000fe40000000f00 */
[----:B------:R-:W-:Y:S02]  /*15d60*/  MOV R34, R14 ;  /* 0x0000000e00227202 */ /* 0x000fe40000000f00 */
[----:B------:R-:W-:-:S07]  /*15d70*/  MOV R35, R15 ;  /* 0x0000000f00237202 */ /* 0x000fce0000000f00 */
.L_x_5779:
[----:B------:R-:W-:Y:S05]  /*15d80*/  BSYNC B1 ;  /* 0x0000000000017941 */ /* 0x000fea0003800000 */
.L_x_5777:
        /* <DEDUP_REMOVED lines=8> */
[----:B-1----:R-:W-:Y:S01]  /*15e10*/  IMAD.MOV.U32 R38, RZ, RZ, -0x1 ;  /* 0xffffffffff267424 */ /* 0x002fe200078e00ff */
        /* <DEDUP_REMOVED lines=8> */
.L_x_5781:
[----:B01----:R-:W-:Y:S01]  /*15ea0*/  MOV R36, R20 ;  /* 0x0000001400247202 */ /* 0x003fe20000000f00 */
[----:B------:R-:W-:Y:S01]  /*15eb0*/  IMAD.MOV.U32 R38, RZ, RZ, R22 ;  /* 0x000000ffff267224 */ /* 0x000fe200078e0016 */
[----:B------:R-:W-:Y:S02]  /*15ec0*/  MOV R37, R21 ;  /* 0x0000001500257202 */ /* 0x000fe40000000f00 */
[----:B------:R-:W-:-:S07]  /*15ed0*/  MOV R39, R23 ;  /* 0x0000001700277202 */ /* 0x000fce0000000f00 */
.L_x_5782:
[----:B------:R-:W-:Y:S05]  /*15ee0*/  BSYNC B1 ;  /* 0x0000000000017941 */ /* 0x000fea0003800000 */
.L_x_5780:
[----:B------:R2:W-:Y:S04]  /*15ef0*/  STS.128 [R3], R24 ;  /* 0x0000001803007388 */ /* 0x0005e80000000c00 */
[----:B------:R2:W-:Y:S04]  /*15f00*/  STS.128 [R3+0x10], R28 ;  /* 0x0000101c03007388 */ /* 0x0005e80000000c00 */
[----:B------:R2:W-:Y:S04]  /*15f10*/  STS.128 [R3+0x20], R32 ;  /* 0x0000202003007388 */ /* 0x0005e80000000c00 */
[----:B------:R2:W-:Y:S02]  /*15f20*/  STS.128 [R3+0x30], R36 ;  /* 0x0000302403007388 */ /* 0x0005e40000000c00 */
.L_x_5770:
[----:B------:R-:W-:Y:S05]  /*15f30*/  BSYNC B0 ;  /* 0x0000000000007941 */ /* 0x000fea0003800000 */
.L_x_5769:
[----:B------:R-:W-:Y:S02]  /*15f40*/  ISETP.GT.AND P0, PT, R49, 0x1, PT ;  /* 0x000000013100780c */ /* 0x000fe40003f04270 */
[----:B------:R-:W-:-:S11]  /*15f50*/  SHF.R.S32.HI R49, RZ, 0x1, R49 ;  /* 0x00000001ff317819 */ /* 0x000fd60000011431 */
[----:B------:R-:W-:Y:S05]  /*15f60*/  @P0 BRA `(.L_x_5783) ;  /* 0xfffffff800500947 */ /* 0x000fea000383ffff */
.L_x_5768:
        /* <DEDUP_REMOVED lines=15> */
.L_x_5800:
[----:B------:R-:W-:Y:S01]  /*16060*/  IMAD.IADD R5, R17, 0x1, R18 ;  /* 0x0000000111057824 */ /* 0x000fe200078e0212 */
[----:B------:R-:W-:Y:S04]  /*16070*/  BAR.SYNC.DEFER_BLOCKING 0x0 ;  /* 0x0000000000007b1d */ /* 0x000fe80000010000 */
[----:B------:R-:W-:Y:S02]  /*16080*/  ISETP.GE.U32.AND P0, PT, R5, R16, PT ;  /* 0x000000100500720c */ /* 0x000fe40003f06070 */
[----:B------:R-:W-:Y:S02]  /*16090*/  BSSY B0, `(.L_x_5786) ;  /* 0x0000064000007945 */ /* 0x000fe40003800000 */
[----:B------:R-:W-:-:S13]  /*160a0*/  ISETP.GE.U32.OR P0, PT, R17, R18, P0 ;  /* 0x000000121100720c */ /* 0x000fda0000706470 */
[----:B----4-:R-:W-:Y:S05]  /*160b0*/  @P0 BRA `(.L_x_5787) ;  /* 0x0000000400840947 */ /* 0x010fea0003800000 */
[----:B------:R-:W-:Y:S01]  /*160c0*/  LEA R40, R18, R3, 0x6 ;  /* 0x0000000312287211 */ /* 0x000fe200078e30ff */
[----:B------:R-:W-:Y:S01]  /*160d0*/  BSSY B1, `(.L_x_5788) ;  /* 0x0000019000017945 */ /* 0x000fe20003800000 */
[----:B------:R-:W-:-:S03]  /*160e0*/  FSETP.NEU.FTZ.AND P0, PT, R27, RZ, PT ;  /* 0x000000ff1b00720b */ /* 0x000fc60003f1d000 */
[----:B0-----:R0:W4:Y:S04]  /*160f0*/  LDS.128 R4, [R40] ;  /* 0x0000000028047984 */ /* 0x0011280000000c00 */
[----:B------:R0:W0:Y:S04]  /*16100*/  LDS.128 R8, [R40+0x10] ;  /* 0x0000100028087984 */ /* 0x0000280000000c00 */
[----:B------:R0:W0:Y:S04]  /*16110*/  LDS.128 R12, [R40+0x20] ;  /* 0x00002000280c7984 */ /* 0x0000280000000c00 */
[----:B------:R0:W0:Y:S01]  /*16120*/  LDS.128 R20, [R40+0x30] ;  /* 0x0000300028147984 */ /* 0x0000220000000c00 */
[----:B------:R-:W-:Y:S05]  /*16130*/  @!P0 BRA `(.L_x_5789) ;  /* 0x0000000000388947 */ /* 0x000fea0003800000 */
[----:B----4-:R-:W-:-:S13]  /*16140*/  FSETP.NEU.FTZ.AND P0, PT, R7, RZ, PT ;  /* 0x000000ff0700720b */ /* 0x010fda0003f1d000 */
[----:B------:R-:W-:Y:S05]  /*16150*/  @!P0 BRA `(.L_x_5790) ;  /* 0x0000000000408947 */ /* 0x000fea0003800000 */
[----:B------:R-:W-:Y:S01]  /*16160*/  FADD.FTZ R6, R7, R27 ;  /* 0x0000001b07067221 */ /* 0x000fe20000010000 */
[----:B------:R-:W-:Y:S01]  /*16170*/  FADD.FTZ R49, R4, -R24 ;  /* 0x8000001804317221 */ /* 0x000fe20000010000 */
[----:B0-----:R-:W-:Y:S02]  /*16180*/  FADD.FTZ R40, R5, R25 ;  /* 0x0000001905287221 */ /* 0x001fe40000010000 */
[----:B-123--:R-:W0:Y:S01]  /*16190*/  MUFU.RCP R26, R6 ;  /* 0x00000006001a7308 */ /* 0x00ee220000001000 */
        /* <DEDUP_REMOVED lines=8> */
.L_x_5789:
[----:B-1234-:R-:W-:Y:S01]  /*16220*/  IMAD.MOV.U32 R24, RZ, RZ, R4 ;  /* 0x000000ffff187224 */ /* 0x01efe200078e0004 */
[----:B------:R-:W-:Y:S02]  /*16230*/  MOV R25, R5 ;  /* 0x0000000500197202 */ /* 0x000fe40000000f00 */
[----:B------:R-:W-:Y:S02]  /*16240*/  MOV R27, R7 ;  /* 0x00000007001b7202 */ /* 0x000fe40000000f00 */
[----:B------:R-:W-:-:S07]  /*16250*/  MOV R26, R6 ;  /* 0x00000006001a7202 */ /* 0x000fce0000000f00 */
.L_x_5790:
[----:B------:R-:W-:Y:S05]  /*16260*/  BSYNC B1 ;  /* 0x0000000000017941 */ /* 0x000fea0003800000 */
.L_x_5788:
        /* <DEDUP_REMOVED lines=8> */
[----:B-123--:R-:W-:Y:S01]  /*162f0*/  IMAD.MOV.U32 R30, RZ, RZ, -0x1 ;  /* 0xffffffffff1e7424 */ /* 0x00efe200078e00ff */
        /* <DEDUP_REMOVED lines=8> */
.L_x_5792:
[----:B0123--:R-:W-:Y:S01]  /*16380*/  MOV R28, R8 ;  /* 0x00000008001c7202 */ /* 0x00ffe20000000f00 */
[----:B------:R-:W-:Y:S01]  /*16390*/  IMAD.MOV.U32 R31, RZ, RZ, R11 ;  /* 0x000000ffff1f7224 */ /* 0x000fe200078e000b */
[----:B------:R-:W-:Y:S02]  /*163a0*/  MOV R29, R9 ;  /* 0x00000009001d7202 */ /* 0x000fe40000000f00 */
[----:B------:R-:W-:-:S07]  /*163b0*/  MOV R30, R10 ;  /* 0x0000000a001e7202 */ /* 0x000fce0000000f00 */
.L_x_5793:
[----:B------:R-:W-:Y:S05]  /*163c0*/  BSYNC B1 ;  /* 0x0000000000017941 */ /* 0x000fea0003800000 */
.L_x_5791:
        /* <DEDUP_REMOVED lines=8> */
[----:B-123--:R-:W-:Y:S01]  /*16450*/  MOV R34, 0xffffffff ;  /* 0xffffffff00227802 */ /* 0x00efe20000000f00 */
        /* <DEDUP_REMOVED lines=8> */
.L_x_5795:
[----:B-123--:R-:W-:Y:S01]  /*164e0*/  IMAD.MOV.U32 R32, RZ, RZ, R12 ;  /* 0x000000ffff207224 */ /* 0x00efe200078e000c */
[----:B------:R-:W-:Y:S02]  /*164f0*/  MOV R33, R13 ;  /* 0x0000000d00217202 */ /* 0x000fe40000000f00 */
[----:B------:R-:W-:Y:S02]  /*16500*/  MOV R35, R15 ;  /* 0x0000000f00237202 */ /* 0x000fe40000000f00 */
[----:B------:R-:W-:-:S07]  /*16510*/  MOV R34, R14 ;  /* 0x0000000e00227202 */ /* 0x000fce0000000f00 */
.L_x_5796:
[----:B------:R-:W-:Y:S05]  /*16520*/  BSYNC B1 ;  /* 0x0000000000017941 */ /* 0x000fea0003800000 */
.L_x_5794:
        /* <DEDUP_REMOVED lines=17> */
.L_x_5798:
[----:B-123--:R-:W-:Y:S01]  /*16640*/  MOV R36, R20 ;  /* 0x0000001400247202 */ /* 0x00efe20000000f00 */
[----:B------:R-:W-:Y:S01]  /*16650*/  IMAD.MOV.U32 R38, RZ, RZ, R22 ;  /* 0x000000ffff267224 */ /* 0x000fe200078e0016 */
[----:B------:R-:W-:Y:S02]  /*16660*/  MOV R37, R21 ;  /* 0x0000001500257202 */ /* 0x000fe40000000f00 */
[----:B------:R-:W-:-:S07]  /*16670*/  MOV R39, R23 ;  /* 0x0000001700277202 */ /* 0x000fce0000000f00 */
.L_x_5799:
[----:B------:R-:W-:Y:S05]  /*16680*/  BSYNC B1 ;  /* 0x0000000000017941 */ /* 0x000fea0003800000 */
.L_x_5797:
[----:B------:R4:W-:Y:S04]  /*16690*/  STS.128 [R3], R24 ;  /* 0x0000001803007388 */ /* 0x0009e80000000c00 */
[----:B------:R4:W-:Y:S04]  /*166a0*/  STS.128 [R3+0x10], R28 ;  /* 0x0000101c03007388 */ /* 0x0009e80000000c00 */
[----:B------:R4:W-:Y:S04]  /*166b0*/  STS.128 [R3+0x20], R32 ;  /* 0x0000202003007388 */ /* 0x0009e80000000c00 */
[----:B------:R4:W-:Y:S02]  /*166c0*/  STS.128 [R3+0x30], R36 ;  /* 0x0000302403007388 */ /* 0x0009e40000000c00 */
.L_x_5787:
[----:B------:R-:W-:Y:S05]  /*166d0*/  BSYNC B0 ;  /* 0x0000000000007941 */ /* 0x000fea0003800000 */
.L_x_5786:
[----:B------:R-:W-:-:S04]  /*166e0*/  SHF.R.S32.HI R18, RZ, 0x1, R18 ;  /* 0x00000001ff127819 */ /* 0x000fc80000011412 */
[----:B------:R-:W-:-:S13]  /*166f0*/  ISETP.GE.AND P0, PT, R18, 0x20, PT ;  /* 0x000000201200780c */ /* 0x000fda0003f06270 */
[----:B------:R-:W-:Y:S05]  /*16700*/  @P0 BRA `(.L_x_5800) ;  /* 0xfffffff800540947 */ /* 0x000fea000383ffff */
[----:B------:R-:W-:-:S11]  /*16710*/  HFMA2.MMA R4, -RZ, RZ, 0, 1.9073486328125e-06 ;  /* 0x00000020ff047435 */ /* 0x000fd600000001ff */
.L_x_5785:
[----:B------:R-:W-:Y:S01]  /*16720*/  BAR.SYNC.DEFER_BLOCKING 0x0 ;  /* 0x0000000000007b1d */ /* 0x000fe20000010000 */
[----:B------:R-:W-:-:S13]  /*16730*/  ISETP.GE.AND P0, PT, R4, 0x2, PT ;  /* 0x000000020400780c */ /* 0x000fda0003f06270 */
[----:B------:R-:W-:Y:S05]  /*16740*/  @!P0 BRA `(.L_x_5784) ;  /* 0x0000000400b08947 */ /* 0x000fea0003800000 */
[----:B-1234-:R-:W-:-:S07]  /*16750*/  MOV R3, 0x1 ;  /* 0x0000000100037802 */ /* 0x01efce0000000f00 */
.L_x_5813:
        /* <DEDUP_REMOVED lines=21> */
.L_x_5802:
[----:B-12---:R-:W-:Y:S01]  /*168b0*/  MOV R24, R5 ;  /* 0x0000000500187202 */ /* 0x006fe20000000f00 */
[----:B----4-:R-:W-:Y:S01]  /*168c0*/  IMAD.MOV.U32 R27, RZ, RZ, R12 ;  /* 0x000000ffff1b7224 */ /* 0x010fe200078e000c */
[----:B---3--:R-:W-:Y:S02]  /*168d0*/  MOV R25, R10 ;  /* 0x0000000a00197202 */ /* 0x008fe40000000f00 */
[----:B0-----:R-:W-:-:S07]  /*168e0*/  MOV R26, R6 ;  /* 0x00000006001a7202 */ /* 0x001fce0000000f00 */
.L_x_5803:
[----:B------:R-:W-:Y:S05]  /*168f0*/  BSYNC B0 ;  /* 0x0000000000007941 */ /* 0x000fea0003800000 */
.L_x_5801:
        /* <DEDUP_REMOVED lines=21> */
.L_x_5805:
[----:B--2-4-:R-:W-:Y:S01]  /*16a50*/  IMAD.MOV.U32 R28, RZ, RZ, R5 ;  /* 0x000000ffff1c7224 */ /* 0x014fe200078e0005 */
[----:B---3--:R-:W-:Y:S02]  /*16a60*/  MOV R29, R10 ;  /* 0x0000000a001d7202 */ /* 0x008fe40000000f00 */
[----:B0-----:R-:W-:Y:S02]  /*16a70*/  MOV R31, R12 ;  /* 0x0000000c001f7202 */ /* 0x001fe40000000f00 */
[----:B------:R-:W-:-:S07]  /*16a80*/  MOV R30, R6 ;  /* 0x00000006001e7202 */ /* 0x000fce0000000f00 */
.L_x_5806:
[----:B------:R-:W-:Y:S05]  /*16a90*/  BSYNC B0 ;  /* 0x0000000000007941 */ /* 0x000fea0003800000 */
.L_x_5804:
[----:B------:R-:W-:Y:S01]  /*16aa0*/  FSETP.NEU.FTZ.AND P0, PT, R35, RZ, PT ;  /* 0x000000ff2300720b */ /* 0x000fe20003f1d000 */
[----:B----4-:R0:W4:Y:S01]  /*16ab0*/  SHFL.DOWN PT, R5, R32, R3, 0x1f ;  /* 0x08001f0320057589 */ /* 0x01012200000e0000 */
[----:B------:R-:W-:Y:S03]  /*16ac0*/  BSSY B0, `(.L_x_5807) ;  /* 0x0000017000007945 */ /* 0x000fe60003800000 */
[----:B---3--:R0:W3:Y:S04]  /*16ad0*/  SHFL.DOWN PT, R10, R33, R3, 0x1f ;  /* 0x08001f03210a7589 */ /* 0x0080e800000e0000 */
[----:B------:R0:W0:Y:S04]  /*16ae0*/  SHFL.DOWN PT, R6, R34, R3, 0x1f ;  /* 0x08001f0322067589 */ /* 0x00002800000e0000 */
[----:B------:R0:W0:Y:S01]  /*16af0*/  SHFL.DOWN PT, R12, R35, R3, 0x1f ;  /* 0x08001f03230c7589 */ /* 0x00002200000e0000 */
[----:B------:R-:W-:Y:S05]  /*16b00*/  @!P0 BRA `(.L_x_5808) ;  /* 0x0000000000388947 */ /* 0x000fea0003800000 */
[----:B0-----:R-:W-:-:S13]  /*16b10*/  FSETP.NEU.FTZ.AND P0, PT, R12, RZ, PT ;  /* 0x000000ff0c00720b */ /* 0x001fda0003f1d000 */
[----:B------:R-:W-:Y:S05]  /*16b20*/  @!P0 BRA `(.L_x_5809) ;  /* 0x0000000000408947 */ /* 0x000fea0003800000 */
[----:B------:R-:W-:Y:S01]  /*16b30*/  FADD.FTZ R6, R12, R35 ;  /* 0x000000230c067221 */ /* 0x000fe20000010000 */
[----:B----4-:R-:W-:Y:S01]  /*16b40*/  FADD.FTZ R5, R5, -R32 ;  /* 0x8000002005057221 */ /* 0x010fe20000010000 */
        /* <DEDUP_REMOVED lines=10> */
.L_x_5808:
[----:B0---4-:R-:W-:Y:S01]  /*16bf0*/  MOV R32, R5 ;  /* 0x0000000500207202 */ /* 0x011fe20000000f00 */
[----:B------:R-:W-:Y:S01]  /*16c00*/  IMAD.MOV.U32 R35, RZ, RZ, R12 ;  /* 0x000000ffff237224 */ /* 0x000fe200078e000c */
[----:B---3--:R-:W-:Y:S02]  /*16c10*/  MOV R33, R10 ;  /* 0x0000000a00217202 */ /* 0x008fe40000000f00 */
[----:B------:R-:W-:-:S07]  /*16c20*/  MOV R34, R6 ;  /* 0x0000000600227202 */ /* 0x000fce0000000f00 */
.L_x_5809:
[----:B------:R-:W-:Y:S05]  /*16c30*/  BSYNC B0 ;  /* 0x0000000000007941 */ /* 0x000fea0003800000 */
.L_x_5807:
        /* <DEDUP_REMOVED lines=21> */
.L_x_5811:
[----:B0---4-:R-:W-:Y:S01]  /*16d90*/  IMAD.MOV.U32 R36, RZ, RZ, R5 ;  /* 0x000000ffff247224 */ /* 0x011fe200078e0005 */
[----:B---3--:R-:W-:Y:S02]  /*16da0*/  MOV R37, R10 ;  /* 0x0000000a00257202 */ /* 0x008fe40000000f00 */
[----:B------:R-:W-:Y:S02]  /*16db0*/  MOV R39, R12 ;  /* 0x0000000c00277202 */ /* 0x000fe40000000f00 */
[----:B------:R-:W-:-:S07]  /*16dc0*/  MOV R38, R6 ;  /* 0x0000000600267202 */ /* 0x000fce0000000f00 */
.L_x_5812:
[----:B------:R-:W-:Y:S05]  /*16dd0*/  BSYNC B0 ;  /* 0x0000000000007941 */ /* 0x000fea0003800000 */
.L_x_5810:
[----:B-12---:R-:W-:-:S05]  /*16de0*/  IMAD.SHL.U32 R3, R3, 0x2, RZ ;  /* 0x0000000203037824 */ /* 0x006fca00078e00ff */
[----:B------:R-:W-:-:S13]  /*16df0*/  ISETP.GE.AND P0, PT, R3, R4, PT ;  /* 0x000000040300720c */ /* 0x000fda0003f06270 */
[----:B------:R-:W-:Y:S05]  /*16e00*/  @!P0 BRA `(.L_x_5813) ;  /* 0xfffffff800548947 */ /* 0x000fea000383ffff */
.L_x_5784:
        /* <DEDUP_REMOVED lines=20> */
[----:B-1----:R-:W-:-:S06]  /*16f50*/  @P2 MOV R26, 0xffffffff ;  /* 0xffffffff001a2802 */ /* 0x002fcc0000000f00 */
        /* <DEDUP_REMOVED lines=14> */
.L_x_5817:
[----:B------:R-:W-:Y:S05]  /*17040*/  BSYNC B0 ;  /* 0x0000000000007941 */ /* 0x000fea0003800000 */
.L_x_5816:
[----:B------:R-:W-:Y:S04]  /*17050*/  BSSY B0, `(.L_x_5818) ;  /* 0x0000014000007945 */ /* 0x000fe80003800000 */
[----:B------:R-:W-:Y:S05]  /*17060*/  @!P3 BRA `(.L_x_5819) ;  /* 0x000000000048b947 */ /* 0x000fea0003800000 */
        /* <DEDUP_REMOVED lines=18> */
.L_x_5819:
[----:B------:R-:W-:Y:S05]  /*17190*/  BSYNC B0 ;  /* 0x0000000000007941 */ /* 0x000fea0003800000 */
.L_x_5818:
        /* <DEDUP_REMOVED lines=20> */
.L_x_5821:
[----:B------:R-:W-:Y:S05]  /*172e0*/  BSYNC B0 ;  /* 0x0000000000007941 */ /* 0x000fea0003800000 */
.L_x_5820:
[----:B------:R-:W-:Y:S04]  /*172f0*/  BSSY B0, `(.L_x_5815) ;  /* 0x0000014000007945 */ /* 0x000fe80003800000 */
[----:B------:R-:W-:Y:S05]  /*17300*/  @!P1 BRA `(.L_x_5822) ;  /* 0x0000000000489947 */ /* 0x000fea0003800000 */
[----:B------:R-:W-:Y:S01]  /*17310*/  FSETP.NEU.FTZ.AND P0, PT, R39, RZ, PT ;  /* 0x000000ff2700720b */ /* 0x000fe20003f1d000 */
[----:B------:R-:W2:Y:S04]  /*17320*/  LDG.E R9, desc[UR40][R46.64+0x30] ;  /* 0x000030282e097981 */ /* 0x000ea8000c1e1900 */
[----:B------:R-:W3:Y:S08]  /*17330*/  LDG.E R8, desc[UR40][R46.64+0x34] ;  /* 0x000034282e087981 */ /* 0x000ef0000c1e1900 */
        /* <DEDUP_REMOVED lines=8> */
[C---:B0-----:R-:W-:Y:S01]  /*173c0*/  @P0 FMUL.FTZ R7, R2.reuse, R2 ;  /* 0x0000000202070220 */ /* 0x041fe20000410000 */
[----:B---3--:R-:W-:Y:S01]  /*173d0*/  @P0 FADD.FTZ R6, R37, R8 ;  /* 0x0000000825060221 */ /* 0x008fe20000010000 */
[----:B------:R-:W-:Y:S01]  /*173e0*/  @P0 FFMA.FTZ R36, R2, R5, R9 ;  /* 0x0000000502240223 */ /* 0x000fe20000010009 */
[----:B------:R-:W-:Y:S01]  /*173f0*/  @!P0 MOV R36, R9 ;  /* 0x0000000900248202 */ /* 0x000fe20000000f00 */
[----:B------:R-:W-:-:S04]  /*17400*/  @P0 FMUL.FTZ R4, R0, R7 ;  /* 0x0000000700040220 */ /* 0x000fc80000410000 */
[----:B------:R-:W-:Y:S01]  /*17410*/  @P0 FFMA.FTZ R37, R5, R4, R6 ;  /* 0x0000000405250223 */ /* 0x000fe20000010006 */
[----:B----4-:R-:W-:-:S07]  /*17420*/  @!P0 IMAD.MOV.U32 R37, RZ, RZ, R8 ;  /* 0x000000ffff258224 */ /* 0x010fce00078e0008 */
.L_x_5822:
[----:B------:R-:W-:Y:S05]  /*17430*/  BSYNC B0 ;  /* 0x0000000000007941 */ /* 0x000fea0003800000 */
.L_x_5815:
[----:B------:R-:W-:Y:S02]  /*17440*/  ULDC.U8 UR4, c[0x0][0x631] ;  /* 0x00018c4000047ab9 */ /* 0x000fe40000000000 */
[----:B------:R-:W-:-:S13]  /*17450*/  ISETP.NE.AND P0, PT, RZ, UR4, PT ;  /* 0x00000004ff007c0c */ /* 0x000fda000bf05270 */
[----:B------:R-:W-:Y:S05]  /*17460*/  @!P0 BRA `(.L_x_5823) ;  /* 0x0000000400108947 */ /* 0x000fea0003800000 */
[----:B------:R-:W0:Y:S01]  /*17470*/  LDC R2, c[0x0][0x634] ;  /* 0x00018d00ff027b82 */ /* 0x000e220000000800 */
[----:B------:R-:W-:Y:S01]  /*17480*/  ULDC UR5, c[0x0][0x210] ;  /* 0x0000840000057ab9 */ /* 0x000fe20000000800 */
[----:B------:R-:W-:Y:S01]  /*17490*/  ULDC.U8 UR4, c[0x0][0x214] ;  /* 0x0000850000047ab9 */ /* 0x000fe20000000000 */
[C---:B------:R-:W-:Y:S01]  /*174a0*/  FADD.FTZ R0, R27.reuse, -UR5 ;  /* 0x800000051b007e21 */ /* 0x040fe20008010000 */
[----:B------:R-:W-:Y:S02]  /*174b0*/  FSETP.GT.FTZ.AND P0, PT, R27, UR5, PT ;  /* 0x000000051b007c0b */ /* 0x000fe4000bf14000 */
[C---:B------:R-:W-:Y:S01]  /*174c0*/  FSETP.GT.FTZ.AND P2, PT, R31.reuse, UR5, PT ;  /* 0x000000051f007c0b */ /* 0x040fe2000bf54000 */
[----:B-1234-:R-:W-:Y:S01]  /*174d0*/  FADD.FTZ R31, R31, -UR5 ;  /* 0x800000051f1f7e21 */ /* 0x01efe20008010000 */
[----:B------:R-:W-:Y:S02]  /*174e0*/  FSEL R0, R0, RZ, P0 ;  /* 0x000000ff00007208 */ /* 0x000fe40000000000 */
[C---:B------:R-:W-:Y:S01]  /*174f0*/  FSETP.GT.FTZ.AND P4, PT, R39.reuse, UR5, PT ;  /* 0x0000000527007c0b */ /* 0x040fe2000bf94000 */
[----:B------:R-:W-:Y:S01]  /*17500*/  FADD.FTZ R39, R39, -UR5 ;  /* 0x8000000527277e21 */ /* 0x000fe20008010000 */
[----:B------:R-:W-:-:S02]  /*17510*/  FSEL R31, R31, RZ, P2 ;  /* 0x000000ff1f1f7208 */ /* 0x000fc40001000000 */
[----:B------:R-:W-:Y:S01]  /*17520*/  FSETP.GT.FTZ.AND P2, PT, R35, UR5, PT ;  /* 0x0000000523007c0b */ /* 0x000fe2000bf54000 */
[----:B------:R-:W1:Y:S01]  /*17530*/  MUFU.RCP R0, R0 ;  /* 0x0000000000007308 */ /* 0x000e620000001000 */
[----:B------:R-:W-:Y:S02]  /*17540*/  FSEL R39, R39, RZ, P4 ;  /* 0x000000ff27277208 */ /* 0x000fe40002000000 */
[----:B------:R-:W-:-:S05]  /*17550*/  ISETP.NE.AND P3, PT, RZ, UR4, PT ;  /* 0x00000004ff007c0c */ /* 0x000fca000bf65270 */
[----:B------:R-:W2:Y:S01]  /*17560*/  MUFU.RCP R4, R31 ;  /* 0x0000001f00047308 */ /* 0x000ea20000001000 */
[C---:B0-----:R-:W-:Y:S02]  /*17570*/  ISETP.GE.AND P0, PT, R2.reuse, 0x2, PT ;  /* 0x000000020200780c */ /* 0x041fe40003f06270 */
[----:B------:R-:W-:Y:S01]  /*17580*/  ISETP.GE.AND P1, PT, R2, 0x1, PT ;  /* 0x000000010200780c */ /* 0x000fe20003f26270 */
[----:B------:R-:W-:-:S04]  /*17590*/  FADD.FTZ R2, R35, -UR5 ;  /* 0x8000000523027e21 */ /* 0x000fc80008010000 */
[----:B------:R-:W0:Y:S01]  /*175a0*/  MUFU.RCP R18, R39 ;  /* 0x0000002700127308 */ /* 0x000e220000001000 */
[----:B------:R-:W-:Y:S01]  /*175b0*/  FSEL R6, R2, RZ, P2 ;  /* 0x000000ff02067208 */ /* 0x000fe20001000000 */
[----:B-1----:R-:W-:-:S04]  /*175c0*/  FMUL.FTZ R25, R0, R25 ;  /* 0x0000001900197220 */ /* 0x002fc80000410000 */
[----:B------:R-:W1:Y:S01]  /*175d0*/  @P0 LDC.64 R10, c[0x0][0x608] ;  /* 0x00018200ff0a0b82 */ /* 0x000e620000000a00 */
[----:B------:R-:W-:Y:S01]  /*175e0*/  @P0 LOP3.LUT R17, R43, 0xfffffffc, RZ, 0xc0, !PT ;  /* 0xfffffffc2b110812 */ /* 0x000fe200078ec0ff */
[----:B------:R-:W3:Y:S01]  /*175f0*/  MUFU.RCP R16, R6 ;  /* 0x0000000600107308 */ /* 0x000ee20000001000 */
[----:B--2---:R-:W-:-:S05]  /*17600*/  FMUL.FTZ R29, R4, R29 ;  /* 0x0000001d041d7220 */ /* 0x004fca0000410000 */
[----:B------:R-:W2:Y:S02]  /*17610*/  @P1 LDC.64 R14, c[0x0][0x600] ;  /* 0x00018000ff0e1b82 */ /* 0x000ea40000000a00 */
[----:B------:R-:W4:Y:S01]  /*17620*/  @P3 MUFU.SQRT R25, R25 ;  /* 0x0000001900193308 */ /* 0x000f220000002000 */
[----:B0-----:R-:W-:-:S05]  /*17630*/  FMUL.FTZ R37, R18, R37 ;  /* 0x0000002512257220 */ /* 0x001fca0000410000 */
[----:B------:R-:W0:Y:S02]  /*17640*/  @P1 LDC.64 R12, c[0x0][0x600] ;  /* 0x00018000ff0c1b82 */ /* 0x000e240000000a00 */
[----:B------:R-:W4:Y:S01]  /*17650*/  @P3 MUFU.SQRT R29, R29 ;  /* 0x0000001d001d3308 */ /* 0x000f220000002000 */
[----:B---3--:R-:W-:-:S05]  /*17660*/  FMUL.FTZ R33, R16, R33 ;  /* 0x0000002110217220 */ /* 0x008fca0000410000 */
[----:B------:R-:W3:Y:S01]  /*17670*/  @P0 LDC.64 R8, c[0x0][0x608] ;  /* 0x00018200ff080b82 */ /* 0x000ee20000000a00 */
[----:B-1----:R-:W-:Y:S01]  /*17680*/  @P0 IADD3 R10, P4, R17, R10, RZ ;  /* 0x0000000a110a0210 */ /* 0x002fe20007f9e0ff */
[----:B------:R-:W1:Y:S01]  /*17690*/  @P3 MUFU.SQRT R33, R33 ;  /* 0x0000002100213308 */ /* 0x000e620000002000 */
[----:B------:R-:W-:Y:S02]  /*176a0*/  @P0 LOP3.LUT R17, R45, 0xfffffffc, RZ, 0xc0, !PT ;  /* 0xfffffffc2d110812 */ /* 0x000fe400078ec0ff */
[----:B------:R-:W-:-:S03]  /*176b0*/  @P0 IADD3.X R11, RZ, R11, RZ, P4, !PT ;  /* 0x0000000bff0b0210 */ /* 0x000fc600027fe4ff */
[----:B------:R-:W1:Y:S01]  /*176c0*/  @P1 LDC.64 R4, c[0x0][0x600] ;  /* 0x00018000ff041b82 */ /* 0x000e620000000a00 */
[----:B--2---:R-:W-:Y:S01]  /*176d0*/  @P1 IADD3 R14, P2, R43, R14, RZ ;  /* 0x0000000e2b0e1210 */ /* 0x004fe20007f5e0ff */
[----:B------:R-:W2:Y:S03]  /*176e0*/  @P3 MUFU.SQRT R37, R37 ;  /* 0x0000002500253308 */ /* 0x000ea60000002000 */
[----:B------:R-:W-:-:S03]  /*176f0*/  @P1 IADD3.X R15, RZ, R15, RZ, P2, !PT ;  /* 0x0000000fff0f1210 */ /* 0x000fc600017fe4ff */
[----:B------:R-:W2:Y:S01]  /*17700*/  @P0 LDC.64 R2, c[0x0][0x608] ;  /* 0x00018200ff020b82 */ /* 0x000ea20000000a00 */
[----:B0-----:R-:W-:Y:S01]  /*17710*/  @P1 IADD3 R12, P4, R45, R12, RZ ;  /* 0x0000000c2d0c1210 */ /* 0x001fe20007f9e0ff */
[----:B----4-:R0:W-:Y:S03]  /*17720*/  @P1 STG.E desc[UR40][R14.64], R25 ;  /* 0x000000190e001986 */ /* 0x0101e6000c101928 */
[----:B------:R-:W-:Y:S01]  /*17730*/  @P1 IADD3.X R13, RZ, R13, RZ, P4, !PT ;  /* 0x0000000dff0d1210 */ /* 0x000fe200027fe4ff */
[----:B------:R0:W-:Y:S02]  /*17740*/  @P0 STG.E desc[UR40][R10.64], R24 ;  /* 0x000000180a000986 */ /* 0x0001e4000c101928 */
[----:B------:R-:W4:Y:S01]  /*17750*/  @P1 LDC.64 R6, c[0x0][0x600] ;  /* 0x00018000ff061b82 */ /* 0x000f220000000a00 */
[----:B---3--:R-:W-:Y:S01]  /*17760*/  @P0 IADD3 R8, P2, R17, R8, RZ ;  /* 0x0000000811080210 */ /* 0x008fe20007f5e0ff */
[----:B------:R0:W-:Y:S01]  /*17770*/  @P1 STG.E desc[UR40][R12.64], R29 ;  /* 0x0000001d0c001986 */ /* 0x0001e2000c101928 */
[----:B------:R-:W-:-:S03]  /*17780*/  @P0 LOP3.LUT R17, R19, 0xfffffffc, RZ, 0xc0, !PT ;  /* 0xfffffffc13110812 */ /* 0x000fc600078ec0ff */
[----:B------:R-:W-:Y:S01]  /*17790*/  @P0 IMAD.X R9, RZ, RZ, R9, P2 ;  /* 0x000000ffff090224 */ /* 0x000fe200010e0609 */
[----:B-1----:R-:W-:-:S04]  /*177a0*/  @P1 IADD3 R4, P4, R19, R4, RZ ;  /* 0x0000000413041210 */ /* 0x002fc80007f9e0ff */
[----:B------:R0:W-:Y:S01]  /*177b0*/  @P0 STG.E desc[UR40][R8.64], R28 ;  /* 0x0000001c08000986 */ /* 0x0001e2000c101928 */
[----:B------:R-:W-:Y:S02]  /*177c0*/  @P1 IADD3.X R5, RZ, R5, RZ, P4, !PT ;  /* 0x00000005ff051210 */ /* 0x000fe400027fe4ff */
[----:B--2---:R-:W-:-:S03]  /*177d0*/  @P0 IADD3 R2, P3, R17, R2, RZ ;  /* 0x0000000211020210 */ /* 0x004fc60007f7e0ff */
[----:B------:R0:W-:Y:S01]  /*177e0*/  @P1 STG.E desc[UR40][R4.64], R33 ;  /* 0x0000002104001986 */ /* 0x0001e2000c101928 */
[----:B------:R-:W-:Y:S02]  /*177f0*/  @P0 IADD3.X R3, RZ, R3, RZ, P3, !PT ;  /* 0x00000003ff030210 */ /* 0x000fe40001ffe4ff */
[----:B----4-:R-:W-:-:S03]  /*17800*/  @P1 IADD3 R6, P2, R41, R6, RZ ;  /* 0x0000000629061210 */ /* 0x010fc60007f5e0ff */
[----:B------:R0:W-:Y:S01]  /*17810*/  @P0 STG.E desc[UR40][R2.64], R32 ;  /* 0x0000002002000986 */ /* 0x0001e2000c101928 */
[----:B------:R-:W-:-:S05]  /*17820*/  @P1 IADD3.X R7, RZ, R7, RZ, P2, !PT ;  /* 0x00000007ff071210 */ /* 0x000fca00017fe4ff */
[----:B------:R0:W-:Y:S01]  /*17830*/  @P1 STG.E desc[UR40][R6.64], R37 ;  /* 0x0000002506001986 */ /* 0x0001e2000c101928 */
[----:B------:R-:W-:Y:S05]  /*17840*/  @!P0 EXIT ;  /* 0x000000000000894d */ /* 0x000fea0003800000 */
[----:B0-----:R-:W-:Y:S01]  /*17850*/  LOP3.LUT R2, R41, 0xfffffffc, RZ, 0xc0, !PT ;  /* 0xfffffffc29027812 */ /* 0x001fe200078ec0ff */
[----:B------:R-:W-:-:S03]  /*17860*/  ULDC.64 UR4, c[0x0][0x608] ;  /* 0x0001820000047ab9 */ /* 0x000fc60000000a00 */
[----:B------:R-:W-:-:S05]  /*17870*/  IADD3 R2, P0, R2, UR4, RZ ;  /* 0x0000000402027c10 */ /* 0x000fca000ff1e0ff */
[----:B------:R-:W-:-:S05]  /*17880*/  IMAD.X R3, RZ, RZ, UR5, P0 ;  /* 0x00000005ff037e24 */ /* 0x000fca00080e06ff */
[----:B------:R-:W-:Y:S01]  /*17890*/  STG.E desc[UR40][R2.64], R36 ;  /* 0x0000002402007986 */ /* 0x000fe2000c101928 */
[----:B------:R-:W-:Y:S05]  /*178a0*/  EXIT ;  /* 0x000000000000794d */ /* 0x000fea0003800000 */
.L_x_5823:
        /* <DEDUP_REMOVED lines=17> */
.L_x_5814:
[----:B------:R-:W-:-:S13]  /*179c0*/  ISETP.NE.AND P0, PT, RZ, UR36, PT ;  /* 0x00000024ff007c0c */ /* 0x000fda000bf05270 */
[----:B------:R-:W-:Y:S05]  /*179d0*/  @!P0 BRA `(.L_x_5824) ;  /* 0x00000000007c8947 */ /* 0x000fea0003800000 */
[----:B------:R-:W-:Y:S01]  /*179e0*/  MOV R0, 0x0 ;  /* 0x0000000000007802 */ /* 0x000fe20000000f00 */
[----:B------:R-:W-:Y:S01]  /*179f0*/  ULDC.64 UR4, c[0x4][0x580] ;  /* 0x0101600000047ab9 */ /* 0x000fe20000000a00 */
[----:B------:R-:W-:Y:S01]  /*17a00*/  ULDC.64 UR6, c[0x4][0x578] ;  /* 0x01015e0000067ab9 */ /* 0x000fe20000000a00 */
[----:B------:R-:W-:Y:S01]  /*17a10*/  MOV R4, UR4 ;  /* 0x0000000400047c02 */ /* 0x000fe20008000f00 */
[----:B-1234-:R1:W2:Y:S01]  /*17a20*/  LDC.64 R2, c[0x4][R0] ;  /* 0x0100000000027b82 */ /* 0x01e2a20000000a00 */
[----:B------:R-:W-:Y:S01]  /*17a30*/  MOV R5, UR5 ;  /* 0x0000000500057c02 */ /* 0x000fe20008000f00 */
        /* <DEDUP_REMOVED lines=10> */
.L_x_5825:
        /* <DEDUP_REMOVED lines=15> */
.L_x_5824:
[----:B------:R-:W-:Y:S02]  /*17bd0*/  ULDC.U8 UR4, c[0x0][0x631] ;  /* 0x00018c4000047ab9 */ /* 0x000fe40000000000 */
[----:B------:R-:W-:-:S13]  /*17be0*/  ISETP.NE.AND P0, PT, RZ, UR4, PT ;  /* 0x00000004ff007c0c */ /* 0x000fda000bf05270 */
[----:B------:R-:W-:Y:S05]  /*17bf0*/  @!P0 BRA `(.L_x_5826) ;  /* 0x0000000400108947 */ /* 0x000fea0003800000 */
[----:B------:R-:W5:Y:S01]  /*17c00*/  LDC R2, c[0x0][0x634] ;  /* 0x00018d00ff027b82 */ /* 0x000f620000000800 */
        /* <DEDUP_REMOVED lines=14> */
[----:B0-----:R-:W0:Y:S01]  /*17cf0*/  MUFU.RCP R6, R31 ;  /* 0x0000001f00067308 */ /* 0x001e220000001000 */
[C---:B-----5:R-:W-:Y:S02]  /*17d00*/  ISETP.GE.AND P0, PT, R2.reuse, 0x2, PT ;  /* 0x000000020200780c */ /* 0x060fe40003f06270 */
[----:B------:R-:W-:Y:S01]  /*17d10*/  ISETP.GE.AND P1, PT, R2, 0x1, PT ;  /* 0x000000010200780c */ /* 0x000fe20003f26270 */
[----:B------:R-:W-:-:S04]  /*17d20*/  FADD.FTZ R2, R35, -UR5 ;  /* 0x8000000523027e21 */ /* 0x000fc80008010000 */
[----:B------:R-:W2:Y:S01]  /*17d30*/  MUFU.RCP R18, R39 ;  /* 0x0000002700127308 */ /* 0x000ea20000001000 */
[----:B------:R-:W-:Y:S01]  /*17d40*/  FSEL R10, R2, RZ, P2 ;  /* 0x000000ff020a7208 */ /* 0x000fe20001000000 */
[----:B-1----:R-:W-:-:S04]  /*17d50*/  FMUL.FTZ R25, R0, R25 ;  /* 0x0000001900197220 */ /* 0x002fc80000410000 */
[----:B------:R-:W1:Y:S01]  /*17d60*/  @P0 LDC.64 R2, c[0x0][0x608] ;  /* 0x00018200ff020b82 */ /* 0x000e620000000a00 */
[----:B------:R-:W-:Y:S01]  /*17d70*/  @P0 LOP3.LUT R17, R43, 0xfffffffc, RZ, 0xc0, !PT ;  /* 0xfffffffc2b110812 */ /* 0x000fe200078ec0ff */
[----:B------:R-:W3:Y:S01]  /*17d80*/  MUFU.RCP R16, R10 ;  /* 0x0000000a00107308 */ /* 0x000ee20000001000 */
[----:B0-----:R-:W-:-:S05]  /*17d90*/  FMUL.FTZ R29, R6, R29 ;  /* 0x0000001d061d7220 */ /* 0x001fca0000410000 */
[----:B------:R-:W0:Y:S02]  /*17da0*/  @P1 LDC.64 R12, c[0x0][0x600] ;  /* 0x00018000ff0c1b82 */ /* 0x000e240000000a00 */
[----:B------:R-:W4:Y:S01]  /*17db0*/  @P3 MUFU.SQRT R25, R25 ;  /* 0x0000001900193308 */ /* 0x000f220000002000 */
[----:B--2---:R-:W-:-:S05]  /*17dc0*/  FMUL.FTZ R37, R18, R37 ;  /* 0x0000002512257220 */ /* 0x004fca0000410000 */
[----:B------:R-:W2:Y:S02]  /*17dd0*/  @P1 LDC.64 R14, c[0x0][0x600] ;  /* 0x00018000ff0e1b82 */ /* 0x000ea40000000a00 */
[----:B------:R-:W5:Y:S01]  /*17de0*/  @P3 MUFU.SQRT R29, R29 ;  /* 0x0000001d001d3308 */ /* 0x000f620000002000 */
[----:B---3--:R-:W-:-:S05]  /*17df0*/  FMUL.FTZ R33, R16, R33 ;  /* 0x0000002110217220 */ /* 0x008fca0000410000 */
[----:B------:R-:W3:Y:S01]  /*17e00*/  @P0 LDC.64 R4, c[0x0][0x608] ;  /* 0x00018200ff040b82 */ /* 0x000ee20000000a00 */
[----:B-1----:R-:W-:Y:S01]  /*17e10*/  @P0 IADD3 R2, P4, R17, R2, RZ ;  /* 0x0000000211020210 */ /* 0x002fe20007f9e0ff */
[----:B------:R-:W1:Y:S01]  /*17e20*/  @P3 MUFU.SQRT R33, R33 ;  /* 0x0000002100213308 */ /* 0x000e620000002000 */
[----:B------:R-:W-:Y:S02]  /*17e30*/  @P0 LOP3.LUT R17, R45, 0xfffffffc, RZ, 0xc0, !PT ;  /* 0xfffffffc2d110812 */ /* 0x000fe400078ec0ff */
[----:B------:R-:W-:-:S03]  /*17e40*/  @P0 IADD3.X R3, RZ, R3, RZ, P4, !PT ;  /* 0x00000003ff030210 */ /* 0x000fc600027fe4ff */
[----:B------:R-:W1:Y:S01]  /*17e50*/  @P1 LDC.64 R6, c[0x0][0x600] ;  /* 0x00018000ff061b82 */ /* 0x000e620000000a00 */
[----:B0-----:R-:W-:Y:S01]  /*17e60*/  @P1 IADD3 R12, P2, R43, R12, RZ ;  /* 0x0000000c2b0c1210 */ /* 0x001fe20007f5e0ff */
[----:B------:R-:W0:Y:S03]  /*17e70*/  @P3 MUFU.SQRT R37, R37 ;  /* 0x0000002500253308 */ /* 0x000e260000002000 */
[----:B------:R-:W-:-:S03]  /*17e80*/  @P1 IADD3.X R13, RZ, R13, RZ, P2, !PT ;  /* 0x0000000dff0d1210 */ /* 0x000fc600017fe4ff */
[----:B------:R-:W0:Y:S01]  /*17e90*/  @P0 LDC.64 R8, c[0x0][0x608] ;  /* 0x00018200ff080b82 */ /* 0x000e220000000a00 */
[----:B--2---:R-:W-:Y:S01]  /*17ea0*/  @P1 IADD3 R14, P4, R45, R14, RZ ;  /* 0x0000000e2d0e1210 */ /* 0x004fe20007f9e0ff */
[----:B----4-:R2:W-:Y:S04]  /*17eb0*/  @P1 STG.E desc[UR40][R12.64], R25 ;  /* 0x000000190c001986 */ /* 0x0105e8000c101928 */
[----:B------:R-:W-:Y:S01]  /*17ec0*/  @P1 IMAD.X R15, RZ, RZ, R15, P4 ;  /* 0x000000ffff0f1224 */ /* 0x000fe200020e060f */
[----:B------:R2:W-:Y:S01]  /*17ed0*/  @P0 STG.E desc[UR40][R2.64], R24 ;  /* 0x0000001802000986 */ /* 0x0005e2000c101928 */
[----:B------:R-:W4:Y:S01]  /*17ee0*/  @P1 LDC.64 R10, c[0x0][0x600] ;  /* 0x00018000ff0a1b82 */ /* 0x000f220000000a00 */
[----:B---3--:R-:W-:Y:S02]  /*17ef0*/  @P0 IADD3 R4, P2, R17, R4, RZ ;  /* 0x0000000411040210 */ /* 0x008fe40007f5e0ff */
[----:B------:R-:W-:Y:S01]  /*17f00*/  @P0 LOP3.LUT R17, R19, 0xfffffffc, RZ, 0xc0, !PT ;  /* 0xfffffffc13110812 */ /* 0x000fe200078ec0ff */
[----:B-----5:R2:W-:Y:S01]  /*17f10*/  @P1 STG.E desc[UR40][R14.64], R29 ;  /* 0x0000001d0e001986 */ /* 0x0205e2000c101928 */
[----:B------:R-:W-:-:S02]  /*17f20*/  @P0 IADD3.X R5, RZ, R5, RZ, P2, !PT ;  /* 0x00000005ff050210 */ /* 0x000fc400017fe4ff */
[----:B-1----:R-:W-:-:S03]  /*17f30*/  @P1 IADD3 R6, P4, R19, R6, RZ ;  /* 0x0000000613061210 */ /* 0x002fc60007f9e0ff */
[----:B------:R2:W-:Y:S01]  /*17f40*/  @P0 STG.E desc[UR40][R4.64], R28 ;  /* 0x0000001c04000986 */ /* 0x0005e2000c101928 */
[----:B------:R-:W-:Y:S02]  /*17f50*/  @P1 IADD3.X R7, RZ, R7, RZ, P4, !PT ;  /* 0x00000007ff071210 */ /* 0x000fe400027fe4ff */
[----:B0-----:R-:W-:-:S03]  /*17f60*/  @P0 IADD3 R8, P3, R17, R8, RZ ;  /* 0x0000000811080210 */ /* 0x001fc60007f7e0ff */
[----:B------:R2:W-:Y:S01]  /*17f70*/  @P1 STG.E desc[UR40][R6.64], R33 ;  /* 0x0000002106001986 */ /* 0x0005e2000c101928 */
[----:B------:R-:W-:Y:S02]  /*17f80*/  @P0 IADD3.X R9, RZ, R9, RZ, P3, !PT ;  /* 0x00000009ff090210 */ /* 0x000fe40001ffe4ff */
[----:B----4-:R-:W-:-:S03]  /*17f90*/  @P1 IADD3 R10, P2, R41, R10, RZ ;  /* 0x0000000a290a1210 */ /* 0x010fc60007f5e0ff */
[----:B------:R2:W-:Y:S02]  /*17fa0*/  @P0 STG.E desc[UR40][R8.64], R32 ;  /* 0x0000002008000986 */ /* 0x0005e4000c101928 */
[----:B------:R-:W-:-:S05]  /*17fb0*/  @P1 IMAD.X R11, RZ, RZ, R11, P2 ;  /* 0x000000ffff0b1224 */ /* 0x000fca00010e060b */
[----:B------:R2:W-:Y:S01]  /*17fc0*/  @P1 STG.E desc[UR40][R10.64], R37 ;  /* 0x000000250a001986 */ /* 0x0005e2000c101928 */
[----:B------:R-:W-:Y:S05]  /*17fd0*/  @!P0 EXIT ;  /* 0x000000000000894d */ /* 0x000fea0003800000 */
[----:B--2---:R-:W-:Y:S01]  /*17fe0*/  LOP3.LUT R2, R41, 0xfffffffc, RZ, 0xc0, !PT ;  /* 0xfffffffc29027812 */ /* 0x004fe200078ec0ff */
[----:B------:R-:W-:-:S03]  /*17ff0*/  ULDC.64 UR4, c[0x0][0x608] ;  /* 0x0001820000047ab9 */ /* 0x000fc60000000a00 */
[----:B------:R-:W-:-:S04]  /*18000*/  IADD3 R2, P0, R2, UR4, RZ ;  /* 0x0000000402027c10 */ /* 0x000fc8000ff1e0ff */
[----:B------:R-:W-:-:S05]  /*18010*/  IADD3.X R3, RZ, UR5, RZ, P0, !PT ;  /* 0x00000005ff037c10 */ /* 0x000fca00087fe4ff */
[----:B------:R-:W-:Y:S01]  /*18020*/  STG.E desc[UR40][R2.64], R36 ;  /* 0x0000002402007986 */ /* 0x000fe2000c101928 */
[----:B------:R-:W-:Y:S05]  /*18030*/  EXIT ;  /* 0x000000000000794d */ /* 0x000fea0003800000 */
.L_x_5826:
[----:B------:R-:W-:Y:S01]  /*18040*/  MOV R2, 0x0 ;  /* 0x0000000000027802 */ /* 0x000fe20000000f00 */
[----:B------:R-:W-:Y:S01]  /*18050*/  ULDC.64 UR4, c[0x4][0x580] ;  /* 0x0101600000047ab9 */ /* 0x000fe20000000a00 */
[----:B------:R-:W-:Y:S01]  /*18060*/  ULDC.64 UR6, c[0x4][0x578] ;  /* 0x01015e0000067ab9 */ /* 0x000fe20000000a00 */
[----:B------:R-:W-:Y:S01]  /*18070*/  MOV R4, UR4 ;  /* 0x0000000400047c02 */ /* 0x000fe20008000f00 */
[----:B------:R1:W1:Y:S01]  /*18080*/  LDC.64 R14, c[0x4][R2] ;  /* 0x01000000020e7b82 */ /* 0x0002620000000a00 */
[----:B----4-:R-:W-:Y:S01]  /*18090*/  MOV R5, UR5 ;  /* 0x0000000500057c02 */ /* 0x010fe20008000f00 */
[----:B------:R-:W-:Y:S01]  /*180a0*/  ULDC.64 UR4, c[0x4][0xf8] ;  /* 0x01003e0000047ab9 */ /* 0x000fe20000000a00 */
[----:B------:R-:W-:Y:S01]  /*180b0*/  HFMA2.MMA R12, -RZ, RZ, 0, 5.9604644775390625e-08 ;  /* 0x00000001ff0c7435 */ /* 0x000fe200000001ff */
[----:B0-----:R-:W-:Y:S01]  /*180c0*/  IMAD.U32 R6, RZ, RZ, UR6 ;  /* 0x00000006ff067e24 */ /* 0x001fe2000f8e00ff */
[----:B------:R-:W-:Y:S01]  /*180d0*/  MOV R7, UR7 ;  /* 0x0000000700077c02 */ /* 0x000fe20008000f00 */
[----:B------:R-:W-:Y:S01]  /*180e0*/  IMAD.MOV.U32 R8, RZ, RZ, 0x2e9 ;  /* 0x000002e9ff087424 */ /* 0x000fe200078e00ff */
[----:B---3--:R-:W-:-:S02]  /*180f0*/  MOV R10, UR4 ;  /* 0x00000004000a7c02 */ /* 0x008fc40008000f00 */
[----:B------:R-:W-:Y:S02]  /*18100*/  MOV R11, UR5 ;  /* 0x00000005000b7c02 */ /* 0x000fe40008000f00 */
[----:B------:R-:W-:-:S07]  /*18110*/  MOV R13, RZ ;  /* 0x000000ff000d7202 */ /* 0x000fce0000000f00 */
[----:B------:R-:W-:-:S07]  /*18120*/  LEPC R20, `(.L_x_5827) ;  /* 0x000000001014794e */ /* 0x000fce0000000000 */
[----:B-12---:R-:W-:Y:S05]  /*18130*/  CALL.ABS.NOINC R14 ;  /* 0x000000000e007343 */ /* 0x006fea0003c00000 */
.L_x_5827:
        /* <DEDUP_REMOVED lines=15> */
.L_x_5828:
        /* <DEDUP_REMOVED lines=15> */
.L_x_5829:
        /* <DEDUP_REMOVED lines=15> */
.L_x_5830:
[----:B------:R-:W-:Y:S05]  /*18410*/  EXIT ;  /* 0x000000000000794d */ /* 0x000fea0003800000 */
.L_x_5727:
        /* <DEDUP_REMOVED lines=46> */
.L_x_5834:
[----:B------:R-:W-:Y:S05]  /*18700*/  BSYNC B0 ;  /* 0x0000000000007941 */ /* 0x000fea0003800000 */
.L_x_5833:
        /* <DEDUP_REMOVED lines=20> */
.L_x_5836:
[----:B------:R-:W-:Y:S05]  /*18850*/  BSYNC B0 ;  /* 0x0000000000007941 */ /* 0x000fea0003800000 */
.L_x_5835:
        /* <DEDUP_REMOVED lines=20> */
.L_x_5838:
[----:B------:R-:W-:Y:S05]  /*189a0*/  BSYNC B0 ;  /* 0x0000000000007941 */ /* 0x000fea0003800000 */
.L_x_5837:
        /* <DEDUP_REMOVED lines=20> */
.L_x_5839:
[----:B------:R-:W-:Y:S05]  /*18af0*/  BSYNC B0 ;  /* 0x0000000000007941 */ /* 0x000fea0003800000 */
.L_x_5832:
        /* <DEDUP_REMOVED lines=9> */
[----:B------:R-:W-:Y:S01]  /*18b90*/  FADD.FTZ R11, R11, -UR5 ;  /* 0x800000050b0b7e21 */ /* 0x000fe20008010000 */
[----:B------:R-:W-:Y:S02]  /*18ba0*/  FSEL R0, R0, RZ, P0 ;  /* 0x000000ff00007208 */ /* 0x000fe40000000000 */
[C---:B------:R-:W-:Y:S01]  /*18bb0*/  FSETP.GT.FTZ.AND P4, PT, R23.reuse, UR5, PT ;  /* 0x0000000517007c0b */ /* 0x040fe2000bf94000 */
[----:B------:R-:W-:Y:S01]  /*18bc0*/  FADD.FTZ R23, R23, -UR5 ;  /* 0x8000000517177e21 */ /* 0x000fe20008010000 */
[----:B-----5:R1:W2:Y:S01]  /*18bd0*/  MUFU.RCP R6, R0 ;  /* 0x0000000000067308 */ /* 0x0202a20000001000 */
[----:B------:R-:W-:-:S02]  /*18be0*/  FSEL R11, R11, RZ, P2 ;  /* 0x000000ff0b0b7208 */ /* 0x000fc40001000000 */
[----:B------:R-:W-:Y:S02]  /*18bf0*/  FSETP.GT.FTZ.AND P2, PT, R15, UR5, PT ;  /* 0x000000050f007c0b */ /* 0x000fe4000bf54000 */
[----:B------:R-:W-:-:S03]  /*18c00*/  ISETP.NE.AND P3, PT, RZ, UR4, PT ;  /* 0x00000004ff007c0c */ /* 0x000fc6000bf65270 */
[----:B------:R-:W3:Y:S01]  /*18c10*/  MUFU.RCP R18, R11 ;  /* 0x0000000b00127308 */ /* 0x000ee20000001000 */
[----:B-1----:R-:W-:Y:S02]  /*18c20*/  FSEL R0, R23, RZ, P4 ;  /* 0x000000ff17007208 */ /* 0x002fe40002000000 */
[C---:B0-----:R-:W-:Y:S02]  /*18c30*/  ISETP.GE.AND P0, PT, R2.reuse, 0x2, PT ;  /* 0x000000020200780c */ /* 0x041fe40003f06270 */
[----:B------:R-:W-:Y:S01]  /*18c40*/  ISETP.GE.AND P1, PT, R2, 0x1, PT ;  /* 0x000000010200780c */ /* 0x000fe20003f26270 */
[----:B------:R-:W-:Y:S02]  /*18c50*/  FADD.FTZ R2, R15, -UR5 ;  /* 0x800000050f027e21 */ /* 0x000fe40008010000 */
[----:B------:R-:W0:Y:S01]  /*18c60*/  MUFU.RCP R0, R0 ;  /* 0x0000000000007308 */ /* 0x000e220000001000 */
[----:B--2---:R-:W-:Y:S02]  /*18c70*/  FMUL.FTZ R5, R6, R5 ;  /* 0x0000000506057220 */ /* 0x004fe40000410000 */
[----:B------:R-:W-:-:S05]  /*18c80*/  FSEL R10, R2, RZ, P2 ;  /* 0x000000ff020a7208 */ /* 0x000fca0001000000 */
[----:B------:R-:W1:Y:S01]  /*18c90*/  MUFU.RCP R24, R10 ;  /* 0x0000000a00187308 */ /* 0x000e620000001000 */
[----:B------:R-:W2:Y:S01]  /*18ca0*/  @P0 LDC.64 R16, c[0x0][0x608] ;  /* 0x00018200ff100b82 */ /* 0x000ea20000000a00 */
[----:B---3--:R-:W-:Y:S01]  /*18cb0*/  FMUL.FTZ R33, R18, R9 ;  /* 0x0000000912217220 */ /* 0x008fe20000410000 */
[----:B------:R-:W-:-:S05]  /*18cc0*/  @P0 LOP3.LUT R9, R25, 0xfffffffc, RZ, 0xc0, !PT ;  /* 0xfffffffc19090812 */ /* 0x000fca00078ec0ff */
[----:B------:R-:W3:Y:S01]  /*18cd0*/  @P3 MUFU.SQRT R5, R5 ;  /* 0x0000000500053308 */ /* 0x000ee20000002000 */
[----:B------:R-:W4:Y:S01]  /*18ce0*/  @P1 LDC.64 R30, c[0x0][0x600] ;  /* 0x00018000ff1e1b82 */ /* 0x000f220000000a00 */
[----:B0-----:R-:W-:-:S06]  /*18cf0*/  FMUL.FTZ R21, R0, R21 ;  /* 0x0000001500157220 */ /* 0x001fcc0000410000 */
[----:B------:R-:W0:Y:S01]  /*18d00*/  @P3 MUFU.SQRT R33, R33 ;  /* 0x0000002100213308 */ /* 0x000e220000002000 */
[----:B------:R-:W3:Y:S01]  /*18d10*/  @P1 LDC.64 R22, c[0x0][0x600] ;  /* 0x00018000ff161b82 */ /* 0x000ee20000000a00 */
[----:B-1----:R-:W-:-:S06]  /*18d20*/  FMUL.FTZ R13, R24, R13 ;  /* 0x0000000d180d7220 */ /* 0x002fcc0000410000 */
[----:B------:R-:W1:Y:S01]  /*18d30*/  @P3 MUFU.SQRT R13, R13 ;  /* 0x0000000d000d3308 */ /* 0x000e620000002000 */
[----:B------:R-:W0:Y:S01]  /*18d40*/  @P0 LDC.64 R14, c[0x0][0x608] ;  /* 0x00018200ff0e0b82 */ /* 0x000e220000000a00 */
[----:B--2---:R-:W-:Y:S02]  /*18d50*/  @P0 IADD3 R16, P4, R9, R16, RZ ;  /* 0x0000001009100210 */ /* 0x004fe40007f9e0ff */
[----:B------:R-:W-:-:S03]  /*18d60*/  @P0 LOP3.LUT R9, R19, 0xfffffffc, RZ, 0xc0, !PT ;  /* 0xfffffffc13090812 */ /* 0x000fc600078ec0ff */
[----:B------:R-:W-:Y:S01]  /*18d70*/  @P0 IMAD.X R17, RZ, RZ, R17, P4 ;  /* 0x000000ffff110224 */ /* 0x000fe200020e0611 */
[----:B------:R-:W2:Y:S01]  /*18d80*/  @P3 MUFU.SQRT R21, R21 ;  /* 0x0000001500153308 */ /* 0x000ea20000002000 */
[----:B------:R-:W1:Y:S01]  /*18d90*/  @P1 LDC.64 R6, c[0x0][0x600] ;  /* 0x00018000ff061b82 */ /* 0x000e620000000a00 */
[----:B----4-:R-:W-:-:S04]  /*18da0*/  @P1 IADD3 R30, P2, R25, R30, RZ ;  /* 0x0000001e191e1210 */ /* 0x010fc80007f5e0ff */
[----:B------:R-:W-:-:S03]  /*18db0*/  @P1 IADD3.X R31, RZ, R31, RZ, P2, !PT ;  /* 0x0000001fff1f1210 */ /* 0x000fc600017fe4ff */
[----:B------:R-:W4:Y:S01]  /*18dc0*/  @P0 LDC.64 R2, c[0x0][0x608] ;  /* 0x00018200ff020b82 */ /* 0x000f220000000a00 */
[----:B---3--:R-:W-:Y:S01]  /*18dd0*/  @P1 IADD3 R22, P4, R19, R22, RZ ;  /* 0x0000001613161210 */ /* 0x008fe20007f9e0ff */
[----:B------:R3:W-:Y:S03]  /*18de0*/  @P1 STG.E desc[UR40][R30.64], R5 ;  /* 0x000000051e001986 */ /* 0x0007e6000c101928 */
[----:B------:R-:W-:Y:S01]  /*18df0*/  @P1 IADD3.X R23, RZ, R23, RZ, P4, !PT ;  /* 0x00000017ff171210 */ /* 0x000fe200027fe4ff */
[----:B------:R3:W-:Y:S02]  /*18e00*/  @P0 STG.E desc[UR40][R16.64], R4 ;  /* 0x0000000410000986 */ /* 0x0007e4000c101928 */
[----:B------:R-:W2:Y:S01]  /*18e10*/  @P1 LDC.64 R10, c[0x0][0x600] ;  /* 0x00018000ff0a1b82 */ /* 0x000ea20000000a00 */
[----:B0-----:R-:W-:Y:S01]  /*18e20*/  @P0 IADD3 R14, P2, R9, R14, RZ ;  /* 0x0000000e090e0210 */ /* 0x001fe20007f5e0ff */
[----:B------:R3:W-:Y:S01]  /*18e30*/  @P1 STG.E desc[UR40][R22.64], R33 ;  /* 0x0000002116001986 */ /* 0x0007e2000c101928 */
[----:B------:R-:W-:-:S02]  /*18e40*/  @P0 LOP3.LUT R9, R29, 0xfffffffc, RZ, 0xc0, !PT ;  /* 0xfffffffc1d090812 */ /* 0x000fc400078ec0ff */
[----:B------:R-:W-:Y:S02]  /*18e50*/  @P0 IADD3.X R15, RZ, R15, RZ, P2, !PT ;  /* 0x0000000fff0f0210 */ /* 0x000fe400017fe4ff */
[----:B-1----:R-:W-:-:S03]  /*18e60*/  @P1 IADD3 R6, P4, R29, R6, RZ ;  /* 0x000000061d061210 */ /* 0x002fc60007f9e0ff */
[----:B------:R3:W-:Y:S01]  /*18e70*/  @P0 STG.E desc[UR40][R14.64], R8 ;  /* 0x000000080e000986 */ /* 0x0007e2000c101928 */
[----:B------:R-:W-:Y:S02]  /*18e80*/  @P1 IADD3.X R7, RZ, R7, RZ, P4, !PT ;  /* 0x00000007ff071210 */ /* 0x000fe400027fe4ff */
[----:B----4-:R-:W-:-:S03]  /*18e90*/  @P0 IADD3 R2, P3, R9, R2, RZ ;  /* 0x0000000209020210 */ /* 0x010fc60007f7e0ff */
[----:B------:R3:W-:Y:S02]  /*18ea0*/  @P1 STG.E desc[UR40][R6.64], R13 ;  /* 0x0000000d06001986 */ /* 0x0007e4000c101928 */
[----:B------:R-:W-:Y:S01]  /*18eb0*/  @P0 IMAD.X R3, RZ, RZ, R3, P3 ;  /* 0x000000ffff030224 */ /* 0x000fe200018e0603 */
[----:B--2---:R-:W-:-:S04]  /*18ec0*/  @P1 IADD3 R10, P2, R27, R10, RZ ;  /* 0x0000000a1b0a1210 */ /* 0x004fc80007f5e0ff */
[----:B------:R3:W-:Y:S01]  /*18ed0*/  @P0 STG.E desc[UR40][R2.64], R12 ;  /* 0x0000000c02000986 */ /* 0x0007e2000c101928 */
[----:B------:R-:W-:-:S05]  /*18ee0*/  @P1 IADD3.X R11, RZ, R11, RZ, P2, !PT ;  /* 0x0000000bff0b1210 */ /* 0x000fca00017fe4ff */
[----:B------:R3:W-:Y:S01]  /*18ef0*/  @P1 STG.E desc[UR40][R10.64], R21 ;  /* 0x000000150a001986 */ /* 0x0007e2000c101928 */
[----:B------:R-:W-:Y:S05]  /*18f00*/  @!P0 EXIT ;  /* 0x000000000000894d */ /* 0x000fea0003800000 */
[----:B---3--:R-:W-:Y:S01]  /*18f10*/  LOP3.LUT R2, R27, 0xfffffffc, RZ, 0xc0, !PT ;  /* 0xfffffffc1b027812 */ /* 0x008fe200078ec0ff */
[----:B------:R-:W-:-:S03]  /*18f20*/  ULDC.64 UR4, c[0x0][0x608] ;  /* 0x0001820000047ab9 */ /* 0x000fc60000000a00 */
[----:B------:R-:W-:-:S04]  /*18f30*/  IADD3 R2, P0, R2, UR4, RZ ;  /* 0x0000000402027c10 */ /* 0x000fc8000ff1e0ff */
[----:B------:R-:W-:-:S05]  /*18f40*/  IADD3.X R3, RZ, UR5, RZ, P0, !PT ;  /* 0x00000005ff037c10 */ /* 0x000fca00087fe4ff */
[----:B------:R-:W-:Y:S01]  /*18f50*/  STG.E desc[UR40][R2.64], R20 ;  /* 0x0000001402007986 */ /* 0x000fe2000c101928 */
[----:B------:R-:W-:Y:S05]  /*18f60*/  EXIT ;  /* 0x000000000000794d */ /* 0x000fea0003800000 */
.L_x_5840:
        /* <DEDUP_REMOVED lines=17> */
.L_x_5831:
[----:B0-----:R-:W-:-:S13]  /*19080*/  ISETP.NE.AND P0, PT, R3, RZ, PT ;  /* 0x000000ff0300720c */ /* 0x001fda0003f05270 */
        /* <DEDUP_REMOVED lines=17> */
.L_x_5842:
        /* <DEDUP_REMOVED lines=15> */
.L_x_5841:
        /* <DEDUP_REMOVED lines=13> */
[----:B------:R-:W-:Y:S01]  /*19360*/  FSEL R11, R11, RZ, P2 ;  /* 0x000000ff0b0b7208 */ /* 0x000fe20001000000 */
[----:B------:R1:W2:Y:S01]  /*19370*/  MUFU.RCP R6, R0 ;  /* 0x0000000000067308 */ /* 0x0002a20000001000 */
[----:B------:R-:W-:-:S02]  /*19380*/  FSETP.GT.FTZ.AND P2, PT, R15, UR5, PT ;  /* 0x000000050f007c0b */ /* 0x000fc4000bf54000 */
[----:B------:R-:W-:-:S05]  /*19390*/  ISETP.NE.AND P3, PT, RZ, UR4, PT ;  /* 0x00000004ff007c0c */ /* 0x000fca000bf65270 */
        /* <DEDUP_REMOVED lines=8> */
[----:B------:R-:W1:Y:S01]  /*19420*/  @P0 LDC.64 R2, c[0x0][0x608] ;  /* 0x00018200ff020b82 */ /* 0x000e620000000a00 */
[----:B------:R-:W2:Y:S01]  /*19430*/  MUFU.RCP R18, R16 ;  /* 0x0000001000127308 */ /* 0x000ea20000001000 */
[----:B---3--:R-:W-:Y:S01]  /*19440*/  FMUL.FTZ R9, R10, R9 ;  /* 0x000000090a097220 */ /* 0x008fe20000410000 */
[----:B------:R-:W-:-:S05]  /*19450*/  @P0 LOP3.LUT R33, R25, 0xfffffffc, RZ, 0xc0, !PT ;  /* 0xfffffffc19210812 */ /* 0x000fca00078ec0ff */
[----:B------:R-:W3:Y:S01]  /*19460*/  @P1 LDC.64 R30, c[0x0][0x600] ;  /* 0x00018000ff1e1b82 */ /* 0x000ee20000000a00 */
[----:B------:R-:W4:Y:S01]  /*19470*/  @P3 MUFU.SQRT R5, R5 ;  /* 0x0000000500053308 */ /* 0x000f220000002000 */
[----:B0-----:R-:W-:-:S06]  /*19480*/  FMUL.FTZ R21, R0, R21 ;  /* 0x0000001500157220 */ /* 0x001fcc0000410000 */
[----:B------:R-:W0:Y:S01]  /*19490*/  @P1 LDC.64 R22, c[0x0][0x600] ;  /* 0x00018000ff161b82 */ /* 0x000e220000000a00 */
[----:B------:R-:W5:Y:S01]  /*194a0*/  @P3 MUFU.SQRT R9, R9 ;  /* 0x0000000900093308 */ /* 0x000f620000002000 */
[----:B--2---:R-:W-:-:S06]  /*194b0*/  FMUL.FTZ R13, R18, R13 ;  /* 0x0000000d120d7220 */ /* 0x004fcc0000410000 */
[----:B------:R-:W2:Y:S01]  /*194c0*/  @P0 LDC.64 R6, c[0x0][0x608] ;  /* 0x00018200ff060b82 */ /* 0x000ea20000000a00 */
[----:B-1----:R-:W-:Y:S01]  /*194d0*/  @P0 IADD3 R2, P4, R33, R2, RZ ;  /* 0x0000000221020210 */ /* 0x002fe20007f9e0ff */
[----:B------:R-:W1:Y:S03]  /*194e0*/  @P3 MUFU.SQRT R13, R13 ;  /* 0x0000000d000d3308 */ /* 0x000e660000002000 */
[----:B------:R-:W-:-:S03]  /*194f0*/  @P0 IADD3.X R3, RZ, R3, RZ, P4, !PT ;  /* 0x00000003ff030210 */ /* 0x000fc600027fe4ff */
[----:B------:R-:W1:Y:S01]  /*19500*/  @P1 LDC.64 R10, c[0x0][0x600] ;  /* 0x00018000ff0a1b82 */ /* 0x000e620000000a00 */
[----:B---3--:R-:W-:Y:S01]  /*19510*/  @P1 IADD3 R30, P2, R25, R30, RZ ;  /* 0x0000001e191e1210 */ /* 0x008fe20007f5e0ff */
[----:B------:R-:W3:Y:S01]  /*19520*/  @P3 MUFU.SQRT R21, R21 ;  /* 0x0000001500153308 */ /* 0x000ee20000002000 */
[----:B------:R-:W-:-:S03]  /*19530*/  @P0 LOP3.LUT R25, R19, 0xfffffffc, RZ, 0xc0, !PT ;  /* 0xfffffffc13190812 */ /* 0x000fc600078ec0ff */
[----:B------:R-:W-:Y:S02]  /*19540*/  @P1 IMAD.X R31, RZ, RZ, R31, P2 ;  /* 0x000000ffff1f1224 */ /* 0x000fe400010e061f */
[----:B------:R-:W3:Y:S01]  /*19550*/  @P0 LDC.64 R14, c[0x0][0x608] ;  /* 0x00018200ff0e0b82 */ /* 0x000ee20000000a00 */
[----:B0-----:R-:W-:Y:S02]  /*19560*/  @P1 IADD3 R22, P4, R19, R22, RZ ;  /* 0x0000001613161210 */ /* 0x001fe40007f9e0ff */
[----:B------:R-:W-:Y:S01]  /*19570*/  @P0 LOP3.LUT R19, R29, 0xfffffffc, RZ, 0xc0, !PT ;  /* 0xfffffffc1d130812 */ /* 0x000fe200078ec0ff */
[----:B----4-:R0:W-:Y:S01]  /*19580*/  @P1 STG.E desc[UR40][R30.64], R5 ;  /* 0x000000051e001986 */ /* 0x0101e2000c101928 */
[----:B------:R-:W-:-:S03]  /*19590*/  @P1 IADD3.X R23, RZ, R23, RZ, P4, !PT ;  /* 0x00000017ff171210 */ /* 0x000fc600027fe4ff */
[----:B------:R-:W4:Y:S01]  /*195a0*/  @P1 LDC.64 R16, c[0x0][0x600] ;  /* 0x00018000ff101b82 */ /* 0x000f220000000a00 */
[----:B--2---:R-:W-:Y:S01]  /*195b0*/  @P0 IADD3 R6, P2, R25, R6, RZ ;  /* 0x0000000619060210 */ /* 0x004fe20007f5e0ff */
[----:B------:R0:W-:Y:S03]  /*195c0*/  @P0 STG.E desc[UR40][R2.64], R4 ;  /* 0x0000000402000986 */ /* 0x0001e6000c101928 */
[----:B------:R-:W-:Y:S01]  /*195d0*/  @P0 IADD3.X R7, RZ, R7, RZ, P2, !PT ;  /* 0x00000007ff070210 */ /* 0x000fe200017fe4ff */
[----:B-----5:R0:W-:Y:S01]  /*195e0*/  @P1 STG.E desc[UR40][R22.64], R9 ;  /* 0x0000000916001986 */ /* 0x0201e2000c101928 */
[----:B-1----:R-:W-:-:S03]  /*195f0*/  @P1 IADD3 R10, P4, R29, R10, RZ ;  /* 0x0000000a1d0a1210 */ /* 0x002fc60007f9e0ff */
[----:B------:R0:W-:Y:S02]  /*19600*/  @P0 STG.E desc[UR40][R6.64], R8 ;  /* 0x0000000806000986 */ /* 0x0001e4000c101928 */
[----:B------:R-:W-:Y:S01]  /*19610*/  @P1 IMAD.X R11, RZ, RZ, R11, P4 ;  /* 0x000000ffff0b1224 */ /* 0x000fe200020e060b */
[----:B---3--:R-:W-:-:S04]  /*19620*/  @P0 IADD3 R14, P3, R19, R14, RZ ;  /* 0x0000000e130e0210 */ /* 0x008fc80007f7e0ff */
        /* <DEDUP_REMOVED lines=9> */
[----:B------:R-:W-:-:S04]  /*196c0*/  IADD3 R2, P0, R2, UR4, RZ ;  /* 0x0000000402027c10 */ /* 0x000fc8000ff1e0ff */
[----:B------:R-:W-:-:S05]  /*196d0*/  IADD3.X R3, RZ, UR5, RZ, P0, !PT ;  /* 0x00000005ff037c10 */ /* 0x000fca00087fe4ff */
[----:B------:R-:W-:Y:S01]  /*196e0*/  STG.E desc[UR40][R2.64], R20 ;  /* 0x0000001402007986 */ /* 0x000fe2000c101928 */
[----:B------:R-:W-:Y:S05]  /*196f0*/  EXIT ;  /* 0x000000000000794d */ /* 0x000fea0003800000 */
.L_x_5843:
[----:B------:R-:W-:Y:S01]  /*19700*/  MOV R2, 0x0 ;  /* 0x0000000000027802 */ /* 0x000fe20000000f00 */
[----:B------:R-:W-:Y:S01]  /*19710*/  ULDC.64 UR4, c[0x4][0x580] ;  /* 0x0101600000047ab9 */ /* 0x000fe20000000a00 */
[----:B------:R-:W-:Y:S01]  /*19720*/  ULDC.64 UR6, c[0x4][0xf8] ;  /* 0x01003e0000067ab9 */ /* 0x000fe20000000a00 */
[----:B------:R-:W-:Y:S01]  /*19730*/  IMAD.U32 R4, RZ, RZ, UR4 ;  /* 0x00000004ff047e24 */ /* 0x000fe2000f8e00ff */
[----:B------:R0:W1:Y:S01]  /*19740*/  LDC.64 R14, c[0x4][R2] ;  /* 0x01000000020e7b82 */ /* 0x0000620000000a00 */
        /* <DEDUP_REMOVED lines=11> */
.L_x_5844:
        /* <DEDUP_REMOVED lines=15> */
.L_x_5845:
        /* <DEDUP_REMOVED lines=15> */
.L_x_5846:
        /* <DEDUP_REMOVED lines=15> */
.L_x_5847:
[----:B------:R-:W-:Y:S05]  /*19ad0*/  EXIT ;  /* 0x000000000000794d */ /* 0x000fea0003800000 */
        .weak           $__internal_28_$__cuda_sm20_div_u64
        .type           $__internal_28_$__cuda_sm20_div_u64,@function
        .size           $__internal_28_$__cuda_sm20_div_u64,($__internal_29_$__cuda_sm20_rem_u64 - $__internal_28_$__cuda_sm20_div_u64)
$__internal_28_$__cuda_sm20_div_u64:
        /* <DEDUP_REMOVED lines=69> */
[----:B------:R-:W-:Y:S06]  /*19f30*/  RET.REL.NODEC R32 `(_ZN2at6native13reduce_kernelILi128ELi4ENS0_8ReduceOpIfNS0_10WelfordOpsIffiN4cuda3std3__44pairIffEEEEjfLi2ELi2EEEEEvT1_) ;  /* 0xfffffe6020307950 */ /* 0x000fec0003c3ffff */
        .weak           $__internal_29_$__cuda_sm20_rem_u64
        .type           $__internal_29_$__cuda_sm20_rem_u64,@function
        .size           $__internal_29_$__cuda_sm20_rem_u64,(.L_x_8212 - $__internal_29_$__cuda_sm20_rem_u64)
$__internal_29_$__cuda_sm20_rem_u64:
        /* <DEDUP_REMOVED lines=64> */
[----:B------:R-:W-:Y:S06]  /*1a340*/  RET.REL.NODEC R2 `(_ZN2at6native13reduce_kernelILi128ELi4ENS0_8ReduceOpIfNS0_10WelfordOpsIffiN4cuda3std3__44pairIffEEEEjfLi2ELi2EEEEEvT1_) ;  /* 0xfffffe5c022c7950 */ /* 0x000fec0003c3ffff */
.L_x_5848:
        /* <DEDUP_REMOVED lines=11> */
.L_x_8212:


//--------------------- .text._ZN2at6native13reduce_kernelILi512ELi1ENS0_8ReduceOpIdNS0_10WelfordOpsIddiN4cuda3std3__44pairIddEEEEjdLi2ELi2EEEEEvT1_ --------------------------
	.section	.text._ZN2at6native13reduce_kernelILi512ELi1ENS0_8ReduceOpIdNS0_10WelfordOpsIddiN4cuda3std3__44pairIddEEEEjdLi2ELi2EEEEEvT1_,"ax",@progbits
	.align	128
        .global         _ZN2at6native13reduce_kernelILi512ELi1ENS0_8ReduceOpIdNS0_10WelfordOpsIddiN4cuda3std3__44pairIddEEEEjdLi2ELi2EEEEEvT1_
        .type           _ZN2at6native13reduce_kernelILi512ELi1ENS0_8ReduceOpIdNS0_10WelfordOpsIddiN4cuda3std3__44pairIddEEEEjdLi2ELi2EEEEEvT1_,@function
        .size           _ZN2at6native13reduce_kernelILi512ELi1ENS0_8ReduceOpIdNS0_10WelfordOpsIddiN4cuda3std3__44pairIddEEEEjdLi2ELi2EEEEEvT1_,(.L_x_8216 - _ZN2at6native13reduce_kernelILi512ELi1ENS0_8ReduceOpIdNS0_10WelfordOpsIddiN4cuda3std3__44pairIddEEEEjdLi2ELi2EEEEEvT1_)
        .other          _ZN2at6native13reduce_kernelILi512ELi1ENS0_8ReduceOpIdNS0_10WelfordOpsIddiN4cuda3std3__44pairIddEEEEjdLi2ELi2EEEEEvT1_,@"STO_CUDA_ENTRY STV_DEFAULT"
_ZN2at6native13reduce_kernelILi512ELi1ENS0_8ReduceOpIdNS0_10WelfordOpsIddiN4cuda3std3__44pairIddEEEEjdLi2ELi2EEEEEvT1_:
.text._ZN2at6native13reduce_kernelILi512ELi1ENS0_8ReduceOpIdNS0_10WelfordOpsIddiN4cuda3std3__44pairIddEEEEjdLi2ELi2EEEEEvT1_:
[----:B------:R-:W0:Y:S01]  /*0000*/  LDC R1, c[0x0][0x28] ;  /* 0x00000a00ff017b82 */ /* 0x000e220000000800 */
[----:B------:R-:W1:Y:S07]  /*0010*/  S2R R14, SR_TID.X ;  /* 0x00000000000e7919 */ /* 0x000e6e0000002100 */
[----:B------:R-:W2:Y:S01]  /*0020*/  LDC R5, c[0x0][0x414] ;  /* 0x00010500ff057b82 */ /* 0x000ea20000000800 */
[----:B------:R-:W-:Y:S01]  /*0030*/  ULDC.64 UR30, c[0x0][0x260] ;  /* 0x00009800001e7ab9 */ /* 0x000fe20000000a00 */
[----:B0-----:R-:W-:Y:S01]  /*0040*/  VIADD R1, R1, 0xffffffb8 ;  /* 0xffffffb801017836 */ /* 0x001fe20000000000 */
[----:B------:R-:W0:Y:S01]  /*0050*/  S2R R16, SR_TID.Y ;  /* 0x0000000000107919 */ /* 0x000e220000002200 */
[----:B------:R-:W-:Y:S01]  /*0060*/  ULDC.64 UR28, c[0x0][0x258] ;  /* 0x00009600001c7ab9 */ /* 0x000fe20000000a00 */
[----:B------:R-:W-:Y:S01]  /*0070*/  ULDC UR5, c[0x0][0x268] ;  /* 0x00009a0000057ab9 */ /* 0x000fe20000000800 */
[----:B------:R-:W-:Y:S01]  /*0080*/  HFMA2.MMA R4, -RZ, RZ, 0, 0 ;  /* 0x00000000ff047435 */ /* 0x000fe200000001ff */
[----:B------:R-:W3:Y:S01]  /*0090*/  S2R R15, SR_CTAID.Y ;  /* 0x00000000000f7919 */ /* 0x000ee20000002600 */
[----:B------:R-:W4:Y:S08]  /*00a0*/  S2UR UR4, SR_CTAID.X ;  /* 0x00000000000479c3 */ /* 0x000f300000002500 */
[----:B------:R-:W4:Y:S01]  /*00b0*/  LDC R3, c[0x0][0x250] ;  /* 0x00009400ff037b82 */ /* 0x000f220000000800 */
[----:B--2---:R-:W-:Y:S01]  /*00c0*/  ISETP.NE.AND P0, PT, R5, RZ, PT ;  /* 0x000000ff0500720c */ /* 0x004fe20003f05270 */
[----:B-1----:R-:W-:-:S02]  /*00d0*/  IMAD R2, R14, UR31, RZ ;  /* 0x0000001f0e027c24 */ /* 0x002fc4000f8e02ff */
[----:B------:R-:W-:-:S03]  /*00e0*/  IMAD R0, R14, UR28, RZ ;  /* 0x0000001c0e007c24 */ /* 0x000fc6000f8e02ff */
[----:B------:R1:W-:Y:S01]  /*00f0*/  STL [R1+0x2c], R2 ;  /* 0x00002c0201007387 */ /* 0x0003e20000100800 */
[C---:B0-----:R-:W-:Y:S02]  /*0100*/  IMAD R22, R16.reuse, UR29, R0 ;  /* 0x0000001d10167c24 */ /* 0x041fe4000f8e0200 */
[----:B------:R-:W-:Y:S02]  /*0110*/  IMAD.MOV.U32 R0, RZ, RZ, RZ ;  /* 0x000000ffff007224 */ /* 0x000fe400078e00ff */
[----:B---3--:R-:W-:Y:S02]  /*0120*/  IMAD R22, R15, UR30, R22 ;  /* 0x0000001e0f167c24 */ /* 0x008fe4000f8e0216 */
[----:B-1----:R-:W-:-:S04]  /*0130*/  IMAD R2, R16, UR5, R2 ;  /* 0x0000000510027c24 */ /* 0x002fc8000f8e0202 */
[----:B----4-:R-:W-:Y:S01]  /*0140*/  IMAD R3, R3, UR4, R2 ;  /* 0x0000000403037c24 */ /* 0x010fe2000f8e0202 */
        /* <DEDUP_REMOVED lines=270> */
[----:B------:R-:W-:-:S04]  /*1230*/  ULDC UR4, c[0x0][0x608] ;  /* 0x0001820000047ab9 */ /* 0x000fc80000000800 */
[----:B------:R-:W-:-:S04]  /*1240*/  IMAD.MOV R5, RZ, RZ, -R5 ;  /* 0x000000ffff057224 */ /* 0x000fc800078e0a05 */
[----:B------:R-:W-:-:S04]  /*1250*/  IMAD R7, R5, UR6, R7 ;  /* 0x0000000605077c24 */ /* 0x000fc8000f8e0207 */
[----:B------:R-:W-:-:S07]  /*1260*/  IMAD R4, R7, UR4, R4 ;  /* 0x0000000407047c24 */ /* 0x000fce000f8e0204 */
.L_x_5849:
[----:B------:R-:W-:Y:S01]  /*1270*/  ULDC UR4, c[0x0][0x244] ;  /* 0x0000910000047ab9 */ /* 0x000fe20000000800 */
[----:B------:R-:W-:Y:S01]  /*1280*/  ULDC.64 UR36, c[0x0][0x208] ;  /* 0x0000820000247ab9 */ /* 0x000fe20000000a00 */
[----:B------:R-:W-:Y:S01]  /*1290*/  MOV R2, UR4 ;  /* 0x0000000400027c02 */ /* 0x000fe20008000f00 */
[----:B------:R-:W-:Y:S01]  /*12a0*/  ULDC UR4, c[0x0][0x248] ;  /* 0x0000920000047ab9 */ /* 0x000fe20000000800 */
[----:B------:R-:W-:Y:S01]  /*12b0*/  ULDC UR61, c[0x0][0x244] ;  /* 0x00009100003d7ab9 */ /* 0x000fe20000000800 */
[----:B------:R-:W-:Y:S01]  /*12c0*/  BSSY B0, `(.L_x_5850) ;  /* 0x000083d000007945 */ /* 0x000fe20003800000 */
[----:B------:R-:W-:Y:S02]  /*12d0*/  ISETP.GE.U32.AND P0, PT, R22, R2, PT ;  /* 0x000000021600720c */ /* 0x000fe40003f06070 */
[----:B------:R-:W-:Y:S02]  /*12e0*/  CS2R R12, SRZ ;  /* 0x00000000000c7805 */ /* 0x000fe4000001ff00 */
[----:B------:R-:W-:-:S02]  /*12f0*/  CS2R R10, SRZ ;  /* 0x00000000000a7805 */ /* 0x000fc4000001ff00 */
[----:B------:R-:W-:Y:S02]  /*1300*/  CS2R R8, SRZ ;  /* 0x0000000000087805 */ /* 0x000fe4000001ff00 */
[----:B------:R-:W-:Y:S01]  /*1310*/  ISETP.GE.U32.OR P0, PT, R3, UR4, P0 ;  /* 0x0000000403007c0c */ /* 0x000fe20008706470 */
[----:B------:R-:W-:-:S12]  /*1320*/  ULDC UR4, c[0x0][0x24c] ;  /* 0x0000930000047ab9 */ /* 0x000fd80000000800 */
[----:B------:R-:W-:Y:S05]  /*1330*/  @P0 BRA `(.L_x_5851) ;  /* 0x0000008000d40947 */ /* 0x000fea0003800000 */
[----:B------:R-:W-:Y:S01]  /*1340*/  ULDC.64 UR6, c[0x0][0x610] ;  /* 0x0001840000067ab9 */ /* 0x000fe20000000a00 */
[----:B------:R-:W-:Y:S01]  /*1350*/  ULDC.U8 UR5, c[0x0][0x278] ;  /* 0x00009e0000057ab9 */ /* 0x000fe20000000000 */
[----:B------:R-:W-:Y:S02]  /*1360*/  IADD3 R4, P1, R4, UR6, RZ ;  /* 0x0000000604047c10 */ /* 0x000fe4000ff3e0ff */
[----:B------:R-:W-:-:S03]  /*1370*/  ISETP.NE.AND P0, PT, RZ, UR5, PT ;  /* 0x00000005ff007c0c */ /* 0x000fc6000bf05270 */
[----:B------:R-:W-:Y:S02]  /*1380*/  IMAD.X R3, RZ, RZ, UR7, P1 ;  /* 0x00000007ff037e24 */ /* 0x000fe400088e06ff */
[----:B------:R-:W-:-:S03]  /*1390*/  IMAD.MOV.U32 R7, RZ, RZ, R4 ;  /* 0x000000ffff077224 */ /* 0x000fc600078e0004 */
[----:B------:R-:W-:-:S05]  /*13a0*/  MOV R5, R3 ;  /* 0x0000000300057202 */ /* 0x000fca0000000f00 */
[----:B------:R0:W-:Y:S04]  /*13b0*/  STL [R1+0x10], R5 ;  /* 0x0000100501007387 */ /* 0x0001e80000100800 */
[----:B------:R0:W-:Y:S01]  /*13c0*/  STL [R1+0x1c], R7 ;  /* 0x00001c0701007387 */ /* 0x0001e20000100800 */
[----:B------:R-:W-:Y:S05]  /*13d0*/  @!P0 BRA `(.L_x_5852) ;  /* 0x0000001000a48947 */ /* 0x000fea0003800000 */
[----:B------:R-:W-:Y:S01]  /*13e0*/  SHF.R.U64 R6, R4, 0x3, R3 ;  /* 0x0000000304067819 */ /* 0x000fe20000001203 */
[----:B------:R-:W-:Y:S01]  /*13f0*/  ULDC UR5, c[0x0][0x244] ;  /* 0x0000910000057ab9 */ /* 0x000fe20000000800 */
[----:B------:R-:W-:Y:S01]  /*1400*/  ULDC.64 UR6, c[0x0][0x220] ;  /* 0x0000880000067ab9 */ /* 0x000fe20000000a00 */
[----:B------:R-:W-:Y:S01]  /*1410*/  ULDC.64 UR8, c[0x0][0x228] ;  /* 0x00008a0000087ab9 */ /* 0x000fe20000000a00 */
[----:B------:R-:W-:Y:S01]  /*1420*/  LOP3.LUT R6, R6, 0x1, RZ, 0xc0, !PT ;  /* 0x0000000106067812 */ /* 0x000fe200078ec0ff */
[----:B------:R-:W-:Y:S01]  /*1430*/  ULDC UR10, c[0x0][0x230] ;  /* 0x00008c00000a7ab9 */ /* 0x000fe20000000800 */
[----:B------:R-:W-:Y:S01]  /*1440*/  ULDC.64 UR12, c[0x0][0x238] ;  /* 0x00008e00000c7ab9 */ /* 0x000fe20000000a00 */
[----:B------:R-:W-:Y:S01]  /*1450*/  IMAD.U32 R25, RZ, RZ, UR5 ;  /* 0x00000005ff197e24 */ /* 0x000fe2000f8e00ff */
[----:B------:R-:W-:Y:S01]  /*1460*/  ISETP.NE.AND P0, PT, R6, RZ, PT ;  /* 0x000000ff0600720c */ /* 0x000fe20003f05270 */
[----:B------:R-:W-:Y:S01]  /*1470*/  IMAD.U32 R0, RZ, RZ, UR10 ;  /* 0x0000000aff007e24 */ /* 0x000fe2000f8e00ff */
[----:B------:R-:W-:Y:S01]  /*1480*/  MOV R12, UR12 ;  /* 0x0000000c000c7c02 */ /* 0x000fe20008000f00 */
[----:B------:R-:W-:Y:S01]  /*1490*/  IMAD.U32 R13, RZ, RZ, UR13 ;  /* 0x0000000dff0d7e24 */ /* 0x000fe2000f8e00ff */
[----:B------:R-:W-:Y:S01]  /*14a0*/  MOV R9, UR7 ;  /* 0x0000000700097c02 */ /* 0x000fe20008000f00 */
[----:B------:R-:W-:Y:S01]  /*14b0*/  IMAD.U32 R8, RZ, RZ, UR6 ;  /* 0x00000006ff087e24 */ /* 0x000fe2000f8e00ff */
[----:B------:R-:W-:Y:S01]  /*14c0*/  BSSY B2, `(.L_x_5853) ;  /* 0x0000048000027945 */ /* 0x000fe20003800000 */
[----:B------:R-:W-:-:S02]  /*14d0*/  IMAD.U32 R10, RZ, RZ, UR8 ;  /* 0x00000008ff0a7e24 */ /* 0x000fc4000f8e00ff */
[----:B------:R-:W-:-:S04]  /*14e0*/  IMAD.U32 R11, RZ, RZ, UR9 ;  /* 0x00000009ff0b7e24 */ /* 0x000fc8000f8e00ff */
        /* <DEDUP_REMOVED lines=15> */
.L_x_5858:
[----:B------:R-:W-:Y:S05]  /*15e0*/  BSYNC B1 ;  /* 0x0000000000017941 */ /* 0x000fea0003800000 */
.L_x_5857:
[----:B------:R-:W-:-:S04]  /*15f0*/  PRMT R2, R2, 0x9910, RZ ;  /* 0x0000991002027816 */ /* 0x000fc800000000ff */
[----:B------:R-:W-:-:S13]  /*1600*/  ISETP.NE.AND P0, PT, R2, RZ, PT ;  /* 0x000000ff0200720c */ /* 0x000fda0003f05270 */
[----:B------:R-:W-:Y:S05]  /*1610*/  @!P0 BRA `(.L_x_5856) ;  /* 0x00000000009c8947 */ /* 0x000fea0003800000 */
[----:B------:R-:W-:Y:S01]  /*1620*/  IADD3 R0, P0, R14, -R6, RZ ;  /* 0x800000060e007210 */ /* 0x000fe20007f1e0ff */
[----:B------:R-:W-:Y:S01]  /*1630*/  ULDC UR5, c[0x0][0x230] ;  /* 0x00008c0000057ab9 */ /* 0x000fe20000000800 */
[----:B------:R-:W-:Y:S01]  /*1640*/  IMAD.MOV.U32 R2, RZ, RZ, 0x1 ;  /* 0x00000001ff027424 */ /* 0x000fe200078e00ff */
[----:B------:R-:W-:Y:S02]  /*1650*/  ULDC.64 UR6, c[0x0][0x220] ;  /* 0x0000880000067ab9 */ /* 0x000fe40000000a00 */
[----:B------:R-:W-:Y:S01]  /*1660*/  IMAD.X R3, RZ, RZ, -0x1, P0 ;  /* 0xffffffffff037424 */ /* 0x000fe200000e06ff */
[----:B------:R-:W-:-:S04]  /*1670*/  LEA R14, P0, R0, R7, 0x3 ;  /* 0x00000007000e7211 */ /* 0x000fc800078018ff */
[----:B------:R-:W-:-:S06]  /*1680*/  LEA.HI.X R15, R0, R5, R3, 0x3, P0 ;  /* 0x00000005000f7211 */ /* 0x000fcc00000f1c03 */
[----:B------:R-:W2:Y:S01]  /*1690*/  LDG.E.64 R14, desc[UR36][R14.64] ;  /* 0x000000240e0e7981 */ /* 0x000ea2000c1e1b00 */
[----:B------:R-:W-:Y:S01]  /*16a0*/  UIADD3 UR5, UR5, 0x1, URZ ;  /* 0x0000000105057890 */ /* 0x000fe2000fffe03f */
[----:B------:R-:W-:Y:S08]  /*16b0*/  BSSY B4, `(.L_x_5859) ;  /* 0x0000018000047945 */ /* 0x000ff00003800000 */
[----:B------:R-:W1:Y:S08]  /*16c0*/  I2F.F64 R12, UR5 ;  /* 0x00000005000c7d12 */ /* 0x000e700008201c00 */
[----:B-1----:R-:W0:Y:S02]  /*16d0*/  MUFU.RCP64H R3, R13 ;  /* 0x0000000d00037308 */ /* 0x002e240000001800 */
[----:B0-----:R-:W-:-:S08]  /*16e0*/  DFMA R4, -R12, R2, 1 ;  /* 0x3ff000000c04742b */ /* 0x001fd00000000102 */
[----:B------:R-:W-:-:S08]  /*16f0*/  DFMA R4, R4, R4, R4 ;  /* 0x000000040404722b */ /* 0x000fd00000000004 */
[----:B------:R-:W-:-:S08]  /*1700*/  DFMA R4, R2, R4, R2 ;  /* 0x000000040204722b */ /* 0x000fd00000000002 */
[----:B------:R-:W-:-:S08]  /*1710*/  DFMA R2, -R12, R4, 1 ;  /* 0x3ff000000c02742b */ /* 0x000fd00000000104 */
[----:B------:R-:W-:Y:S02]  /*1720*/  DFMA R2, R4, R2, R4 ;  /* 0x000000020402722b */ /* 0x000fe40000000004 */
[----:B--2---:R-:W-:-:S08]  /*1730*/  DADD R10, R14, -UR6 ;  /* 0x800000060e0a7e29 */ /* 0x004fd00008000000 */
[----:B------:R-:W-:Y:S02]  /*1740*/  DMUL R16, R10, R2 ;  /* 0x000000020a107228 */ /* 0x000fe40000000000 */
[----:B------:R-:W-:-:S06]  /*1750*/  FSETP.GEU.AND P1, PT, |R11|, 6.5827683646048100446e-37, PT ;  /* 0x036000000b00780b */ /* 0x000fcc0003f2e200 */
[----:B------:R-:W-:-:S08]  /*1760*/  DFMA R4, -R12, R16, R10 ;  /* 0x000000100c04722b */ /* 0x000fd0000000010a */
[----:B------:R-:W-:-:S10]  /*1770*/  DFMA R16, R2, R4, R16 ;  /* 0x000000040210722b */ /* 0x000fd40000000010 */
[----:B------:R-:W-:-:S05]  /*1780*/  FFMA R0, RZ, R13, R17 ;  /* 0x0000000dff007223 */ /* 0x000fca0000000011 */
[----:B------:R-:W-:Y:S02]  /*1790*/  FSETP.GT.AND P0, PT, |R0|, 1.469367938527859385e-39, PT ;  /* 0x001000000000780b */ /* 0x000fe40003f04200 */
[----:B------:R-:W-:-:S11]  /*17a0*/  MOV R0, UR5 ;  /* 0x0000000500007c02 */ /* 0x000fd60008000f00 */
[----:B------:R-:W-:Y:S05]  /*17b0*/  @P0 BRA P1, `(.L_x_5860) ;  /* 0x00000000001c0947 */ /* 0x000fea0000800000 */
[----:B------:R-:W-:Y:S01]  /*17c0*/  IMAD.MOV.U32 R3, RZ, RZ, R12 ;  /* 0x000000ffff037224 */ /* 0x000fe200078e000c */
[----:B------:R-:W-:Y:S01]  /*17d0*/  MOV R5, R10 ;  /* 0x0000000a00057202 */ /* 0x000fe20000000f00 */
[----:B------:R-:W-:Y:S01]  /*17e0*/  IMAD.MOV.U32 R2, RZ, RZ, R13 ;  /* 0x000000ffff027224 */ /* 0x000fe200078e000d */
[----:B------:R-:W-:Y:S01]  /*17f0*/  MOV R24, 0x1820 ;  /* 0x0000182000187802 */ /* 0x000fe20000000f00 */
[----:B------:R-:W-:-:S07]  /*1800*/  IMAD.MOV.U32 R4, RZ, RZ, R11 ;  /* 0x000000ffff047224 */ /* 0x000fce00078e000b */
[----:B------:R-:W-:Y:S05]  /*1810*/  CALL.REL.NOINC `($__internal_30_$__cuda_sm20_div_rn_f64_full) ;  /* 0x000000f8006c7944 */ /* 0x000fea0003c00000 */
[----:B------:R-:W-:-:S07]  /*1820*/  IMAD.MOV.U32 R17, RZ, RZ, R2 ;  /* 0x000000ffff117224 */ /* 0x000fce00078e0002 */
.L_x_5860:
[----:B------:R-:W-:Y:S05]  /*1830*/  BSYNC B4 ;  /* 0x0000000000047941 */ /* 0x000fea0003800000 */
.L_x_5859:
[----:B------:R-:W-:Y:S02]  /*1840*/  ULDC.64 UR6, c[0x0][0x220] ;  /* 0x0000880000067ab9 */ /* 0x000fe40000000a00 */
[----:B------:R-:W-:Y:S01]  /*1850*/  DADD R8, R16, UR6 ;  /* 0x0000000610087e29 */ /* 0x000fe20008000000 */
[----:B------:R-:W-:-:S07]  /*1860*/  ULDC.64 UR6, c[0x0][0x228] ;  /* 0x00008a0000067ab9 */ /* 0x000fce0000000a00 */
[----:B------:R-:W-:-:S08]  /*1870*/  DADD R14, R14, -R8 ;  /* 0x000000000e0e7229 */ /* 0x000fd00000000808 */
[----:B------:R-:W-:-:S11]  /*1880*/  DFMA R10, R10, R14, UR6 ;  /* 0x000000060a0a7e2b */ /* 0x000fd6000800000e */
.L_x_5856:
[----:B------:R-:W-:Y:S05]  /*1890*/  BSYNC B3 ;  /* 0x0000000000037941 */ /* 0x000fea0003800000 */
.L_x_5855:
[----:B------:R-:W2:Y:S01]  /*18a0*/  LDL.LU R3, [R1+0x1c] ;  /* 0x00001c0001037983 */ /* 0x000ea20000300800 */
[----:B------:R-:W1:Y:S03]  /*18b0*/  LDC R25, c[0x0][0x244] ;  /* 0x00009100ff197b82 */ /* 0x000e660000000800 */
[----:B------:R-:W3:Y:S01]  /*18c0*/  LDL.LU R4, [R1+0x10] ;  /* 0x0000100001047983 */ /* 0x000ee20000300800 */
[C---:B------:R-:W-:Y:S02]  /*18d0*/  IADD3 R2, P0, -R6.reuse, 0x2, RZ ;  /* 0x0000000206027810 */ /* 0x040fe40007f1e1ff */
[----:B-1----:R-:W-:Y:S02]  /*18e0*/  IADD3 R25, R6, -0x2, R25 ;  /* 0xfffffffe06197810 */ /* 0x002fe40007ffe019 */
[----:B--2---:R-:W-:-:S05]  /*18f0*/  LEA R3, P1, R2, R3, 0x3 ;  /* 0x0000000302037211 */ /* 0x004fca00078218ff */
[----:B------:R1:W-:Y:S02]  /*1900*/  STL [R1+0x1c], R3 ;  /* 0x00001c0301007387 */ /* 0x0003e40000100800 */
[----:B-1----:R-:W-:-:S04]  /*1910*/  IADD3.X R3, RZ, -0x1, RZ, P0, !PT ;  /* 0xffffffffff037810 */ /* 0x002fc800007fe4ff */
[----:B---3--:R-:W-:-:S05]  /*1920*/  LEA.HI.X R4, R2, R4, R3, 0x3, P1 ;  /* 0x0000000402047211 */ /* 0x008fca00008f1c03 */
[----:B------:R1:W-:Y:S02]  /*1930*/  STL [R1+0x10], R4 ;  /* 0x0000100401007387 */ /* 0x0003e40000100800 */
.L_x_5854:
[----:B------:R-:W-:Y:S05]  /*1940*/  BSYNC B2 ;  /* 0x0000000000027941 */ /* 0x000fea0003800000 */
.L_x_5853:
[----:B-1----:R-:W2:Y:S01]  /*1950*/  LDL.LU R4, [R1+0x10] ;  /* 0x0000100001047983 */ /* 0x002ea20000300800 */
[----:B------:R-:W-:Y:S01]  /*1960*/  ULDC.64 UR6, c[0x0][0x258] ;  /* 0x0000960000067ab9 */ /* 0x000fe20000000a00 */
[----:B------:R-:W-:Y:S02]  /*1970*/  ULDC UR5, c[0x0][0x260] ;  /* 0x0000980000057ab9 */ /* 0x000fe40000000800 */
[----:B------:R-:W3:Y:S01]  /*1980*/  LDL.LU R3, [R1+0x1c] ;  /* 0x00001c0001037983 */ /* 0x000ee20000300800 */
[----:B------:R-:W-:Y:S01]  /*1990*/  ULDC.64 UR8, c[0x0][0x228] ;  /* 0x00008a0000087ab9 */ /* 0x000fe20000000a00 */
[----:B------:R-:W-:Y:S01]  /*19a0*/  ULDC.64 UR10, c[0x0][0x238] ;  /* 0x00008e00000a7ab9 */ /* 0x000fe20000000a00 */
[----:B0-----:R-:W-:Y:S01]  /*19b0*/  IMAD.U32 R7, RZ, RZ, UR9 ;  /* 0x00000009ff077e24 */ /* 0x001fe2000f8e00ff */
[----:B------:R-:W0:Y:S01]  /*19c0*/  S2R R2, SR_TID.X ;  /* 0x0000000000027919 */ /* 0x000e220000002100 */
[----:B------:R-:W-:Y:S01]  /*19d0*/  MOV R20, UR10 ;  /* 0x0000000a00147c02 */ /* 0x000fe20008000f00 */
[----:B------:R-:W-:Y:S01]  /*19e0*/  IMAD.U32 R21, RZ, RZ, UR11 ;  /* 0x0000000bff157e24 */ /* 0x000fe2000f8e00ff */
[----:B------:R-:W-:Y:S01]  /*19f0*/  BSSY B2, `(.L_x_5861) ;  /* 0x000005d000027945 */ /* 0x000fe20003800000 */
[----:B------:R-:W1:Y:S01]  /*1a00*/  S2R R6, SR_TID.Y ;  /* 0x0000000000067919 */ /* 0x000e620000002200 */
[----:B------:R-:W4:Y:S01]  /*1a10*/  S2R R5, SR_CTAID.Y ;  /* 0x0000000000057919 */ /* 0x000f220000002600 */
[----:B0-----:R-:W-:-:S04]  /*1a20*/  IMAD R2, R2, UR6, RZ ;  /* 0x0000000602027c24 */ /* 0x001fc8000f8e02ff */
[----:B-1----:R-:W-:Y:S01]  /*1a30*/  IMAD R2, R6, UR7, R2 ;  /* 0x0000000706027c24 */ /* 0x002fe2000f8e0202 */
[----:B------:R-:W-:Y:S01]  /*1a40*/  ULDC.64 UR6, c[0x0][0x220] ;  /* 0x0000880000067ab9 */ /* 0x000fe20000000a00 */
[----:B------:R-:W-:Y:S01]  /*1a50*/  IMAD.U32 R6, RZ, RZ, UR8 ;  /* 0x00000008ff067e24 */ /* 0x000fe2000f8e00ff */
[----:B------:R-:W-:Y:S01]  /*1a60*/  MOV R15, UR7 ;  /* 0x00000007000f7c02 */ /* 0x000fe20008000f00 */
[----:B----4-:R-:W-:Y:S01]  /*1a70*/  IMAD R18, R5, UR5, R2 ;  /* 0x0000000505127c24 */ /* 0x010fe2000f8e0202 */
[----:B------:R-:W-:Y:S01]  /*1a80*/  ULDC UR5, c[0x0][0x230] ;  /* 0x00008c0000057ab9 */ /* 0x000fe20000000800 */
[----:B------:R-:W-:Y:S01]  /*1a90*/  IMAD.U32 R14, RZ, RZ, UR6 ;  /* 0x00000006ff0e7e24 */ /* 0x000fe2000f8e00ff */
[----:B------:R0:W-:Y:S01]  /*1aa0*/  STL.64 [R1], R6 ;  /* 0x0000000601007387 */ /* 0x0001e20000100a00 */
[----:B------:R-:W-:Y:S01]  /*1ab0*/  IMAD.U32 R19, RZ, RZ, UR5 ;  /* 0x00000005ff137e24 */ /* 0x000fe2000f8e00ff */
[----:B------:R-:W-:-:S04]  /*1ac0*/  LEA R2, R18, 0x1, 0x1 ;  /* 0x0000000112027811 */ /* 0x000fc800078e08ff */
[----:B------:R-:W-:Y:S01]  /*1ad0*/  ISETP.GE.U32.AND P0, PT, R2, R25, PT ;  /* 0x000000190200720c */ /* 0x000fe20003f06070 */
[----:B---3--:R-:W-:Y:S01]  /*1ae0*/  IMAD.MOV.U32 R2, RZ, RZ, R3 ;  /* 0x000000ffff027224 */ /* 0x008fe200078e0003 */
[----:B--2---:R-:W-:-:S05]  /*1af0*/  MOV R3, R4 ;  /* 0x0000000400037202 */ /* 0x004fca0000000f00 */
[----:B------:R0:W-:Y:S06]  /*1b00*/  STL.64 [R1+0x20], R2 ;  /* 0x0000200201007387 */ /* 0x0001ec0000100a00 */
[----:B------:R-:W-:Y:S05]  /*1b10*/  @P0 BRA `(.L_x_5862) ;  /* 0x0000000400280947 */ /* 0x000fea0003800000 */
.L_x_5867:
[----:B-1----:R-:W2:Y:S01]  /*1b20*/  LDL.64 R4, [R1+0x20] ;  /* 0x0000200001047983 */ /* 0x002ea20000100a00 */
[----:B------:R-:W-:Y:S02]  /*1b30*/  VIADD R0, R0, 0x1 ;  /* 0x0000000100007836 */ /* 0x000fe40000000000 */
[----:B0-----:R-:W-:Y:S02]  /*1b40*/  IMAD.MOV.U32 R2, RZ, RZ, 0x1 ;  /* 0x00000001ff027424 */ /* 0x001fe400078e00ff */
[----:B--2---:R-:W-:-:S06]  /*1b50*/  IMAD.WIDE.U32 R20, R18, 0x10, R4 ;  /* 0x0000001012147825 */ /* 0x004fcc00078e0004 */
[----:B------:R-:W2:Y:S01]  /*1b60*/  LDG.E.128 R20, desc[UR36][R20.64] ;  /* 0x0000002414147981 */ /* 0x000ea2000c1e1d00 */
[----:B------:R-:W0:Y:S01]  /*1b70*/  I2F.F64 R4, R0 ;  /* 0x0000000000047312 */ /* 0x000e220000201c00 */
[----:B------:R-:W-:Y:S07]  /*1b80*/  BSSY B3, `(.L_x_5863) ;  /* 0x0000019000037945 */ /* 0x000fee0003800000 */
[----:B0-----:R-:W0:Y:S02]  /*1b90*/  MUFU.RCP64H R3, R5 ;  /* 0x0000000500037308 */ /* 0x001e240000001800 */
[----:B0-----:R-:W-:-:S08]  /*1ba0*/  DFMA R6, -R4, R2, 1 ;  /* 0x3ff000000406742b */ /* 0x001fd00000000102 */
[----:B------:R-:W-:-:S08]  /*1bb0*/  DFMA R6, R6, R6, R6 ;  /* 0x000000060606722b */ /* 0x000fd00000000006 */
[----:B------:R-:W-:-:S08]  /*1bc0*/  DFMA R2, R2, R6, R2 ;  /* 0x000000060202722b */ /* 0x000fd00000000002 */
[----:B------:R-:W-:-:S08]  /*1bd0*/  DFMA R6, -R4, R2, 1 ;  /* 0x3ff000000406742b */ /* 0x000fd00000000102 */
[----:B------:R-:W-:Y:S02]  /*1be0*/  DFMA R2, R2, R6, R2 ;  /* 0x000000060202722b */ /* 0x000fe40000000002 */
[----:B--2---:R-:W-:-:S08]  /*1bf0*/  DADD R6, R20, -R8 ;  /* 0x0000000014067229 */ /* 0x004fd00000000808 */
[----:B------:R-:W-:Y:S02]  /*1c00*/  DMUL R12, R6, R2 ;  /* 0x00000002060c7228 */ /* 0x000fe40000000000 */
[----:B------:R-:W-:-:S06]  /*1c10*/  FSETP.GEU.AND P1, PT, |R7|, 6.5827683646048100446e-37, PT ;  /* 0x036000000700780b */ /* 0x000fcc0003f2e200 */
[----:B------:R-:W-:-:S08]  /*1c20*/  DFMA R16, -R4, R12, R6 ;  /* 0x0000000c0410722b */ /* 0x000fd00000000106 */
[----:B------:R-:W-:Y:S01]  /*1c30*/  DFMA R2, R2, R16, R12 ;  /* 0x000000100202722b */ /* 0x000fe2000000000c */
[----:B------:R-:W-:-:S09]  /*1c40*/  IMAD.MOV.U32 R13, RZ, RZ, R5 ;  /* 0x000000ffff0d7224 */ /* 0x000fd200078e0005 */
[----:B------:R-:W-:-:S05]  /*1c50*/  FFMA R12, RZ, R5, R3 ;  /* 0x00000005ff0c7223 */ /* 0x000fca0000000003 */
[----:B------:R-:W-:Y:S02]  /*1c60*/  FSETP.GT.AND P0, PT, |R12|, 1.469367938527859385e-39, PT ;  /* 0x001000000c00780b */ /* 0x000fe40003f04200 */
[----:B------:R-:W-:-:S11]  /*1c70*/  MOV R12, R4 ;  /* 0x00000004000c7202 */ /* 0x000fd60000000f00 */
[----:B------:R-:W-:Y:S05]  /*1c80*/  @P0 BRA P1, `(.L_x_5864) ;  /* 0x0000000000200947 */ /* 0x000fea0000800000 */
[----:B------:R-:W-:Y:S01]  /*1c90*/  IMAD.MOV.U32 R3, RZ, RZ, R4 ;  /* 0x000000ffff037224 */ /* 0x000fe200078e0004 */
[----:B------:R-:W-:Y:S01]  /*1ca0*/  MOV R2, R5 ;  /* 0x0000000500027202 */ /* 0x000fe20000000f00 */
[----:B------:R-:W-:Y:S01]  /*1cb0*/  IMAD.MOV.U32 R5, RZ, RZ, R6 ;  /* 0x000000ffff057224 */ /* 0x000fe200078e0006 */
[----:B------:R-:W-:Y:S01]  /*1cc0*/  MOV R24, 0x1cf0 ;  /* 0x00001cf000187802 */ /* 0x000fe20000000f00 */
[----:B------:R-:W-:-:S07]  /*1cd0*/  IMAD.MOV.U32 R4, RZ, RZ, R7 ;  /* 0x000000ffff047224 */ /* 0x000fce00078e0007 */
[----:B------:R-:W-:Y:S05]  /*1ce0*/  CALL.REL.NOINC `($__internal_30_$__cuda_sm20_div_rn_f64_full) ;  /* 0x000000f400387944 */ /* 0x000fea0003c00000 */
[----:B------:R-:W-:Y:S01]  /*1cf0*/  MOV R3, R2 ;  /* 0x0000000200037202 */ /* 0x000fe20000000f00 */
[----:B------:R-:W-:-:S07]  /*1d00*/  IMAD.MOV.U32 R2, RZ, RZ, R16 ;  /* 0x000000ffff027224 */ /* 0x000fce00078e0010 */
.L_x_5864:
[----:B------:R-:W-:Y:S05]  /*1d10*/  BSYNC B3 ;  /* 0x0000000000037941 */ /* 0x000fea0003800000 */
.L_x_5863:
[----:B------:R-:W-:Y:S01]  /*1d20*/  VIADD R19, R19, 0x1 ;  /* 0x0000000113137836 */ /* 0x000fe20000000000 */
[----:B------:R-:W-:Y:S01]  /*1d30*/  DADD R8, R2, R8 ;  /* 0x0000000002087229 */ /* 0x000fe20000000008 */
[----:B------:R-:W-:Y:S01]  /*1d40*/  BSSY B3, `(.L_x_5865) ;  /* 0x000001d000037945 */ /* 0x000fe20003800000 */
[----:B------:R-:W-:Y:S01]  /*1d50*/  MOV R2, 0x1 ;  /* 0x0000000100027802 */ /* 0x000fe20000000f00 */
[----:B------:R-:W0:Y:S05]  /*1d60*/  I2F.F64 R4, R19 ;  /* 0x0000001300047312 */ /* 0x000e2a0000201c00 */
[----:B------:R-:W-:-:S08]  /*1d70*/  DADD R20, R20, -R8 ;  /* 0x0000000014147229 */ /* 0x000fd00000000808 */
[----:B------:R-:W-:Y:S01]  /*1d80*/  DFMA R10, R6, R20, R10 ;  /* 0x00000014060a722b */ /* 0x000fe2000000000a */
[----:B0-----:R-:W0:Y:S02]  /*1d90*/  MUFU.RCP64H R3, R5 ;  /* 0x0000000500037308 */ /* 0x001e240000001800 */
[----:B0-----:R-:W-:-:S08]  /*1da0*/  DFMA R6, -R4, R2, 1 ;  /* 0x3ff000000406742b */ /* 0x001fd00000000102 */
[----:B------:R-:W-:-:S08]  /*1db0*/  DFMA R6, R6, R6, R6 ;  /* 0x000000060606722b */ /* 0x000fd00000000006 */
[----:B------:R-:W-:-:S08]  /*1dc0*/  DFMA R2, R2, R6, R2 ;  /* 0x000000060202722b */ /* 0x000fd00000000002 */
[----:B------:R-:W-:-:S08]  /*1dd0*/  DFMA R6, -R4, R2, 1 ;  /* 0x3ff000000406742b */ /* 0x000fd00000000102 */
[----:B------:R-:W-:Y:S02]  /*1de0*/  DFMA R2, R2, R6, R2 ;  /* 0x000000060202722b */ /* 0x000fe40000000002 */
[----:B------:R-:W-:-:S08]  /*1df0*/  DADD R6, R22, -R14 ;  /* 0x0000000016067229 */ /* 0x000fd0000000080e */
[----:B------:R-:W-:Y:S02]  /*1e00*/  DMUL R16, R6, R2 ;  /* 0x0000000206107228 */ /* 0x000fe40000000000 */
[----:B------:R-:W-:-:S06]  /*1e10*/  FSETP.GEU.AND P1, PT, |R7|, 6.5827683646048100446e-37, PT ;  /* 0x036000000700780b */ /* 0x000fcc0003f2e200 */
[----:B------:R-:W-:-:S08]  /*1e20*/  DFMA R20, -R4, R16, R6 ;  /* 0x000000100414722b */ /* 0x000fd00000000106 */
[----:B------:R-:W-:Y:S01]  /*1e30*/  DFMA R2, R2, R20, R16 ;  /* 0x000000140202722b */ /* 0x000fe20000000010 */
[----:B------:R-:W-:Y:S02]  /*1e40*/  IMAD.MOV.U32 R20, RZ, RZ, R4 ;  /* 0x000000ffff147224 */ /* 0x000fe400078e0004 */
[----:B------:R-:W-:-:S07]  /*1e50*/  IMAD.MOV.U32 R21, RZ, RZ, R5 ;  /* 0x000000ffff157224 */ /* 0x000fce00078e0005 */
[----:B------:R-:W-:-:S05]  /*1e60*/  FFMA R16, RZ, R5, R3 ;  /* 0x00000005ff107223 */ /* 0x000fca0000000003 */
[----:B------:R-:W-:-:S13]  /*1e70*/  FSETP.GT.AND P0, PT, |R16|, 1.469367938527859385e-39, PT ;  /* 0x001000001000780b */ /* 0x000fda0003f04200 */
[----:B------:R-:W-:Y:S05]  /*1e80*/  @P0 BRA P1, `(.L_x_5866) ;  /* 0x0000000000200947 */ /* 0x000fea0000800000 */
[----:B------:R-:W-:Y:S01]  /*1e90*/  MOV R3, R4 ;  /* 0x0000000400037202 */ /* 0x000fe20000000f00 */
[----:B------:R-:W-:Y:S01]  /*1ea0*/  IMAD.MOV.U32 R2, RZ, RZ, R5 ;  /* 0x000000ffff027224 */ /* 0x000fe200078e0005 */
[----:B------:R-:W-:Y:S01]  /*1eb0*/  MOV R4, R7 ;  /* 0x0000000700047202 */ /* 0x000fe20000000f00 */
[----:B------:R-:W-:Y:S01]  /*1ec0*/  IMAD.MOV.U32 R5, RZ, RZ, R6 ;  /* 0x000000ffff057224 */ /* 0x000fe200078e0006 */
[----:B------:R-:W-:-:S07]  /*1ed0*/  MOV R24, 0x1ef0 ;  /* 0x00001ef000187802 */ /* 0x000fce0000000f00 */
[----:B------:R-:W-:Y:S05]  /*1ee0*/  CALL.REL.NOINC `($__internal_30_$__cuda_sm20_div_rn_f64_full) ;  /* 0x000000f000b87944 */ /* 0x000fea0003c00000 */
[----:B------:R-:W-:Y:S02]  /*1ef0*/  IMAD.MOV.U32 R3, RZ, RZ, R2 ;  /* 0x000000ffff037224 */ /* 0x000fe400078e0002 */
[----:B------:R-:W-:-:S07]  /*1f00*/  IMAD.MOV.U32 R2, RZ, RZ, R16 ;  /* 0x000000ffff027224 */ /* 0x000fce00078e0010 */
.L_x_5866:
[----:B------:R-:W-:Y:S05]  /*1f10*/  BSYNC B3 ;  /* 0x0000000000037941 */ /* 0x000fea0003800000 */
.L_x_5865:
[----:B------:R-:W2:Y:S01]  /*1f20*/  LDL.LU.64 R4, [R1] ;  /* 0x0000000001047983 */ /* 0x000ea20000300a00 */
[----:B------:R-:W-:Y:S01]  /*1f30*/  DADD R14, R2, R14 ;  /* 0x00000000020e7229 */ /* 0x000fe2000000000e */
[----:B------:R-:W-:Y:S02]  /*1f40*/  ULDC UR5, c[0x0][0x24c] ;  /* 0x0000930000057ab9 */ /* 0x000fe40000000800 */
[----:B------:R-:W-:-:S04]  /*1f50*/  IADD3 R18, R18, UR5, RZ ;  /* 0x0000000512127c10 */ /* 0x000fc8000fffe0ff */
[----:B------:R-:W-:Y:S01]  /*1f60*/  LEA R2, R18, 0x1, 0x1 ;  /* 0x0000000112027811 */ /* 0x000fe200078e08ff */
[----:B------:R-:W-:-:S03]  /*1f70*/  DADD R22, R22, -R14 ;  /* 0x0000000016167229 */ /* 0x000fc6000000080e */
[----:B------:R-:W-:-:S05]  /*1f80*/  ISETP.GE.U32.AND P0, PT, R2, R25, PT ;  /* 0x000000190200720c */ /* 0x000fca0003f06070 */
[----:B--2---:R-:W-:-:S07]  /*1f90*/  DFMA R4, R6, R22, R4 ;  /* 0x000000160604722b */ /* 0x004fce0000000004 */
[----:B------:R1:W-:Y:S01]  /*1fa0*/  STL.64 [R1], R4 ;  /* 0x0000000401007387 */ /* 0x0003e20000100a00 */
[----:B------:R-:W-:Y:S05]  /*1fb0*/  @!P0 BRA `(.L_x_5867) ;  /* 0xfffffff800d88947 */ /* 0x000fea000383ffff */
.L_x_5862:
[----:B------:R-:W-:Y:S05]  /*1fc0*/  BSYNC B2 ;  /* 0x0000000000027941 */ /* 0x000fea0003800000 */
.L_x_5861:
[----:B0-----:R-:W0:Y:S01]  /*1fd0*/  S2R R3, SR_TID.Y ;  /* 0x0000000000037919 */ /* 0x001e220000002200 */
[----:B------:R-:W-:Y:S01]  /*1fe0*/  ULDC UR5, c[0x0][0x25c] ;  /* 0x0000970000057ab9 */ /* 0x000fe20000000800 */
[----:B------:R-:W-:Y:S01]  /*1ff0*/  BSSY B1, `(.L_x_5868) ;  /* 0x000000c000017945 */ /* 0x000fe20003800000 */
[----:B------:R-:W-:Y:S02]  /*2000*/  ISETP.NE.AND P0, PT, RZ, UR5, PT ;  /* 0x00000005ff007c0c */ /* 0x000fe4000bf05270 */
[----:B------:R-:W-:Y:S02]  /*2010*/  PRMT R2, RZ, 0x7610, R2 ;  /* 0x00007610ff027816 */ /* 0x000fe40000000002 */
[----:B0-----:R-:W-:-:S13]  /*2020*/  ISETP.NE.AND P1, PT, R3, RZ, PT ;  /* 0x000000ff0300720c */ /* 0x001fda0003f25270 */
[----:B------:R-:W-:Y:S05]  /*2030*/  @P0 BRA P1, `(.L_x_5869) ;  /* 0x00000000001c0947 */ /* 0x000fea0000800000 */
[----:B------:R-:W0:Y:S01]  /*2040*/  S2R R3, SR_CTAID.Y ;  /* 0x0000000000037919 */ /* 0x000e220000002600 */
[----:B------:R-:W-:Y:S01]  /*2050*/  ULDC UR5, c[0x0][0x260] ;  /* 0x0000980000057ab9 */ /* 0x000fe20000000800 */
[----:B------:R-:W-:Y:S01]  /*2060*/  IMAD.MOV.U32 R2, RZ, RZ, 0x1 ;  /* 0x00000001ff027424 */ /* 0x000fe200078e00ff */
[----:B------:R-:W-:-:S13]  /*2070*/  ISETP.NE.AND P0, PT, RZ, UR5, PT ;  /* 0x00000005ff007c0c */ /* 0x000fda000bf05270 */
[----:B0-----:R-:W-:-:S04]  /*2080*/  @P0 ISETP.NE.AND P1, PT, R3, RZ, PT ;  /* 0x000000ff0300020c */ /* 0x001fc80003f25270 */
[----:B------:R-:W-:-:S04]  /*2090*/  @P0 SEL R3, RZ, 0x1, P1 ;  /* 0x00000001ff030807 */ /* 0x000fc80000800000 */
[----:B------:R-:W-:-:S07]  /*20a0*/  @P0 PRMT R2, R3, 0x7610, R2 ;  /* 0x0000761003020816 */ /* 0x000fce0000000002 */
.L_x_5869:
[----:B------:R-:W-:Y:S05]  /*20b0*/  BSYNC B1 ;  /* 0x0000000000017941 */ /* 0x000fea0003800000 */
.L_x_5868:
        /* <DEDUP_REMOVED lines=9> */
[----:B-1----:R-:W2:Y:S01]  /*2150*/  LDL.LU.64 R4, [R1+0x20] ;  /* 0x0000200001047983 */ /* 0x002ea20000300a00 */
[----:B------:R-:W-:Y:S01]  /*2160*/  IADD3 R0, R0, 0x1, RZ ;  /* 0x0000000100007810 */ /* 0x000fe20007ffe0ff */
[----:B--2---:R-:W-:-:S06]  /*2170*/  IMAD.WIDE R22, R2, 0x8, R4 ;  /* 0x0000000802167825 */ /* 0x004fcc00078e0204 */
[----:B------:R-:W2:Y:S01]  /*2180*/  LDG.E.64 R22, desc[UR36][R22.64] ;  /* 0x0000002416167981 */ /* 0x000ea2000c1e1b00 */
[----:B------:R-:W0:Y:S01]  /*2190*/  I2F.F64 R4, R0 ;  /* 0x0000000000047312 */ /* 0x000e220000201c00 */
[----:B------:R-:W-:Y:S01]  /*21a0*/  IMAD.MOV.U32 R2, RZ, RZ, 0x1 ;  /* 0x00000001ff027424 */ /* 0x000fe200078e00ff */
[----:B------:R-:W-:Y:S06]  /*21b0*/  BSSY B3, `(.L_x_5872) ;  /* 0x0000019000037945 */ /* 0x000fec0003800000 */
[----:B0-----:R-:W0:Y:S02]  /*21c0*/  MUFU.RCP64H R3, R5 ;  /* 0x0000000500037308 */ /* 0x001e240000001800 */
[----:B0-----:R-:W-:-:S08]  /*21d0*/  DFMA R6, -R4, R2, 1 ;  /* 0x3ff000000406742b */ /* 0x001fd00000000102 */
[----:B------:R-:W-:-:S08]  /*21e0*/  DFMA R6, R6, R6, R6 ;  /* 0x000000060606722b */ /* 0x000fd00000000006 */
[----:B------:R-:W-:-:S08]  /*21f0*/  DFMA R2, R2, R6, R2 ;  /* 0x000000060202722b */ /* 0x000fd00000000002 */
[----:B------:R-:W-:-:S08]  /*2200*/  DFMA R6, -R4, R2, 1 ;  /* 0x3ff000000406742b */ /* 0x000fd00000000102 */
[----:B------:R-:W-:Y:S02]  /*2210*/  DFMA R2, R2, R6, R2 ;  /* 0x000000060202722b */ /* 0x000fe40000000002 */
[----:B--2---:R-:W-:-:S08]  /*2220*/  DADD R6, -R8, R22 ;  /* 0x0000000008067229 */ /* 0x004fd00000000116 */
[----:B------:R-:W-:Y:S02]  /*2230*/  DMUL R12, R6, R2 ;  /* 0x00000002060c7228 */ /* 0x000fe40000000000 */
[----:B------:R-:W-:-:S06]  /*2240*/  FSETP.GEU.AND P1, PT, |R7|, 6.5827683646048100446e-37, PT ;  /* 0x036000000700780b */ /* 0x000fcc0003f2e200 */
[----:B------:R-:W-:-:S08]  /*2250*/  DFMA R16, -R4, R12, R6 ;  /* 0x0000000c0410722b */ /* 0x000fd00000000106 */
[----:B------:R-:W-:Y:S01]  /*2260*/  DFMA R2, R2, R16, R12 ;  /* 0x000000100202722b */ /* 0x000fe2000000000c */
[----:B------:R-:W-:-:S09]  /*2270*/  MOV R13, R5 ;  /* 0x00000005000d7202 */ /* 0x000fd20000000f00 */
[----:B------:R-:W-:-:S05]  /*2280*/  FFMA R12, RZ, R5, R3 ;  /* 0x00000005ff0c7223 */ /* 0x000fca0000000003 */
[----:B------:R-:W-:Y:S01]  /*2290*/  FSETP.GT.AND P0, PT, |R12|, 1.469367938527859385e-39, PT ;  /* 0x001000000c00780b */ /* 0x000fe20003f04200 */
[----:B------:R-:W-:-:S12]  /*22a0*/  IMAD.MOV.U32 R12, RZ, RZ, R4 ;  /* 0x000000ffff0c7224 */ /* 0x000fd800078e0004 */
[----:B------:R-:W-:Y:S05]  /*22b0*/  @P0 BRA P1, `(.L_x_5873) ;  /* 0x0000000000200947 */ /* 0x000fea0000800000 */
[----:B------:R-:W-:Y:S01]  /*22c0*/  IMAD.MOV.U32 R3, RZ, RZ, R4 ;  /* 0x000000ffff037224 */ /* 0x000fe200078e0004 */
[----:B------:R-:W-:Y:S01]  /*22d0*/  MOV R24, 0x2320 ;  /* 0x0000232000187802 */ /* 0x000fe20000000f00 */
[----:B------:R-:W-:Y:S01]  /*22e0*/  IMAD.MOV.U32 R2, RZ, RZ, R5 ;  /* 0x000000ffff027224 */ /* 0x000fe200078e0005 */
[----:B------:R-:W-:Y:S01]  /*22f0*/  MOV R5, R6 ;  /* 0x0000000600057202 */ /* 0x000fe20000000f00 */
[----:B------:R-:W-:-:S07]  /*2300*/  IMAD.MOV.U32 R4, RZ, RZ, R7 ;  /* 0x000000ffff047224 */ /* 0x000fce00078e0007 */
[----:B------:R-:W-:Y:S05]  /*2310*/  CALL.REL.NOINC `($__internal_30_$__cuda_sm20_div_rn_f64_full) ;  /* 0x000000ec00ac7944 */ /* 0x000fea0003c00000 */
[----:B------:R-:W-:Y:S01]  /*2320*/  IMAD.MOV.U32 R3, RZ, RZ, R2 ;  /* 0x000000ffff037224 */ /* 0x000fe200078e0002 */
[----:B------:R-:W-:-:S07]  /*2330*/  MOV R2, R16 ;  /* 0x0000001000027202 */ /* 0x000fce0000000f00 */
.L_x_5873:
[----:B------:R-:W-:Y:S05]  /*2340*/  BSYNC B3 ;  /* 0x0000000000037941 */ /* 0x000fea0003800000 */
.L_x_5872:
[----:B------:R-:W-:-:S08]  /*2350*/  DADD R8, R8, R2 ;  /* 0x0000000008087229 */ /* 0x000fd00000000002 */
[----:B------:R-:W-:-:S08]  /*2360*/  DADD R22, R22, -R8 ;  /* 0x0000000016167229 */ /* 0x000fd00000000808 */
[----:B------:R-:W-:-:S11]  /*2370*/  DFMA R10, R6, R22, R10 ;  /* 0x00000016060a722b */ /* 0x000fd6000000000a */
.L_x_5871:
[----:B------:R-:W-:Y:S05]  /*2380*/  BSYNC B2 ;  /* 0x0000000000027941 */ /* 0x000fea0003800000 */
.L_x_5870:
[----:B------:R-:W-:-:S14]  /*2390*/  DSETP.NEU.AND P0, PT, R12, RZ, PT ;  /* 0x000000ff0c00722a */ /* 0x000fdc0003f0d000 */
[----:B------:R-:W-:Y:S05]  /*23a0*/  @!P0 BRA `(.L_x_5874) ;  /* 0x0000000000948947 */ /* 0x000fea0003800000 */
[----:B------:R-:W-:-:S14]  /*23b0*/  DSETP.NEU.AND P0, PT, R20, RZ, PT ;  /* 0x000000ff1400722a */ /* 0x000fdc0003f0d000 */
[----:B------:R-:W-:Y:S05]  /*23c0*/  @!P0 BRA `(.L_x_5851) ;  /* 0x0000007000b08947 */ /* 0x000fea0003800000 */
[----:B------:R-:W-:Y:S01]  /*23d0*/  DADD R6, R12, R20 ;  /* 0x000000000c067229 */ /* 0x000fe20000000014 */
[----:B------:R-:W-:Y:S01]  /*23e0*/  IMAD.MOV.U32 R2, RZ, RZ, 0x1 ;  /* 0x00000001ff027424 */ /* 0x000fe200078e00ff */
[----:B------:R-:W-:Y:S01]  /*23f0*/  FSETP.GEU.AND P1, PT, |R21|, 6.5827683646048100446e-37, PT ;  /* 0x036000001500780b */ /* 0x000fe20003f2e200 */
[----:B------:R-:W-:Y:S01]  /*2400*/  BSSY B2, `(.L_x_5875) ;  /* 0x0000015000027945 */ /* 0x000fe20003800000 */
[----:B------:R-:W-:Y:S02]  /*2410*/  DADD R14, -R8, R14 ;  /* 0x00000000080e7229 */ /* 0x000fe4000000010e */
[----:B------:R-:W1:Y:S02]  /*2420*/  MUFU.RCP64H R3, R7 ;  /* 0x0000000700037308 */ /* 0x000e640000001800 */
[----:B-1----:R-:W-:-:S08]  /*2430*/  DFMA R4, -R6, R2, 1 ;  /* 0x3ff000000604742b */ /* 0x002fd00000000102 */
[----:B------:R-:W-:-:S08]  /*2440*/  DFMA R4, R4, R4, R4 ;  /* 0x000000040404722b */ /* 0x000fd00000000004 */
[----:B------:R-:W-:-:S08]  /*2450*/  DFMA R4, R2, R4, R2 ;  /* 0x000000040204722b */ /* 0x000fd00000000002 */
[----:B------:R-:W-:-:S08]  /*2460*/  DFMA R2, -R6, R4, 1 ;  /* 0x3ff000000602742b */ /* 0x000fd00000000104 */
[----:B------:R-:W-:-:S08]  /*2470*/  DFMA R2, R4, R2, R4 ;  /* 0x000000020402722b */ /* 0x000fd00000000004 */
[----:B------:R-:W-:-:S08]  /*2480*/  DMUL R16, R2, R20 ;  /* 0x0000001402107228 */ /* 0x000fd00000000000 */
[----:B------:R-:W-:-:S08]  /*2490*/  DFMA R4, -R6, R16, R20 ;  /* 0x000000100604722b */ /* 0x000fd00000000114 */
[----:B------:R-:W-:-:S10]  /*24a0*/  DFMA R16, R2, R4, R16 ;  /* 0x000000040210722b */ /* 0x000fd40000000010 */
[----:B------:R-:W-:-:S05]  /*24b0*/  FFMA R0, RZ, R7, R17 ;  /* 0x00000007ff007223 */ /* 0x000fca0000000011 */
[----:B------:R-:W-:-:S13]  /*24c0*/  FSETP.GT.AND P0, PT, |R0|, 1.469367938527859385e-39, PT ;  /* 0x001000000000780b */ /* 0x000fda0003f04200 */
[----:B------:R-:W-:Y:S05]  /*24d0*/  @P0 BRA P1, `(.L_x_5876) ;  /* 0x00000000001c0947 */ /* 0x000fea0000800000 */
[----:B------:R-:W-:Y:S01]  /*24e0*/  IMAD.MOV.U32 R5, RZ, RZ, R20 ;  /* 0x000000ffff057224 */ /* 0x000fe200078e0014 */
[----:B------:R-:W-:Y:S01]  /*24f0*/  MOV R4, R21 ;  /* 0x0000001500047202 */ /* 0x000fe20000000f00 */
[----:B------:R-:W-:Y:S01]  /*2500*/  IMAD.MOV.U32 R3, RZ, RZ, R6 ;  /* 0x000000ffff037224 */ /* 0x000fe200078e0006 */
[----:B------:R-:W-:Y:S01]  /*2510*/  MOV R24, 0x2540 ;  /* 0x0000254000187802 */ /* 0x000fe20000000f00 */
[----:B------:R-:W-:-:S07]  /*2520*/  IMAD.MOV.U32 R2, RZ, RZ, R7 ;  /* 0x000000ffff027224 */ /* 0x000fce00078e0007 */
[----:B------:R-:W-:Y:S05]  /*2530*/  CALL.REL.NOINC `($__internal_30_$__cuda_sm20_div_rn_f64_full) ;  /* 0x000000ec00247944 */ /* 0x000fea0003c00000 */
[----:B------:R-:W-:-:S07]  /*2540*/  MOV R17, R2 ;  /* 0x0000000200117202 */ /* 0x000fce0000000f00 */
.L_x_5876:
[----:B------:R-:W-:Y:S05]  /*2550*/  BSYNC B2 ;  /* 0x0000000000027941 */ /* 0x000fea0003800000 */
.L_x_5875:
[----:B------:R-:W2:Y:S01]  /*2560*/  LDL.LU.64 R4, [R1] ;  /* 0x0000000001047983 */ /* 0x000ea20000300a00 */
[C---:B------:R-:W-:Y:S01]  /*2570*/  DMUL R2, R14.reuse, R14 ;  /* 0x0000000e0e027228 */ /* 0x040fe20000000000 */
[----:B------:R-:W-:Y:S01]  /*2580*/  IMAD.MOV.U32 R0, RZ, RZ, -0x1 ;  /* 0xffffffffff007424 */ /* 0x000fe200078e00ff */
[----:B------:R-:W-:-:S06]  /*2590*/  DFMA R8, R14, R16, R8 ;  /* 0x000000100e08722b */ /* 0x000fcc0000000008 */
[----:B------:R-:W-:Y:S01]  /*25a0*/  DMUL R2, R12, R2 ;  /* 0x000000020c027228 */ /* 0x000fe20000000000 */
[----:B------:R-:W-:Y:S01]  /*25b0*/  IMAD.MOV.U32 R12, RZ, RZ, R6 ;  /* 0x000000ffff0c7224 */ /* 0x000fe200078e0006 */
[----:B------:R-:W-:Y:S01]  /*25c0*/  MOV R13, R7 ;  /* 0x00000007000d7202 */ /* 0x000fe20000000f00 */
[----:B--2---:R-:W-:-:S08]  /*25d0*/  DADD R10, R10, R4 ;  /* 0x000000000a0a7229 */ /* 0x004fd00000000004 */
[----:B------:R-:W-:Y:S01]  /*25e0*/  DFMA R10, R2, R16, R10 ;  /* 0x00000010020a722b */ /* 0x000fe2000000000a */
[----:B------:R-:W-:Y:S10]  /*25f0*/  BRA `(.L_x_5851) ;  /* 0x0000007000247947 */ /* 0x000ff40003800000 */
.L_x_5874:
[----:B------:R0:W5:Y:S01]  /*2600*/  LDL.LU.64 R10, [R1] ;  /* 0x00000000010a7983 */ /* 0x0001620000300a00 */
[----:B------:R-:W-:Y:S01]  /*2610*/  IMAD.MOV.U32 R0, RZ, RZ, R19 ;  /* 0x000000ffff007224 */ /* 0x000fe200078e0013 */
[----:B------:R-:W-:Y:S01]  /*2620*/  MOV R13, R21 ;  /* 0x00000015000d7202 */ /* 0x000fe20000000f00 */
[----:B------:R-:W-:Y:S02]  /*2630*/  IMAD.MOV.U32 R12, RZ, RZ, R20 ;  /* 0x000000ffff0c7224 */ /* 0x000fe400078e0014 */
[----:B------:R-:W-:Y:S02]  /*2640*/  IMAD.MOV.U32 R8, RZ, RZ, R14 ;  /* 0x000000ffff087224 */ /* 0x000fe400078e000e */
[----:B------:R-:W-:Y:S01]  /*2650*/  IMAD.MOV.U32 R9, RZ, RZ, R15 ;  /* 0x000000ffff097224 */ /* 0x000fe200078e000f */
[----:B0-----:R-:W-:Y:S06]  /*2660*/  BRA `(.L_x_5851) ;  /* 0x0000007000087947 */ /* 0x001fec0003800000 */
.L_x_5852:
[----:B------:R-:W1:Y:S08]  /*2670*/  LDC R21, c[0x0][0x3b0] ;  /* 0x0000ec00ff157b82 */ /* 0x000e700000000800 */
[----:B------:R-:W2:Y:S01]  /*2680*/  LDC R0, c[0x0][0x280] ;  /* 0x0000a000ff007b82 */ /* 0x000ea20000000800 */
[----:B-1----:R-:W-:-:S04]  /*2690*/  SHF.R.U32.HI R21, RZ, 0x3, R21 ;  /* 0x00000003ff157819 */ /* 0x002fc80000011615 */
[----:B------:R-:W-:Y:S02]  /*26a0*/  ISETP.NE.AND P0, PT, R21, 0x1, PT ;  /* 0x000000011500780c */ /* 0x000fe40003f05270 */
[C---:B--2---:R-:W-:Y:S02]  /*26b0*/  ISETP.EQ.AND P2, PT, R0.reuse, 0x1, PT ;  /* 0x000000010000780c */ /* 0x044fe40003f42270 */
[----:B------:R-:W-:-:S11]  /*26c0*/  ISETP.NE.AND P1, PT, R0, 0x1, PT ;  /* 0x000000010000780c */ /* 0x000fd60003f25270 */
[----:B------:R-:W-:Y:S05]  /*26d0*/  @!P0 BRA P2, `(.L_x_5877) ;  /* 0x00000060004c8947 */ /* 0x000fea0001000000 */
[----:B0-----:R-:W0:Y:S01]  /*26e0*/  LDC.64 R4, c[0x0][0x220] ;  /* 0x00008800ff047b82 */ /* 0x001e220000000a00 */
[----:B------:R-:W-:Y:S01]  /*26f0*/  ULDC UR8, c[0x0][0x24c] ;  /* 0x0000930000087ab9 */ /* 0x000fe20000000800 */
[----:B------:R-:W-:Y:S01]  /*2700*/  ULDC UR5, c[0x0][0x230] ;  /* 0x00008c0000057ab9 */ /* 0x000fe20000000800 */
[----:B------:R-:W-:Y:S01]  /*2710*/  ULDC.64 UR6, c[0x0][0x238] ;  /* 0x00008e0000067ab9 */ /* 0x000fe20000000a00 */
[----:B------:R-:W-:Y:S01]  /*2720*/  IMAD.U32 R3, RZ, RZ, UR8 ;  /* 0x00000008ff037e24 */ /* 0x000fe2000f8e00ff */
[----:B------:R-:W-:Y:S01]  /*2730*/  MOV R12, UR6 ;  /* 0x00000006000c7c02 */ /* 0x000fe20008000f00 */
[----:B------:R-:W-:Y:S01]  /*2740*/  IMAD.U32 R0, RZ, RZ, UR5 ;  /* 0x00000005ff007e24 */ /* 0x000fe2000f8e00ff */
[----:B------:R-:W-:Y:S01]  /*2750*/  MOV R20, R22 ;  /* 0x0000001600147202 */ /* 0x000fe20000000f00 */
[----:B------:R-:W1:Y:S01]  /*2760*/  LDC.64 R10, c[0x0][0x228] ;  /* 0x00008a00ff0a7b82 */ /* 0x000e620000000a00 */
[----:B------:R-:W-:Y:S01]  /*2770*/  IMAD.U32 R13, RZ, RZ, UR7 ;  /* 0x00000007ff0d7e24 */ /* 0x000fe2000f8e00ff */
[----:B------:R-:W-:Y:S01]  /*2780*/  IADD3 R9, R22, R3, RZ ;  /* 0x0000000316097210 */ /* 0x000fe20007ffe0ff */
[----:B0-----:R-:W-:Y:S01]  /*2790*/  IMAD.MOV.U32 R6, RZ, RZ, R4 ;  /* 0x000000ffff067224 */ /* 0x001fe200078e0004 */
[----:B------:R-:W-:Y:S01]  /*27a0*/  MOV R7, R5 ;  /* 0x0000000500077202 */ /* 0x000fe20000000f00 */
[----:B-1----:R-:W-:-:S02]  /*27b0*/  IMAD.MOV.U32 R18, RZ, RZ, R10 ;  /* 0x000000ffff127224 */ /* 0x002fc400078e000a */
[----:B------:R-:W-:Y:S01]  /*27c0*/  IMAD.MOV.U32 R19, RZ, RZ, R11 ;  /* 0x000000ffff137224 */ /* 0x000fe200078e000b */
[----:B------:R-:W-:Y:S06]  /*27d0*/  @!P1 BRA `(.L_x_5878) ;  /* 0x00000050006c9947 */ /* 0x000fec0003800000 */
[----:B------:R-:W-:Y:S01]  /*27e0*/  ISETP.GE.U32.AND P0, PT, R9, R2, PT ;  /* 0x000000020900720c */ /* 0x000fe20003f06070 */
[----:B------:R-:W-:Y:S01]  /*27f0*/  BSSY B2, `(.L_x_5879) ;  /* 0x0000267000027945 */ /* 0x000fe20003800000 */
[----:B------:R-:W-:Y:S02]  /*2800*/  IMAD.MOV.U32 R8, RZ, RZ, R4 ;  /* 0x000000ffff087224 */ /* 0x000fe400078e0004 */
[----:B------:R-:W-:-:S09]  /*2810*/  IMAD.MOV.U32 R9, RZ, RZ, R5 ;  /* 0x000000ffff097224 */ /* 0x000fd200078e0005 */
[----:B------:R-:W-:Y:S05]  /*2820*/  @P0 BRA `(.L_x_5880) ;  /* 0x00000024008c0947 */ /* 0x000fea0003800000 */
[----:B------:R-:W-:Y:S01]  /*2830*/  MOV R8, R4 ;  /* 0x0000000400087202 */ /* 0x000fe20000000f00 */
[----:B------:R-:W-:-:S07]  /*2840*/  IMAD.MOV.U32 R9, RZ, RZ, R5 ;  /* 0x000000ffff097224 */ /* 0x000fce00078e0005 */
.L_x_5887:
[----:B------:R-:W0:Y:S01]  /*2850*/  LDC R2, c[0x0][0x280] ;  /* 0x0000a000ff027b82 */ /* 0x000e220000000800 */
        /* <DEDUP_REMOVED lines=23> */
[----:B0-----:R-:W-:Y:S01]  /*29d0*/  ISETP.NE.AND P0, PT, R2, RZ, PT ;  /* 0x000000ff0200720c */ /* 0x001fe20003f05270 */
        /* <DEDUP_REMOVED lines=26> */
[----:B------:R-:W-:Y:S01]  /*2b80*/  HFMA2.MMA R3, -RZ, RZ, 0, 0 ;  /* 0x00000000ff037435 */ /* 0x000fe200000001ff */
[----:B------:R-:W-:Y:S01]  /*2b90*/  IMAD.MOV.U32 R21, RZ, RZ, RZ ;  /* 0x000000ffff157224 */ /* 0x000fe200078e00ff */
[----:B------:R-:W-:Y:S09]  /*2ba0*/  @!P0 BRA `(.L_x_5881) ;  /* 0x0000000c00b08947 */ /* 0x000ff20003800000 */
[----:B------:R-:W-:Y:S01]  /*2bb0*/  IMAD.MOV.U32 R4, RZ, RZ, RZ ;  /* 0x000000ffff047224 */ /* 0x000fe200078e00ff */
[----:B------:R-:W-:Y:S01]  /*2bc0*/  ISETP.NE.AND P1, PT, R2, 0x1, PT ;  /* 0x000000010200780c */ /* 0x000fe20003f25270 */
[----:B------:R-:W-:Y:S02]  /*2bd0*/  IMAD.MOV.U32 R5, RZ, RZ, R20 ;  /* 0x000000ffff057224 */ /* 0x000fe400078e0014 */
[----:B------:R-:W-:-:S05]  /*2be0*/  IMAD.HI.U32 R3, R20, UR32, R4 ;  /* 0x0000002014037c27 */ /* 0x000fca000f8e0004 */
[----:B------:R-:W-:-:S04]  /*2bf0*/  SHF.R.U32.HI R5, RZ, UR33, R3 ;  /* 0x00000021ff057c19 */ /* 0x000fc80008011603 */
[----:B------:R-:W-:-:S05]  /*2c00*/  IADD3 R3, -R5, RZ, RZ ;  /* 0x000000ff05037210 */ /* 0x000fca0007ffe1ff */
[----:B------:R-:W-:-:S04]  /*2c10*/  IMAD R3, R3, UR38, R20 ;  /* 0x0000002603037c24 */ /* 0x000fc8000f8e0214 */
[----:B------:R-:W-:Y:S01]  /*2c20*/  IMAD R3, R3, UR5, RZ ;  /* 0x0000000503037c24 */ /* 0x000fe2000f8e02ff */
        /* <DEDUP_REMOVED lines=228> */
.L_x_5881:
[----:B------:R-:W2:Y:S04]  /*3a70*/  LDL R23, [R1+0x1c] ;  /* 0x00001c0001177983 */ /* 0x000ea80000100800 */
[----:B------:R-:W3:Y:S01]  /*3a80*/  LDL R22, [R1+0x10] ;  /* 0x0000100001167983 */ /* 0x000ee20000100800 */
[----:B------:R-:W-:Y:S01]  /*3a90*/  LOP3.LUT R3, R3, 0xfffffff8, RZ, 0xc0, !PT ;  /* 0xfffffff803037812 */ /* 0x000fe200078ec0ff */
[----:B------:R-:W-:-:S03]  /*3aa0*/  ULDC UR34, c[0x0][0x24c] ;  /* 0x0000930000227ab9 */ /* 0x000fc60000000800 */
[----:B--2---:R-:W-:-:S05]  /*3ab0*/  IADD3 R4, P1, R3, R23, RZ ;  /* 0x0000001703047210 */ /* 0x004fca0007f3e0ff */
[----:B---3--:R-:W-:-:S05]  /*3ac0*/  IMAD.X R5, RZ, RZ, R22, P1 ;  /* 0x000000ffff057224 */ /* 0x008fca00008e0616 */
[----:B------:R-:W2:Y:S01]  /*3ad0*/  LDG.E.64 R14, desc[UR36][R4.64] ;  /* 0x00000024040e7981 */ /* 0x000ea2000c1e1b00 */
[----:B------:R-:W-:-:S03]  /*3ae0*/  VIADD R25, R20, UR34 ;  /* 0x0000002214197c36 */ /* 0x000fc60008000000 */
[----:B--2---:R0:W-:Y:S01]  /*3af0*/  STL.64 [R1], R14 ;  /* 0x0000000e01007387 */ /* 0x0041e20000100a00 */
[----:B------:R-:W-:Y:S05]  /*3b00*/  @!P0 BRA `(.L_x_5882) ;  /* 0x0000000c00b08947 */ /* 0x000fea0003800000 */
[----:B------:R-:W-:Y:S01]  /*3b10*/  HFMA2.MMA R24, -RZ, RZ, 0, 0 ;  /* 0x00000000ff187435 */ /* 0x000fe200000001ff */
[----:B------:R-:W-:-:S09]  /*3b20*/  ISETP.NE.AND P0, PT, R2, 0x1, PT ;  /* 0x000000010200780c */ /* 0x000fd20003f05270 */
[----:B------:R-:W-:-:S05]  /*3b30*/  IMAD.HI.U32 R3, R25, UR32, R24 ;  /* 0x0000002019037c27 */ /* 0x000fca000f8e0018 */
[----:B------:R-:W-:-:S05]  /*3b40*/  SHF.R.U32.HI R5, RZ, UR33, R3 ;  /* 0x00000021ff057c19 */ /* 0x000fca0008011603 */
[----:B------:R-:W-:-:S04]  /*3b50*/  IMAD.MOV R4, RZ, RZ, -R5 ;  /* 0x000000ffff047224 */ /* 0x000fc800078e0a05 */
[----:B------:R-:W-:-:S04]  /*3b60*/  IMAD R21, R4, UR38, R25 ;  /* 0x0000002604157c24 */ /* 0x000fc8000f8e0219 */
[----:B------:R-:W-:Y:S01]  /*3b70*/  IMAD R21, R21, UR5, RZ ;  /* 0x0000000515157c24 */ /* 0x000fe2000f8e02ff */
        /* <DEDUP_REMOVED lines=222> */
[----:B------:R-:W-:Y:S02]  /*4960*/  ULDC UR5, c[0x0][0x3a4] ;  /* 0x0000e90000057ab9 */ /* 0x000fe40000000800 */
[----:B------:R-:W-:-:S05]  /*4970*/  IMAD.HI.U32 R2, R13, UR6, R2 ;  /* 0x000000060d027c27 */ /* 0x000fca000f8e0002 */
[----:B------:R-:W-:-:S05]  /*4980*/  SHF.R.U32.HI R2, RZ, UR7, R2 ;  /* 0x00000007ff027c19 */ /* 0x000fca0008011602 */
[----:B------:R-:W-:-:S04]  /*4990*/  IMAD.MOV R2, RZ, RZ, -R2 ;  /* 0x000000ffff027224 */ /* 0x000fc800078e0a02 */
[----:B------:R-:W-:Y:S01]  /*49a0*/  IMAD R2, R2, UR5, R13 ;  /* 0x0000000502027c24 */ /* 0x000fe2000f8e020d */
[----:B------:R-:W-:-:S03]  /*49b0*/  ULDC UR5, c[0x0][0x410] ;  /* 0x0001040000057ab9 */ /* 0x000fc60000000800 */
[----:B------:R-:W-:-:S07]  /*49c0*/  IMAD R21, R2, UR5, R21 ;  /* 0x0000000502157c24 */ /* 0x000fce000f8e0215 */
.L_x_5882:
[----:B------:R-:W-:Y:S01]  /*49d0*/  VIADD R0, R0, 0x1 ;  /* 0x0000000100007836 */ /* 0x000fe20000000000 */
[----:B------:R-:W-:Y:S01]  /*49e0*/  MOV R2, 0x1 ;  /* 0x0000000100027802 */ /* 0x000fe20000000f00 */
[----:B0-----:R-:W-:Y:S01]  /*49f0*/  DADD R14, R14, -R8 ;  /* 0x000000000e0e7229 */ /* 0x001fe20000000808 */
[----:B------:R-:W-:Y:S01]  /*4a00*/  LOP3.LUT R21, R21, 0xfffffff8, RZ, 0xc0, !PT ;  /* 0xfffffff815157812 */ /* 0x000fe200078ec0ff */
[----:B------:R-:W0:Y:S01]  /*4a10*/  I2F.F64 R4, R0 ;  /* 0x0000000000047312 */ /* 0x000e220000201c00 */
[----:B------:R-:W-:Y:S02]  /*4a20*/  BSSY B3, `(.L_x_5883) ;  /* 0x000001a000037945 */ /* 0x000fe40003800000 */
[----:B------:R-:W-:-:S05]  /*4a30*/  IADD3 R20, P1, R21, R23, RZ ;  /* 0x0000001715147210 */ /* 0x000fca0007f3e0ff */
[----:B------:R-:W-:Y:S01]  /*4a40*/  FSETP.GEU.AND P2, PT, |R15|, 6.5827683646048100446e-37, PT ;  /* 0x036000000f00780b */ /* 0x000fe20003f4e200 */
[----:B------:R-:W-:Y:S01]  /*4a50*/  IMAD.X R21, RZ, RZ, R22, P1 ;  /* 0x000000ffff157224 */ /* 0x000fe200008e0616 */
[----:B0-----:R-:W0:Y:S02]  /*4a60*/  MUFU.RCP64H R3, R5 ;  /* 0x0000000500037308 */ /* 0x001e240000001800 */
[----:B0-----:R-:W-:-:S08]  /*4a70*/  DFMA R12, -R4, R2, 1 ;  /* 0x3ff00000040c742b */ /* 0x001fd00000000102 */
[----:B------:R-:W-:-:S08]  /*4a80*/  DFMA R12, R12, R12, R12 ;  /* 0x0000000c0c0c722b */ /* 0x000fd0000000000c */
[----:B------:R-:W-:-:S08]  /*4a90*/  DFMA R2, R2, R12, R2 ;  /* 0x0000000c0202722b */ /* 0x000fd00000000002 */
[----:B------:R-:W-:-:S08]  /*4aa0*/  DFMA R12, -R4, R2, 1 ;  /* 0x3ff00000040c742b */ /* 0x000fd00000000102 */
[----:B------:R-:W-:-:S08]  /*4ab0*/  DFMA R2, R2, R12, R2 ;  /* 0x0000000c0202722b */ /* 0x000fd00000000002 */
[----:B------:R-:W-:-:S08]  /*4ac0*/  DMUL R12, R14, R2 ;  /* 0x000000020e0c7228 */ /* 0x000fd00000000000 */
        /* <DEDUP_REMOVED lines=15> */
.L_x_5884:
[----:B------:R-:W-:Y:S05]  /*4bc0*/  BSYNC B3 ;  /* 0x0000000000037941 */ /* 0x000fea0003800000 */
.L_x_5883:
[----:B------:R-:W2:Y:S04]  /*4bd0*/  LDL.64 R4, [R1] ;  /* 0x0000000001047983 */ /* 0x000ea80000100a00 */
[----:B------:R-:W3:Y:S01]  /*4be0*/  LDG.E.64 R22, desc[UR36][R20.64] ;  /* 0x0000002414167981 */ /* 0x000ee2000c1e1b00 */
[----:B------:R-:W-:Y:S01]  /*4bf0*/  DADD R8, R2, R8 ;  /* 0x0000000002087229 */ /* 0x000fe20000000008 */
[----:B------:R-:W-:Y:S01]  /*4c00*/  BSSY B3, `(.L_x_5885) ;  /* 0x000001a000037945 */ /* 0x000fe20003800000 */
[----:B------:R-:W0:Y:S01]  /*4c10*/  MUFU.RCP64H R3, R13 ;  /* 0x0000000d00037308 */ /* 0x000e220000001800 */
[----:B------:R-:W-:-:S05]  /*4c20*/  IMAD.MOV.U32 R2, RZ, RZ, 0x1 ;  /* 0x00000001ff027424 */ /* 0x000fca00078e00ff */
[----:B--2---:R-:W-:-:S08]  /*4c30*/  DADD R4, R4, -R8 ;  /* 0x0000000004047229 */ /* 0x004fd00000000808 */
[----:B------:R-:W-:Y:S02]  /*4c40*/  DFMA R10, R14, R4, R10 ;  /* 0x000000040e0a722b */ /* 0x000fe4000000000a */
[----:B0-----:R-:W-:Y:S02]  /*4c50*/  DFMA R4, -R12, R2, 1 ;  /* 0x3ff000000c04742b */ /* 0x001fe40000000102 */
[----:B---3--:R-:W-:-:S06]  /*4c60*/  DADD R14, R22, -R6 ;  /* 0x00000000160e7229 */ /* 0x008fcc0000000806 */
[----:B------:R-:W-:-:S04]  /*4c70*/  DFMA R4, R4, R4, R4 ;  /* 0x000000040404722b */ /* 0x000fc80000000004 */
[----:B------:R-:W-:-:S04]  /*4c80*/  FSETP.GEU.AND P1, PT, |R15|, 6.5827683646048100446e-37, PT ;  /* 0x036000000f00780b */ /* 0x000fc80003f2e200 */
        /* <DEDUP_REMOVED lines=17> */
.L_x_5886:
[----:B------:R-:W-:Y:S05]  /*4da0*/  BSYNC B3 ;  /* 0x0000000000037941 */ /* 0x000fea0003800000 */
.L_x_5885:
[----:B------:R-:W-:Y:S01]  /*4db0*/  DADD R6, R2, R6 ;  /* 0x0000000002067229 */ /* 0x000fe20000000006 */
[----:B------:R-:W-:-:S07]  /*4dc0*/  ULDC UR5, c[0x0][0x24c] ;  /* 0x0000930000057ab9 */ /* 0x000fce0000000800 */
[----:B------:R-:W-:-:S08]  /*4dd0*/  DADD R2, R22, -R6 ;  /* 0x0000000016027229 */ /* 0x000fd00000000806 */
[----:B------:R-:W-:Y:S01]  /*4de0*/  DFMA R18, R14, R2, R18 ;  /* 0x000000020e12722b */ /* 0x000fe20000000012 */
[----:B------:R-:W-:Y:S01]  /*4df0*/  IMAD.U32 R3, RZ, RZ, UR5 ;  /* 0x00000005ff037e24 */ /* 0x000fe2000f8e00ff */
[----:B------:R-:W-:Y:S02]  /*4e00*/  ULDC UR5, c[0x0][0x244] ;  /* 0x0000910000057ab9 */ /* 0x000fe40000000800 */
[----:B------:R-:W-:Y:S02]  /*4e10*/  IMAD.U32 R2, RZ, RZ, UR5 ;  /* 0x00000005ff027e24 */ /* 0x000fe4000f8e00ff */
[----:B------:R-:W-:-:S05]  /*4e20*/  IADD3 R20, R25, R3, RZ ;  /* 0x0000000319147210 */ /* 0x000fca0007ffe0ff */
[----:B------:R-:W-:-:S05]  /*4e30*/  IMAD.IADD R5, R20, 0x1, R3 ;  /* 0x0000000114057824 */ /* 0x000fca00078e0203 */
[----:B------:R-:W-:-:S13]  /*4e40*/  ISETP.GE.U32.AND P0, PT, R5, R2, PT ;  /* 0x000000020500720c */ /* 0x000fda0003f06070 */
[----:B------:R-:W-:Y:S05]  /*4e50*/  @!P0 BRA `(.L_x_5887) ;  /* 0xffffffd8007c8947 */ /* 0x000fea000383ffff */
.L_x_5880:
[----:B------:R-:W-:Y:S05]  /*4e60*/  BSYNC B2 ;  /* 0x0000000000027941 */ /* 0x000fea0003800000 */
.L_x_5879:
[----:B------:R0:W-:Y:S01]  /*4e70*/  STL.64 [R1+0x20], R12 ;  /* 0x0000200c01007387 */ /* 0x0001e20000100a00 */
[----:B------:R-:W-:Y:S01]  /*4e80*/  ISETP.GE.U32.AND P0, PT, R20, R2, PT ;  /* 0x000000021400720c */ /* 0x000fe20003f06070 */
[----:B------:R-:W-:Y:S01]  /*4e90*/  BSSY B1, `(.L_x_5888) ;  /* 0x0000238000017945 */ /* 0x000fe20003800000 */
[----:B------:R-:W-:-:S11]  /*4ea0*/  MOV R21, R0 ;  /* 0x0000000000157202 */ /* 0x000fd60000000f00 */
[----:B0-----:R-:W-:Y:S05]  /*4eb0*/  @P0 BRA `(.L_x_5889) ;  /* 0x0000002000d40947 */ /* 0x001fea0003800000 */
[----:B------:R-:W0:Y:S01]  /*4ec0*/  LDC R17, c[0x0][0x280] ;  /* 0x0000a000ff117b82 */ /* 0x000e220000000800 */
[----:B------:R-:W-:Y:S01]  /*4ed0*/  IMAD.MOV.U32 R16, RZ, RZ, RZ ;  /* 0x000000ffff107224 */ /* 0x000fe200078e00ff */
[----:B0-----:R-:W-:-:S13]  /*4ee0*/  ISETP.NE.AND P1, PT, R17, RZ, PT ;  /* 0x000000ff1100720c */ /* 0x001fda0003f25270 */
[----:B------:R-:W-:Y:S05]  /*4ef0*/  @!P1 BRA `(.L_x_5890) ;  /* 0x0000001000449947 */ /* 0x000fea0003800000 */
[----:B------:R-:W-:Y:S01]  /*4f00*/  MOV R5, R20 ;  /* 0x0000001400057202 */ /* 0x000fe20000000f00 */
[----:B------:R-:W-:Y:S01]  /*4f10*/  IMAD.MOV.U32 R4, RZ, RZ, RZ ;  /* 0x000000ffff047224 */ /* 0x000fe200078e00ff */
[----:B------:R-:W-:Y:S01]  /*4f20*/  ULDC.64 UR6, c[0x0][0x288] ;  /* 0x0000a20000067ab9 */ /* 0x000fe20000000a00 */
[----:B------:R-:W-:Y:S01]  /*4f30*/  ISETP.NE.AND P2, PT, R17, 0x1, PT ;  /* 0x000000011100780c */ /* 0x000fe20003f45270 */
[----:B------:R-:W-:Y:S01]  /*4f40*/  ULDC UR5, c[0x0][0x284] ;  /* 0x0000a10000057ab9 */ /* 0x000fe20000000800 */
[----:B------:R-:W-:-:S05]  /*4f50*/  IMAD.HI.U32 R4, R20, UR6, R4 ;  /* 0x0000000614047c27 */ /* 0x000fca000f8e0004 */
        /* <DEDUP_REMOVED lines=41> */
[----:B------:R-:W-:Y:S01]  /*51f0*/  ISETP.NE.AND P2, PT, R17, 0x5, PT ;  /* 0x000000051100780c */ /* 0x000fe20003f45270 */
[----:B------:R-:W-:Y:S02]  /*5200*/  ULDC UR5, c[0x0][0x2b4] ;  /* 0x0000ad0000057ab9 */ /* 0x000fe40000000800 */
[----:B------:R-:W-:-:S05]  /*5210*/  IMAD.HI.U32 R4, R15, UR6, R14 ;  /* 0x000000060f047c27 */ /* 0x000fca000f8e000e */
        /* <DEDUP_REMOVED lines=19> */
[----:B------:R-:W-:Y:S01]  /*5350*/  ISETP.NE.AND P2, PT, R17, 0x7, PT ;  /* 0x000000071100780c */ /* 0x000fe20003f45270 */
[----:B------:R-:W-:-:S07]  /*5360*/  ULDC UR5, c[0x0][0x2cc] ;  /* 0x0000b30000057ab9 */ /* 0x000fce0000000800 */
        /* <DEDUP_REMOVED lines=191> */
[----:B------:R-:W-:Y:S01]  /*5f60*/  IMAD R15, R4, UR6, R15 ;  /* 0x00000006040f7c24 */ /* 0x000fe2000f8e020f */
[----:B------:R-:W-:-:S03]  /*5f70*/  @P2 MOV R4, RZ ;  /* 0x000000ff00042202 */ /* 0x000fc60000000f00 */
[----:B------:R-:W-:Y:S02]  /*5f80*/  IMAD R16, R15, UR5, R16 ;  /* 0x000000050f107c24 */ /* 0x000fe4000f8e0210 */
[----:B------:R-:W0:Y:S02]  /*5f90*/  @P2 LDC.64 R14, c[0x0][0x3a8] ;  /* 0x0000ea00ff0e2b82 */ /* 0x000e240000000a00 */
[----:B0-----:R-:W-:-:S06]  /*5fa0*/  @P2 IMAD.HI.U32 R14, R5, R14, R4 ;  /* 0x0000000e050e2227 */ /* 0x001fcc00078e0004 */
[----:B------:R-:W0:Y:S01]  /*5fb0*/  @P2 LDC R4, c[0x0][0x3a4] ;  /* 0x0000e900ff042b82 */ /* 0x000e220000000800 */
[----:B------:R-:W-:-:S05]  /*5fc0*/  @P2 SHF.R.U32.HI R14, RZ, R15, R14 ;  /* 0x0000000fff0e2219 */ /* 0x000fca000001160e */
[----:B------:R-:W-:-:S04]  /*5fd0*/  @P2 IMAD.MOV R14, RZ, RZ, -R14 ;  /* 0x000000ffff0e2224 */ /* 0x000fc800078e0a0e */
[----:B0-----:R-:W-:Y:S02]  /*5fe0*/  @P2 IMAD R5, R4, R14, R5 ;  /* 0x0000000e04052224 */ /* 0x001fe400078e0205 */
[----:B------:R-:W0:Y:S02]  /*5ff0*/  @P2 LDC R4, c[0x0][0x410] ;  /* 0x00010400ff042b82 */ /* 0x000e240000000800 */
[----:B0-----:R-:W-:-:S07]  /*6000*/  @P2 IMAD R16, R5, R4, R16 ;  /* 0x0000000405102224 */ /* 0x001fce00078e0210 */
.L_x_5890:
[----:B------:R-:W2:Y:S04]  /*6010*/  LDL R25, [R1+0x1c] ;  /* 0x00001c0001197983 */ /* 0x000ea80000100800 */
[----:B------:R-:W3:Y:S01]  /*6020*/  LDL R24, [R1+0x10] ;  /* 0x0000100001187983 */ /* 0x000ee20000100800 */
[----:B------:R-:W-:Y:S02]  /*6030*/  LOP3.LUT R14, R16, 0xfffffff8, RZ, 0xc0, !PT ;  /* 0xfffffff8100e7812 */ /* 0x000fe400078ec0ff */
[----:B------:R-:W-:-:S04]  /*6040*/  IADD3 R5, R20, R3, RZ ;  /* 0x0000000314057210 */ /* 0x000fc80007ffe0ff */
[----:B------:R-:W-:Y:S02]  /*6050*/  ISETP.GE.U32.AND P2, PT, R5, R2, PT ;  /* 0x000000020500720c */ /* 0x000fe40003f46070 */
[----:B--2---:R-:W-:-:S05]  /*6060*/  IADD3 R14, P3, R14, R25, RZ ;  /* 0x000000190e0e7210 */ /* 0x004fca0007f7e0ff */
[----:B---3--:R-:W-:-:S05]  /*6070*/  IMAD.X R15, RZ, RZ, R24, P3 ;  /* 0x000000ffff0f7224 */ /* 0x008fca00018e0618 */
[----:B------:R-:W2:Y:S04]  /*6080*/  LDG.E.64 R2, desc[UR36][R14.64] ;  /* 0x000000240e027981 */ /* 0x000ea8000c1e1b00 */
[----:B--2---:R0:W-:Y:S01]  /*6090*/  STL.64 [R1], R2 ;  /* 0x0000000201007387 */ /* 0x0041e20000100a00 */
[----:B------:R-:W-:Y:S05]  /*60a0*/  @P2 BRA `(.L_x_5889) ;  /* 0x0000001000582947 */ /* 0x000fea0003800000 */
[----:B0-----:R-:W-:Y:S01]  /*60b0*/  HFMA2.MMA R2, -RZ, RZ, 0, 0 ;  /* 0x00000000ff027435 */ /* 0x001fe200000001ff */
[----:B------:R-:W-:Y:S10]  /*60c0*/  @!P1 BRA `(.L_x_5891) ;  /* 0x0000001000409947 */ /* 0x000ff40003800000 */
[----:B------:R-:W-:Y:S01]  /*60d0*/  IMAD.MOV.U32 R4, RZ, RZ, RZ ;  /* 0x000000ffff047224 */ /* 0x000fe200078e00ff */
[----:B------:R-:W-:Y:S01]  /*60e0*/  ULDC.64 UR6, c[0x0][0x288] ;  /* 0x0000a20000067ab9 */ /* 0x000fe20000000a00 */
[----:B------:R-:W-:Y:S01]  /*60f0*/  ISETP.NE.AND P1, PT, R17, 0x1, PT ;  /* 0x000000011100780c */ /* 0x000fe20003f25270 */
[----:B------:R-:W-:Y:S01]  /*6100*/  ULDC UR5, c[0x0][0x284] ;  /* 0x0000a10000057ab9 */ /* 0x000fe20000000800 */
[----:B------:R-:W-:-:S05]  /*6110*/  IMAD.HI.U32 R14, R5, UR6, R4 ;  /* 0x00000006050e7c27 */ /* 0x000fca000f8e0004 */
        /* <DEDUP_REMOVED lines=267> */
.L_x_5891:
[----:B------:R-:W-:-:S04]  /*71d0*/  LOP3.LUT R2, R2, 0xfffffff8, RZ, 0xc0, !PT ;  /* 0xfffffff802027812 */ /* 0x000fc800078ec0ff */
[----:B------:R-:W-:-:S05]  /*71e0*/  IADD3 R22, P1, R2, R25, RZ ;  /* 0x0000001902167210 */ /* 0x000fca0007f3e0ff */
[----:B------:R-:W-:-:S06]  /*71f0*/  IMAD.X R23, RZ, RZ, R24, P1 ;  /* 0x000000ffff177224 */ /* 0x000fcc00008e0618 */
[----:B------:R-:W5:Y:S02]  /*7200*/  LDG.E.64 R22, desc[UR36][R22.64] ;  /* 0x0000002416167981 */ /* 0x000f64000c1e1b00 */
.L_x_5889:
[----:B------:R-:W-:Y:S05]  /*7210*/  BSYNC B1 ;  /* 0x0000000000017941 */ /* 0x000fea0003800000 */
.L_x_5888:
[----:B------:R-:W-:Y:S04]  /*7220*/  BSSY B2, `(.L_x_5892) ;  /* 0x0000048000027945 */ /* 0x000fe80003800000 */
[----:B------:R-:W-:Y:S05]  /*7230*/  @P0 BRA `(.L_x_5893) ;  /* 0x0000000400180947 */ /* 0x000fea0003800000 */
[----:B------:R-:W2:Y:S01]  /*7240*/  LDL.64 R14, [R1] ;  /* 0x00000000010e7983 */ /* 0x000ea20000100a00 */
[----:B------:R-:W-:Y:S01]  /*7250*/  IADD3 R0, R0, 0x1, RZ ;  /* 0x0000000100007810 */ /* 0x000fe20007ffe0ff */
[----:B0-----:R-:W-:Y:S01]  /*7260*/  IMAD.MOV.U32 R2, RZ, RZ, 0x1 ;  /* 0x00000001ff027424 */ /* 0x001fe200078e00ff */
[----:B------:R-:W-:Y:S02]  /*7270*/  BSSY B3, `(.L_x_5894) ;  /* 0x000001a000037945 */ /* 0x000fe40003800000 */
[----:B------:R-:W0:Y:S08]  /*7280*/  I2F.F64 R4, R0 ;  /* 0x0000000000047312 */ /* 0x000e300000201c00 */
        /* <DEDUP_REMOVED lines=16> */
[----:B------:R-:W-:Y:S01]  /*7390*/  MOV R3, R4 ;  /* 0x0000000400037202 */ /* 0x000fe20000000f00 */
[----:B------:R-:W-:Y:S01]  /*73a0*/  IMAD.MOV.U32 R2, RZ, RZ, R5 ;  /* 0x000000ffff027224 */ /* 0x000fe200078e0005 */
[----:B------:R-:W-:Y:S01]  /*73b0*/  MOV R5, R14 ;  /* 0x0000000e00057202 */ /* 0x000fe20000000f00 */
[----:B------:R-:W-:Y:S01]  /*73c0*/  IMAD.MOV.U32 R4, RZ, RZ, R15 ;  /* 0x000000ffff047224 */ /* 0x000fe200078e000f */
[----:B------:R-:W-:-:S07]  /*73d0*/  MOV R24, 0x73f0 ;  /* 0x000073f000187802 */ /* 0x000fce0000000f00 */
[----:B-----5:R-:W-:Y:S05]  /*73e0*/  CALL.REL.NOINC `($__internal_30_$__cuda_sm20_div_rn_f64_full) ;  /* 0x0000009c00787944 */ /* 0x020fea0003c00000 */
[----:B------:R-:W-:Y:S01]  /*73f0*/  MOV R3, R2 ;  /* 0x0000000200037202 */ /* 0x000fe20000000f00 */
[----:B------:R-:W-:-:S07]  /*7400*/  IMAD.MOV.U32 R2, RZ, RZ, R16 ;  /* 0x000000ffff027224 */ /* 0x000fce00078e0010 */
.L_x_5895:
[----:B------:R-:W-:Y:S05]  /*7410*/  BSYNC B3 ;  /* 0x0000000000037941 */ /* 0x000fea0003800000 */
.L_x_5894:
[----:B------:R-:W2:Y:S01]  /*7420*/  LDL.LU.64 R4, [R1] ;  /* 0x0000000001047983 */ /* 0x000ea20000300a00 */
[----:B------:R-:W-:Y:S01]  /*7430*/  ULDC UR5, c[0x0][0x24c] ;  /* 0x0000930000057ab9 */ /* 0x000fe20000000800 */
[----:B------:R-:W-:Y:S01]  /*7440*/  DADD R8, R8, R2 ;  /* 0x0000000008087229 */ /* 0x000fe20000000002 */
[----:B------:R-:W-:Y:S01]  /*7450*/  IADD3 R20, R20, UR5, RZ ;  /* 0x0000000514147c10 */ /* 0x000fe2000fffe0ff */
[----:B------:R-:W-:-:S03]  /*7460*/  ULDC UR5, c[0x0][0x244] ;  /* 0x0000910000057ab9 */ /* 0x000fc60000000800 */
[----:B------:R-:W-:-:S03]  /*7470*/  ISETP.GE.U32.AND P0, PT, R20, UR5, PT ;  /* 0x0000000514007c0c */ /* 0x000fc6000bf06070 */
[----:B--2---:R-:W-:-:S08]  /*7480*/  DADD R2, -R8, R4 ;  /* 0x0000000008027229 */ /* 0x004fd00000000104 */
[----:B------:R-:W-:Y:S02]  /*7490*/  DFMA R10, R14, R2, R10 ;  /* 0x000000020e0a722b */ /* 0x000fe4000000000a */
[----:B------:R-:W-:Y:S09]  /*74a0*/  @P0 BRA `(.L_x_5893) ;  /* 0x00000000007c0947 */ /* 0x000ff20003800000 */
[----:B------:R-:W-:Y:S01]  /*74b0*/  VIADD R21, R21, 0x1 ;  /* 0x0000000115157836 */ /* 0x000fe20000000000 */
[----:B------:R-:W-:Y:S01]  /*74c0*/  MOV R2, 0x1 ;  /* 0x0000000100027802 */ /* 0x000fe20000000f00 */
[----:B------:R-:W-:Y:S02]  /*74d0*/  BSSY B3, `(.L_x_5896) ;  /* 0x0000019000037945 */ /* 0x000fe40003800000 */
[----:B------:R-:W0:Y:S08]  /*74e0*/  I2F.F64 R4, R21 ;  /* 0x0000001500047312 */ /* 0x000e300000201c00 */
[----:B0-----:R-:W0:Y:S01]  /*74f0*/  MUFU.RCP64H R3, R5 ;  /* 0x0000000500037308 */ /* 0x001e220000001800 */
[----:B------:R1:W-:Y:S01]  /*7500*/  STL.64 [R1+0x20], R4 ;  /* 0x0000200401007387 */ /* 0x0003e20000100a00 */
[----:B0-----:R-:W-:-:S08]  /*7510*/  DFMA R14, -R4, R2, 1 ;  /* 0x3ff00000040e742b */ /* 0x001fd00000000102 */
[----:B------:R-:W-:-:S08]  /*7520*/  DFMA R14, R14, R14, R14 ;  /* 0x0000000e0e0e722b */ /* 0x000fd0000000000e */
[----:B------:R-:W-:-:S08]  /*7530*/  DFMA R2, R2, R14, R2 ;  /* 0x0000000e0202722b */ /* 0x000fd00000000002 */
[----:B------:R-:W-:-:S08]  /*7540*/  DFMA R14, -R4, R2, 1 ;  /* 0x3ff00000040e742b */ /* 0x000fd00000000102 */
[----:B------:R-:W-:Y:S02]  /*7550*/  DFMA R2, R2, R14, R2 ;  /* 0x0000000e0202722b */ /* 0x000fe40000000002 */
[----:B-----5:R-:W-:-:S08]  /*7560*/  DADD R14, -R6, R22 ;  /* 0x00000000060e7229 */ /* 0x020fd00000000116 */
[----:B------:R-:W-:Y:S02]  /*7570*/  DMUL R16, R14, R2 ;  /* 0x000000020e107228 */ /* 0x000fe40000000000 */
[----:B------:R-:W-:-:S06]  /*7580*/  FSETP.GEU.AND P1, PT, |R15|, 6.5827683646048100446e-37, PT ;  /* 0x036000000f00780b */ /* 0x000fcc0003f2e200 */
[----:B------:R-:W-:-:S08]  /*7590*/  DFMA R24, -R4, R16, R14 ;  /* 0x000000100418722b */ /* 0x000fd0000000010e */
[----:B------:R-:W-:-:S10]  /*75a0*/  DFMA R2, R2, R24, R16 ;  /* 0x000000180202722b */ /* 0x000fd40000000010 */
[----:B------:R-:W-:-:S05]  /*75b0*/  FFMA R16, RZ, R5, R3 ;  /* 0x00000005ff107223 */ /* 0x000fca0000000003 */
[----:B------:R-:W-:-:S13]  /*75c0*/  FSETP.GT.AND P0, PT, |R16|, 1.469367938527859385e-39, PT ;  /* 0x001000001000780b */ /* 0x000fda0003f04200 */
[----:B-1----:R-:W-:Y:S05]  /*75d0*/  @P0 BRA P1, `(.L_x_5897) ;  /* 0x0000000000200947 */ /* 0x002fea0000800000 */
[----:B------:R-:W-:Y:S01]  /*75e0*/  IMAD.MOV.U32 R3, RZ, RZ, R4 ;  /* 0x000000ffff037224 */ /* 0x000fe200078e0004 */
[----:B------:R-:W-:Y:S01]  /*75f0*/  MOV R2, R5 ;  /* 0x0000000500027202 */ /* 0x000fe20000000f00 */
[----:B------:R-:W-:Y:S01]  /*7600*/  IMAD.MOV.U32 R5, RZ, RZ, R14 ;  /* 0x000000ffff057224 */ /* 0x000fe200078e000e */
[----:B------:R-:W-:Y:S02]  /*7610*/  MOV R4, R15 ;  /* 0x0000000f00047202 */ /* 0x000fe40000000f00 */
[----:B------:R-:W-:-:S07]  /*7620*/  MOV R24, 0x7640 ;  /* 0x0000764000187802 */ /* 0x000fce0000000f00 */
[----:B------:R-:W-:Y:S05]  /*7630*/  CALL.REL.NOINC `($__internal_30_$__cuda_sm20_div_rn_f64_full) ;  /* 0x0000009800e47944 */ /* 0x000fea0003c00000 */
[----:B------:R-:W-:Y:S01]  /*7640*/  IMAD.MOV.U32 R3, RZ, RZ, R2 ;  /* 0x000000ffff037224 */ /* 0x000fe200078e0002 */
[----:B------:R-:W-:-:S07]  /*7650*/  MOV R2, R16 ;  /* 0x0000001000027202 */ /* 0x000fce0000000f00 */
.L_x_5897:
[----:B------:R-:W-:Y:S05]  /*7660*/  BSYNC B3 ;  /* 0x0000000000037941 */ /* 0x000fea0003800000 */
.L_x_5896:
[----:B------:R-:W-:-:S08]  /*7670*/  DADD R6, R6, R2 ;  /* 0x0000000006067229 */ /* 0x000fd00000000002 */
[----:B------:R-:W-:-:S08]  /*7680*/  DADD R22, -R6, R22 ;  /* 0x0000000006167229 */ /* 0x000fd00000000116 */
[----:B------:R-:W-:-:S11]  /*7690*/  DFMA R18, R14, R22, R18 ;  /* 0x000000160e12722b */ /* 0x000fd60000000012 */
.L_x_5893:
[----:B------:R-:W-:Y:S05]  /*76a0*/  BSYNC B2 ;  /* 0x0000000000027941 */ /* 0x000fea0003800000 */
.L_x_5892:
[----:B------:R-:W-:-:S14]  /*76b0*/  DSETP.NEU.AND P0, PT, R12, RZ, PT ;  /* 0x000000ff0c00722a */ /* 0x000fdc0003f0d000 */
[----:B------:R-:W-:Y:S05]  /*76c0*/  @!P0 BRA `(.L_x_5898) ;  /* 0x0000000000948947 */ /* 0x000fea0003800000 */
[----:B-----5:R-:W2:Y:S02]  /*76d0*/  LDL.64 R22, [R1+0x20] ;  /* 0x0000200001167983 */ /* 0x020ea40000100a00 */
[----:B--2---:R-:W-:-:S14]  /*76e0*/  DSETP.NEU.AND P0, PT, R22, RZ, PT ;  /* 0x000000ff1600722a */ /* 0x004fdc0003f0d000 */
[----:B------:R-:W-:Y:S05]  /*76f0*/  @!P0 BRA `(.L_x_5851) ;  /* 0x0000001c00e48947 */ /* 0x000fea0003800000 */
[----:B------:R-:W-:Y:S01]  /*7700*/  DADD R14, R12, R22 ;  /* 0x000000000c0e7229 */ /* 0x000fe20000000016 */
[----:B0-----:R-:W-:Y:S01]  /*7710*/  IMAD.MOV.U32 R2, RZ, RZ, 0x1 ;  /* 0x00000001ff027424 */ /* 0x001fe200078e00ff */
[----:B------:R-:W-:Y:S01]  /*7720*/  FSETP.GEU.AND P1, PT, |R23|, 6.5827683646048100446e-37, PT ;  /* 0x036000001700780b */ /* 0x000fe20003f2e200 */
[----:B------:R-:W-:Y:S01]  /*7730*/  BSSY B2, `(.L_x_5899) ;  /* 0x0000015000027945 */ /* 0x000fe20003800000 */
[----:B------:R-:W-:Y:S02]  /*7740*/  DADD R6, -R8, R6 ;  /* 0x0000000008067229 */ /* 0x000fe40000000106 */
[----:B------:R-:W0:Y:S02]  /*7750*/  MUFU.RCP64H R3, R15 ;  /* 0x0000000f00037308 */ /* 0x000e240000001800 */
[----:B0-----:R-:W-:-:S08]  /*7760*/  DFMA R4, -R14, R2, 1 ;  /* 0x3ff000000e04742b */ /* 0x001fd00000000102 */
        /* <DEDUP_REMOVED lines=16> */
[----:B------:R-:W-:-:S07]  /*7870*/  MOV R17, R2 ;  /* 0x0000000200117202 */ /* 0x000fce0000000f00 */
.L_x_5900:
[----:B------:R-:W-:Y:S05]  /*7880*/  BSYNC B2 ;  /* 0x0000000000027941 */ /* 0x000fea0003800000 */
.L_x_5899:
[----:B------:R-:W-:Y:S01]  /*7890*/  DMUL R2, R6, R6 ;  /* 0x0000000606027228 */ /* 0x000fe20000000000 */
[----:B------:R-:W-:Y:S01]  /*78a0*/  IMAD.MOV.U32 R0, RZ, RZ, -0x1 ;  /* 0xffffffffff007424 */ /* 0x000fe200078e00ff */
[----:B------:R-:W-:Y:S02]  /*78b0*/  DADD R10, R10, R18 ;  /* 0x000000000a0a7229 */ /* 0x000fe40000000012 */
[----:B------:R-:W-:-:S04]  /*78c0*/  DFMA R8, R6, R16, R8 ;  /* 0x000000100608722b */ /* 0x000fc80000000008 */
[----:B------:R-:W-:Y:S01]  /*78d0*/  DMUL R2, R12, R2 ;  /* 0x000000020c027228 */ /* 0x000fe20000000000 */
[----:B------:R-:W-:Y:S01]  /*78e0*/  MOV R12, R14 ;  /* 0x0000000e000c7202 */ /* 0x000fe20000000f00 */
[----:B------:R-:W-:-:S06]  /*78f0*/  IMAD.MOV.U32 R13, RZ, RZ, R15 ;  /* 0x000000ffff0d7224 */ /* 0x000fcc00078e000f */
[----:B------:R-:W-:Y:S01]  /*7900*/  DFMA R10, R2, R16, R10 ;  /* 0x00000010020a722b */ /* 0x000fe2000000000a */
[----:B------:R-:W-:Y:S10]  /*7910*/  BRA `(.L_x_5851) ;  /* 0x0000001c005c7947 */ /* 0x000ff40003800000 */
.L_x_5898:
[----:B------:R4:W5:Y:S01]  /*7920*/  LDL.LU.64 R12, [R1+0x20] ;  /* 0x00002000010c7983 */ /* 0x0009620000300a00 */
[----:B------:R-:W-:Y:S01]  /*7930*/  MOV R0, R21 ;  /* 0x0000001500007202 */ /* 0x000fe20000000f00 */
[----:B------:R-:W-:Y:S01]  /*7940*/  IMAD.MOV.U32 R8, RZ, RZ, R6 ;  /* 0x000000ffff087224 */ /* 0x000fe200078e0006 */
[----:B------:R-:W-:Y:S01]  /*7950*/  MOV R9, R7 ;  /* 0x0000000700097202 */ /* 0x000fe20000000f00 */
[----:B------:R-:W-:Y:S01]  /*7960*/  IMAD.MOV.U32 R10, RZ, RZ, R18 ;  /* 0x000000ffff0a7224 */ /* 0x000fe200078e0012 */
[----:B------:R-:W-:Y:S01]  /*7970*/  MOV R11, R19 ;  /* 0x00000013000b7202 */ /* 0x000fe20000000f00 */
[----:B------:R-:W-:Y:S06]  /*7980*/  BRA `(.L_x_5851) ;  /* 0x0000001c00407947 */ /* 0x000fec0003800000 */
.L_x_5878:
[----:B------:R-:W-:Y:S01]  /*7990*/  ISETP.GE.U32.AND P0, PT, R9, R2, PT ;  /* 0x000000020900720c */ /* 0x000fe20003f06070 */
[----:B------:R-:W-:Y:S01]  /*79a0*/  BSSY B2, `(.L_x_5901) ;  /* 0x0000058000027945 */ /* 0x000fe20003800000 */
[----:B------:R-:W-:Y:S01]  /*79b0*/  IMAD.MOV.U32 R8, RZ, RZ, R4 ;  /* 0x000000ffff087224 */ /* 0x000fe200078e0004 */
[----:B------:R-:W-:-:S10]  /*79c0*/  MOV R9, R5 ;  /* 0x0000000500097202 */ /* 0x000fd40000000f00 */
[----:B------:R-:W-:Y:S05]  /*79d0*/  @P0 BRA `(.L_x_5902) ;  /* 0x0000000400500947 */ /* 0x000fea0003800000 */
[----:B------:R-:W-:Y:S01]  /*79e0*/  IMAD.MOV.U32 R8, RZ, RZ, R4 ;  /* 0x000000ffff087224 */ /* 0x000fe200078e0004 */
[----:B------:R-:W-:-:S07]  /*79f0*/  MOV R9, R5 ;  /* 0x0000000500097202 */ /* 0x000fce0000000f00 */
.L_x_5907:
[----:B------:R-:W2:Y:S04]  /*7a00*/  LDL R4, [R1+0x10] ;  /* 0x0000100001047983 */ /* 0x000ea80000100800 */
[----:B------:R-:W3:Y:S01]  /*7a10*/  LDL R3, [R1+0x1c] ;  /* 0x00001c0001037983 */ /* 0x000ee20000100800 */
[----:B------:R-:W-:Y:S02]  /*7a20*/  IMAD R17, R21, R20, RZ ;  /* 0x0000001415117224 */ /* 0x000fe400078e02ff */
[----:B------:R-:W-:Y:S01]  /*7a30*/  VIADD R0, R0, 0x1 ;  /* 0x0000000100007836 */ /* 0x000fe20000000000 */
[----:B------:R-:W-:Y:S01]  /*7a40*/  HFMA2.MMA R2, -RZ, RZ, 0, 5.9604644775390625e-08 ;  /* 0x00000001ff027435 */ /* 0x000fe200000001ff */
[----:B------:R-:W-:Y:S01]  /*7a50*/  ULDC UR5, c[0x0][0x24c] ;  /* 0x0000930000057ab9 */ /* 0x000fe20000000800 */
[----:B--2---:R-:W-:Y:S01]  /*7a60*/  MOV R13, R4 ;  /* 0x00000004000d7202 */ /* 0x004fe20000000f00 */
[----:B---3--:R-:W-:-:S04]  /*7a70*/  IMAD.MOV.U32 R12, RZ, RZ, R3 ;  /* 0x000000ffff0c7224 */ /* 0x008fc800078e0003 */
[----:B------:R-:W-:-:S05]  /*7a80*/  IMAD.WIDE.U32 R16, R17, 0x8, R12 ;  /* 0x0000000811107825 */ /* 0x000fca00078e000c */
[----:B------:R-:W2:Y:S01]  /*7a90*/  LDG.E.64 R22, desc[UR36][R16.64] ;  /* 0x0000002410167981 */ /* 0x000ea2000c1e1b00 */
[----:B------:R-:W0:Y:S01]  /*7aa0*/  I2F.F64 R4, R0 ;  /* 0x0000000000047312 */ /* 0x000e220000201c00 */
[----:B------:R-:W-:Y:S01]  /*7ab0*/  VIADD R20, R20, UR5 ;  /* 0x0000000514147c36 */ /* 0x000fe20008000000 */
[----:B------:R-:W-:Y:S06]  /*7ac0*/  BSSY B3, `(.L_x_5903) ;  /* 0x000001c000037945 */ /* 0x000fec0003800000 */
[----:B0-----:R-:W0:Y:S02]  /*7ad0*/  MUFU.RCP64H R3, R5 ;  /* 0x0000000500037308 */ /* 0x001e240000001800 */
[----:B0-----:R-:W-:-:S08]  /*7ae0*/  DFMA R14, -R4, R2, 1 ;  /* 0x3ff00000040e742b */ /* 0x001fd00000000102 */
[----:B------:R-:W-:-:S08]  /*7af0*/  DFMA R14, R14, R14, R14 ;  /* 0x0000000e0e0e722b */ /* 0x000fd0000000000e */
[----:B------:R-:W-:-:S08]  /*7b00*/  DFMA R2, R2, R14, R2 ;  /* 0x0000000e0202722b */ /* 0x000fd00000000002 */
[----:B------:R-:W-:-:S08]  /*7b10*/  DFMA R14, -R4, R2, 1 ;  /* 0x3ff00000040e742b */ /* 0x000fd00000000102 */
[----:B------:R-:W-:Y:S02]  /*7b20*/  DFMA R2, R2, R14, R2 ;  /* 0x0000000e0202722b */ /* 0x000fe40000000002 */
[----:B--2---:R-:W-:Y:S01]  /*7b30*/  DADD R14, R22, -R8 ;  /* 0x00000000160e7229 */ /* 0x004fe20000000808 */
[----:B------:R0:W-:Y:S07]  /*7b40*/  STL.64 [R1], R22 ;  /* 0x0000001601007387 */ /* 0x0001ee0000100a00 */
[----:B------:R-:W-:-:S02]  /*7b50*/  DMUL R16, R14, R2 ;  /* 0x000000020e107228 */ /* 0x000fc40000000000 */
[----:B------:R-:W-:-:S06]  /*7b60*/  FSETP.GEU.AND P1, PT, |R15|, 6.5827683646048100446e-37, PT ;  /* 0x036000000f00780b */ /* 0x000fcc0003f2e200 */
[----:B0-----:R-:W-:-:S08]  /*7b70*/  DFMA R22, -R4, R16, R14 ;  /* 0x000000100416722b */ /* 0x001fd0000000010e */
[----:B------:R-:W-:Y:S01]  /*7b80*/  DFMA R2, R2, R22, R16 ;  /* 0x000000160202722b */ /* 0x000fe20000000010 */
[----:B------:R-:W-:-:S04]  /*7b90*/  IMAD R23, R21, R20, RZ ;  /* 0x0000001415177224 */ /* 0x000fc800078e02ff */
[----:B------:R-:W-:Y:S01]  /*7ba0*/  IMAD.WIDE.U32 R22, R23, 0x8, R12 ;  /* 0x0000000817167825 */ /* 0x000fe200078e000c */
[----:B------:R-:W-:-:S04]  /*7bb0*/  MOV R12, R4 ;  /* 0x00000004000c7202 */ /* 0x000fc80000000f00 */
[----:B------:R-:W-:Y:S01]  /*7bc0*/  FFMA R16, RZ, R5, R3 ;  /* 0x00000005ff107223 */ /* 0x000fe20000000003 */
[----:B------:R-:W-:-:S04]  /*7bd0*/  IMAD.MOV.U32 R13, RZ, RZ, R5 ;  /* 0x000000ffff0d7224 */ /* 0x000fc800078e0005 */
        /* <DEDUP_REMOVED lines=8> */
[----:B------:R-:W-:Y:S01]  /*7c60*/  MOV R3, R2 ;  /* 0x0000000200037202 */ /* 0x000fe20000000f00 */
[----:B------:R-:W-:-:S07]  /*7c70*/  IMAD.MOV.U32 R2, RZ, RZ, R16 ;  /* 0x000000ffff027224 */ /* 0x000fce00078e0010 */
.L_x_5904:
[----:B------:R-:W-:Y:S05]  /*7c80*/  BSYNC B3 ;  /* 0x0000000000037941 */ /* 0x000fea0003800000 */
.L_x_5903:
[----:B------:R-:W2:Y:S04]  /*7c90*/  LDL.64 R4, [R1] ;  /* 0x0000000001047983 */ /* 0x000ea80000100a00 */
[----:B------:R-:W3:Y:S01]  /*7ca0*/  LDG.E.64 R22, desc[UR36][R22.64] ;  /* 0x0000002416167981 */ /* 0x000ee2000c1e1b00 */
[----:B------:R-:W-:Y:S01]  /*7cb0*/  DADD R8, R2, R8 ;  /* 0x0000000002087229 */ /* 0x000fe20000000008 */
[----:B------:R-:W-:Y:S01]  /*7cc0*/  BSSY B3, `(.L_x_5905) ;  /* 0x000001a000037945 */ /* 0x000fe20003800000 */
[----:B------:R-:W0:Y:S01]  /*7cd0*/  MUFU.RCP64H R3, R13 ;  /* 0x0000000d00037308 */ /* 0x000e220000001800 */
[----:B------:R-:W-:-:S05]  /*7ce0*/  MOV R2, 0x1 ;  /* 0x0000000100027802 */ /* 0x000fca0000000f00 */
        /* <DEDUP_REMOVED lines=23> */
.L_x_5906:
[----:B------:R-:W-:Y:S05]  /*7e60*/  BSYNC B3 ;  /* 0x0000000000037941 */ /* 0x000fea0003800000 */
.L_x_5905:
[----:B------:R-:W-:Y:S01]  /*7e70*/  DADD R6, R2, R6 ;  /* 0x0000000002067229 */ /* 0x000fe20000000006 */
[----:B------:R-:W-:-:S07]  /*7e80*/  ULDC UR5, c[0x0][0x24c] ;  /* 0x0000930000057ab9 */ /* 0x000fce0000000800 */
[----:B------:R-:W-:-:S08]  /*7e90*/  DADD R2, R22, -R6 ;  /* 0x0000000016027229 */ /* 0x000fd00000000806 */
[----:B------:R-:W-:Y:S01]  /*7ea0*/  DFMA R18, R14, R2, R18 ;  /* 0x000000020e12722b */ /* 0x000fe20000000012 */
[----:B------:R-:W-:Y:S01]  /*7eb0*/  IMAD.U32 R3, RZ, RZ, UR5 ;  /* 0x00000005ff037e24 */ /* 0x000fe2000f8e00ff */
[----:B------:R-:W-:Y:S02]  /*7ec0*/  ULDC UR5, c[0x0][0x244] ;  /* 0x0000910000057ab9 */ /* 0x000fe40000000800 */
[----:B------:R-:W-:Y:S02]  /*7ed0*/  IMAD.U32 R2, RZ, RZ, UR5 ;  /* 0x00000005ff027e24 */ /* 0x000fe4000f8e00ff */
[----:B------:R-:W-:-:S04]  /*7ee0*/  IADD3 R20, R20, R3, RZ ;  /* 0x0000000314147210 */ /* 0x000fc80007ffe0ff */
[----:B------:R-:W-:-:S04]  /*7ef0*/  IADD3 R5, R20, R3, RZ ;  /* 0x0000000314057210 */ /* 0x000fc80007ffe0ff */
[----:B------:R-:W-:-:S13]  /*7f00*/  ISETP.GE.U32.AND P0, PT, R5, R2, PT ;  /* 0x000000020500720c */ /* 0x000fda0003f06070 */
[----:B------:R-:W-:Y:S05]  /*7f10*/  @!P0 BRA `(.L_x_5907) ;  /* 0xfffffff800b88947 */ /* 0x000fea000383ffff */
.L_x_5902:
[----:B------:R-:W-:Y:S05]  /*7f20*/  BSYNC B2 ;  /* 0x0000000000027941 */ /* 0x000fea0003800000 */
.L_x_5901:
[----:B------:R0:W5:Y:S01]  /*7f30*/  LDL.64 R16, [R1] ;  /* 0x0000000001107983 */ /* 0x0001620000100a00 */
[----:B------:R-:W-:Y:S01]  /*7f40*/  ISETP.GE.U32.AND P1, PT, R20, R2, PT ;  /* 0x000000021400720c */ /* 0x000fe20003f26070 */
[----:B------:R-:W-:-:S12]  /*7f50*/  BSSY B1, `(.L_x_5908) ;  /* 0x000000f000017945 */ /* 0x000fd80003800000 */
[----:B0-----:R-:W-:Y:S05]  /*7f60*/  @P1 BRA `(.L_x_5909) ;  /* 0x0000000000341947 */ /* 0x001fea0003800000 */
[----:B------:R-:W2:Y:S04]  /*7f70*/  LDL.LU R14, [R1+0x10] ;  /* 0x00001000010e7983 */ /* 0x000ea80000300800 */
[----:B------:R-:W3:Y:S01]  /*7f80*/  LDL.LU R4, [R1+0x1c] ;  /* 0x00001c0001047983 */ /* 0x000ee20000300800 */
[----:B------:R-:W-:Y:S02]  /*7f90*/  IMAD.IADD R3, R20, 0x1, R3 ;  /* 0x0000000114037824 */ /* 0x000fe400078e0203 */
[----:B------:R-:W-:-:S03]  /*7fa0*/  IMAD R5, R21, R20, RZ ;  /* 0x0000001415057224 */ /* 0x000fc600078e02ff */
[----:B------:R-:W-:-:S13]  /*7fb0*/  ISETP.GE.U32.AND P0, PT, R3, R2, PT ;  /* 0x000000020300720c */ /* 0x000fda0003f06070 */
[----:B------:R-:W-:Y:S02]  /*7fc0*/  @!P0 IMAD R21, R21, R3, RZ ;  /* 0x0000000315158224 */ /* 0x000fe400078e02ff */
[----:B--2---:R-:W-:Y:S01]  /*7fd0*/  IMAD.MOV.U32 R3, RZ, RZ, R14 ;  /* 0x000000ffff037224 */ /* 0x004fe200078e000e */
[----:B---3--:R-:W-:-:S05]  /*7fe0*/  MOV R2, R4 ;  /* 0x0000000400027202 */ /* 0x008fca0000000f00 */
[----:B------:R-:W-:-:S04]  /*7ff0*/  IMAD.WIDE.U32 R4, R5, 0x8, R2 ;  /* 0x0000000805047825 */ /* 0x000fc800078e0002 */
[----:B------:R-:W-:Y:S01]  /*8000*/  @!P0 IMAD.WIDE.U32 R2, R21, 0x8, R2 ;  /* 0x0000000815028825 */ /* 0x000fe200078e0002 */
[----:B-----5:R-:W2:Y:S04]  /*8010*/  LDG.E.64 R16, desc[UR36][R4.64] ;  /* 0x0000002404107981 */ /* 0x020ea8000c1e1b00 */
[----:B------:R0:W5:Y:S04]  /*8020*/  @!P0 LDG.E.64 R22, desc[UR36][R2.64] ;  /* 0x0000002402168981 */ /* 0x000168000c1e1b00 */
[----:B--2---:R0:W-:Y:S02]  /*8030*/  STL.64 [R1], R16 ;  /* 0x0000001001007387 */ /* 0x0041e40000100a00 */
.L_x_5909:
[----:B------:R-:W-:Y:S05]  /*8040*/  BSYNC B1 ;  /* 0x0000000000017941 */ /* 0x000fea0003800000 */
.L_x_5908:
[----:B------:R-:W-:Y:S01]  /*8050*/  BSSY B2, `(.L_x_5910) ;  /* 0x000004d000027945 */ /* 0x000fe20003800000 */
[----:B------:R-:W-:Y:S01]  /*8060*/  MOV R25, R0 ;  /* 0x0000000000197202 */ /* 0x000fe20000000f00 */
[----:B------:R-:W-:Y:S01]  /*8070*/  IMAD.MOV.U32 R14, RZ, RZ, R12 ;  /* 0x000000ffff0e7224 */ /* 0x000fe200078e000c */
[----:B------:R-:W-:Y:S01]  /*8080*/  MOV R15, R13 ;  /* 0x0000000d000f7202 */ /* 0x000fe20000000f00 */
[----:B------:R-:W-:Y:S06]  /*8090*/  @P1 BRA `(.L_x_5911) ;  /* 0x0000000400201947 */ /* 0x000fec0003800000 */
[----:B------:R-:W-:Y:S01]  /*80a0*/  VIADD R0, R0, 0x1 ;  /* 0x0000000100007836 */ /* 0x000fe20000000000 */
[----:B0-----:R-:W-:Y:S02]  /*80b0*/  HFMA2.MMA R2, -RZ, RZ, 0, 5.9604644775390625e-08 ;  /* 0x00000001ff027435 */ /* 0x001fe400000001ff */
[----:B-----5:R-:W-:Y:S01]  /*80c0*/  DADD R26, -R8, R16 ;  /* 0x00000000081a7229 */ /* 0x020fe20000000110 */
[----:B------:R-:W-:Y:S01]  /*80d0*/  BSSY B3, `(.L_x_5912) ;  /* 0x000001a000037945 */ /* 0x000fe20003800000 */
[----:B------:R-:W0:Y:S05]  /*80e0*/  I2F.F64 R4, R0 ;  /* 0x0000000000047312 */ /* 0x000e2a0000201c00 */
[----:B------:R1:W-:Y:S03]  /*80f0*/  STL.64 [R1+0x20], R26 ;  /* 0x0000201a01007387 */ /* 0x0003e60000100a00 */
[----:B------:R-:W-:Y:S01]  /*8100*/  FSETP.GEU.AND P1, PT, |R27|, 6.5827683646048100446e-37, PT ;  /* 0x036000001b00780b */ /* 0x000fe20003f2e200 */
        /* <DEDUP_REMOVED lines=22> */
.L_x_5913:
[----:B------:R-:W-:Y:S05]  /*8270*/  BSYNC B3 ;  /* 0x0000000000037941 */ /* 0x000fea0003800000 */
.L_x_5912:
[----:B------:R-:W2:Y:S01]  /*8280*/  LDL.LU.64 R16, [R1] ;  /* 0x0000000001107983 */ /* 0x000ea20000300a00 */
[----:B------:R-:W-:-:S03]  /*8290*/  ULDC UR5, c[0x0][0x24c] ;  /* 0x0000930000057ab9 */ /* 0x000fc60000000800 */
[----:B------:R-:W3:Y:S01]  /*82a0*/  LDL.LU.64 R4, [R1+0x20] ;  /* 0x0000200001047983 */ /* 0x000ee20000300a00 */
[----:B------:R-:W-:Y:S01]  /*82b0*/  VIADD R20, R20, UR5 ;  /* 0x0000000514147c36 */ /* 0x000fe20008000000 */
[----:B------:R-:W-:Y:S01]  /*82c0*/  DADD R8, R8, R2 ;  /* 0x0000000008087229 */ /* 0x000fe20000000002 */
[----:B------:R-:W-:-:S03]  /*82d0*/  ULDC UR5, c[0x0][0x244] ;  /* 0x0000910000057ab9 */ /* 0x000fc60000000800 */
[----:B------:R-:W-:-:S04]  /*82e0*/  ISETP.GE.U32.AND P0, PT, R20, UR5, PT ;  /* 0x0000000514007c0c */ /* 0x000fc8000bf06070 */
[----:B--2---:R-:W-:-:S08]  /*82f0*/  DADD R2, -R8, R16 ;  /* 0x0000000008027229 */ /* 0x004fd00000000110 */
[----:B---3--:R-:W-:Y:S01]  /*8300*/  DFMA R10, R4, R2, R10 ;  /* 0x00000002040a722b */ /* 0x008fe2000000000a */
[----:B------:R-:W-:Y:S10]  /*8310*/  @P0 BRA `(.L_x_5911) ;  /* 0x0000000000800947 */ /* 0x000ff40003800000 */
[----:B------:R-:W-:Y:S01]  /*8320*/  IADD3 R25, R25, 0x1, RZ ;  /* 0x0000000119197810 */ /* 0x000fe20007ffe0ff */
[----:B------:R-:W-:Y:S01]  /*8330*/  IMAD.MOV.U32 R2, RZ, RZ, 0x1 ;  /* 0x00000001ff027424 */ /* 0x000fe200078e00ff */
[----:B------:R-:W-:Y:S01]  /*8340*/  DADD R20, -R6, R22 ;  /* 0x0000000006147229 */ /* 0x000fe20000000116 */
[----:B------:R-:W-:Y:S01]  /*8350*/  BSSY B3, `(.L_x_5914) ;  /* 0x0000019000037945 */ /* 0x000fe20003800000 */
[----:B------:R-:W0:Y:S08]  /*8360*/  I2F.F64 R4, R25 ;  /* 0x0000001900047312 */ /* 0x000e300000201c00 */
        /* <DEDUP_REMOVED lines=23> */
.L_x_5915:
[----:B------:R-:W-:Y:S05]  /*84e0*/  BSYNC B3 ;  /* 0x0000000000037941 */ /* 0x000fea0003800000 */
.L_x_5914:
[----:B------:R-:W-:-:S08]  /*84f0*/  DADD R6, R6, R2 ;  /* 0x0000000006067229 */ /* 0x000fd00000000002 */
[----:B------:R-:W-:-:S08]  /*8500*/  DADD R22, -R6, R22 ;  /* 0x0000000006167229 */ /* 0x000fd00000000116 */
[----:B------:R-:W-:-:S11]  /*8510*/  DFMA R18, R20, R22, R18 ;  /* 0x000000161412722b */ /* 0x000fd60000000012 */
.L_x_5911:
[----:B------:R-:W-:Y:S05]  /*8520*/  BSYNC B2 ;  /* 0x0000000000027941 */ /* 0x000fea0003800000 */
.L_x_5910:
[----:B------:R-:W-:-:S14]  /*8530*/  DSETP.NEU.AND P0, PT, R12, RZ, PT ;  /* 0x000000ff0c00722a */ /* 0x000fdc0003f0d000 */
[----:B------:R-:W-:Y:S05]  /*8540*/  @!P0 BRA `(.L_x_5916) ;  /* 0x0000000000908947 */ /* 0x000fea0003800000 */
[----:B------:R-:W-:-:S14]  /*8550*/  DSETP.NEU.AND P0, PT, R14, RZ, PT ;  /* 0x000000ff0e00722a */ /* 0x000fdc0003f0d000 */
[----:B------:R-:W-:Y:S05]  /*8560*/  @!P0 BRA `(.L_x_5851) ;  /* 0x0000001000488947 */ /* 0x000fea0003800000 */
[----:B------:R-:W-:Y:S01]  /*8570*/  DADD R20, R12, R14 ;  /* 0x000000000c147229 */ /* 0x000fe2000000000e */
[----:B0-----:R-:W-:Y:S01]  /*8580*/  MOV R2, 0x1 ;  /* 0x0000000100027802 */ /* 0x001fe20000000f00 */
[----:B------:R-:W-:Y:S01]  /*8590*/  BSSY B2, `(.L_x_5917) ;  /* 0x0000016000027945 */ /* 0x000fe20003800000 */
[----:B------:R-:W-:Y:S01]  /*85a0*/  FSETP.GEU.AND P1, PT, |R15|, 6.5827683646048100446e-37, PT ;  /* 0x036000000f00780b */ /* 0x000fe20003f2e200 */
[----:B------:R-:W-:Y:S02]  /*85b0*/  DADD R6, -R8, R6 ;  /* 0x0000000008067229 */ /* 0x000fe40000000106 */
[----:B------:R-:W0:Y:S02]  /*85c0*/  MUFU.RCP64H R3, R21 ;  /* 0x0000001500037308 */ /* 0x000e240000001800 */
[----:B0-----:R-:W-:-:S08]  /*85d0*/  DFMA R4, -R20, R2, 1 ;  /* 0x3ff000001404742b */ /* 0x001fd00000000102 */
[----:B------:R-:W-:-:S08]  /*85e0*/  DFMA R4, R4, R4, R4 ;  /* 0x000000040404722b */ /* 0x000fd00000000004 */
[----:B------:R-:W-:-:S08]  /*85f0*/  DFMA R4, R2, R4, R2 ;  /* 0x000000040204722b */ /* 0x000fd00000000002 */
[----:B------:R-:W-:-:S08]  /*8600*/  DFMA R2, -R20, R4, 1 ;  /* 0x3ff000001402742b */ /* 0x000fd00000000104 */
[----:B------:R-:W-:-:S08]  /*8610*/  DFMA R2, R4, R2, R4 ;  /* 0x000000020402722b */ /* 0x000fd00000000004 */
[----:B-----5:R-:W-:-:S08]  /*8620*/  DMUL R16, R2, R14 ;  /* 0x0000000e02107228 */ /* 0x020fd00000000000 */
        /* <DEDUP_REMOVED lines=11> */
[----:B------:R-:W-:-:S07]  /*86e0*/  IMAD.MOV.U32 R17, RZ, RZ, R2 ;  /* 0x000000ffff117224 */ /* 0x000fce00078e0002 */
.L_x_5918:
[----:B------:R-:W-:Y:S05]  /*86f0*/  BSYNC B2 ;  /* 0x0000000000027941 */ /* 0x000fea0003800000 */
.L_x_5917:
[----:B------:R-:W-:Y:S01]  /*8700*/  DMUL R2, R6, R6 ;  /* 0x0000000606027228 */ /* 0x000fe20000000000 */
[----:B------:R-:W-:Y:S01]  /*8710*/  MOV R0, 0xffffffff ;  /* 0xffffffff00007802 */ /* 0x000fe20000000f00 */
[----:B------:R-:W-:Y:S02]  /*8720*/  DADD R10, R10, R18 ;  /* 0x000000000a0a7229 */ /* 0x000fe40000000012 */
[----:B------:R-:W-:-:S04]  /*8730*/  DFMA R8, R6, R16, R8 ;  /* 0x000000100608722b */ /* 0x000fc80000000008 */
[----:B------:R-:W-:Y:S01]  /*8740*/  DMUL R2, R12, R2 ;  /* 0x000000020c027228 */ /* 0x000fe20000000000 */
[----:B------:R-:W-:Y:S01]  /*8750*/  IMAD.MOV.U32 R12, RZ, RZ, R20 ;  /* 0x000000ffff0c7224 */ /* 0x000fe200078e0014 */
[----:B------:R-:W-:-:S06]  /*8760*/  MOV R13, R21 ;  /* 0x00000015000d7202 */ /* 0x000fcc0000000f00 */
[----:B------:R-:W-:Y:S01]  /*8770*/  DFMA R10, R2, R16, R10 ;  /* 0x00000010020a722b */ /* 0x000fe2000000000a */
[----:B------:R-:W-:Y:S10]  /*8780*/  BRA `(.L_x_5851) ;  /* 0x0000000c00c07947 */ /* 0x000ff40003800000 */
.L_x_5916:
[----:B------:R-:W-:Y:S01]  /*8790*/  IMAD.MOV.U32 R0, RZ, RZ, R25 ;  /* 0x000000ffff007224 */ /* 0x000fe200078e0019 */
[----:B------:R-:W-:Y:S01]  /*87a0*/  MOV R12, R14 ;  /* 0x0000000e000c7202 */ /* 0x000fe20000000f00 */
[----:B------:R-:W-:Y:S01]  /*87b0*/  IMAD.MOV.U32 R13, RZ, RZ, R15 ;  /* 0x000000ffff0d7224 */ /* 0x000fe200078e000f */
[----:B------:R-:W-:Y:S01]  /*87c0*/  MOV R8, R6 ;  /* 0x0000000600087202 */ /* 0x000fe20000000f00 */
[----:B------:R-:W-:Y:S01]  /*87d0*/  IMAD.MOV.U32 R9, RZ, RZ, R7 ;  /* 0x000000ffff097224 */ /* 0x000fe200078e0007 */
[----:B------:R-:W-:Y:S01]  /*87e0*/  MOV R10, R18 ;  /* 0x00000012000a7202 */ /* 0x000fe20000000f00 */
[----:B------:R-:W-:Y:S01]  /*87f0*/  IMAD.MOV.U32 R11, RZ, RZ, R19 ;  /* 0x000000ffff0b7224 */ /* 0x000fe200078e0013 */
[----:B------:R-:W-:Y:S06]  /*8800*/  BRA `(.L_x_5851) ;  /* 0x0000000c00a07947 */ /* 0x000fec0003800000 */
.L_x_5877:
[----:B------:R-:W1:Y:S01]  /*8810*/  LDC.64 R10, c[0x0][0x228] ;  /* 0x00008a00ff0a7b82 */ /* 0x000e620000000a00 */
[----:B------:R-:W-:Y:S01]  /*8820*/  ULDC UR5, c[0x0][0x24c] ;  /* 0x0000930000057ab9 */ /* 0x000fe20000000800 */
[----:B------:R-:W-:Y:S01]  /*8830*/  ULDC.64 UR6, c[0x0][0x238] ;  /* 0x00008e0000067ab9 */ /* 0x000fe20000000a00 */
[----:B------:R-:W-:Y:S01]  /*8840*/  MOV R3, UR5 ;  /* 0x0000000500037c02 */ /* 0x000fe20008000f00 */
[----:B------:R-:W-:Y:S01]  /*8850*/  ULDC UR5, c[0x0][0x230] ;  /* 0x00008c0000057ab9 */ /* 0x000fe20000000800 */
[----:B------:R-:W-:Y:S01]  /*8860*/  IMAD.U32 R12, RZ, RZ, UR6 ;  /* 0x00000006ff0c7e24 */ /* 0x000fe2000f8e00ff */
[----:B------:R-:W-:Y:S01]  /*8870*/  MOV R0, UR5 ;  /* 0x0000000500007c02 */ /* 0x000fe20008000f00 */
[----:B------:R-:W-:Y:S01]  /*8880*/  BSSY B2, `(.L_x_5919) ;  /* 0x0000056000027945 */ /* 0x000fe20003800000 */
[----:B------:R-:W2:Y:S01]  /*8890*/  LDC.64 R8, c[0x0][0x220] ;  /* 0x00008800ff087b82 */ /* 0x000ea20000000a00 */
[----:B0-----:R-:W-:Y:S01]  /*88a0*/  IMAD.IADD R5, R22, 0x1, R3 ;  /* 0x0000000116057824 */ /* 0x001fe200078e0203 */
[----:B------:R-:W-:-:S04]  /*88b0*/  MOV R13, UR7 ;  /* 0x00000007000d7c02 */ /* 0x000fc80008000f00 */
[----:B------:R-:W-:Y:S01]  /*88c0*/  ISETP.GE.U32.AND P0, PT, R5, R2, PT ;  /* 0x000000020500720c */ /* 0x000fe20003f06070 */
[----:B-1----:R0:W-:Y:S01]  /*88d0*/  STL.64 [R1], R10 ;  /* 0x0000000a01007387 */ /* 0x0021e20000100a00 */
[----:B--2---:R-:W-:Y:S01]  /*88e0*/  IMAD.MOV.U32 R14, RZ, RZ, R8 ;  /* 0x000000ffff0e7224 */ /* 0x004fe200078e0008 */
[----:B------:R-:W-:-:S10]  /*88f0*/  MOV R15, R9 ;  /* 0x00000009000f7202 */ /* 0x000fd40000000f00 */
[----:B------:R-:W-:Y:S05]  /*8900*/  @P0 BRA `(.L_x_5920) ;  /* 0x0000000400340947 */ /* 0x000fea0003800000 */
.L_x_5925:
[----:B------:R-:W2:Y:S04]  /*8910*/  LDL R4, [R1+0x10] ;  /* 0x0000100001047983 */ /* 0x000ea80000100800 */
[----:B------:R-:W3:Y:S01]  /*8920*/  LDL R3, [R1+0x1c] ;  /* 0x00001c0001037983 */ /* 0x000ee20000100800 */
[----:B------:R-:W-:Y:S01]  /*8930*/  VIADD R0, R0, 0x1 ;  /* 0x0000000100007836 */ /* 0x000fe20000000000 */
[----:B------:R-:W-:Y:S01]  /*8940*/  HFMA2.MMA R2, -RZ, RZ, 0, 5.9604644775390625e-08 ;  /* 0x00000001ff027435 */ /* 0x000fe200000001ff */
[----:B--2---:R-:W-:Y:S01]  /*8950*/  MOV R13, R4 ;  /* 0x00000004000d7202 */ /* 0x004fe20000000f00 */
[----:B---3--:R-:W-:-:S04]  /*8960*/  IMAD.MOV.U32 R12, RZ, RZ, R3 ;  /* 0x000000ffff0c7224 */ /* 0x008fc800078e0003 */
[----:B------:R-:W-:-:S06]  /*8970*/  IMAD.WIDE.U32 R20, R22, 0x8, R12 ;  /* 0x0000000816147825 */ /* 0x000fcc00078e000c */
[----:B------:R-:W2:Y:S01]  /*8980*/  LDG.E.64 R20, desc[UR36][R20.64] ;  /* 0x0000002414147981 */ /* 0x000ea2000c1e1b00 */
[----:B------:R-:W1:Y:S01]  /*8990*/  I2F.F64 R4, R0 ;  /* 0x0000000000047312 */ /* 0x000e620000201c00 */
[----:B------:R-:W-:Y:S01]  /*89a0*/  VIADD R22, R22, UR4 ;  /* 0x0000000416167c36 */ /* 0x000fe20008000000 */
[----:B------:R-:W-:Y:S06]  /*89b0*/  BSSY B3, `(.L_x_5921) ;  /* 0x000001a000037945 */ /* 0x000fec0003800000 */
[----:B-1----:R-:W1:Y:S02]  /*89c0*/  MUFU.RCP64H R3, R5 ;  /* 0x0000000500037308 */ /* 0x002e640000001800 */
[----:B-1----:R-:W-:-:S08]  /*89d0*/  DFMA R6, -R4, R2, 1 ;  /* 0x3ff000000406742b */ /* 0x002fd00000000102 */
        /* <DEDUP_REMOVED lines=9> */
[----:B------:R-:W-:Y:S01]  /*8a70*/  IMAD.WIDE.U32 R18, R22, 0x8, R12 ;  /* 0x0000000816127825 */ /* 0x000fe200078e000c */
[----:B------:R-:W-:-:S03]  /*8a80*/  MOV R12, R4 ;  /* 0x00000004000c7202 */ /* 0x000fc60000000f00 */
[----:B------:R-:W-:-:S05]  /*8a90*/  IMAD.MOV.U32 R13, RZ, RZ, R5 ;  /* 0x000000ffff0d7224 */ /* 0x000fca00078e0005 */
        /* <DEDUP_REMOVED lines=8> */
[----:B0-----:R-:W-:Y:S05]  /*8b20*/  CALL.REL.NOINC `($__internal_30_$__cuda_sm20_div_rn_f64_full) ;  /* 0x0000008400a87944 */ /* 0x001fea0003c00000 */
[----:B------:R-:W-:Y:S01]  /*8b30*/  MOV R3, R2 ;  /* 0x0000000200037202 */ /* 0x000fe20000000f00 */
[----:B------:R-:W-:-:S07]  /*8b40*/  IMAD.MOV.U32 R2, RZ, RZ, R16 ;  /* 0x000000ffff027224 */ /* 0x000fce00078e0010 */
.L_x_5922:
[----:B------:R-:W-:Y:S05]  /*8b50*/  BSYNC B3 ;  /* 0x0000000000037941 */ /* 0x000fea0003800000 */
.L_x_5921:
[----:B------:R-:W2:Y:S01]  /*8b60*/  LDG.E.64 R18, desc[UR36][R18.64] ;  /* 0x0000002412127981 */ /* 0x000ea2000c1e1b00 */
[----:B------:R-:W-:Y:S01]  /*8b70*/  DADD R8, R2, R8 ;  /* 0x0000000002087229 */ /* 0x000fe20000000008 */
[----:B------:R-:W-:Y:S01]  /*8b80*/  BSSY B3, `(.L_x_5923) ;  /* 0x000001a000037945 */ /* 0x000fe20003800000 */
[----:B------:R-:W1:Y:S01]  /*8b90*/  MUFU.RCP64H R3, R13 ;  /* 0x0000000d00037308 */ /* 0x000e620000001800 */
[----:B------:R-:W-:-:S05]  /*8ba0*/  MOV R2, 0x1 ;  /* 0x0000000100027802 */ /* 0x000fca0000000f00 */
[----:B------:R-:W-:-:S08]  /*8bb0*/  DADD R4, R20, -R8 ;  /* 0x0000000014047229 */ /* 0x000fd00000000808 */
[----:B0-----:R-:W-:Y:S02]  /*8bc0*/  DFMA R10, R6, R4, R10 ;  /* 0x00000004060a722b */ /* 0x001fe4000000000a */
        /* <DEDUP_REMOVED lines=21> */
.L_x_5924:
[----:B------:R-:W-:Y:S05]  /*8d20*/  BSYNC B3 ;  /* 0x0000000000037941 */ /* 0x000fea0003800000 */
.L_x_5923:
[----:B------:R-:W2:Y:S01]  /*8d30*/  LDL.LU.64 R4, [R1] ;  /* 0x0000000001047983 */ /* 0x000ea20000300a00 */
[----:B------:R-:W-:-:S08]  /*8d40*/  DADD R14, R2, R14 ;  /* 0x00000000020e7229 */ /* 0x000fd0000000000e */
[----:B------:R-:W-:-:S08]  /*8d50*/  DADD R2, R18, -R14 ;  /* 0x0000000012027229 */ /* 0x000fd0000000080e */
[----:B--2---:R-:W-:Y:S01]  /*8d60*/  DFMA R4, R6, R2, R4 ;  /* 0x000000020604722b */ /* 0x004fe20000000004 */
[----:B------:R-:W-:Y:S02]  /*8d70*/  IMAD.U32 R3, RZ, RZ, UR4 ;  /* 0x00000004ff037e24 */ /* 0x000fe4000f8e00ff */
[----:B------:R-:W-:-:S03]  /*8d80*/  IMAD.U32 R2, RZ, RZ, UR61 ;  /* 0x0000003dff027e24 */ /* 0x000fc6000f8e00ff */
[-C--:B------:R-:W-:Y:S01]  /*8d90*/  IADD3 R22, R22, R3.reuse, RZ ;  /* 0x0000000316167210 */ /* 0x080fe20007ffe0ff */
[----:B------:R0:W-:Y:S03]  /*8da0*/  STL.64 [R1], R4 ;  /* 0x0000000401007387 */ /* 0x0001e60000100a00 */
[----:B0-----:R-:W-:-:S04]  /*8db0*/  IADD3 R5, R22, R3, RZ ;  /* 0x0000000316057210 */ /* 0x001fc80007ffe0ff */
[----:B------:R-:W-:-:S13]  /*8dc0*/  ISETP.GE.U32.AND P0, PT, R5, R2, PT ;  /* 0x000000020500720c */ /* 0x000fda0003f06070 */
[----:B------:R-:W-:Y:S05]  /*8dd0*/  @!P0 BRA `(.L_x_5925) ;  /* 0xfffffff800cc8947 */ /* 0x000fea000383ffff */
.L_x_5920:
[----:B------:R-:W-:Y:S05]  /*8de0*/  BSYNC B2 ;  /* 0x0000000000027941 */ /* 0x000fea0003800000 */
.L_x_5919:
[----:B------:R-:W-:Y:S01]  /*8df0*/  ISETP.GE.U32.AND P1, PT, R22, R2, PT ;  /* 0x000000021600720c */ /* 0x000fe20003f26070 */
[----:B------:R-:W-:-:S12]  /*8e00*/  BSSY B1, `(.L_x_5926) ;  /* 0x000000c000017945 */ /* 0x000fd80003800000 */
[----:B------:R-:W-:Y:S05]  /*8e10*/  @P1 BRA `(.L_x_5927) ;  /* 0x0000000000281947 */ /* 0x000fea0003800000 */
[----:B------:R-:W2:Y:S04]  /*8e20*/  LDL.LU R6, [R1+0x10] ;  /* 0x0000100001067983 */ /* 0x000ea80000300800 */
[----:B------:R-:W3:Y:S01]  /*8e30*/  LDL.LU R4, [R1+0x1c] ;  /* 0x00001c0001047983 */ /* 0x000ee20000300800 */
[----:B------:R-:W-:-:S05]  /*8e40*/  IMAD.IADD R5, R22, 0x1, R3 ;  /* 0x0000000116057824 */ /* 0x000fca00078e0203 */
[----:B------:R-:W-:Y:S01]  /*8e50*/  ISETP.GE.U32.AND P0, PT, R5, R2, PT ;  /* 0x000000020500720c */ /* 0x000fe20003f06070 */
[----:B--2---:R-:W-:Y:S01]  /*8e60*/  IMAD.MOV.U32 R3, RZ, RZ, R6 ;  /* 0x000000ffff037224 */ /* 0x004fe200078e0006 */
[----:B---3--:R-:W-:-:S05]  /*8e70*/  MOV R2, R4 ;  /* 0x0000000400027202 */ /* 0x008fca0000000f00 */
[----:B------:R-:W-:-:S06]  /*8e80*/  IMAD.WIDE.U32 R20, R22, 0x8, R2 ;  /* 0x0000000816147825 */ /* 0x000fcc00078e0002 */
[----:B------:R-:W-:Y:S01]  /*8e90*/  @!P0 IMAD.WIDE.U32 R2, R5, 0x8, R2 ;  /* 0x0000000805028825 */ /* 0x000fe200078e0002 */
[----:B------:R-:W5:Y:S04]  /*8ea0*/  LDG.E.64 R20, desc[UR36][R20.64] ;  /* 0x0000002414147981 */ /* 0x000f68000c1e1b00 */
[----:B------:R1:W5:Y:S02]  /*8eb0*/  @!P0 LDG.E.64 R18, desc[UR36][R2.64] ;  /* 0x0000002402128981 */ /* 0x000364000c1e1b00 */
.L_x_5927:
[----:B------:R-:W-:Y:S05]  /*8ec0*/  BSYNC B1 ;  /* 0x0000000000017941 */ /* 0x000fea0003800000 */
.L_x_5926:
[----:B------:R-:W-:Y:S01]  /*8ed0*/  BSSY B2, `(.L_x_5928) ;  /* 0x000004e000027945 */ /* 0x000fe20003800000 */
[----:B------:R-:W-:Y:S01]  /*8ee0*/  MOV R23, R0 ;  /* 0x0000000000177202 */ /* 0x000fe20000000f00 */
[----:B------:R-:W-:Y:S01]  /*8ef0*/  IMAD.MOV.U32 R6, RZ, RZ, R12 ;  /* 0x000000ffff067224 */ /* 0x000fe200078e000c */
[----:B------:R-:W-:Y:S01]  /*8f00*/  MOV R7, R13 ;  /* 0x0000000d00077202 */ /* 0x000fe20000000f00 */
[----:B------:R-:W-:Y:S06]  /*8f10*/  @P1 BRA `(.L_x_5929) ;  /* 0x0000000400241947 */ /* 0x000fec0003800000 */
[----:B------:R-:W-:Y:S01]  /*8f20*/  VIADD R0, R0, 0x1 ;  /* 0x0000000100007836 */ /* 0x000fe20000000000 */
[----:B-1----:R-:W-:Y:S02]  /*8f30*/  HFMA2.MMA R2, -RZ, RZ, 0, 5.9604644775390625e-08 ;  /* 0x00000001ff027435 */ /* 0x002fe400000001ff */
[----:B-----5:R-:W-:Y:S01]  /*8f40*/  DADD R24, -R8, R20 ;  /* 0x0000000008187229 */ /* 0x020fe20000000114 */
[----:B------:R-:W-:Y:S01]  /*8f50*/  BSSY B3, `(.L_x_5930) ;  /* 0x000001a000037945 */ /* 0x000fe20003800000 */
[----:B------:R-:W1:Y:S05]  /*8f60*/  I2F.F64 R4, R0 ;  /* 0x0000000000047312 */ /* 0x000e6a0000201c00 */
[----:B------:R2:W-:Y:S03]  /*8f70*/  STL.64 [R1+0x20], R24 ;  /* 0x0000201801007387 */ /* 0x0005e60000100a00 */
[----:B------:R-:W-:Y:S01]  /*8f80*/  FSETP.GEU.AND P1, PT, |R25|, 6.5827683646048100446e-37, PT ;  /* 0x036000001900780b */ /* 0x000fe20003f2e200 */
[----:B-1----:R-:W1:Y:S02]  /*8f90*/  MUFU.RCP64H R3, R5 ;  /* 0x0000000500037308 */ /* 0x002e640000001800 */
[----:B-1----:R-:W-:-:S08]  /*8fa0*/  DFMA R12, -R4, R2, 1 ;  /* 0x3ff00000040c742b */ /* 0x002fd00000000102 */
        /* <DEDUP_REMOVED lines=11> */
[----:B--2---:R-:W-:Y:S05]  /*9060*/  @P0 BRA P1, `(.L_x_5931) ;  /* 0x0000000000200947 */ /* 0x004fea0000800000 */
[----:B------:R-:W-:Y:S01]  /*9070*/  MOV R2, R5 ;  /* 0x0000000500027202 */ /* 0x000fe20000000f00 */
[----:B------:R-:W-:Y:S01]  /*9080*/  IMAD.MOV.U32 R3, RZ, RZ, R4 ;  /* 0x000000ffff037224 */ /* 0x000fe200078e0004 */
[----:B------:R-:W-:Y:S01]  /*9090*/  MOV R4, R25 ;  /* 0x0000001900047202 */ /* 0x000fe20000000f00 */
[----:B------:R-:W-:Y:S01]  /*90a0*/  IMAD.MOV.U32 R5, RZ, RZ, R24 ;  /* 0x000000ffff057224 */ /* 0x000fe200078e0018 */
[----:B------:R-:W-:-:S07]  /*90b0*/  MOV R24, 0x90d0 ;  /* 0x000090d000187802 */ /* 0x000fce0000000f00 */
[----:B0-----:R-:W-:Y:S05]  /*90c0*/  CALL.REL.NOINC `($__internal_30_$__cuda_sm20_div_rn_f64_full) ;  /* 0x0000008000407944 */ /* 0x001fea0003c00000 */
[----:B------:R-:W-:Y:S01]  /*90d0*/  IMAD.MOV.U32 R3, RZ, RZ, R2 ;  /* 0x000000ffff037224 */ /* 0x000fe200078e0002 */
[----:B------:R-:W-:-:S07]  /*90e0*/  MOV R2, R16 ;  /* 0x0000001000027202 */ /* 0x000fce0000000f00 */
.L_x_5931:
[----:B------:R-:W-:Y:S05]  /*90f0*/  BSYNC B3 ;  /* 0x0000000000037941 */ /* 0x000fea0003800000 */
.L_x_5930:
[----:B------:R-:W0:Y:S01]  /*9100*/  LDL.LU.64 R4, [R1+0x20] ;  /* 0x0000200001047983 */ /* 0x000e220000300a00 */
[----:B------:R-:W-:Y:S01]  /*9110*/  ULDC UR5, c[0x0][0x24c] ;  /* 0x0000930000057ab9 */ /* 0x000fe20000000800 */
[----:B------:R-:W-:Y:S01]  /*9120*/  DADD R8, R8, R2 ;  /* 0x0000000008087229 */ /* 0x000fe20000000002 */
[----:B------:R-:W-:Y:S01]  /*9130*/  VIADD R22, R22, UR5 ;  /* 0x0000000516167c36 */ /* 0x000fe20008000000 */
[----:B------:R-:W-:-:S04]  /*9140*/  ULDC UR5, c[0x0][0x244] ;  /* 0x0000910000057ab9 */ /* 0x000fc80000000800 */
[----:B------:R-:W-:Y:S02]  /*9150*/  ISETP.GE.U32.AND P0, PT, R22, UR5, PT ;  /* 0x0000000516007c0c */ /* 0x000fe4000bf06070 */
[----:B------:R-:W-:-:S08]  /*9160*/  DADD R20, -R8, R20 ;  /* 0x0000000008147229 */ /* 0x000fd00000000114 */
[----:B0-----:R-:W-:-:S03]  /*9170*/  DFMA R10, R4, R20, R10 ;  /* 0x00000014040a722b */ /* 0x001fc6000000000a */
[----:B------:R-:W-:Y:S08]  /*9180*/  @P0 BRA `(.L_x_5929) ;  /* 0x0000000000880947 */ /* 0x000ff00003800000 */
        /* <DEDUP_REMOVED lines=28> */
.L_x_5933:
[----:B------:R-:W-:Y:S05]  /*9350*/  BSYNC B3 ;  /* 0x0000000000037941 */ /* 0x000fea0003800000 */
.L_x_5932:
[----:B------:R-:W2:Y:S01]  /*9360*/  LDL.LU.64 R4, [R1] ;  /* 0x0000000001047983 */ /* 0x000ea20000300a00 */
[----:B------:R-:W-:-:S08]  /*9370*/  DADD R14, R14, R2 ;  /* 0x000000000e0e7229 */ /* 0x000fd00000000002 */
[----:B------:R-:W-:-:S08]  /*9380*/  DADD R18, -R14, R18 ;  /* 0x000000000e127229 */ /* 0x000fd00000000112 */
[----:B--2---:R-:W-:-:S07]  /*9390*/  DFMA R4, R20, R18, R4 ;  /* 0x000000121404722b */ /* 0x004fce0000000004 */
[----:B------:R2:W-:Y:S04]  /*93a0*/  STL.64 [R1], R4 ;  /* 0x0000000401007387 */ /* 0x0005e80000100a00 */
.L_x_5929:
[----:B------:R-:W-:Y:S05]  /*93b0*/  BSYNC B2 ;  /* 0x0000000000027941 */ /* 0x000fea0003800000 */
.L_x_5928:
[----:B------:R-:W-:-:S14]  /*93c0*/  DSETP.NEU.AND P0, PT, R12, RZ, PT ;  /* 0x000000ff0c00722a */ /* 0x000fdc0003f0d000 */
[----:B------:R-:W-:Y:S05]  /*93d0*/  @!P0 BRA `(.L_x_5934) ;  /* 0x0000000000948947 */ /* 0x000fea0003800000 */
[----:B------:R-:W-:-:S14]  /*93e0*/  DSETP.NEU.AND P0, PT, R6, RZ, PT ;  /* 0x000000ff0600722a */ /* 0x000fdc0003f0d000 */
[----:B------:R-:W-:Y:S05]  /*93f0*/  @!P0 BRA `(.L_x_5851) ;  /* 0x0000000000a48947 */ /* 0x000fea0003800000 */
[----:B-----5:R-:W-:Y:S01]  /*9400*/  DADD R18, R12, R6 ;  /* 0x000000000c127229 */ /* 0x020fe20000000006 */
[----:B-1----:R-:W-:Y:S01]  /*9410*/  MOV R2, 0x1 ;  /* 0x0000000100027802 */ /* 0x002fe20000000f00 */
[----:B------:R-:W-:Y:S01]  /*9420*/  BSSY B2, `(.L_x_5935) ;  /* 0x0000016000027945 */ /* 0x000fe20003800000 */
[----:B------:R-:W-:Y:S01]  /*9430*/  FSETP.GEU.AND P1, PT, |R7|, 6.5827683646048100446e-37, PT ;  /* 0x036000000700780b */ /* 0x000fe20003f2e200 */
[----:B------:R-:W-:Y:S02]  /*9440*/  DADD R14, -R8, R14 ;  /* 0x00000000080e7229 */ /* 0x000fe4000000010e */
[----:B------:R-:W2:Y:S02]  /*9450*/  MUFU.RCP64H R3, R19 ;  /* 0x0000001300037308 */ /* 0x000ea40000001800 */
[----:B--2---:R-:W-:-:S08]  /*9460*/  DFMA R4, -R18, R2, 1 ;  /* 0x3ff000001204742b */ /* 0x004fd00000000102 */
        /* <DEDUP_REMOVED lines=15> */
[----:B0-----:R-:W-:Y:S05]  /*9560*/  CALL.REL.NOINC `($__internal_30_$__cuda_sm20_div_rn_f64_full) ;  /* 0x0000007c00187944 */ /* 0x001fea0003c00000 */
[----:B------:R-:W-:-:S07]  /*9570*/  IMAD.MOV.U32 R17, RZ, RZ, R2 ;  /* 0x000000ffff117224 */ /* 0x000fce00078e0002 */
.L_x_5936:
[----:B------:R-:W-:Y:S05]  /*9580*/  BSYNC B2 ;  /* 0x0000000000027941 */ /* 0x000fea0003800000 */
.L_x_5935:
[----:B------:R-:W0:Y:S01]  /*9590*/  LDL.LU.64 R4, [R1] ;  /* 0x0000000001047983 */ /* 0x000e220000300a00 */
[C---:B------:R-:W-:Y:S01]  /*95a0*/  DMUL R2, R14.reuse, R14 ;  /* 0x0000000e0e027228 */ /* 0x040fe20000000000 */
[----:B------:R-:W-:Y:S01]  /*95b0*/  MOV R0, 0xffffffff ;  /* 0xffffffff00007802 */ /* 0x000fe20000000f00 */
[----:B------:R-:W-:-:S06]  /*95c0*/  DFMA R8, R14, R16, R8 ;  /* 0x000000100e08722b */ /* 0x000fcc0000000008 */
[----:B------:R-:W-:Y:S01]  /*95d0*/  DMUL R2, R12, R2 ;  /* 0x000000020c027228 */ /* 0x000fe20000000000 */
[----:B------:R-:W-:Y:S01]  /*95e0*/  IMAD.MOV.U32 R12, RZ, RZ, R18 ;  /* 0x000000ffff0c7224 */ /* 0x000fe200078e0012 */
[----:B------:R-:W-:Y:S01]  /*95f0*/  MOV R13, R19 ;  /* 0x00000013000d7202 */ /* 0x000fe20000000f00 */
[----:B0-----:R-:W-:-:S08]  /*9600*/  DADD R10, R10, R4 ;  /* 0x000000000a0a7229 */ /* 0x001fd00000000004 */
[----:B------:R-:W-:Y:S01]  /*9610*/  DFMA R10, R2, R16, R10 ;  /* 0x00000010020a722b */ /* 0x000fe2000000000a */
[----:B------:R-:W-:Y:S10]  /*9620*/  BRA `(.L_x_5851) ;  /* 0x0000000000187947 */ /* 0x000ff40003800000 */
.L_x_5934:
[----:B0-----:R3:W5:Y:S01]  /*9630*/  LDL.LU.64 R10, [R1] ;  /* 0x00000000010a7983 */ /* 0x0017620000300a00 */
[----:B------:R-:W-:Y:S01]  /*9640*/  IMAD.MOV.U32 R0, RZ, RZ, R23 ;  /* 0x000000ffff007224 */ /* 0x000fe200078e0017 */
[----:B------:R-:W-:Y:S01]  /*9650*/  MOV R12, R6 ;  /* 0x00000006000c7202 */ /* 0x000fe20000000f00 */
[----:B------:R-:W-:Y:S01]  /*9660*/  IMAD.MOV.U32 R13, RZ, RZ, R7 ;  /* 0x000000ffff0d7224 */ /* 0x000fe200078e0007 */
[----:B------:R-:W-:Y:S01]  /*9670*/  MOV R8, R14 ;  /* 0x0000000e00087202 */ /* 0x000fe20000000f00 */
[----:B------:R-:W-:-:S07]  /*9680*/  IMAD.MOV.U32 R9, RZ, RZ, R15 ;  /* 0x000000ffff097224 */ /* 0x000fce00078e000f */
.L_x_5851:
[----:B------:R-:W-:Y:S05]  /*9690*/  BSYNC B0 ;  /* 0x0000000000007941 */ /* 0x000fea0003800000 */
.L_x_5850:
[----:B------:R-:W-:Y:S02]  /*96a0*/  ULDC UR4, c[0x0][0x25c] ;  /* 0x0000970000047ab9 */ /* 0x000fe40000000800 */
[----:B------:R-:W-:-:S13]  /*96b0*/  ISETP.NE.AND P0, PT, RZ, UR4, PT ;  /* 0x00000004ff007c0c */ /* 0x000fda000bf05270 */
[----:B------:R-:W-:Y:S05]  /*96c0*/  @!P0 BRA `(.L_x_5937) ;  /* 0x0000000400508947 */ /* 0x000fea0003800000 */
[----:B01----:R-:W0:Y:S01]  /*96d0*/  S2R R2, SR_TID.Y ;  /* 0x0000000000027919 */ /* 0x003e220000002200 */
[----:B------:R-:W1:Y:S01]  /*96e0*/  S2UR UR5, SR_CgaCtaId ;  /* 0x00000000000579c3 */ /* 0x000e620000008800 */
[----:B------:R-:W-:Y:S01]  /*96f0*/  UMOV UR4, 0x400 ;  /* 0x0000040000047882 */ /* 0x000fe20000000000 */
[----:B------:R-:W-:Y:S01]  /*9700*/  ULDC UR6, c[0x0][0x0] ;  /* 0x0000000000067ab9 */ /* 0x000fe20000000800 */
[----:B------:R-:W0:Y:S01]  /*9710*/  S2R R3, SR_TID.X ;  /* 0x0000000000037919 */ /* 0x000e220000002100 */
[----:B------:R-:W-:Y:S01]  /*9720*/  UIADD3 UR4, UR4, 0x10, URZ ;  /* 0x0000001004047890 */ /* 0x000fe2000fffe03f */
[----:B------:R-:W-:-:S03]  /*9730*/  ULDC UR7, c[0x0][0x4] ;  /* 0x0000010000077ab9 */ /* 0x000fc60000000800 */
[----:B-1----:R-:W-:Y:S02]  /*9740*/  ULEA UR4, UR5, UR4, 0x18 ;  /* 0x0000000405047291 */ /* 0x002fe4000f8ec03f */
[----:B------:R-:W-:-:S06]  /*9750*/  USHF.R.U32.HI UR5, URZ, 0x1, UR7 ;  /* 0x000000013f057899 */ /* 0x000fcc0008011607 */
[----:B------:R-:W-:Y:S01]  /*9760*/  ISETP.NE.AND P0, PT, RZ, UR5, PT ;  /* 0x00000005ff007c0c */ /* 0x000fe2000bf05270 */
[----:B0----5:R-:W-:-:S05]  /*9770*/  IMAD R21, R2, UR6, R3 ;  /* 0x0000000602157c24 */ /* 0x021fca000f8e0203 */
[----:B------:R-:W-:-:S05]  /*9780*/  LEA R21, R21, UR4, 0x5 ;  /* 0x0000000415157c11 */ /* 0x000fca000f8e28ff */
[----:B------:R0:W-:Y:S04]  /*9790*/  STS.128 [R21], R8 ;  /* 0x0000000815007388 */ /* 0x0001e80000000c00 */
[----:B------:R0:W-:Y:S04]  /*97a0*/  STS [R21+0x10], R0 ;  /* 0x0000100015007388 */ /* 0x0001e80000000800 */
[----:B------:R0:W-:Y:S01]  /*97b0*/  STS.64 [R21+0x18], R12 ;  /* 0x0000180c15007388 */ /* 0x0001e20000000a00 */
[----:B------:R-:W-:Y:S05]  /*97c0*/  @!P0 BRA `(.L_x_5937) ;  /* 0x0000000400108947 */ /* 0x000fea0003800000 */
[----:B------:R-:W-:-:S07]  /*97d0*/  MOV R20, UR5 ;  /* 0x0000000500147c02 */ /* 0x000fce0008000f00 */
.L_x_5945:
[----:B-1----:R-:W1:Y:S01]  /*97e0*/  S2R R3, SR_TID.Y ;  /* 0x0000000000037919 */ /* 0x002e620000002200 */
[----:B------:R-:W-:Y:S01]  /*97f0*/  BSSY B0, `(.L_x_5938) ;  /* 0x000003e000007945 */ /* 0x000fe20003800000 */
[----:B------:R-:W-:Y:S01]  /*9800*/  BAR.SYNC.DEFER_BLOCKING 0x0 ;  /* 0x0000000000007b1d */ /* 0x000fe20000010000 */
[----:B-1----:R-:W-:-:S05]  /*9810*/  IMAD.IADD R2, R3, 0x1, R20 ;  /* 0x0000000103027824 */ /* 0x002fca00078e0214 */
[----:B------:R-:W-:-:S04]  /*9820*/  ISETP.GE.U32.AND P0, PT, R2, UR7, PT ;  /* 0x0000000702007c0c */ /* 0x000fc8000bf06070 */
[----:B------:R-:W-:-:S13]  /*9830*/  ISETP.GE.U32.OR P0, PT, R3, R20, P0 ;  /* 0x000000140300720c */ /* 0x000fda0000706470 */
[----:B--2---:R-:W-:Y:S05]  /*9840*/  @P0 BRA `(.L_x_5939) ;  /* 0x0000000000e00947 */ /* 0x004fea0003800000 */
[----:B------:R-:W1:Y:S01]  /*9850*/  S2R R3, SR_TID.X ;  /* 0x0000000000037919 */ /* 0x000e620000002100 */
[----:B------:R-:W-:Y:S01]  /*9860*/  DSETP.NEU.AND P0, PT, R12, RZ, PT ;  /* 0x000000ff0c00722a */ /* 0x000fe20003f0d000 */
[----:B------:R-:W-:Y:S01]  /*9870*/  BSSY B2, `(.L_x_5940) ;  /* 0x0000032000027945 */ /* 0x000fe20003800000 */
[----:B-1----:R-:W-:-:S05]  /*9880*/  IMAD R2, R2, UR6, R3 ;  /* 0x0000000602027c24 */ /* 0x002fca000f8e0203 */
[----:B--2---:R-:W-:-:S05]  /*9890*/  LEA R4, R2, UR4, 0x5 ;  /* 0x0000000402047c11 */ /* 0x004fca000f8e28ff */
[----:B------:R1:W2:Y:S04]  /*98a0*/  LDS.64 R2, [R4+0x18] ;  /* 0x0000180004027984 */ /* 0x0002a80000000a00 */
[----:B------:R1:W0:Y:S01]  /*98b0*/  LDS.128 R16, [R4] ;  /* 0x0000000004107984 */ /* 0x0002220000000c00 */
[----:B------:R-:W-:Y:S05]  /*98c0*/  @!P0 BRA `(.L_x_5941) ;  /* 0x0000000000948947 */ /* 0x000fea0003800000 */
[----:B--2---:R-:W-:-:S14]  /*98d0*/  DSETP.NEU.AND P0, PT, R2, RZ, PT ;  /* 0x000000ff0200722a */ /* 0x004fdc0003f0d000 */
[----:B------:R-:W-:Y:S05]  /*98e0*/  @!P0 BRA `(.L_x_5942) ;  /* 0x0000000000a88947 */ /* 0x000fea0003800000 */
[----:B------:R-:W-:Y:S01]  /*98f0*/  DADD R6, R12, R2 ;  /* 0x000000000c067229 */ /* 0x000fe20000000002 */
[----:B-1----:R-:W-:Y:S01]  /*9900*/  MOV R4, 0x1 ;  /* 0x0000000100047802 */ /* 0x002fe20000000f00 */
[----:B------:R-:W-:Y:S01]  /*9910*/  BSSY B3, `(.L_x_5943) ;  /* 0x0000017000037945 */ /* 0x000fe20003800000 */
[----:B------:R-:W-:-:S03]  /*9920*/  FSETP.GEU.AND P1, PT, |R3|, 6.5827683646048100446e-37, PT ;  /* 0x036000000300780b */ /* 0x000fc60003f2e200 */
        /* <DEDUP_REMOVED lines=8> */
[----:B------:R-:W-:Y:S02]  /*99b0*/  DFMA R4, R4, R22, R14 ;  /* 0x000000160404722b */ /* 0x000fe4000000000e */
[----:B0-----:R-:W-:-:S08]  /*99c0*/  DADD R14, -R8, R16 ;  /* 0x00000000080e7229 */ /* 0x001fd00000000110 */
        /* <DEDUP_REMOVED lines=8> */
[----:B---34-:R-:W-:Y:S05]  /*9a50*/  CALL.REL.NOINC `($__internal_30_$__cuda_sm20_div_rn_f64_full) ;  /* 0x0000007400dc7944 */ /* 0x018fea0003c00000 */
[----:B------:R-:W-:Y:S01]  /*9a60*/  IMAD.MOV.U32 R4, RZ, RZ, R16 ;  /* 0x000000ffff047224 */ /* 0x000fe200078e0010 */
[----:B------:R-:W-:-:S07]  /*9a70*/  MOV R5, R2 ;  /* 0x0000000200057202 */ /* 0x000fce0000000f00 */
.L_x_5944:
[----:B------:R-:W-:Y:S05]  /*9a80*/  BSYNC B3 ;  /* 0x0000000000037941 */ /* 0x000fea0003800000 */
.L_x_5943:
        /* <DEDUP_REMOVED lines=9> */
.L_x_5941:
[----:B0-----:R0:W0:Y:S01]  /*9b20*/  LDS R0, [R4+0x10] ;  /* 0x0000100004007984 */ /* 0x0010220000000800 */
[----:B------:R-:W-:Y:S01]  /*9b30*/  MOV R8, R16 ;  /* 0x0000001000087202 */ /* 0x000fe20000000f00 */
[----:B------:R-:W-:Y:S01]  /*9b40*/  IMAD.MOV.U32 R9, RZ, RZ, R17 ;  /* 0x000000ffff097224 */ /* 0x000fe200078e0011 */
[----:B------:R-:W-:Y:S01]  /*9b50*/  MOV R10, R18 ;  /* 0x00000012000a7202 */ /* 0x000fe20000000f00 */
[----:B------:R-:W-:Y:S01]  /*9b60*/  IMAD.MOV.U32 R11, RZ, RZ, R19 ;  /* 0x000000ffff0b7224 */ /* 0x000fe200078e0013 */
[----:B--2---:R-:W-:Y:S01]  /*9b70*/  MOV R12, R2 ;  /* 0x00000002000c7202 */ /* 0x004fe20000000f00 */
[----:B------:R-:W-:-:S07]  /*9b80*/  IMAD.MOV.U32 R13, RZ, RZ, R3 ;  /* 0x000000ffff0d7224 */ /* 0x000fce00078e0003 */
.L_x_5942:
[----:B------:R-:W-:Y:S05]  /*9b90*/  BSYNC B2 ;  /* 0x0000000000027941 */ /* 0x000fea0003800000 */
.L_x_5940:
[----:B------:R2:W-:Y:S04]  /*9ba0*/  STS.128 [R21], R8 ;  /* 0x0000000815007388 */ /* 0x0005e80000000c00 */
[----:B0-----:R2:W-:Y:S04]  /*9bb0*/  STS [R21+0x10], R0 ;  /* 0x0000100015007388 */ /* 0x0015e80000000800 */
[----:B------:R2:W-:Y:S02]  /*9bc0*/  STS.64 [R21+0x18], R12 ;  /* 0x0000180c15007388 */ /* 0x0005e40000000a00 */
.L_x_5939:
[----:B------:R-:W-:Y:S05]  /*9bd0*/  BSYNC B0 ;  /* 0x0000000000007941 */ /* 0x000fea0003800000 */
.L_x_5938:
[----:B------:R-:W-:Y:S02]  /*9be0*/  ISETP.GT.AND P0, PT, R20, 0x1, PT ;  /* 0x000000011400780c */ /* 0x000fe40003f04270 */
[----:B------:R-:W-:-:S11]  /*9bf0*/  SHF.R.S32.HI R20, RZ, 0x1, R20 ;  /* 0x00000001ff147819 */ /* 0x000fd60000011414 */
[----:B------:R-:W-:Y:S05]  /*9c00*/  @P0 BRA `(.L_x_5945) ;  /* 0xfffffff800f40947 */ /* 0x000fea000383ffff */
.L_x_5937:
[----:B------:R-:W-:Y:S02]  /*9c10*/  ULDC UR4, c[0x0][0x258] ;  /* 0x0000960000047ab9 */ /* 0x000fe40000000800 */
[----:B------:R-:W-:-:S13]  /*9c20*/  ISETP.NE.AND P0, PT, RZ, UR4, PT ;  /* 0x00000004ff007c0c */ /* 0x000fda000bf05270 */
[----:B------:R-:W-:Y:S05]  /*9c30*/  @!P0 BRA `(.L_x_5946) ;  /* 0x00000008004c8947 */ /* 0x000fea0003800000 */
[----:B-----5:R-:W0:Y:S02]  /*9c40*/  LDC R22, c[0x0][RZ] ;  /* 0x00000000ff167b82 */ /* 0x020e240000000800 */
[----:B0-----:R-:W-:Y:S02]  /*9c50*/  ISETP.GT.AND P0, PT, R22, 0x20, PT ;  /* 0x000000201600780c */ /* 0x001fe40003f04270 */
[----:B--2---:R-:W-:-:S11]  /*9c60*/  MOV R21, R22 ;  /* 0x0000001600157202 */ /* 0x004fd60000000f00 */
[----:B------:R-:W-:Y:S05]  /*9c70*/  @!P0 BRA `(.L_x_5947) ;  /* 0x0000000400488947 */ /* 0x000fea0003800000 */
[----:B-1----:R-:W0:Y:S01]  /*9c80*/  S2R R2, SR_TID.Y ;  /* 0x0000000000027919 */ /* 0x002e220000002200 */
[----:B------:R-:W1:Y:S01]  /*9c90*/  S2UR UR5, SR_CgaCtaId ;  /* 0x00000000000579c3 */ /* 0x000e620000008800 */
[----:B------:R-:W-:Y:S01]  /*9ca0*/  UMOV UR4, 0x400 ;  /* 0x0000040000047882 */ /* 0x000fe20000000000 */
[----:B------:R-:W-:Y:S01]  /*9cb0*/  IMAD.MOV.U32 R21, RZ, RZ, 0x20 ;  /* 0x00000020ff157424 */ /* 0x000fe200078e00ff */
[----:B------:R-:W0:Y:S01]  /*9cc0*/  S2R R3, SR_TID.X ;  /* 0x0000000000037919 */ /* 0x000e220000002100 */
[----:B------:R-:W-:-:S04]  /*9cd0*/  UIADD3 UR4, UR4, 0x10, URZ ;  /* 0x0000001004047890 */ /* 0x000fc8000fffe03f */
[----:B-1----:R-:W-:Y:S01]  /*9ce0*/  ULEA UR4, UR5, UR4, 0x18 ;  /* 0x0000000405047291 */ /* 0x002fe2000f8ec03f */
[-C--:B0-----:R-:W-:Y:S01]  /*9cf0*/  IMAD R15, R2, R22.reuse, R3 ;  /* 0x00000016020f7224 */ /* 0x081fe200078e0203 */
[----:B------:R-:W-:-:S04]  /*9d00*/  LEA.HI R2, R22, R22, RZ, 0x1 ;  /* 0x0000001616027211 */ /* 0x000fc800078f08ff */
[----:B------:R-:W-:Y:S02]  /*9d10*/  LEA R15, R15, UR4, 0x5 ;  /* 0x000000040f0f7c11 */ /* 0x000fe4000f8e28ff */
[----:B------:R-:W-:-:S03]  /*9d20*/  SHF.R.S32.HI R14, RZ, 0x1, R2 ;  /* 0x00000001ff0e7819 */ /* 0x000fc60000011402 */
[----:B------:R0:W-:Y:S01]  /*9d30*/  STS.128 [R15], R8 ;  /* 0x000000080f007388 */ /* 0x0001e20000000c00 */
[----:B------:R-:W-:-:S03]  /*9d40*/  ISETP.GE.AND P0, PT, R14, 0x20, PT ;  /* 0x000000200e00780c */ /* 0x000fc60003f06270 */
[----:B------:R0:W-:Y:S04]  /*9d50*/  STS [R15+0x10], R0 ;  /* 0x000010000f007388 */ /* 0x0001e80000000800 */
[----:B------:R0:W-:Y:S06]  /*9d60*/  STS.64 [R15+0x18], R12 ;  /* 0x0000180c0f007388 */ /* 0x0001ec0000000a00 */
[----:B------:R-:W-:Y:S05]  /*9d70*/  @!P0 BRA `(.L_x_5947) ;  /* 0x0000000400088947 */ /* 0x000fea0003800000 */
.L_x_5955:
[----:B-1----:R-:W1:Y:S01]  /*9d80*/  S2R R2, SR_TID.X ;  /* 0x0000000000027919 */ /* 0x002e620000002100 */
[----:B------:R-:W-:Y:S01]  /*9d90*/  BSSY B0, `(.L_x_5948) ;  /* 0x000003c000007945 */ /* 0x000fe20003800000 */
[----:B------:R-:W-:Y:S01]  /*9da0*/  BAR.SYNC.DEFER_BLOCKING 0x0 ;  /* 0x0000000000007b1d */ /* 0x000fe20000010000 */
[----:B-1----:R-:W-:-:S04]  /*9db0*/  IADD3 R3, R2, R14, RZ ;  /* 0x0000000e02037210 */ /* 0x002fc80007ffe0ff */
[----:B------:R-:W-:-:S04]  /*9dc0*/  ISETP.GE.U32.AND P0, PT, R3, R22, PT ;  /* 0x000000160300720c */ /* 0x000fc80003f06070 */
[----:B------:R-:W-:-:S13]  /*9dd0*/  ISETP.GE.U32.OR P0, PT, R2, R14, P0 ;  /* 0x0000000e0200720c */ /* 0x000fda0000706470 */
[----:B--2---:R-:W-:Y:S05]  /*9de0*/  @P0 BRA `(.L_x_5949) ;  /* 0x0000000000d80947 */ /* 0x004fea0003800000 */
[----:B------:R-:W-:Y:S01]  /*9df0*/  IMAD R4, R14, 0x20, R15 ;  /* 0x000000200e047824 */ /* 0x000fe200078e020f */
[----:B------:R-:W-:Y:S01]  /*9e00*/  DSETP.NEU.AND P0, PT, R12, RZ, PT ;  /* 0x000000ff0c00722a */ /* 0x000fe20003f0d000 */
[----:B------:R-:W-:Y:S03]  /*9e10*/  BSSY B2, `(.L_x_5950) ;  /* 0x0000030000027945 */ /* 0x000fe60003800000 */
[----:B------:R1:W2:Y:S04]  /*9e20*/  LDS.64 R2, [R4+0x18] ;  /* 0x0000180004027984 */ /* 0x0002a80000000a00 */
[----:B------:R1:W0:Y:S06]  /*9e30*/  LDS.128 R16, [R4] ;  /* 0x0000000004107984 */ /* 0x00022c0000000c00 */
        /* <DEDUP_REMOVED lines=28> */
.L_x_5954:
[----:B------:R-:W-:Y:S05]  /*a000*/  BSYNC B3 ;  /* 0x0000000000037941 */ /* 0x000fea0003800000 */
.L_x_5953:
        /* <DEDUP_REMOVED lines=9> */
.L_x_5951:
[----:B0-----:R0:W0:Y:S01]  /*a0a0*/  LDS R0, [R4+0x10] ;  /* 0x0000100004007984 */ /* 0x0010220000000800 */
[----:B------:R-:W-:Y:S01]  /*a0b0*/  MOV R8, R16 ;  /* 0x0000001000087202 */ /* 0x000fe20000000f00 */
[----:B------:R-:W-:Y:S01]  /*a0c0*/  IMAD.MOV.U32 R9, RZ, RZ, R17 ;  /* 0x000000ffff097224 */ /* 0x000fe200078e0011 */
[----:B------:R-:W-:Y:S01]  /*a0d0*/  MOV R10, R18 ;  /* 0x00000012000a7202 */ /* 0x000fe20000000f00 */
[----:B------:R-:W-:Y:S01]  /*a0e0*/  IMAD.MOV.U32 R11, RZ, RZ, R19 ;  /* 0x000000ffff0b7224 */ /* 0x000fe200078e0013 */
[----:B--2---:R-:W-:Y:S01]  /*a0f0*/  MOV R12, R2 ;  /* 0x00000002000c7202 */ /* 0x004fe20000000f00 */
[----:B------:R-:W-:-:S07]  /*a100*/  IMAD.MOV.U32 R13, RZ, RZ, R3 ;  /* 0x000000ffff0d7224 */ /* 0x000fce00078e0003 */
.L_x_5952:
[----:B------:R-:W-:Y:S05]  /*a110*/  BSYNC B2 ;  /* 0x0000000000027941 */ /* 0x000fea0003800000 */
.L_x_5950:
[----:B------:R2:W-:Y:S04]  /*a120*/  STS.128 [R15], R8 ;  /* 0x000000080f007388 */ /* 0x0005e80000000c00 */
[----:B0-----:R2:W-:Y:S04]  /*a130*/  STS [R15+0x10], R0 ;  /* 0x000010000f007388 */ /* 0x0015e80000000800 */
[----:B------:R2:W-:Y:S02]  /*a140*/  STS.64 [R15+0x18], R12 ;  /* 0x0000180c0f007388 */ /* 0x0005e40000000a00 */
.L_x_5949:
[----:B------:R-:W-:Y:S05]  /*a150*/  BSYNC B0 ;  /* 0x0000000000007941 */ /* 0x000fea0003800000 */
.L_x_5948:
[----:B------:R-:W-:-:S04]  /*a160*/  SHF.R.S32.HI R14, RZ, 0x1, R14 ;  /* 0x00000001ff0e7819 */ /* 0x000fc8000001140e */
[----:B------:R-:W-:-:S13]  /*a170*/  ISETP.GE.AND P0, PT, R14, 0x20, PT ;  /* 0x000000200e00780c */ /* 0x000fda0003f06270 */
[----:B------:R-:W-:Y:S05]  /*a180*/  @P0 BRA `(.L_x_5955) ;  /* 0xfffffff800fc0947 */ /* 0x000fea000383ffff */
[----:B------:R-:W-:-:S11]  /*a190*/  HFMA2.MMA R21, -RZ, RZ, 0, 1.9073486328125e-06 ;  /* 0x00000020ff157435 */ /* 0x000fd600000001ff */
.L_x_5947:
[----:B------:R-:W-:Y:S01]  /*a1a0*/  BAR.SYNC.DEFER_BLOCKING 0x0 ;  /* 0x0000000000007b1d */ /* 0x000fe20000010000 */
[----:B------:R-:W-:-:S13]  /*a1b0*/  ISETP.GE.AND P0, PT, R21, 0x2, PT ;  /* 0x000000021500780c */ /* 0x000fda0003f06270 */
[----:B------:R-:W-:Y:S05]  /*a1c0*/  @!P0 BRA `(.L_x_5946) ;  /* 0x0000000000e88947 */ /* 0x000fea0003800000 */
[----:B------:R-:W-:-:S07]  /*a1d0*/  IMAD.MOV.U32 R20, RZ, RZ, 0x1 ;  /* 0x00000001ff147424 */ /* 0x000fce00078e00ff */
.L_x_5961:
[----:B------:R-:W-:Y:S01]  /*a1e0*/  DSETP.NEU.AND P0, PT, R12, RZ, PT ;  /* 0x000000ff0c00722a */ /* 0x000fe20003f0d000 */
[----:B-1----:R1:W1:Y:S01]  /*a1f0*/  SHFL.DOWN PT, R5, R9, R20, 0x1f ;  /* 0x08001f1409057589 */ /* 0x00226200000e0000 */
[----:B------:R-:W-:Y:S03]  /*a200*/  BSSY B0, `(.L_x_5956) ;  /* 0x0000033000007945 */ /* 0x000fe60003800000 */
[----:B------:R1:W1:Y:S04]  /*a210*/  SHFL.DOWN PT, R4, R8, R20, 0x1f ;  /* 0x08001f1408047589 */ /* 0x00026800000e0000 */
[----:B0-2---:R0:W2:Y:S04]  /*a220*/  SHFL.DOWN PT, R15, R11, R20, 0x1f ;  /* 0x08001f140b0f7589 */ /* 0x0050a800000e0000 */
[----:B------:R0:W0:Y:S04]  /*a230*/  SHFL.DOWN PT, R14, R10, R20, 0x1f ;  /* 0x08001f140a0e7589 */ /* 0x00002800000e0000 */
[----:B------:R0:W0:Y:S04]  /*a240*/  SHFL.DOWN PT, R3, R13, R20, 0x1f ;  /* 0x08001f140d037589 */ /* 0x00002800000e0000 */
[----:B------:R0:W0:Y:S04]  /*a250*/  SHFL.DOWN PT, R2, R12, R20, 0x1f ;  /* 0x08001f140c027589 */ /* 0x00002800000e0000 */
[----:B------:R0:W0:Y:S01]  /*a260*/  SHFL.DOWN PT, R6, R0, R20, 0x1f ;  /* 0x08001f1400067589 */ /* 0x00002200000e0000 */
[----:B------:R-:W-:Y:S05]  /*a270*/  @!P0 BRA `(.L_x_5957) ;  /* 0x0000000000908947 */ /* 0x000fea0003800000 */
[----:B0-----:R-:W-:-:S14]  /*a280*/  DSETP.NEU.AND P0, PT, R2, RZ, PT ;  /* 0x000000ff0200722a */ /* 0x001fdc0003f0d000 */
[----:B------:R-:W-:Y:S05]  /*a290*/  @!P0 BRA `(.L_x_5958) ;  /* 0x0000000000a48947 */ /* 0x000fea0003800000 */
[----:B------:R-:W-:Y:S01]  /*a2a0*/  DADD R6, R12, R2 ;  /* 0x000000000c067229 */ /* 0x000fe20000000002 */
[----:B------:R-:W-:Y:S01]  /*a2b0*/  MOV R16, 0x1 ;  /* 0x0000000100107802 */ /* 0x000fe20000000f00 */
[----:B------:R-:W-:Y:S01]  /*a2c0*/  BSSY B2, `(.L_x_5959) ;  /* 0x0000016000027945 */ /* 0x000fe20003800000 */
[----:B------:R-:W-:-:S03]  /*a2d0*/  FSETP.GEU.AND P1, PT, |R3|, 6.5827683646048100446e-37, PT ;  /* 0x036000000300780b */ /* 0x000fc60003f2e200 */
        /* <DEDUP_REMOVED lines=8> */
[----:B------:R-:W-:Y:S02]  /*a360*/  DFMA R16, R16, R22, R18 ;  /* 0x000000161010722b */ /* 0x000fe40000000012 */
[----:B-1----:R-:W-:-:S08]  /*a370*/  DADD R18, -R8, R4 ;  /* 0x0000000008127229 */ /* 0x002fd00000000104 */
        /* <DEDUP_REMOVED lines=8> */
[----:B--234-:R-:W-:Y:S05]  /*a400*/  CALL.REL.NOINC `($__internal_30_$__cuda_sm20_div_rn_f64_full) ;  /* 0x0000006c00707944 */ /* 0x01cfea0003c00000 */
[----:B------:R-:W-:-:S07]  /*a410*/  IMAD.MOV.U32 R17, RZ, RZ, R2 ;  /* 0x000000ffff117224 */ /* 0x000fce00078e0002 */
.L_x_5960:
[----:B------:R-:W-:Y:S05]  /*a420*/  BSYNC B2 ;  /* 0x0000000000027941 */ /* 0x000fea0003800000 */
.L_x_5959:
[----:B------:R-:W-:Y:S01]  /*a430*/  DMUL R2, R18, R18 ;  /* 0x0000001212027228 */ /* 0x000fe20000000000 */
[----:B------:R-:W-:Y:S01]  /*a440*/  MOV R0, 0xffffffff ;  /* 0xffffffff00007802 */ /* 0x000fe20000000f00 */
[----:B--2---:R-:W-:Y:S02]  /*a450*/  DADD R10, R10, R14 ;  /* 0x000000000a0a7229 */ /* 0x004fe4000000000e */
[----:B------:R-:W-:-:S04]  /*a460*/  DFMA R8, R18, R16, R8 ;  /* 0x000000101208722b */ /* 0x000fc80000000008 */
[----:B------:R-:W-:Y:S01]  /*a470*/  DMUL R2, R12, R2 ;  /* 0x000000020c027228 */ /* 0x000fe20000000000 */
[----:B------:R-:W-:Y:S01]  /*a480*/  IMAD.MOV.U32 R12, RZ, RZ, R6 ;  /* 0x000000ffff0c7224 */ /* 0x000fe200078e0006 */
[----:B------:R-:W-:-:S06]  /*a490*/  MOV R13, R7 ;  /* 0x00000007000d7202 */ /* 0x000fcc0000000f00 */
[----:B------:R-:W-:Y:S01]  /*a4a0*/  DFMA R10, R2, R16, R10 ;  /* 0x00000010020a722b */ /* 0x000fe2000000000a */
[----:B------:R-:W-:Y:S10]  /*a4b0*/  BRA `(.L_x_5958) ;  /* 0x00000000001c7947 */ /* 0x000ff40003800000 */
.L_x_5957:
[----:B0-----:R-:W-:Y:S01]  /*a4c0*/  IMAD.MOV.U32 R0, RZ, RZ, R6 ;  /* 0x000000ffff007224 */ /* 0x001fe200078e0006 */
[----:B------:R-:W-:Y:S01]  /*a4d0*/  MOV R12, R2 ;  /* 0x00000002000c7202 */ /* 0x000fe20000000f00 */
[----:B------:R-:W-:Y:S01]  /*a4e0*/  IMAD.MOV.U32 R13, RZ, RZ, R3 ;  /* 0x000000ffff0d7224 */ /* 0x000fe200078e0003 */
[----:B-1----:R-:W-:Y:S01]  /*a4f0*/  MOV R8, R4 ;  /* 0x0000000400087202 */ /* 0x002fe20000000f00 */
[----:B------:R-:W-:Y:S01]  /*a500*/  IMAD.MOV.U32 R9, RZ, RZ, R5 ;  /* 0x000000ffff097224 */ /* 0x000fe200078e0005 */
[----:B------:R-:W-:Y:S01]  /*a510*/  MOV R10, R14 ;  /* 0x0000000e000a7202 */ /* 0x000fe20000000f00 */
[----:B--2---:R-:W-:-:S07]  /*a520*/  IMAD.MOV.U32 R11, RZ, RZ, R15 ;  /* 0x000000ffff0b7224 */ /* 0x004fce00078e000f */
.L_x_5958:
[----:B------:R-:W-:Y:S05]  /*a530*/  BSYNC B0 ;  /* 0x0000000000007941 */ /* 0x000fea0003800000 */
.L_x_5956:
[----:B-1----:R-:W-:-:S04]  /*a540*/  SHF.L.U32 R20, R20, 0x1, RZ ;  /* 0x0000000114147819 */ /* 0x002fc800000006ff */
[----:B------:R-:W-:-:S13]  /*a550*/  ISETP.GE.AND P0, PT, R20, R21, PT ;  /* 0x000000151400720c */ /* 0x000fda0003f06270 */
[----:B------:R-:W-:Y:S05]  /*a560*/  @!P0 BRA `(.L_x_5961) ;  /* 0xfffffffc001c8947 */ /* 0x000fea000383ffff */
.L_x_5946:
[----:B------:R-:W0:Y:S01]  /*a570*/  LDC R6, c[0x0][0x414] ;  /* 0x00010500ff067b82 */ /* 0x000e220000000800 */
[----:B-----5:R-:W-:Y:S01]  /*a580*/  IMAD.MOV.U32 R18, RZ, RZ, RZ ;  /* 0x000000ffff127224 */ /* 0x020fe200078e00ff */
[----:B0-----:R-:W-:-:S13]  /*a590*/  ISETP.NE.AND P0, PT, R6, RZ, PT ;  /* 0x000000ff0600720c */ /* 0x001fda0003f05270 */
[----:B------:R-:W-:Y:S05]  /*a5a0*/  @!P0 BRA `(.L_x_5962) ;  /* 0x0000001000608947 */ /* 0x000fea0003800000 */
[----:B-1----:R-:W5:Y:S01]  /*a5b0*/  LDL R3, [R1+0x2c] ;  /* 0x00002c0001037983 */ /* 0x002f620000100800 */
[----:B------:R-:W0:Y:S01]  /*a5c0*/  S2UR UR4, SR_CTAID.X ;  /* 0x00000000000479c3 */ /* 0x000e220000002500 */
[----:B------:R-:W-:Y:S01]  /*a5d0*/  ULDC UR5, c[0x0][0x268] ;  /* 0x00009a0000057ab9 */ /* 0x000fe20000000800 */
[----:B------:R-:W-:Y:S01]  /*a5e0*/  ULDC.64 UR6, c[0x0][0x418] ;  /* 0x0001060000067ab9 */ /* 0x000fe20000000a00 */
[----:B------:R-:W5:Y:S01]  /*a5f0*/  S2R R2, SR_TID.Y ;  /* 0x0000000000027919 */ /* 0x000f620000002200 */
[----:B------:R-:W-:-:S04]  /*a600*/  ISETP.NE.AND P0, PT, R6, 0x1, PT ;  /* 0x000000010600780c */ /* 0x000fc80003f05270 */
[----:B--2---:R-:W0:Y:S01]  /*a610*/  LDC R5, c[0x0][0x250] ;  /* 0x00009400ff057b82 */ /* 0x004e220000000800 */
[----:B-----5:R-:W-:-:S04]  /*a620*/  IMAD R4, R2, UR5, R3 ;  /* 0x0000000502047c24 */ /* 0x020fc8000f8e0203 */
[----:B0-----:R-:W-:Y:S01]  /*a630*/  IMAD R5, R5, UR4, R4 ;  /* 0x0000000405057c24 */ /* 0x001fe2000f8e0204 */
        /* <DEDUP_REMOVED lines=271> */
.L_x_5962:
[----:B------:R-:W-:Y:S01]  /*b730*/  ULDC.64 UR4, c[0x0][0x628] ;  /* 0x00018a0000047ab9 */ /* 0x000fe20000000a00 */
[----:B------:R0:W-:Y:S01]  /*b740*/  STL [R1], RZ ;  /* 0x000000ff01007387 */ /* 0x0001e20000100800 */
[----:B------:R-:W-:Y:S02]  /*b750*/  ISETP.NE.U32.AND P0, PT, RZ, UR4, PT ;  /* 0x00000004ff007c0c */ /* 0x000fe4000bf05070 */
[----:B-1----:R-:W-:Y:S01]  /*b760*/  MOV R2, RZ ;  /* 0x000000ff00027202 */ /* 0x002fe20000000f00 */
[----:B------:R0:W-:Y:S01]  /*b770*/  STL [R1+0x10], RZ ;  /* 0x000010ff01007387 */ /* 0x0001e20000100800 */
[----:B------:R-:W-:-:S13]  /*b780*/  ISETP.NE.AND.EX P0, PT, RZ, UR5, PT, P0 ;  /* 0x00000005ff007c0c */ /* 0x000fda000bf05300 */
[----:B0-----:R-:W-:Y:S05]  /*b790*/  @!P0 BRA `(.L_x_5963) ;  /* 0x0000000800188947 */ /* 0x001fea0003800000 */
[----:B--2---:R-:W-:Y:S01]  /*b7a0*/  HFMA2.MMA R5, -RZ, RZ, 0, 0 ;  /* 0x00000000ff057435 */ /* 0x004fe200000001ff */
[----:B------:R-:W-:Y:S01]  /*b7b0*/  IMAD.MOV.U32 R15, RZ, RZ, 0x8 ;  /* 0x00000008ff0f7424 */ /* 0x000fe200078e00ff */
[----:B------:R-:W-:Y:S01]  /*b7c0*/  MOV R19, RZ ;  /* 0x000000ff00137202 */ /* 0x000fe20000000f00 */
[----:B------:R-:W-:-:S08]  /*b7d0*/  IMAD.MOV.U32 R4, RZ, RZ, 0x20 ;  /* 0x00000020ff047424 */ /* 0x000fd000078e00ff */
.L_x_5966:
[-C--:B------:R-:W-:Y:S02]  /*b7e0*/  LOP3.LUT R2, R19, R5.reuse, RZ, 0xfc, !PT ;  /* 0x0000000513027212 */ /* 0x080fe400078efcff */
[----:B------:R-:W-:Y:S02]  /*b7f0*/  MOV R3, R5 ;  /* 0x0000000500037202 */ /* 0x000fe40000000f00 */
[----:B------:R-:W-:Y:S01]  /*b800*/  ISETP.NE.U32.AND P0, PT, R2, RZ, PT ;  /* 0x000000ff0200720c */ /* 0x000fe20003f05070 */
[----:B------:R-:W-:-:S12]  /*b810*/  IMAD.MOV.U32 R2, RZ, RZ, R4 ;  /* 0x000000ffff027224 */ /* 0x000fd800078e0004 */
[----:B------:R-:W-:Y:S05]  /*b820*/  @!P0 BRA `(.L_x_5964) ;  /* 0x0000000000208947 */ /* 0x000fea0003800000 */
[----:B------:R-:W-:Y:S01]  /*b830*/  IMAD.MOV.U32 R7, RZ, RZ, R4 ;  /* 0x000000ffff077224 */ /* 0x000fe200078e0004 */
[----:B------:R-:W-:Y:S01]  /*b840*/  MOV R6, R5 ;  /* 0x0000000500067202 */ /* 0x000fe20000000f00 */
[----:B------:R-:W-:Y:S01]  /*b850*/  IMAD.MOV.U32 R4, RZ, RZ, R15 ;  /* 0x000000ffff047224 */ /* 0x000fe200078e000f */
[----:B------:R-:W-:-:S07]  /*b860*/  MOV R5, 0xb880 ;  /* 0x0000b88000057802 */ /* 0x000fce0000000f00 */
[----:B---34-:R-:W-:Y:S05]  /*b870*/  CALL.REL.NOINC `($__internal_33_$__cuda_sm20_rem_u64) ;  /* 0x00000068002c7944 */ /* 0x018fea0003c00000 */
[----:B------:R-:W-:Y:S01]  /*b880*/  MOV R4, R6 ;  /* 0x0000000600047202 */ /* 0x000fe20000000f00 */
[----:B------:R-:W-:Y:S01]  /*b890*/  IMAD.MOV.U32 R5, RZ, RZ, R7 ;  /* 0x000000ffff057224 */ /* 0x000fe200078e0007 */
[----:B------:R-:W-:Y:S06]  /*b8a0*/  BRA `(.L_x_5965) ;  /* 0x00000000004c7947 */ /* 0x000fec0003800000 */
.L_x_5964:
[----:B------:R-:W0:Y:S01]  /*b8b0*/  I2F.U32.RP R5, R4 ;  /* 0x0000000400057306 */ /* 0x000e220000209000 */
[----:B------:R-:W-:-:S07]  /*b8c0*/  ISETP.NE.U32.AND P1, PT, R4, RZ, PT ;  /* 0x000000ff0400720c */ /* 0x000fce0003f25070 */
[----:B0-----:R-:W0:Y:S02]  /*b8d0*/  MUFU.RCP R5, R5 ;  /* 0x0000000500057308 */ /* 0x001e240000001000 */
[----:B0-----:R-:W-:Y:S01]  /*b8e0*/  IADD3 R6, R5, 0xffffffe, RZ ;  /* 0x0ffffffe05067810 */ /* 0x001fe20007ffe0ff */
[----:B------:R-:W-:-:S05]  /*b8f0*/  IMAD.MOV.U32 R5, RZ, RZ, RZ ;  /* 0x000000ffff057224 */ /* 0x000fca00078e00ff */
[----:B------:R0:W1:Y:S02]  /*b900*/  F2I.FTZ.U32.TRUNC.NTZ R7, R6 ;  /* 0x0000000600077305 */ /* 0x000064000021f000 */
[----:B0-----:R-:W-:Y:S01]  /*b910*/  HFMA2.MMA R6, -RZ, RZ, 0, 0 ;  /* 0x00000000ff067435 */ /* 0x001fe200000001ff */
[----:B-1----:R-:W-:-:S04]  /*b920*/  IMAD.MOV R17, RZ, RZ, -R7 ;  /* 0x000000ffff117224 */ /* 0x002fc800078e0a07 */
[----:B------:R-:W-:-:S05]  /*b930*/  IMAD R17, R17, R4, RZ ;  /* 0x0000000411117224 */ /* 0x000fca00078e02ff */
[----:B------:R-:W-:-:S06]  /*b940*/  IMAD.HI.U32 R14, R7, R17, R6 ;  /* 0x00000011070e7227 */ /* 0x000fcc00078e0006 */
[----:B------:R-:W-:-:S04]  /*b950*/  IMAD.HI.U32 R14, R14, R15, RZ ;  /* 0x0000000f0e0e7227 */ /* 0x000fc800078e00ff */
[----:B------:R-:W-:-:S04]  /*b960*/  IMAD.MOV R14, RZ, RZ, -R14 ;  /* 0x000000ffff0e7224 */ /* 0x000fc800078e0a0e */
[----:B------:R-:W-:-:S05]  /*b970*/  IMAD R7, R4, R14, R15 ;  /* 0x0000000e04077224 */ /* 0x000fca00078e020f */
[----:B------:R-:W-:-:S13]  /*b980*/  ISETP.GE.U32.AND P0, PT, R7, R4, PT ;  /* 0x000000040700720c */ /* 0x000fda0003f06070 */
[----:B------:R-:W-:-:S04]  /*b990*/  @P0 IADD3 R7, R7, -R4, RZ ;  /* 0x8000000407070210 */ /* 0x000fc80007ffe0ff */
[----:B------:R-:W-:-:S13]  /*b9a0*/  ISETP.GE.U32.AND P0, PT, R7, R4, PT ;  /* 0x000000040700720c */ /* 0x000fda0003f06070 */
[----:B------:R-:W-:Y:S01]  /*b9b0*/  @P0 IMAD.IADD R7, R7, 0x1, -R4 ;  /* 0x0000000107070824 */ /* 0x000fe200078e0a04 */
[----:B------:R-:W-:-:S04]  /*b9c0*/  @!P1 LOP3.LUT R7, RZ, R4, RZ, 0x33, !PT ;  /* 0x00000004ff079212 */ /* 0x000fc800078e33ff */
[----:B------:R-:W-:-:S07]  /*b9d0*/  MOV R4, R7 ;  /* 0x0000000700047202 */ /* 0x000fce0000000f00 */
.L_x_5965:
[----:B------:R-:W-:Y:S01]  /*b9e0*/  ISETP.NE.U32.AND P0, PT, R4, RZ, PT ;  /* 0x000000ff0400720c */ /* 0x000fe20003f05070 */
[----:B------:R-:W-:Y:S01]  /*b9f0*/  IMAD.MOV.U32 R19, RZ, RZ, R3 ;  /* 0x000000ffff137224 */ /* 0x000fe200078e0003 */
[----:B------:R-:W-:Y:S02]  /*ba00*/  MOV R15, R2 ;  /* 0x00000002000f7202 */ /* 0x000fe40000000f00 */
[----:B------:R-:W-:-:S13]  /*ba10*/  ISETP.NE.AND.EX P0, PT, R5, RZ, PT, P0 ;  /* 0x000000ff0500720c */ /* 0x000fda0003f05300 */
[----:B------:R-:W-:Y:S05]  /*ba20*/  @P0 BRA `(.L_x_5966) ;  /* 0xfffffffc006c0947 */ /* 0x000fea000383ffff */
[----:B------:R-:W-:-:S13]  /*ba30*/  ISETP.NE.U32.AND P2, PT, R3, RZ, PT ;  /* 0x000000ff0300720c */ /* 0x000fda0003f45070 */
[----:B------:R-:W-:Y:S05]  /*ba40*/  @!P2 BRA `(.L_x_5967) ;  /* 0x00000000001ca947 */ /* 0x000fea0003800000 */
[----:B------:R-:W-:Y:S01]  /*ba50*/  HFMA2.MMA R6, -RZ, RZ, 0, 1.9073486328125e-06 ;  /* 0x00000020ff067435 */ /* 0x000fe200000001ff */
[----:B------:R-:W-:Y:S01]  /*ba60*/  IMAD.MOV.U32 R4, RZ, RZ, RZ ;  /* 0x000000ffff047224 */ /* 0x000fe200078e00ff */
[----:B------:R-:W-:-:S09]  /*ba70*/  MOV R5, 0xba90 ;  /* 0x0000ba9000057802 */ /* 0x000fd20000000f00 */
[----:B---34-:R-:W-:Y:S05]  /*ba80*/  CALL.REL.NOINC `($__internal_31_$__cuda_sm20_div_u64) ;  /* 0x0000005c00dc7944 */ /* 0x018fea0003c00000 */
[----:B------:R-:W-:Y:S01]  /*ba90*/  MOV R14, R6 ;  /* 0x00000006000e7202 */ /* 0x000fe20000000f00 */
[----:B------:R-:W-:Y:S01]  /*baa0*/  IMAD.MOV.U32 R15, RZ, RZ, R7 ;  /* 0x000000ffff0f7224 */ /* 0x000fe200078e0007 */
[----:B------:R-:W-:Y:S06]  /*bab0*/  BRA `(.L_x_5968) ;  /* 0x00000000004c7947 */ /* 0x000fec0003800000 */
.L_x_5967:
        /* <DEDUP_REMOVED lines=10> */
[----:B------:R-:W-:-:S04]  /*bb60*/  IMAD.HI.U32 R14, R7, 0x20, RZ ;  /* 0x00000020070e7827 */ /* 0x000fc800078e00ff */
[----:B------:R-:W-:-:S04]  /*bb70*/  IMAD.MOV R5, RZ, RZ, -R14 ;  /* 0x000000ffff057224 */ /* 0x000fc800078e0a0e */
[----:B------:R-:W-:-:S05]  /*bb80*/  IMAD R5, R2, R5, 0x20 ;  /* 0x0000002002057424 */ /* 0x000fca00078e0205 */
[----:B------:R-:W-:-:S13]  /*bb90*/  ISETP.GE.U32.AND P0, PT, R5, R2, PT ;  /* 0x000000020500720c */ /* 0x000fda0003f06070 */
[----:B------:R-:W-:Y:S01]  /*bba0*/  @P0 IADD3 R5, R5, -R2, RZ ;  /* 0x8000000205050210 */ /* 0x000fe20007ffe0ff */
[----:B------:R-:W-:-:S03]  /*bbb0*/  @P0 VIADD R14, R14, 0x1 ;  /* 0x000000010e0e0836 */ /* 0x000fc60000000000 */
[----:B------:R-:W-:-:S13]  /*bbc0*/  ISETP.GE.U32.AND P1, PT, R5, R2, PT ;  /* 0x000000020500720c */ /* 0x000fda0003f26070 */
[----:B------:R-:W-:Y:S02]  /*bbd0*/  @P1 IADD3 R14, R14, 0x1, RZ ;  /* 0x000000010e0e1810 */ /* 0x000fe40007ffe0ff */
[----:B------:R-:W-:-:S07]  /*bbe0*/  @!P3 LOP3.LUT R14, RZ, R2, RZ, 0x33, !PT ;  /* 0x00000002ff0eb212 */ /* 0x000fce00078e33ff */
.L_x_5968:
[----:B------:R-:W-:Y:S05]  /*bbf0*/  @!P2 BRA `(.L_x_5969) ;  /* 0x00000000001ca947 */ /* 0x000fea0003800000 */
[----:B------:R-:W-:Y:S01]  /*bc00*/  MOV R6, 0x8 ;  /* 0x0000000800067802 */ /* 0x000fe20000000f00 */
[----:B------:R-:W-:Y:S01]  /*bc10*/  IMAD.MOV.U32 R4, RZ, RZ, RZ ;  /* 0x000000ffff047224 */ /* 0x000fe200078e00ff */
[----:B------:R-:W-:-:S07]  /*bc20*/  MOV R5, 0xbc40 ;  /* 0x0000bc4000057802 */ /* 0x000fce0000000f00 */
[----:B---34-:R-:W-:Y:S05]  /*bc30*/  CALL.REL.NOINC `($__internal_31_$__cuda_sm20_div_u64) ;  /* 0x0000005c00707944 */ /* 0x018fea0003c00000 */
[----:B------:R-:W-:Y:S01]  /*bc40*/  MOV R2, R6 ;  /* 0x0000000600027202 */ /* 0x000fe20000000f00 */
[----:B------:R-:W-:Y:S01]  /*bc50*/  IMAD.MOV.U32 R3, RZ, RZ, R7 ;  /* 0x000000ffff037224 */ /* 0x000fe200078e0007 */
[----:B------:R-:W-:Y:S06]  /*bc60*/  BRA `(.L_x_5970) ;  /* 0x0000000000507947 */ /* 0x000fec0003800000 */
.L_x_5969:
        /* <DEDUP_REMOVED lines=9> */
[----:B------:R-:W-:-:S04]  /*bd00*/  IMAD.HI.U32 R4, R3, 0x8, RZ ;  /* 0x0000000803047827 */ /* 0x000fc800078e00ff */
[----:B------:R-:W-:-:S04]  /*bd10*/  IMAD.MOV R3, RZ, RZ, -R4 ;  /* 0x000000ffff037224 */ /* 0x000fc800078e0a04 */
[----:B------:R-:W-:-:S05]  /*bd20*/  IMAD R3, R2, R3, 0x8 ;  /* 0x0000000802037424 */ /* 0x000fca00078e0203 */
[----:B------:R-:W-:-:S13]  /*bd30*/  ISETP.GE.U32.AND P0, PT, R3, R2, PT ;  /* 0x000000020300720c */ /* 0x000fda0003f06070 */
[----:B------:R-:W-:Y:S01]  /*bd40*/  @P0 IADD3 R3, R3, -R2, RZ ;  /* 0x8000000203030210 */ /* 0x000fe20007ffe0ff */
[----:B------:R-:W-:-:S03]  /*bd50*/  @P0 VIADD R4, R4, 0x1 ;  /* 0x0000000104040836 */ /* 0x000fc60000000000 */
[----:B------:R-:W-:Y:S02]  /*bd60*/  ISETP.GE.U32.AND P1, PT, R3, R2, PT ;  /* 0x000000020300720c */ /* 0x000fe40003f26070 */
[----:B------:R-:W-:-:S11]  /*bd70*/  MOV R3, RZ ;  /* 0x000000ff00037202 */ /* 0x000fd60000000f00 */
[----:B------:R-:W-:Y:S02]  /*bd80*/  @P1 IADD3 R4, R4, 0x1, RZ ;  /* 0x0000000104041810 */ /* 0x000fe40007ffe0ff */
[----:B------:R-:W-:-:S05]  /*bd90*/  @!P2 LOP3.LUT R4, RZ, R2, RZ, 0x33, !PT ;  /* 0x00000002ff04a212 */ /* 0x000fca00078e33ff */
[----:B------:R-:W-:-:S07]  /*bda0*/  IMAD.MOV.U32 R2, RZ, RZ, R4 ;  /* 0x000000ffff027224 */ /* 0x000fce00078e0004 */
.L_x_5970:
[-C--:B------:R-:W-:Y:S01]  /*bdb0*/  IMAD R5, R15, R18.reuse, RZ ;  /* 0x000000120f057224 */ /* 0x080fe200078e02ff */
[----:B------:R-:W-:Y:S01]  /*bdc0*/  BSSY B0, `(.L_x_5971) ;  /* 0x000001e000007945 */ /* 0x000fe20003800000 */
[----:B------:R-:W-:-:S04]  /*bdd0*/  IMAD.WIDE.U32 R6, R14, R18, RZ ;  /* 0x000000120e067225 */ /* 0x000fc800078e00ff */
[----:B------:R-:W-:-:S05]  /*bde0*/  IMAD.IADD R4, R7, 0x1, R5 ;  /* 0x0000000107047824 */ /* 0x000fca00078e0205 */
[----:B------:R-:W-:-:S13]  /*bdf0*/  LOP3.LUT P0, RZ, R4, 0x3f, RZ, 0xc0, !PT ;  /* 0x0000003f04ff7812 */ /* 0x000fda000780c0ff */
[----:B------:R-:W-:Y:S05]  /*be00*/  @!P0 BRA `(.L_x_5972) ;  /* 0x0000000000148947 */ /* 0x000fea0003800000 */
[----:B------:R-:W-:-:S07]  /*be10*/  MOV R5, 0xbe30 ;  /* 0x0000be3000057802 */ /* 0x000fce0000000f00 */
[----:B---34-:R-:W-:Y:S05]  /*be20*/  CALL.REL.NOINC `($__internal_31_$__cuda_sm20_div_u64) ;  /* 0x0000005800f47944 */ /* 0x018fea0003c00000 */
[----:B------:R-:W-:Y:S01]  /*be30*/  MOV R2, R6 ;  /* 0x0000000600027202 */ /* 0x000fe20000000f00 */
[----:B------:R-:W-:Y:S01]  /*be40*/  IMAD.MOV.U32 R3, RZ, RZ, R7 ;  /* 0x000000ffff037224 */ /* 0x000fe200078e0007 */
[----:B------:R-:W-:Y:S06]  /*be50*/  BRA `(.L_x_5973) ;  /* 0x0000000000507947 */ /* 0x000fec0003800000 */
.L_x_5972:
[----:B------:R-:W0:Y:S01]  /*be60*/  I2F.U32.RP R3, R2 ;  /* 0x0000000200037306 */ /* 0x000e220000209000 */
[----:B------:R-:W-:-:S07]  /*be70*/  ISETP.NE.U32.AND P2, PT, R2, RZ, PT ;  /* 0x000000ff0200720c */ /* 0x000fce0003f45070 */
[----:B0-----:R-:W0:Y:S02]  /*be80*/  MUFU.RCP R3, R3 ;  /* 0x0000000300037308 */ /* 0x001e240000001000 */
[----:B0-----:R-:W-:Y:S02]  /*be90*/  IADD3 R4, R3, 0xffffffe, RZ ;  /* 0x0ffffffe03047810 */ /* 0x001fe40007ffe0ff */
[----:B------:R-:W-:-:S04]  /*bea0*/  MOV R3, RZ ;  /* 0x000000ff00037202 */ /* 0x000fc80000000f00 */
        /* <DEDUP_REMOVED lines=9> */
[----:B------:R-:W-:Y:S01]  /*bf40*/  @P0 IADD3 R7, R7, -R2, RZ ;  /* 0x8000000207070210 */ /* 0x000fe20007ffe0ff */
[----:B------:R-:W-:-:S03]  /*bf50*/  @P0 VIADD R5, R5, 0x1 ;  /* 0x0000000105050836 */ /* 0x000fc60000000000 */
[----:B------:R-:W-:-:S13]  /*bf60*/  ISETP.GE.U32.AND P1, PT, R7, R2, PT ;  /* 0x000000020700720c */ /* 0x000fda0003f26070 */
[----:B------:R-:W-:Y:S02]  /*bf70*/  @P1 IADD3 R5, R5, 0x1, RZ ;  /* 0x0000000105051810 */ /* 0x000fe40007ffe0ff */
[----:B------:R-:W-:-:S05]  /*bf80*/  @!P2 LOP3.LUT R5, RZ, R2, RZ, 0x33, !PT ;  /* 0x00000002ff05a212 */ /* 0x000fca00078e33ff */
[----:B------:R-:W-:-:S07]  /*bf90*/  IMAD.MOV.U32 R2, RZ, RZ, R5 ;  /* 0x000000ffff027224 */ /* 0x000fce00078e0005 */
.L_x_5973:
[----:B------:R-:W-:Y:S05]  /*bfa0*/  BSYNC B0 ;  /* 0x0000000000007941 */ /* 0x000fea0003800000 */
.L_x_5971:
[----:B------:R-:W-:Y:S02]  /*bfb0*/  ULDC.64 UR4, c[0x0][0x628] ;  /* 0x00018a0000047ab9 */ /* 0x000fe40000000a00 */
[----:B------:R-:W-:-:S04]  /*bfc0*/  IADD3 R4, P0, R2, UR4, RZ ;  /* 0x0000000402047c10 */ /* 0x000fc8000ff1e0ff */
[----:B------:R-:W-:Y:S01]  /*bfd0*/  IADD3.X R2, R3, UR5, RZ, P0, !PT ;  /* 0x0000000503027c10 */ /* 0x000fe200087fe4ff */
[----:B------:R0:W-:Y:S04]  /*bfe0*/  STL [R1], R4 ;  /* 0x0000000401007387 */ /* 0x0001e80000100800 */
[----:B------:R0:W-:Y:S04]  /*bff0*/  STL [R1+0x10], R2 ;  /* 0x0000100201007387 */ /* 0x0001e80000100800 */
.L_x_5963:
[----:B------:R-:W5:Y:S01]  /*c000*/  LDL.LU R3, [R1] ;  /* 0x0000000001037983 */ /* 0x000f620000300800 */
[----:B------:R-:W-:Y:S02]  /*c010*/  ULDC UR4, c[0x0][0x260] ;  /* 0x0000980000047ab9 */ /* 0x000fe40000000800 */
[----:B------:R-:W-:Y:S02]  /*c020*/  ISETP.NE.AND P0, PT, RZ, UR4, PT ;  /* 0x00000004ff007c0c */ /* 0x000fe4000bf05270 */
[----:B-----5:R-:W-:-:S04]  /*c030*/  LOP3.LUT R3, R3, R2, RZ, 0x3c, !PT ;  /* 0x0000000203037212 */ /* 0x020fc800078e3cff */
[----:B0-----:R-:W-:-:S04]  /*c040*/  LOP3.LUT R2, R3, R2, RZ, 0x3c, !PT ;  /* 0x0000000203027212 */ /* 0x001fc800078e3cff */
[----:B------:R-:W-:-:S05]  /*c050*/  LOP3.LUT R3, R3, R2, RZ, 0x3c, !PT ;  /* 0x0000000203037212 */ /* 0x000fca00078e3cff */
[----:B------:R0:W-:Y:S01]  /*c060*/  STL.64 [R1], R2 ;  /* 0x0000000201007387 */ /* 0x0001e20000100a00 */
[----:B------:R-:W-:Y:S05]  /*c070*/  @!P0 BRA `(.L_x_5974) ;  /* 0x0000003c00e08947 */ /* 0x000fea0003800000 */
[----:B------:R-:W1:Y:S01]  /*c080*/  S2R R17, SR_TID.X ;  /* 0x0000000000117919 */ /* 0x000e620000002100 */
[----:B0-----:R-:W0:Y:S01]  /*c090*/  LDC R2, c[0x0][0x414] ;  /* 0x00010500ff027b82 */ /* 0x001e220000000800 */
[----:B------:R-:W-:Y:S01]  /*c0a0*/  ULDC UR4, c[0x0][0x264] ;  /* 0x0000990000047ab9 */ /* 0x000fe20000000800 */
[----:B------:R-:W-:Y:S01]  /*c0b0*/  IMAD.MOV.U32 R23, RZ, RZ, RZ ;  /* 0x000000ffff177224 */ /* 0x000fe200078e00ff */
[----:B------:R-:W5:Y:S01]  /*c0c0*/  S2R R16, SR_TID.Y ;  /* 0x0000000000107919 */ /* 0x000f620000002200 */
[----:B------:R-:W2:Y:S01]  /*c0d0*/  S2R R22, SR_CTAID.X ;  /* 0x0000000000167919 */ /* 0x000ea20000002500 */
[----:B0-----:R-:W-:Y:S01]  /*c0e0*/  ISETP.NE.AND P0, PT, R2, RZ, PT ;  /* 0x000000ff0200720c */ /* 0x001fe20003f05270 */
[----:B-1----:R-:W-:Y:S01]  /*c0f0*/  IMAD R3, R17, UR4, RZ ;  /* 0x0000000411037c24 */ /* 0x002fe2000f8e02ff */
[----:B------:R-:W-:-:S03]  /*c100*/  ULDC UR4, c[0x0][0x268] ;  /* 0x00009a0000047ab9 */ /* 0x000fc60000000800 */
[----:B-----5:R-:W-:Y:S01]  /*c110*/  IMAD R3, R16, UR4, R3 ;  /* 0x0000000410037c24 */ /* 0x020fe2000f8e0203 */
[----:B------:R-:W-:-:S03]  /*c120*/  ULDC UR4, c[0x0][0x250] ;  /* 0x0000940000047ab9 */ /* 0x000fc60000000800 */
[----:B--2---:R-:W-:-:S04]  /*c130*/  IMAD R5, R22, UR4, R3 ;  /* 0x0000000416057c24 */ /* 0x004fc8000f8e0203 */
        /* <DEDUP_REMOVED lines=274> */
.L_x_5975:
        /* <DEDUP_REMOVED lines=14> */
.L_x_5977:
[----:B------:R-:W-:Y:S05]  /*d340*/  BSYNC B0 ;  /* 0x0000000000007941 */ /* 0x000fea0003800000 */
.L_x_5976:
        /* <DEDUP_REMOVED lines=16> */
[----:B------:R0:W-:Y:S02]  /*d450*/  STG.E desc[UR36][R2.64+0x10], R0 ;  /* 0x0000100002007986 */ /* 0x0001e4000c101924 */
.L_x_5979:
[----:B------:R-:W-:Y:S05]  /*d460*/  BSYNC B0 ;  /* 0x0000000000007941 */ /* 0x000fea0003800000 */
.L_x_5978:
        /* <DEDUP_REMOVED lines=34> */
.L_x_5981:
[----:B------:R-:W-:Y:S05]  /*d690*/  BSYNC B0 ;  /* 0x0000000000007941 */ /* 0x000fea0003800000 */
.L_x_5980:
[----:B------:R-:W2:Y:S08]  /*d6a0*/  S2UR UR5, SR_CgaCtaId ;  /* 0x00000000000579c3 */ /* 0x000eb00000008800 */
[----:B------:R-:W-:Y:S06]  /*d6b0*/  BAR.SYNC.DEFER_BLOCKING 0x0 ;  /* 0x0000000000007b1d */ /* 0x000fec0000010000 */
[----:B------:R-:W-:-:S02]  /*d6c0*/  UMOV UR4, 0x400 ;  /* 0x0000040000047882 */ /* 0x000fc40000000000 */
[----:B--2---:R-:W-:-:S09]  /*d6d0*/  ULEA UR4, UR5, UR4, 0x18 ;  /* 0x0000000405047291 */ /* 0x004fd2000f8ec03f */
        /* <DEDUP_REMOVED lines=15> */
[----:B------:R-:W-:Y:S01]  /*d7d0*/  ULDC UR6, c[0x0][0x230] ;  /* 0x00008c0000067ab9 */ /* 0x000fe20000000800 */
[----:B------:R-:W-:Y:S01]  /*d7e0*/  ULDC.64 UR10, c[0x0][0x238] ;  /* 0x00008e00000a7ab9 */ /* 0x000fe20000000a00 */
[----:B------:R-:W-:Y:S01]  /*d7f0*/  MOV R2, UR6 ;  /* 0x0000000600027c02 */ /* 0x000fe20008000f00 */
[----:B------:R-:W-:Y:S01]  /*d800*/  IMAD.U32 R6, RZ, RZ, UR10 ;  /* 0x0000000aff067e24 */ /* 0x000fe2000f8e00ff */
[----:B------:R-:W-:Y:S01]  /*d810*/  MOV R7, UR11 ;  /* 0x0000000b00077c02 */ /* 0x000fe20008000f00 */
[----:B------:R-:W-:Y:S01]  /*d820*/  IMAD.U32 R8, RZ, RZ, UR4 ;  /* 0x00000004ff087e24 */ /* 0x000fe2000f8e00ff */
        /* <DEDUP_REMOVED lines=14> */
[----:B------:R-:W-:Y:S02]  /*d910*/  IMAD R21, R22, UR5, RZ ;  /* 0x0000000516157c24 */ /* 0x000fe4000f8e02ff */
[----:B0-----:R-:W-:-:S07]  /*d920*/  IMAD R20, R20, UR4, RZ ;  /* 0x0000000414147c24 */ /* 0x001fce000f8e02ff */
.L_x_5991:
[----:B0-----:R-:W0:Y:S01]  /*d930*/  LDC.64 R12, c[0x0][0x630] ;  /* 0x00018c00ff0c7b82 */ /* 0x001e220000000a00 */
[----:B------:R-:W-:-:S04]  /*d940*/  IMAD.IADD R3, R21, 0x1, R0 ;  /* 0x0000000115037824 */ /* 0x000fc800078e0200 */
[----:B0-----:R-:W-:-:S05]  /*d950*/  IMAD.WIDE.U32 R12, R3, 0x20, R12 ;  /* 0x00000020030c7825 */ /* 0x001fca00078e000c */
[----:B------:R0:W5:Y:S04]  /*d960*/  LDG.E.64 R4, desc[UR36][R12.64] ;  /* 0x000000240c047981 */ /* 0x000168000c1e1b00 */
[----:B------:R0:W5:Y:S04]  /*d970*/  LDG.E.64 R18, desc[UR36][R12.64+0x8] ;  /* 0x000008240c127981 */ /* 0x000168000c1e1b00 */
[----:B------:R0:W5:Y:S01]  /*d980*/  LDG.E.64 R16, desc[UR36][R12.64+0x18] ;  /* 0x000018240c107981 */ /* 0x000162000c1e1b00 */
[----:B------:R-:W-:Y:S01]  /*d990*/  DSETP.NEU.AND P0, PT, R6, RZ, PT ;  /* 0x000000ff0600722a */ /* 0x000fe20003f0d000 */
[----:B------:R-:W-:Y:S01]  /*d9a0*/  IADD3 R0, R20, R0, RZ ;  /* 0x0000000014007210 */ /* 0x000fe20007ffe0ff */
[----:B------:R-:W-:Y:S03]  /*d9b0*/  BSSY B3, `(.L_x_5986) ;  /* 0x000002f000037945 */ /* 0x000fe60003800000 */
[----:B------:R-:W-:-:S09]  /*d9c0*/  ISETP.GE.U32.AND P2, PT, R0, UR6, PT ;  /* 0x0000000600007c0c */ /* 0x000fd2000bf46070 */
[----:B0-----:R-:W-:Y:S05]  /*d9d0*/  @!P0 BRA `(.L_x_5987) ;  /* 0x0000000000948947 */ /* 0x001fea0003800000 */
[----:B-----5:R-:W-:-:S14]  /*d9e0*/  DSETP.NEU.AND P0, PT, R16, RZ, PT ;  /* 0x000000ff1000722a */ /* 0x020fdc0003f0d000 */
[----:B------:R-:W-:Y:S05]  /*d9f0*/  @!P0 BRA `(.L_x_5988) ;  /* 0x0000000000a88947 */ /* 0x000fea0003800000 */
[----:B------:R-:W-:Y:S01]  /*da00*/  DADD R12, R6, R16 ;  /* 0x00000000060c7229 */ /* 0x000fe20000000010 */
[----:B------:R-:W-:Y:S01]  /*da10*/  IMAD.MOV.U32 R2, RZ, RZ, 0x1 ;  /* 0x00000001ff027424 */ /* 0x000fe200078e00ff */
[----:B------:R-:W-:Y:S01]  /*da20*/  FSETP.GEU.AND P3, PT, |R17|, 6.5827683646048100446e-37, PT ;  /* 0x036000001100780b */ /* 0x000fe20003f6e200 */
[----:B------:R-:W-:Y:S03]  /*da30*/  BSSY B4, `(.L_x_5989) ;  /* 0x0000016000047945 */ /* 0x000fe60003800000 */
        /* <DEDUP_REMOVED lines=10> */
[----:B------:R-:W-:Y:S01]  /*dae0*/  FSETP.GT.AND P0, PT, |R14|, 1.469367938527859385e-39, PT ;  /* 0x001000000e00780b */ /* 0x000fe20003f04200 */
[----:B------:R-:W-:-:S12]  /*daf0*/  DADD R14, -R8, R4 ;  /* 0x00000000080e7229 */ /* 0x000fd80000000104 */
[----:B------:R-:W-:Y:S05]  /*db00*/  @P0 BRA P3, `(.L_x_5990) ;  /* 0x0000000000200947 */ /* 0x000fea0001800000 */
[----:B------:R-:W-:Y:S01]  /*db10*/  MOV R5, R16 ;  /* 0x0000001000057202 */ /* 0x000fe20000000f00 */
[----:B------:R-:W-:Y:S01]  /*db20*/  IMAD.MOV.U32 R4, RZ, RZ, R17 ;  /* 0x000000ffff047224 */ /* 0x000fe200078e0011 */
[----:B------:R-:W-:Y:S01]  /*db30*/  MOV R3, R12 ;  /* 0x0000000c00037202 */ /* 0x000fe20000000f00 */
[----:B------:R-:W-:Y:S01]  /*db40*/  IMAD.MOV.U32 R2, RZ, RZ, R13 ;  /* 0x000000ffff027224 */ /* 0x000fe200078e000d */
[----:B------:R-:W-:-:S07]  /*db50*/  MOV R24, 0xdb70 ;  /* 0x0000db7000187802 */ /* 0x000fce0000000f00 */
[----:B---34-:R-:W-:Y:S05]  /*db60*/  CALL.REL.NOINC `($__internal_30_$__cuda_sm20_div_rn_f64_full) ;  /* 0x0000003400987944 */ /* 0x018fea0003c00000 */
[----:B------:R-:W-:Y:S01]  /*db70*/  MOV R3, R2 ;  /* 0x0000000200037202 */ /* 0x000fe20000000f00 */
[----:B------:R-:W-:-:S07]  /*db80*/  IMAD.MOV.U32 R2, RZ, RZ, R16 ;  /* 0x000000ffff027224 */ /* 0x000fce00078e0010 */
.L_x_5990:
[----:B------:R-:W-:Y:S05]  /*db90*/  BSYNC B4 ;  /* 0x0000000000047941 */ /* 0x000fea0003800000 */
.L_x_5989:
[----:B------:R-:W-:Y:S02]  /*dba0*/  DMUL R4, R14, R14 ;  /* 0x0000000e0e047228 */ /* 0x000fe40000000000 */
[----:B------:R-:W-:Y:S02]  /*dbb0*/  DADD R10, R10, R18 ;  /* 0x000000000a0a7229 */ /* 0x000fe40000000012 */
[----:B------:R-:W-:-:S04]  /*dbc0*/  DFMA R8, R14, R2, R8 ;  /* 0x000000020e08722b */ /* 0x000fc80000000008 */
[----:B------:R-:W-:Y:S01]  /*dbd0*/  DMUL R4, R6, R4 ;  /* 0x0000000406047228 */ /* 0x000fe20000000000 */
[----:B------:R-:W-:Y:S01]  /*dbe0*/  IMAD.MOV.U32 R6, RZ, RZ, R12 ;  /* 0x000000ffff067224 */ /* 0x000fe200078e000c */
[----:B------:R-:W-:-:S06]  /*dbf0*/  MOV R7, R13 ;  /* 0x0000000d00077202 */ /* 0x000fcc0000000f00 */
[----:B------:R-:W-:Y:S01]  /*dc00*/  DFMA R10, R4, R2, R10 ;  /* 0x00000002040a722b */ /* 0x000fe2000000000a */
[----:B------:R-:W-:Y:S01]  /*dc10*/  MOV R2, 0xffffffff ;  /* 0xffffffff00027802 */ /* 0x000fe20000000f00 */
[----:B------:R-:W-:Y:S09]  /*dc20*/  BRA `(.L_x_5988) ;  /* 0x00000000001c7947 */ /* 0x000ff20003800000 */
.L_x_5987:
[----:B------:R0:W5:Y:S02]  /*dc30*/  LDG.E R2, desc[UR36][R12.64+0x10] ;  /* 0x000010240c027981 */ /* 0x000164000c1e1900 */
[----:B-----5:R-:W-:Y:S01]  /*dc40*/  IMAD.MOV.U32 R6, RZ, RZ, R16 ;  /* 0x000000ffff067224 */ /* 0x020fe200078e0010 */
[----:B------:R-:W-:Y:S01]  /*dc50*/  MOV R7, R17 ;  /* 0x0000001100077202 */ /* 0x000fe20000000f00 */
[----:B------:R-:W-:Y:S01]  /*dc60*/  IMAD.MOV.U32 R8, RZ, RZ, R4 ;  /* 0x000000ffff087224 */ /* 0x000fe200078e0004 */
[----:B------:R-:W-:Y:S01]  /*dc70*/  MOV R9, R5 ;  /* 0x0000000500097202 */ /* 0x000fe20000000f00 */
[----:B------:R-:W-:Y:S01]  /*dc80*/  IMAD.MOV.U32 R10, RZ, RZ, R18 ;  /* 0x000000ffff0a7224 */ /* 0x000fe200078e0012 */
[----:B------:R-:W-:-:S07]  /*dc90*/  MOV R11, R19 ;  /* 0x00000013000b7202 */ /* 0x000fce0000000f00 */
.L_x_5988:
[----:B------:R-:W-:Y:S05]  /*dca0*/  BSYNC B3 ;  /* 0x0000000000037941 */ /* 0x000fea0003800000 */
.L_x_5986:
[----:B------:R-:W-:Y:S05]  /*dcb0*/  @!P2 BRA `(.L_x_5991) ;  /* 0xfffffffc001ca947 */ /* 0x000fea000383ffff */
[----:B------:R-:W-:Y:S05]  /*dcc0*/  BSYNC B2 ;  /* 0x0000000000027941 */ /* 0x000fea0003800000 */
.L_x_5985:
[----:B------:R-:W-:Y:S05]  /*dcd0*/  BRA `(.L_x_5984) ;  /* 0x0000000400107947 */ /* 0x000fea0003800000 */
.L_x_5983:
[----:B------:R-:W0:Y:S01]  /*dce0*/  S2R R0, SR_TID.Y ;  /* 0x0000000000007919 */ /* 0x000e220000002200 */
[----:B------:R-:W-:Y:S01]  /*dcf0*/  ULDC UR4, c[0x0][0x254] ;  /* 0x0000950000047ab9 */ /* 0x000fe20000000800 */
[----:B------:R-:W-:Y:S01]  /*dd00*/  ULDC UR5, c[0x0][0x254] ;  /* 0x0000950000057ab9 */ /* 0x000fe20000000800 */
[----:B0-----:R-:W-:-:S13]  /*dd10*/  ISETP.GE.U32.AND P0, PT, R0, UR4, PT ;  /* 0x0000000400007c0c */ /* 0x001fda000bf06070 */
[----:B------:R-:W-:Y:S05]  /*dd20*/  @P0 BRA `(.L_x_5984) ;  /* 0x0000000000fc0947 */ /* 0x000fea0003800000 */
[----:B------:R-:W-:Y:S01]  /*dd30*/  ULDC UR4, c[0x0][0x10] ;  /* 0x0000040000047ab9 */ /* 0x000fe20000000800 */
[----:B------:R-:W0:Y:S01]  /*dd40*/  LDC R21, c[0x0][RZ] ;  /* 0x00000000ff157b82 */ /* 0x000e220000000800 */
[----:B------:R-:W-:-:S07]  /*dd50*/  IMAD R22, R22, UR4, RZ ;  /* 0x0000000416167c24 */ /* 0x000fce000f8e02ff */
[----:B------:R-:W1:Y:S02]  /*dd60*/  LDC R20, c[0x0][0x4] ;  /* 0x00000100ff147b82 */ /* 0x000e640000000800 */
.L_x_5997:
[----:B0-----:R-:W0:Y:S01]  /*dd70*/  S2R R3, SR_TID.X ;  /* 0x0000000000037919 */ /* 0x001e220000002100 */
[----:B------:R-:W2:Y:S01]  /*dd80*/  LDC.64 R12, c[0x0][0x630] ;  /* 0x00018c00ff0c7b82 */ /* 0x000ea20000000a00 */
[----:B------:R-:W-:-:S04]  /*dd90*/  IMAD.IADD R4, R22, 0x1, R0 ;  /* 0x0000000116047824 */ /* 0x000fc800078e0200 */
[----:B0-----:R-:W-:-:S04]  /*dda0*/  IMAD R3, R4, R21, R3 ;  /* 0x0000001504037224 */ /* 0x001fc800078e0203 */
[----:B--2---:R-:W-:-:S05]  /*ddb0*/  IMAD.WIDE.U32 R12, R3, 0x20, R12 ;  /* 0x00000020030c7825 */ /* 0x004fca00078e000c */
[----:B------:R0:W5:Y:S04]  /*ddc0*/  LDG.E.64 R4, desc[UR36][R12.64] ;  /* 0x000000240c047981 */ /* 0x000168000c1e1b00 */
[----:B------:R0:W5:Y:S04]  /*ddd0*/  LDG.E.64 R18, desc[UR36][R12.64+0x8] ;  /* 0x000008240c127981 */ /* 0x000168000c1e1b00 */
[----:B------:R0:W5:Y:S01]  /*dde0*/  LDG.E.64 R16, desc[UR36][R12.64+0x18] ;  /* 0x000018240c107981 */ /* 0x000162000c1e1b00 */
[----:B------:R-:W-:Y:S01]  /*ddf0*/  DSETP.NEU.AND P0, PT, R6, RZ, PT ;  /* 0x000000ff0600722a */ /* 0x000fe20003f0d000 */
[----:B-1----:R-:W-:Y:S01]  /*de00*/  IADD3 R0, R20, R0, RZ ;  /* 0x0000000014007210 */ /* 0x002fe20007ffe0ff */
        /* <DEDUP_REMOVED lines=30> */
.L_x_5996:
[----:B------:R-:W-:Y:S05]  /*dff0*/  BSYNC B3 ;  /* 0x0000000000037941 */ /* 0x000fea0003800000 */
.L_x_5995:
        /* <DEDUP_REMOVED lines=9> */
.L_x_5993:
[----:B------:R0:W5:Y:S02]  /*e090*/  LDG.E R2, desc[UR36][R12.64+0x10] ;  /* 0x000010240c027981 */ /* 0x000164000c1e1900 */
[----:B-----5:R-:W-:Y:S01]  /*e0a0*/  IMAD.MOV.U32 R6, RZ, RZ, R16 ;  /* 0x000000ffff067224 */ /* 0x020fe200078e0010 */
[----:B------:R-:W-:Y:S01]  /*e0b0*/  MOV R7, R17 ;  /* 0x0000001100077202 */ /* 0x000fe20000000f00 */
[----:B------:R-:W-:Y:S01]  /*e0c0*/  IMAD.MOV.U32 R8, RZ, RZ, R4 ;  /* 0x000000ffff087224 */ /* 0x000fe200078e0004 */
[----:B------:R-:W-:Y:S01]  /*e0d0*/  MOV R9, R5 ;  /* 0x0000000500097202 */ /* 0x000fe20000000f00 */
[----:B------:R-:W-:Y:S01]  /*e0e0*/  IMAD.MOV.U32 R10, RZ, RZ, R18 ;  /* 0x000000ffff0a7224 */ /* 0x000fe200078e0012 */
[----:B------:R-:W-:-:S07]  /*e0f0*/  MOV R11, R19 ;  /* 0x00000013000b7202 */ /* 0x000fce0000000f00 */
.L_x_5994:
[----:B------:R-:W-:Y:S05]  /*e100*/  BSYNC B2 ;  /* 0x0000000000027941 */ /* 0x000fea0003800000 */
.L_x_5992:
[----:B------:R-:W-:Y:S05]  /*e110*/  @!P2 BRA `(.L_x_5997) ;  /* 0xfffffffc0014a947 */ /* 0x000fea000383ffff */
.L_x_5984:
[----:B------:R-:W-:Y:S05]  /*e120*/  BSYNC B0 ;  /* 0x0000000000007941 */ /* 0x000fea0003800000 */
.L_x_5982:
[----:B------:R-:W1:Y:S01]  /*e130*/  S2R R3, SR_TID.Y ;  /* 0x0000000000037919 */ /* 0x000e620000002200 */
[----:B------:R-:W2:Y:S01]  /*e140*/  S2UR UR5, SR_CgaCtaId ;  /* 0x00000000000579c3 */ /* 0x000ea20000008800 */
[----:B------:R-:W-:Y:S01]  /*e150*/  UMOV UR4, 0x400 ;  /* 0x0000040000047882 */ /* 0x000fe20000000000 */
[----:B------:R-:W1:Y:S01]  /*e160*/  S2R R4, SR_TID.X ;  /* 0x0000000000047919 */ /* 0x000e620000002100 */
[----:B------:R-:W-:-:S05]  /*e170*/  UIADD3 UR4, UR4, 0x10, URZ ;  /* 0x0000001004047890 */ /* 0x000fca000fffe03f */
[----:B------:R-:W1:Y:S01]  /*e180*/  LDC R22, c[0x0][RZ] ;  /* 0x00000000ff167b82 */ /* 0x000e620000000800 */
[----:B------:R-:W-:Y:S01]  /*e190*/  ULDC UR6, c[0x0][0x4] ;  /* 0x0000010000067ab9 */ /* 0x000fe20000000800 */
[----:B--2---:R-:W-:Y:S02]  /*e1a0*/  ULEA UR4, UR5, UR4, 0x18 ;  /* 0x0000000405047291 */ /* 0x004fe4000f8ec03f */
[----:B------:R-:W-:-:S06]  /*e1b0*/  USHF.R.U32.HI UR5, URZ, 0x1, UR6 ;  /* 0x000000013f057899 */ /* 0x000fcc0008011606 */
[----:B------:R-:W-:Y:S01]  /*e1c0*/  ISETP.NE.AND P0, PT, RZ, UR5, PT ;  /* 0x00000005ff007c0c */ /* 0x000fe2000bf05270 */
[----:B-1----:R-:W-:-:S05]  /*e1d0*/  IMAD R0, R3, R22, R4 ;  /* 0x0000001603007224 */ /* 0x002fca00078e0204 */
[----:B------:R-:W-:-:S05]  /*e1e0*/  LEA R0, R0, UR4, 0x5 ;  /* 0x0000000400007c11 */ /* 0x000fca000f8e28ff */
[----:B------:R1:W-:Y:S04]  /*e1f0*/  STS.128 [R0], R8 ;  /* 0x0000000800007388 */ /* 0x0003e80000000c00 */
[----:B------:R1:W-:Y:S04]  /*e200*/  STS [R0+0x10], R2 ;  /* 0x0000100200007388 */ /* 0x0003e80000000800 */
[----:B------:R1:W-:Y:S01]  /*e210*/  STS.64 [R0+0x18], R6 ;  /* 0x0000180600007388 */ /* 0x0003e20000000a00 */
[----:B------:R-:W-:Y:S05]  /*e220*/  @!P0 BRA `(.L_x_5998) ;  /* 0x0000000400108947 */ /* 0x000fea0003800000 */
[----:B------:R-:W-:-:S07]  /*e230*/  IMAD.U32 R20, RZ, RZ, UR5 ;  /* 0x00000005ff147e24 */ /* 0x000fce000f8e00ff */
.L_x_6006:
[----:B--2---:R-:W2:Y:S01]  /*e240*/  S2R R4, SR_TID.Y ;  /* 0x0000000000047919 */ /* 0x004ea20000002200 */
[----:B------:R-:W-:Y:S01]  /*e250*/  BSSY B0, `(.L_x_5999) ;  /* 0x000003e000007945 */ /* 0x000fe20003800000 */
[----:B------:R-:W-:Y:S01]  /*e260*/  BAR.SYNC.DEFER_BLOCKING 0x0 ;  /* 0x0000000000007b1d */ /* 0x000fe20000010000 */
[----:B--2---:R-:W-:-:S04]  /*e270*/  IADD3 R3, R4, R20, RZ ;  /* 0x0000001404037210 */ /* 0x004fc80007ffe0ff */
[----:B------:R-:W-:-:S04]  /*e280*/  ISETP.GE.U32.AND P0, PT, R3, UR6, PT ;  /* 0x0000000603007c0c */ /* 0x000fc8000bf06070 */
[----:B------:R-:W-:-:S13]  /*e290*/  ISETP.GE.U32.OR P0, PT, R4, R20, P0 ;  /* 0x000000140400720c */ /* 0x000fda0000706470 */
[----:B0-----:R-:W-:Y:S05]  /*e2a0*/  @P0 BRA `(.L_x_6000) ;  /* 0x0000000000e00947 */ /* 0x001fea0003800000 */
[----:B------:R-:W2:Y:S01]  /*e2b0*/  S2R R4, SR_TID.X ;  /* 0x0000000000047919 */ /* 0x000ea20000002100 */
[----:B------:R-:W-:Y:S01]  /*e2c0*/  DSETP.NEU.AND P0, PT, R6, RZ, PT ;  /* 0x000000ff0600722a */ /* 0x000fe20003f0d000 */
[----:B------:R-:W-:Y:S01]  /*e2d0*/  BSSY B2, `(.L_x_6001) ;  /* 0x0000032000027945 */ /* 0x000fe20003800000 */
[----:B--2---:R-:W-:-:S05]  /*e2e0*/  IMAD R3, R3, R22, R4 ;  /* 0x0000001603037224 */ /* 0x004fca00078e0204 */
[----:B------:R-:W-:-:S05]  /*e2f0*/  LEA R3, R3, UR4, 0x5 ;  /* 0x0000000403037c11 */ /* 0x000fca000f8e28ff */
[----:B------:R2:W0:Y:S04]  /*e300*/  LDS.64 R24, [R3+0x18] ;  /* 0x0000180003187984 */ /* 0x0004280000000a00 */
[----:B------:R2:W0:Y:S01]  /*e310*/  LDS.128 R16, [R3] ;  /* 0x0000000003107984 */ /* 0x0004220000000c00 */
[----:B------:R-:W-:Y:S05]  /*e320*/  @!P0 BRA `(.L_x_6002) ;  /* 0x0000000000948947 */ /* 0x000fea0003800000 */
[----:B0-----:R-:W-:-:S14]  /*e330*/  DSETP.NEU.AND P0, PT, R24, RZ, PT ;  /* 0x000000ff1800722a */ /* 0x001fdc0003f0d000 */
[----:B------:R-:W-:Y:S05]  /*e340*/  @!P0 BRA `(.L_x_6003) ;  /* 0x0000000000a88947 */ /* 0x000fea0003800000 */
[----:B------:R-:W-:Y:S01]  /*e350*/  DADD R12, R6, R24 ;  /* 0x00000000060c7229 */ /* 0x000fe20000000018 */
[----:B-1----:R-:W-:Y:S01]  /*e360*/  IMAD.MOV.U32 R2, RZ, RZ, 0x1 ;  /* 0x00000001ff027424 */ /* 0x002fe200078e00ff */
[----:B------:R-:W-:Y:S01]  /*e370*/  FSETP.GEU.AND P2, PT, |R25|, 6.5827683646048100446e-37, PT ;  /* 0x036000001900780b */ /* 0x000fe20003f4e200 */
[----:B------:R-:W-:Y:S03]  /*e380*/  BSSY B3, `(.L_x_6004) ;  /* 0x0000016000037945 */ /* 0x000fe60003800000 */
[----:B--2---:R-:W0:Y:S02]  /*e390*/  MUFU.RCP64H R3, R13 ;  /* 0x0000000d00037308 */ /* 0x004e240000001800 */
        /* <DEDUP_REMOVED lines=8> */
[----:B------:R-:W-:-:S08]  /*e420*/  DADD R14, -R8, R16 ;  /* 0x00000000080e7229 */ /* 0x000fd00000000110 */
        /* <DEDUP_REMOVED lines=11> */
.L_x_6005:
[----:B------:R-:W-:Y:S05]  /*e4e0*/  BSYNC B3 ;  /* 0x0000000000037941 */ /* 0x000fea0003800000 */
.L_x_6004:
        /* <DEDUP_REMOVED lines=9> */
.L_x_6002:
[----:B-1----:R1:W1:Y:S01]  /*e580*/  LDS R2, [R3+0x10] ;  /* 0x0000100003027984 */ /* 0x0022620000000800 */
[----:B0-----:R-:W-:Y:S01]  /*e590*/  IMAD.MOV.U32 R8, RZ, RZ, R16 ;  /* 0x000000ffff087224 */ /* 0x001fe200078e0010 */
[----:B------:R-:W-:Y:S01]  /*e5a0*/  MOV R9, R17 ;  /* 0x0000001100097202 */ /* 0x000fe20000000f00 */
[----:B------:R-:W-:Y:S01]  /*e5b0*/  IMAD.MOV.U32 R10, RZ, RZ, R18 ;  /* 0x000000ffff0a7224 */ /* 0x000fe200078e0012 */
[----:B------:R-:W-:Y:S01]  /*e5c0*/  MOV R11, R19 ;  /* 0x00000013000b7202 */ /* 0x000fe20000000f00 */
[----:B------:R-:W-:Y:S01]  /*e5d0*/  IMAD.MOV.U32 R6, RZ, RZ, R24 ;  /* 0x000000ffff067224 */ /* 0x000fe200078e0018 */
[----:B------:R-:W-:-:S07]  /*e5e0*/  MOV R7, R25 ;  /* 0x0000001900077202 */ /* 0x000fce0000000f00 */
.L_x_6003:
[----:B------:R-:W-:Y:S05]  /*e5f0*/  BSYNC B2 ;  /* 0x0000000000027941 */ /* 0x000fea0003800000 */
.L_x_6001:
[----:B------:R0:W-:Y:S04]  /*e600*/  STS.128 [R0], R8 ;  /* 0x0000000800007388 */ /* 0x0001e80000000c00 */
[----:B-1----:R0:W-:Y:S04]  /*e610*/  STS [R0+0x10], R2 ;  /* 0x0000100200007388 */ /* 0x0021e80000000800 */
[----:B------:R0:W-:Y:S02]  /*e620*/  STS.64 [R0+0x18], R6 ;  /* 0x0000180600007388 */ /* 0x0001e40000000a00 */
.L_x_6000:
[----:B------:R-:W-:Y:S05]  /*e630*/  BSYNC B0 ;  /* 0x0000000000007941 */ /* 0x000fea0003800000 */
.L_x_5999:
[----:B------:R-:W-:Y:S02]  /*e640*/  ISETP.GT.AND P0, PT, R20, 0x1, PT ;  /* 0x000000011400780c */ /* 0x000fe40003f04270 */
[----:B------:R-:W-:-:S11]  /*e650*/  SHF.R.S32.HI R20, RZ, 0x1, R20 ;  /* 0x00000001ff147819 */ /* 0x000fd60000011414 */
[----:B------:R-:W-:Y:S05]  /*e660*/  @P0 BRA `(.L_x_6006) ;  /* 0xfffffff800f40947 */ /* 0x000fea000383ffff */
.L_x_5998:
[----:B------:R-:W-:Y:S02]  /*e670*/  ULDC UR4, c[0x0][0x258] ;  /* 0x0000960000047ab9 */ /* 0x000fe40000000800 */
[----:B------:R-:W-:-:S13]  /*e680*/  ISETP.NE.AND P0, PT, RZ, UR4, PT ;  /* 0x00000004ff007c0c */ /* 0x000fda000bf05270 */
[----:B------:R-:W-:Y:S05]  /*e690*/  @!P0 BRA `(.L_x_6007) ;  /* 0x00000008002c8947 */ /* 0x000fea0003800000 */
[----:B------:R-:W-:Y:S01]  /*e6a0*/  ISETP.GT.AND P0, PT, R22, 0x20, PT ;  /* 0x000000201600780c */ /* 0x000fe20003f04270 */
[----:B------:R-:W-:-:S12]  /*e6b0*/  IMAD.MOV.U32 R20, RZ, RZ, R22 ;  /* 0x000000ffff147224 */ /* 0x000fd800078e0016 */
[----:B------:R-:W-:Y:S05]  /*e6c0*/  @!P0 BRA `(.L_x_6008) ;  /* 0x0000000400288947 */ /* 0x000fea0003800000 */
[----:B--2---:R-:W-:Y:S01]  /*e6d0*/  LEA.HI R3, R22, R22, RZ, 0x1 ;  /* 0x0000001616037211 */ /* 0x004fe200078f08ff */
[----:B------:R2:W-:Y:S01]  /*e6e0*/  STS.128 [R0], R8 ;  /* 0x0000000800007388 */ /* 0x0005e20000000c00 */
[----:B------:R-:W-:Y:S02]  /*e6f0*/  HFMA2.MMA R20, -RZ, RZ, 0, 1.9073486328125e-06 ;  /* 0x00000020ff147435 */ /* 0x000fe400000001ff */
[----:B------:R-:W-:Y:S01]  /*e700*/  SHF.R.S32.HI R14, RZ, 0x1, R3 ;  /* 0x00000001ff0e7819 */ /* 0x000fe20000011403 */
[----:B------:R2:W-:Y:S03]  /*e710*/  STS [R0+0x10], R2 ;  /* 0x0000100200007388 */ /* 0x0005e60000000800 */
[----:B------:R-:W-:Y:S01]  /*e720*/  ISETP.GE.AND P0, PT, R14, 0x20, PT ;  /* 0x000000200e00780c */ /* 0x000fe20003f06270 */
[----:B------:R2:W-:-:S12]  /*e730*/  STS.64 [R0+0x18], R6 ;  /* 0x0000180600007388 */ /* 0x0005d80000000a00 */
[----:B--2---:R-:W-:Y:S05]  /*e740*/  @!P0 BRA `(.L_x_6008) ;  /* 0x0000000400088947 */ /* 0x004fea0003800000 */
.L_x_6016:
[----:B--2---:R-:W2:Y:S01]  /*e750*/  S2R R4, SR_TID.X ;  /* 0x0000000000047919 */ /* 0x004ea20000002100 */
[----:B------:R-:W-:Y:S01]  /*e760*/  BSSY B0, `(.L_x_6009) ;  /* 0x000003c000007945 */ /* 0x000fe20003800000 */
[----:B------:R-:W-:Y:S01]  /*e770*/  BAR.SYNC.DEFER_BLOCKING 0x0 ;  /* 0x0000000000007b1d */ /* 0x000fe20000010000 */
[----:B0-2---:R-:W-:-:S05]  /*e780*/  IMAD.IADD R3, R4, 0x1, R14 ;  /* 0x0000000104037824 */ /* 0x005fca00078e020e */
[----:B------:R-:W-:-:S04]  /*e790*/  ISETP.GE.U32.AND P0, PT, R3, R22, PT ;  /* 0x000000160300720c */ /* 0x000fc80003f06070 */
[----:B------:R-:W-:-:S13]  /*e7a0*/  ISETP.GE.U32.OR P0, PT, R4, R14, P0 ;  /* 0x0000000e0400720c */ /* 0x000fda0000706470 */
[----:B------:R-:W-:Y:S05]  /*e7b0*/  @P0 BRA `(.L_x_6010) ;  /* 0x0000000000d80947 */ /* 0x000fea0003800000 */
[----:B------:R-:W-:Y:S01]  /*e7c0*/  LEA R3, R14, R0, 0x5 ;  /* 0x000000000e037211 */ /* 0x000fe200078e28ff */
[----:B------:R-:W-:Y:S01]  /*e7d0*/  DSETP.NEU.AND P0, PT, R6, RZ, PT ;  /* 0x000000ff0600722a */ /* 0x000fe20003f0d000 */
[----:B------:R-:W-:Y:S03]  /*e7e0*/  BSSY B2, `(.L_x_6011) ;  /* 0x0000030000027945 */ /* 0x000fe60003800000 */
[----:B------:R2:W0:Y:S04]  /*e7f0*/  LDS.64 R24, [R3+0x18] ;  /* 0x0000180003187984 */ /* 0x0004280000000a00 */
[----:B------:R2:W0:Y:S06]  /*e800*/  LDS.128 R16, [R3] ;  /* 0x0000000003107984 */ /* 0x00042c0000000c00 */
        /* <DEDUP_REMOVED lines=28> */
.L_x_6015:
[----:B------:R-:W-:Y:S05]  /*e9d0*/  BSYNC B3 ;  /* 0x0000000000037941 */ /* 0x000fea0003800000 */
.L_x_6014:
        /* <DEDUP_REMOVED lines=9> */
.L_x_6012:
[----:B01----:R0:W1:Y:S01]  /*ea70*/  LDS R2, [R3+0x10] ;  /* 0x0000100003027984 */ /* 0x0030620000000800 */
[----:B------:R-:W-:Y:S01]  /*ea80*/  IMAD.MOV.U32 R8, RZ, RZ, R16 ;  /* 0x000000ffff087224 */ /* 0x000fe200078e0010 */
[----:B------:R-:W-:Y:S01]  /*ea90*/  MOV R9, R17 ;  /* 0x0000001100097202 */ /* 0x000fe20000000f00 */
[----:B------:R-:W-:Y:S01]  /*eaa0*/  IMAD.MOV.U32 R10, RZ, RZ, R18 ;  /* 0x000000ffff0a7224 */ /* 0x000fe200078e0012 */
[----:B------:R-:W-:Y:S01]  /*eab0*/  MOV R11, R19 ;  /* 0x00000013000b7202 */ /* 0x000fe20000000f00 */
[----:B------:R-:W-:Y:S01]  /*eac0*/  IMAD.MOV.U32 R6, RZ, RZ, R24 ;  /* 0x000000ffff067224 */ /* 0x000fe200078e0018 */
[----:B------:R-:W-:-:S07]  /*ead0*/  MOV R7, R25 ;  /* 0x0000001900077202 */ /* 0x000fce0000000f00 */
.L_x_6013:
[----:B------:R-:W-:Y:S05]  /*eae0*/  BSYNC B2 ;  /* 0x0000000000027941 */ /* 0x000fea0003800000 */
.L_x_6011:
[----:B------:R0:W-:Y:S04]  /*eaf0*/  STS.128 [R0], R8 ;  /* 0x0000000800007388 */ /* 0x0001e80000000c00 */
[----:B-1----:R0:W-:Y:S04]  /*eb00*/  STS [R0+0x10], R2 ;  /* 0x0000100200007388 */ /* 0x0021e80000000800 */
[----:B------:R0:W-:Y:S02]  /*eb10*/  STS.64 [R0+0x18], R6 ;  /* 0x0000180600007388 */ /* 0x0001e40000000a00 */
.L_x_6010:
[----:B------:R-:W-:Y:S05]  /*eb20*/  BSYNC B0 ;  /* 0x0000000000007941 */ /* 0x000fea0003800000 */
.L_x_6009:
[----:B------:R-:W-:-:S04]  /*eb30*/  SHF.R.S32.HI R14, RZ, 0x1, R14 ;  /* 0x00000001ff0e7819 */ /* 0x000fc8000001140e */
[----:B------:R-:W-:-:S13]  /*eb40*/  ISETP.GE.AND P0, PT, R14, 0x20, PT ;  /* 0x000000200e00780c */ /* 0x000fda0003f06270 */
[----:B------:R-:W-:Y:S05]  /*eb50*/  @P0 BRA `(.L_x_6016) ;  /* 0xfffffff800fc0947 */ /* 0x000fea000383ffff */
[----:B------:R-:W-:-:S07]  /*eb60*/  IMAD.MOV.U32 R20, RZ, RZ, 0x20 ;  /* 0x00000020ff147424 */ /* 0x000fce00078e00ff */
.L_x_6008:
[----:B------:R-:W-:Y:S01]  /*eb70*/  BAR.SYNC.DEFER_BLOCKING 0x0 ;  /* 0x0000000000007b1d */ /* 0x000fe20000010000 */
[----:B------:R-:W-:-:S13]  /*eb80*/  ISETP.GE.AND P0, PT, R20, 0x2, PT ;  /* 0x000000021400780c */ /* 0x000fda0003f06270 */
[----:B------:R-:W-:Y:S05]  /*eb90*/  @!P0 BRA `(.L_x_6007) ;  /* 0x0000000000ec8947 */ /* 0x000fea0003800000 */
[----:B01----:R-:W-:-:S11]  /*eba0*/  HFMA2.MMA R0, -RZ, RZ, 0, 5.9604644775390625e-08 ;  /* 0x00000001ff007435 */ /* 0x003fd600000001ff */
.L_x_6022:
[----:B------:R-:W-:Y:S01]  /*ebb0*/  DSETP.NEU.AND P0, PT, R6, RZ, PT ;  /* 0x000000ff0600722a */ /* 0x000fe20003f0d000 */
[----:B------:R0:W1:Y:S01]  /*ebc0*/  SHFL.DOWN PT, R5, R9, R0, 0x1f ;  /* 0x08001f0009057589 */ /* 0x00006200000e0000 */
[----:B------:R-:W-:Y:S03]  /*ebd0*/  BSSY B0, `(.L_x_6017) ;  /* 0x0000034000007945 */ /* 0x000fe60003800000 */
[----:B------:R0:W0:Y:S04]  /*ebe0*/  SHFL.DOWN PT, R4, R8, R0, 0x1f ;  /* 0x08001f0008047589 */ /* 0x00002800000e0000 */
[----:B------:R0:W0:Y:S04]  /*ebf0*/  SHFL.DOWN PT, R15, R11, R0, 0x1f ;  /* 0x08001f000b0f7589 */ /* 0x00002800000e0000 */
[----:B------:R0:W0:Y:S04]  /*ec00*/  SHFL.DOWN PT, R14, R10, R0, 0x1f ;  /* 0x08001f000a0e7589 */ /* 0x00002800000e0000 */
[----:B------:R0:W0:Y:S04]  /*ec10*/  SHFL.DOWN PT, R17, R7, R0, 0x1f ;  /* 0x08001f0007117589 */ /* 0x00002800000e0000 */
[----:B------:R0:W0:Y:S04]  /*ec20*/  SHFL.DOWN PT, R16, R6, R0, 0x1f ;  /* 0x08001f0006107589 */ /* 0x00002800000e0000 */
[----:B--2---:R2:W0:Y:S01]  /*ec30*/  SHFL.DOWN PT, R3, R2, R0, 0x1f ;  /* 0x08001f0002037589 */ /* 0x00442200000e0000 */
[----:B-1----:R-:W-:Y:S05]  /*ec40*/  @!P0 BRA `(.L_x_6018) ;  /* 0x0000000000948947 */ /* 0x002fea0003800000 */
[----:B0-----:R-:W-:-:S14]  /*ec50*/  DSETP.NEU.AND P0, PT, R16, RZ, PT ;  /* 0x000000ff1000722a */ /* 0x001fdc0003f0d000 */
[----:B------:R-:W-:Y:S05]  /*ec60*/  @!P0 BRA `(.L_x_6019) ;  /* 0x0000000000a88947 */ /* 0x000fea0003800000 */
[----:B------:R-:W-:Y:S01]  /*ec70*/  DADD R12, R6, R16 ;  /* 0x00000000060c7229 */ /* 0x000fe20000000010 */
[----:B--2---:R-:W-:Y:S01]  /*ec80*/  IMAD.MOV.U32 R2, RZ, RZ, 0x1 ;  /* 0x00000001ff027424 */ /* 0x004fe200078e00ff */
        /* <DEDUP_REMOVED lines=23> */
.L_x_6021:
[----:B------:R-:W-:Y:S05]  /*ee00*/  BSYNC B2 ;  /* 0x0000000000027941 */ /* 0x000fea0003800000 */
.L_x_6020:
        /* <DEDUP_REMOVED lines=9> */
.L_x_6018:
[----:B0-2---:R-:W-:Y:S01]  /*eea0*/  IMAD.MOV.U32 R2, RZ, RZ, R3 ;  /* 0x000000ffff027224 */ /* 0x005fe200078e0003 */
[----:B------:R-:W-:Y:S01]  /*eeb0*/  MOV R6, R16 ;  /* 0x0000001000067202 */ /* 0x000fe20000000f00 */
[----:B------:R-:W-:Y:S01]  /*eec0*/  IMAD.MOV.U32 R7, RZ, RZ, R17 ;  /* 0x000000ffff077224 */ /* 0x000fe200078e0011 */
[----:B------:R-:W-:Y:S01]  /*eed0*/  MOV R8, R4 ;  /* 0x0000000400087202 */ /* 0x000fe20000000f00 */
[----:B------:R-:W-:Y:S01]  /*eee0*/  IMAD.MOV.U32 R9, RZ, RZ, R5 ;  /* 0x000000ffff097224 */ /* 0x000fe200078e0005 */
[----:B------:R-:W-:Y:S01]  /*eef0*/  MOV R10, R14 ;  /* 0x0000000e000a7202 */ /* 0x000fe20000000f00 */
[----:B------:R-:W-:-:S07]  /*ef00*/  IMAD.MOV.U32 R11, RZ, RZ, R15 ;  /* 0x000000ffff0b7224 */ /* 0x000fce00078e000f */
.L_x_6019:
[----:B------:R-:W-:Y:S05]  /*ef10*/  BSYNC B0 ;  /* 0x0000000000007941 */ /* 0x000fea0003800000 */
.L_x_6017:
[----:B--2---:R-:W-:-:S04]  /*ef20*/  SHF.L.U32 R0, R0, 0x1, RZ ;  /* 0x0000000100007819 */ /* 0x004fc800000006ff */
[----:B------:R-:W-:-:S13]  /*ef30*/  ISETP.GE.AND P0, PT, R0, R20, PT ;  /* 0x000000140000720c */ /* 0x000fda0003f06270 */
[----:B------:R-:W-:Y:S05]  /*ef40*/  @!P0 BRA `(.L_x_6022) ;  /* 0xfffffffc00188947 */ /* 0x000fea000383ffff */
.L_x_6007:
[----:B------:R-:W-:Y:S05]  /*ef50*/  @!P1 EXIT ;  /* 0x000000000000994d */ /* 0x000fea0003800000 */
[----:B------:R-:W5:Y:S01]  /*ef60*/  LDL R4, [R1] ;  /* 0x0000000001047983 */ /* 0x000f620000100800 */
[----:B------:R-:W-:-:S03]  /*ef70*/  ULDC.U8 UR38, c[0x0][0x648] ;  /* 0x0001920000267ab9 */ /* 0x000fc60000000000 */
[----:B0-2---:R-:W2:Y:S01]  /*ef80*/  LDL.LU R3, [R1+0x10] ;  /* 0x0000100001037983 */ /* 0x005ea20000300800 */
[----:B-----5:R-:W-:-:S04]  /*ef90*/  ISETP.NE.U32.AND P0, PT, R4, RZ, PT ;  /* 0x000000ff0400720c */ /* 0x020fc80003f05070 */
[----:B--2---:R-:W-:-:S13]  /*efa0*/  ISETP.NE.AND.EX P0, PT, R3, RZ, PT, P0 ;  /* 0x000000ff0300720c */ /* 0x004fda0003f05300 */
[----:B------:R-:W-:Y:S05]  /*efb0*/  @!P0 BRA `(.L_x_6023) ;  /* 0x0000000800288947 */ /* 0x000fea0003800000 */
[----:B------:R-:W-:-:S13]  /*efc0*/  ISETP.NE.AND P0, PT, RZ, UR38, PT ;  /* 0x00000026ff007c0c */ /* 0x000fda000bf05270 */
[----:B------:R-:W-:Y:S05]  /*efd0*/  @!P0 BRA `(.L_x_6024) ;  /* 0x0000000000d08947 */ /* 0x000fea0003800000 */
[----:B------:R-:W2:Y:S04]  /*efe0*/  LDL.64 R4, [R1] ;  /* 0x0000000001047983 */ /* 0x000ea80000100a00 */
[----:B--2---:R-:W2:Y:S01]  /*eff0*/  LDG.E.64 R14, desc[UR36][R4.64+0x18] ;  /* 0x00001824040e7981 */ /* 0x004ea2000c1e1b00 */
[----:B------:R-:W-:Y:S01]  /*f000*/  BSSY B0, `(.L_x_6024) ;  /* 0x0000031000007945 */ /* 0x000fe20003800000 */
[----:B--2---:R-:W-:-:S14]  /*f010*/  DSETP.NEU.AND P0, PT, R14, RZ, PT ;  /* 0x000000ff0e00722a */ /* 0x004fdc0003f0d000 */
[----:B------:R-:W-:Y:S05]  /*f020*/  @!P0 BRA `(.L_x_6025) ;  /* 0x0000000000b88947 */ /* 0x000fea0003800000 */
[----:B------:R0:W5:Y:S04]  /*f030*/  LDG.E.64 R18, desc[UR36][R4.64] ;  /* 0x0000002404127981 */ /* 0x000168000c1e1b00 */
[----:B------:R0:W5:Y:S01]  /*f040*/  LDG.E.64 R20, desc[UR36][R4.64+0x8] ;  /* 0x0000082404147981 */ /* 0x000162000c1e1b00 */
[----:B------:R-:W-:-:S14]  /*f050*/  DSETP.NEU.AND P0, PT, R6, RZ, PT ;  /* 0x000000ff0600722a */ /* 0x000fdc0003f0d000 */
[----:B0-----:R-:W-:Y:S05]  /*f060*/  @!P0 BRA `(.L_x_6026) ;  /* 0x0000000000888947 */ /* 0x001fea0003800000 */
[----:B------:R-:W-:Y:S01]  /*f070*/  DADD R12, R6, R14 ;  /* 0x00000000060c7229 */ /* 0x000fe2000000000e */
[----:B-1----:R-:W-:Y:S01]  /*f080*/  IMAD.MOV.U32 R2, RZ, RZ, 0x1 ;  /* 0x00000001ff027424 */ /* 0x002fe200078e00ff */
[----:B------:R-:W-:Y:S01]  /*f090*/  FSETP.GEU.AND P1, PT, |R7|, 6.5827683646048100446e-37, PT ;  /* 0x036000000700780b */ /* 0x000fe20003f2e200 */
[----:B------:R-:W-:Y:S01]  /*f0a0*/  BSSY B2, `(.L_x_6027) ;  /* 0x0000015000027945 */ /* 0x000fe20003800000 */
[----:B-----5:R-:W-:Y:S02]  /*f0b0*/  DADD R8, R8, -R18 ;  /* 0x0000000008087229 */ /* 0x020fe40000000812 */
        /* <DEDUP_REMOVED lines=18> */
[----:B------:R-:W-:-:S07]  /*f1e0*/  MOV R17, R2 ;  /* 0x0000000200117202 */ /* 0x000fce0000000f00 */
.L_x_6028:
[----:B------:R-:W-:Y:S05]  /*f1f0*/  BSYNC B2 ;  /* 0x0000000000027941 */ /* 0x000fea0003800000 */
.L_x_6027:
[----:B------:R-:W-:Y:S01]  /*f200*/  DMUL R2, R8, R8 ;  /* 0x0000000808027228 */ /* 0x000fe20000000000 */
[----:B------:R-:W-:Y:S01]  /*f210*/  IMAD.MOV.U32 R6, RZ, RZ, R12 ;  /* 0x000000ffff067224 */ /* 0x000fe200078e000c */
[----:B------:R-:W-:Y:S01]  /*f220*/  DADD R10, R10, R20 ;  /* 0x000000000a0a7229 */ /* 0x000fe20000000014 */
[----:B------:R-:W-:Y:S01]  /*f230*/  MOV R7, R13 ;  /* 0x0000000d00077202 */ /* 0x000fe20000000f00 */
[----:B------:R-:W-:-:S04]  /*f240*/  DFMA R8, R8, R16, R18 ;  /* 0x000000100808722b */ /* 0x000fc80000000012 */
[----:B------:R-:W-:-:S08]  /*f250*/  DMUL R2, R14, R2 ;  /* 0x000000020e027228 */ /* 0x000fd00000000000 */
[----:B------:R-:W-:Y:S01]  /*f260*/  DFMA R10, R2, R16, R10 ;  /* 0x00000010020a722b */ /* 0x000fe2000000000a */
[----:B------:R-:W-:Y:S01]  /*f270*/  IMAD.MOV.U32 R2, RZ, RZ, -0x1 ;  /* 0xffffffffff027424 */ /* 0x000fe200078e00ff */
[----:B------:R-:W-:Y:S09]  /*f280*/  BRA `(.L_x_6025) ;  /* 0x0000000000207947 */ /* 0x000ff20003800000 */
.L_x_6026:
[----:B------:R-:W2:Y:S01]  /*f290*/  LDL.64 R4, [R1] ;  /* 0x0000000001047983 */ /* 0x000ea20000100a00 */
[----:B-1----:R-:W-:Y:S01]  /*f2a0*/  MOV R6, R14 ;  /* 0x0000000e00067202 */ /* 0x002fe20000000f00 */
[----:B------:R-:W-:Y:S01]  /*f2b0*/  IMAD.MOV.U32 R7, RZ, RZ, R15 ;  /* 0x000000ffff077224 */ /* 0x000fe200078e000f */
[----:B-----5:R-:W-:Y:S01]  /*f2c0*/  MOV R8, R18 ;  /* 0x0000001200087202 */ /* 0x020fe20000000f00 */
[----:B------:R-:W-:Y:S01]  /*f2d0*/  IMAD.MOV.U32 R9, RZ, RZ, R19 ;  /* 0x000000ffff097224 */ /* 0x000fe200078e0013 */
[----:B--2---:R0:W5:Y:S01]  /*f2e0*/  LDG.E R2, desc[UR36][R4.64+0x10] ;  /* 0x0000102404027981 */ /* 0x004162000c1e1900 */
[----:B------:R-:W-:Y:S01]  /*f2f0*/  MOV R10, R20 ;  /* 0x00000014000a7202 */ /* 0x000fe20000000f00 */
[----:B------:R-:W-:-:S07]  /*f300*/  IMAD.MOV.U32 R11, RZ, RZ, R21 ;  /* 0x000000ffff0b7224 */ /* 0x000fce00078e0015 */
.L_x_6025:
[----:B------:R-:W-:Y:S05]  /*f310*/  BSYNC B0 ;  /* 0x0000000000007941 */ /* 0x000fea0003800000 */
.L_x_6024:
[----:B------:R-:W-:Y:S02]  /*f320*/  ULDC.U8 UR4, c[0x0][0x649] ;  /* 0x0001924000047ab9 */ /* 0x000fe40000000000 */
[----:B------:R-:W-:-:S13]  /*f330*/  ISETP.NE.AND P0, PT, RZ, UR4, PT ;  /* 0x00000004ff007c0c */ /* 0x000fda000bf05270 */
[----:B------:R-:W-:Y:S05]  /*f340*/  @!P0 BRA `(.L_x_6029) ;  /* 0x00000004002c8947 */ /* 0x000fea0003800000 */
[----:B------:R-:W-:Y:S01]  /*f350*/  ULDC.64 UR4, c[0x0][0x210] ;  /* 0x0000840000047ab9 */ /* 0x000fe20000000a00 */
[----:B------:R-:W-:Y:S01]  /*f360*/  FSETP.GEU.AND P1, PT, |R11|, 6.5827683646048100446e-37, PT ;  /* 0x036000000b00780b */ /* 0x000fe20003f2e200 */
[C---:B-1---5:R-:W-:Y:S01]  /*f370*/  DADD R2, R6.reuse, -UR4 ;  /* 0x8000000406027e29 */ /* 0x062fe20008000000 */
[----:B------:R-:W-:Y:S01]  /*f380*/  BSSY B0, `(.L_x_6030) ;  /* 0x0000018000007945 */ /* 0x000fe20003800000 */
[----:B------:R-:W-:-:S08]  /*f390*/  DSETP.GT.AND P0, PT, R6, UR4, PT ;  /* 0x0000000406007e2a */ /* 0x000fd0000bf04000 */
[----:B------:R-:W-:Y:S02]  /*f3a0*/  FSEL R7, R3, RZ, P0 ;  /* 0x000000ff03077208 */ /* 0x000fe40000000000 */
[----:B------:R-:W-:Y:S02]  /*f3b0*/  FSEL R6, R2, RZ, P0 ;  /* 0x000000ff02067208 */ /* 0x000fe40000000000 */
[----:B------:R-:W0:Y:S01]  /*f3c0*/  MUFU.RCP64H R3, R7 ;  /* 0x0000000700037308 */ /* 0x000e220000001800 */
[----:B------:R-:W-:-:S06]  /*f3d0*/  MOV R2, 0x1 ;  /* 0x0000000100027802 */ /* 0x000fcc0000000f00 */
        /* <DEDUP_REMOVED lines=17> */
[----:B------:R-:W-:-:S07]  /*f4f0*/  IMAD.MOV.U32 R17, RZ, RZ, R2 ;  /* 0x000000ffff117224 */ /* 0x000fce00078e0002 */
.L_x_6031:
[----:B------:R-:W-:Y:S05]  /*f500*/  BSYNC B0 ;  /* 0x0000000000007941 */ /* 0x000fea0003800000 */
.L_x_6030:
[----:B------:R-:W-:Y:S02]  /*f510*/  ULDC.U8 UR4, c[0x0][0x218] ;  /* 0x0000860000047ab9 */ /* 0x000fe40000000000 */
[----:B------:R-:W-:-:S13]  /*f520*/  ISETP.NE.AND P0, PT, RZ, UR4, PT ;  /* 0x00000004ff007c0c */ /* 0x000fda000bf05270 */
[----:B------:R-:W-:Y:S05]  /*f530*/  @!P0 BRA `(.L_x_6032) ;  /* 0x0000000000788947 */ /* 0x000fea0003800000 */
[----:B------:R-:W0:Y:S01]  /*f540*/  MUFU.RSQ64H R11, R17 ;  /* 0x00000011000b7308 */ /* 0x000e220000001c00 */
[----:B------:R-:W-:Y:S01]  /*f550*/  IADD3 R10, R17, -0x3500000, RZ ;  /* 0xfcb00000110a7810 */ /* 0x000fe20007ffe0ff */
[----:B------:R-:W-:Y:S01]  /*f560*/  IMAD.MOV.U32 R4, RZ, RZ, 0x0 ;  /* 0x00000000ff047424 */ /* 0x000fe200078e00ff */
[----:B------:R-:W-:Y:S01]  /*f570*/  MOV R5, 0x3fd80000 ;  /* 0x3fd8000000057802 */ /* 0x000fe20000000f00 */
[----:B------:R-:W-:Y:S01]  /*f580*/  BSSY B0, `(.L_x_6033) ;  /* 0x0000017000007945 */ /* 0x000fe20003800000 */
[----:B------:R-:W-:Y:S02]  /*f590*/  ISETP.GE.U32.AND P0, PT, R10, 0x7ca00000, PT ;  /* 0x7ca000000a00780c */ /* 0x000fe40003f06070 */
[----:B0-----:R-:W-:-:S08]  /*f5a0*/  DMUL R2, R10, R10 ;  /* 0x0000000a0a027228 */ /* 0x001fd00000000000 */
[----:B------:R-:W-:-:S08]  /*f5b0*/  DFMA R2, R16, -R2, 1 ;  /* 0x3ff000001002742b */ /* 0x000fd00000000802 */
[----:B------:R-:W-:Y:S02]  /*f5c0*/  DFMA R4, R2, R4, 0.5 ;  /* 0x3fe000000204742b */ /* 0x000fe40000000004 */
[----:B------:R-:W-:-:S08]  /*f5d0*/  DMUL R2, R10, R2 ;  /* 0x000000020a027228 */ /* 0x000fd00000000000 */
[----:B------:R-:W-:-:S08]  /*f5e0*/  DFMA R4, R4, R2, R10 ;  /* 0x000000020404722b */ /* 0x000fd0000000000a */
[----:B------:R-:W-:Y:S02]  /*f5f0*/  DMUL R14, R16, R4 ;  /* 0x00000004100e7228 */ /* 0x000fe40000000000 */
[----:B------:R-:W-:Y:S01]  /*f600*/  VIADD R13, R5, 0xfff00000 ;  /* 0xfff00000050d7836 */ /* 0x000fe20000000000 */
[----:B------:R-:W-:-:S05]  /*f610*/  MOV R12, R4 ;  /* 0x00000004000c7202 */ /* 0x000fca0000000f00 */
[----:B------:R-:W-:-:S08]  /*f620*/  DFMA R6, R14, -R14, R16 ;  /* 0x8000000e0e06722b */ /* 0x000fd00000000010 */
[----:B------:R-:W-:Y:S01]  /*f630*/  DFMA R2, R6, R12, R14 ;  /* 0x0000000c0602722b */ /* 0x000fe2000000000e */
[----:B------:R-:W-:Y:S10]  /*f640*/  @!P0 BRA `(.L_x_6034) ;  /* 0x0000000000288947 */ /* 0x000ff40003800000 */
        /* <DEDUP_REMOVED lines=8> */
[----:B------:R-:W-:-:S07]  /*f6d0*/  MOV R10, 0xf6f0 ;  /* 0x0000f6f0000a7802 */ /* 0x000fce0000000f00 */
[----:B---34-:R-:W-:Y:S05]  /*f6e0*/  CALL.REL.NOINC `($__internal_32_$__cuda_sm20_dsqrt_rn_f64_mediumpath_v1) ;  /* 0x0000002400dc7944 */ /* 0x018fea0003c00000 */
.L_x_6034:
[----:B------:R-:W-:Y:S05]  /*f6f0*/  BSYNC B0 ;  /* 0x0000000000007941 */ /* 0x000fea0003800000 */
.L_x_6033:
[----:B------:R-:W-:Y:S01]  /*f700*/  IMAD.MOV.U32 R16, RZ, RZ, R2 ;  /* 0x000000ffff107224 */ /* 0x000fe200078e0002 */
[----:B------:R-:W-:-:S07]  /*f710*/  MOV R17, R3 ;  /* 0x0000000300117202 */ /* 0x000fce0000000f00 */
.L_x_6032:
[----:B------:R-:W0:Y:S02]  /*f720*/  LDC R0, c[0x0][0x64c] ;  /* 0x00019300ff007b82 */ /* 0x000e240000000800 */
[C---:B0-----:R-:W-:Y:S02]  /*f730*/  ISETP.GE.AND P0, PT, R0.reuse, 0x1, PT ;  /* 0x000000010000780c */ /* 0x041fe40003f06270 */
[----:B------:R-:W-:-:S11]  /*f740*/  ISETP.GE.AND P1, PT, R0, 0x2, PT ;  /* 0x000000020000780c */ /* 0x000fd60003f26270 */
[----:B------:R-:W0:Y:S02]  /*f750*/  @P0 LDC.64 R2, c[0x0][0x618] ;  /* 0x00018600ff020b82 */ /* 0x000e240000000a00 */
[----:B0-----:R-:W-:-:S05]  /*f760*/  @P0 IADD3 R2, P2, R23, R2, RZ ;  /* 0x0000000217020210 */ /* 0x001fca0007f5e0ff */
[----:B------:R-:W-:-:S05]  /*f770*/  @P0 IMAD.X R3, RZ, RZ, R3, P2 ;  /* 0x000000ffff030224 */ /* 0x000fca00010e0603 */
[----:B------:R0:W-:Y:S01]  /*f780*/  @P0 STG.E.64 desc[UR36][R2.64], R16 ;  /* 0x0000001002000986 */ /* 0x0001e2000c101b24 */
[----:B------:R-:W-:Y:S05]  /*f790*/  @!P1 EXIT ;  /* 0x000000000000994d */ /* 0x000fea0003800000 */
[----:B0-----:R-:W-:Y:S01]  /*f7a0*/  LOP3.LUT R2, R23, 0xfffffff8, RZ, 0xc0, !PT ;  /* 0xfffffff817027812 */ /* 0x001fe200078ec0ff */
[----:B------:R-:W-:-:S03]  /*f7b0*/  ULDC.64 UR4, c[0x0][0x620] ;  /* 0x0001880000047ab9 */ /* 0x000fc60000000a00 */
[----:B------:R-:W-:-:S04]  /*f7c0*/  IADD3 R2, P0, R2, UR4, RZ ;  /* 0x0000000402027c10 */ /* 0x000fc8000ff1e0ff */
[----:B------:R-:W-:-:S05]  /*f7d0*/  IADD3.X R3, RZ, UR5, RZ, P0, !PT ;  /* 0x00000005ff037c10 */ /* 0x000fca00087fe4ff */
[----:B------:R-:W-:Y:S01]  /*f7e0*/  STG.E.64 desc[UR36][R2.64], R8 ;  /* 0x0000000802007986 */ /* 0x000fe2000c101b24 */
[----:B------:R-:W-:Y:S05]  /*f7f0*/  EXIT ;  /* 0x000000000000794d */ /* 0x000fea0003800000 */
.L_x_6029:
[----:B0-----:R-:W2:Y:S04]  /*f800*/  LDL.LU.64 R4, [R1] ;  /* 0x0000000001047983 */ /* 0x001ea80000300a00 */
[----:B--2---:R-:W-:Y:S04]  /*f810*/  STG.E.64 desc[UR36][R4.64], R8 ;  /* 0x0000000804007986 */ /* 0x004fe8000c101b24 */
[----:B------:R-:W-:Y:S04]  /*f820*/  STG.E.64 desc[UR36][R4.64+0x8], R10 ;  /* 0x0000080a04007986 */ /* 0x000fe8000c101b24 */
[----:B------:R-:W-:Y:S04]  /*f830*/  STG.E.64 desc[UR36][R4.64+0x18], R6 ;  /* 0x0000180604007986 */ /* 0x000fe8000c101b24 */
[----:B-----5:R-:W-:Y:S01]  /*f840*/  STG.E desc[UR36][R4.64+0x10], R2 ;  /* 0x0000100204007986 */ /* 0x020fe2000c101924 */
[----:B------:R-:W-:Y:S05]  /*f850*/  EXIT ;  /* 0x000000000000794d */ /* 0x000fea0003800000 */
.L_x_6023:
[----:B------:R-:W-:-:S13]  /*f860*/  ISETP.NE.AND P0, PT, RZ, UR38, PT ;  /* 0x00000026ff007c0c */ /* 0x000fda000bf05270 */
[----:B------:R-:W-:Y:S05]  /*f870*/  @!P0 BRA `(.L_x_6035) ;  /* 0x0000000000648947 */ /* 0x000fea0003800000 */
[----:B-1----:R-:W-:Y:S01]  /*f880*/  MOV R0, 0x0 ;  /* 0x0000000000007802 */ /* 0x002fe20000000f00 */
        /* <DEDUP_REMOVED lines=14> */
[----:B-1-34-:R-:W-:Y:S05]  /*f970*/  CALL.ABS.NOINC R2 ;  /* 0x0000000002007343 */ /* 0x01afea0003c00000 */
.L_x_6036:
[----:B------:R-:W-:Y:S01]  /*f980*/  UMOV UR4, URZ ;  /* 0x0000003f00047c82 */ /* 0x000fe20008000000 */
[----:B------:R-:W-:Y:S01]  /*f990*/  UMOV UR5, URZ ;  /* 0x0000003f00057c82 */ /* 0x000fe20008000000 */
[----:B------:R-:W-:Y:S01]  /*f9a0*/  UMOV UR6, URZ ;  /* 0x0000003f00067c82 */ /* 0x000fe20008000000 */
[----:B------:R-:W-:Y:S01]  /*f9b0*/  UMOV UR7, URZ ;  /* 0x0000003f00077c82 */ /* 0x000fe20008000000 */
[----:B------:R-:W-:Y:S02]  /*f9c0*/  CS2R R6, SRZ ;  /* 0x0000000000067805 */ /* 0x000fe4000001ff00 */
[----:B------:R-:W-:Y:S01]  /*f9d0*/  MOV R8, UR4 ;  /* 0x0000000400087c02 */ /* 0x000fe20008000f00 */
[----:B------:R-:W-:Y:S01]  /*f9e0*/  IMAD.U32 R9, RZ, RZ, UR5 ;  /* 0x00000005ff097e24 */ /* 0x000fe2000f8e00ff */
[----:B------:R-:W-:Y:S01]  /*f9f0*/  MOV R10, UR6 ;  /* 0x00000006000a7c02 */ /* 0x000fe20008000f00 */
[----:B------:R-:W-:-:S07]  /*fa00*/  IMAD.U32 R11, RZ, RZ, UR7 ;  /* 0x00000007ff0b7e24 */ /* 0x000fce000f8e00ff */
.L_x_6035:
[----:B------:R-:W-:Y:S02]  /*fa10*/  ULDC.U8 UR4, c[0x0][0x649] ;  /* 0x0001924000047ab9 */ /* 0x000fe40000000000 */
[----:B------:R-:W-:-:S13]  /*fa20*/  ISETP.NE.AND P0, PT, RZ, UR4, PT ;  /* 0x00000004ff007c0c */ /* 0x000fda000bf05270 */
[----:B------:R-:W-:Y:S05]  /*fa30*/  @!P0 BRA `(.L_x_6037) ;  /* 0x00000004002c8947 */ /* 0x000fea0003800000 */
[----:B------:R-:W-:Y:S01]  /*fa40*/  ULDC.64 UR4, c[0x0][0x210] ;  /* 0x0000840000047ab9 */ /* 0x000fe20000000a00 */
[----:B------:R-:W-:Y:S01]  /*fa50*/  FSETP.GEU.AND P1, PT, |R11|, 6.5827683646048100446e-37, PT ;  /* 0x036000000b00780b */ /* 0x000fe20003f2e200 */
[C---:B-1----:R-:W-:Y:S01]  /*fa60*/  DADD R2, R6.reuse, -UR4 ;  /* 0x8000000406027e29 */ /* 0x042fe20008000000 */
        /* <DEDUP_REMOVED lines=24> */
.L_x_6039:
[----:B------:R-:W-:Y:S05]  /*fbf0*/  BSYNC B0 ;  /* 0x0000000000007941 */ /* 0x000fea0003800000 */
.L_x_6038:
        /* <DEDUP_REMOVED lines=30> */
.L_x_6042:
[----:B------:R-:W-:Y:S05]  /*fde0*/  BSYNC B0 ;  /* 0x0000000000007941 */ /* 0x000fea0003800000 */
.L_x_6041:
[----:B------:R-:W-:Y:S01]  /*fdf0*/  IMAD.MOV.U32 R16, RZ, RZ, R2 ;  /* 0x000000ffff107224 */ /* 0x000fe200078e0002 */
[----:B------:R-:W-:-:S07]  /*fe00*/  MOV R17, R3 ;  /* 0x0000000300117202 */ /* 0x000fce0000000f00 */
.L_x_6040:
        /* <DEDUP_REMOVED lines=14> */
.L_x_6037:
        /* <DEDUP_REMOVED lines=16> */
.L_x_6043:
[----:B------:R-:W-:Y:S05]  /*fff0*/  EXIT ;  /* 0x000000000000794d */ /* 0x000fea0003800000 */
.L_x_5974:
[----:B0-----:R-:W5:Y:S01]  /*10000*/  LDL.LU R3, [R1+0x2c] ;  /* 0x00002c0001037983 */ /* 0x001f620000300800 */
[----:B------:R-:W0:Y:S01]  /*10010*/  S2UR UR4, SR_CTAID.X ;  /* 0x00000000000479c3 */ /* 0x000e220000002500 */
[----:B------:R-:W-:Y:S01]  /*10020*/  ULDC UR5, c[0x0][0x268] ;  /* 0x00009a0000057ab9 */ /* 0x000fe20000000800 */
[----:B------:R-:W5:Y:S06]  /*10030*/  S2R R2, SR_TID.Y ;  /* 0x0000000000027919 */ /* 0x000f6c0000002200 */
[----:B--2---:R-:W0:Y:S01]  /*10040*/  LDC R4, c[0x0][0x250] ;  /* 0x00009400ff047b82 */ /* 0x004e220000000800 */
[----:B-----5:R-:W-:-:S04]  /*10050*/  IMAD R3, R2, UR5, R3 ;  /* 0x0000000502037c24 */ /* 0x020fc8000f8e0203 */
[----:B0-----:R-:W-:Y:S01]  /*10060*/  IMAD R3, R4, UR4, R3 ;  /* 0x0000000404037c24 */ /* 0x001fe2000f8e0203 */
[----:B------:R-:W-:-:S04]  /*10070*/  ULDC UR4, c[0x0][0x248] ;  /* 0x0000920000047ab9 */ /* 0x000fc80000000800 */
[----:B------:R-:W-:-:S13]  /*10080*/  ISETP.GE.AND P0, PT, R3, UR4, PT ;  /* 0x0000000403007c0c */ /* 0x000fda000bf06270 */
[----:B------:R-:W-:Y:S05]  /*10090*/  @P0 EXIT ;  /* 0x000000000000094d */ /* 0x000fea0003800000 */
[----:B------:R-:W0:Y:S01]  /*100a0*/  S2R R5, SR_TID.X ;  /* 0x0000000000057919 */ /* 0x000e220000002100 */
[----:B------:R-:W-:Y:S02]  /*100b0*/  ULDC UR4, c[0x0][0x258] ;  /* 0x0000960000047ab9 */ /* 0x000fe40000000800 */
[----:B------:R-:W-:Y:S02]  /*100c0*/  ISETP.NE.AND P0, PT, RZ, UR4, PT ;  /* 0x00000004ff007c0c */ /* 0x000fe4000bf05270 */
[----:B0-----:R-:W-:-:S13]  /*100d0*/  ISETP.NE.AND P1, PT, R5, RZ, PT ;  /* 0x000000ff0500720c */ /* 0x001fda0003f25270 */
[----:B------:R-:W-:Y:S05]  /*100e0*/  @P0 EXIT P1 ;  /* 0x000000000000094d */ /* 0x000fea0000800000 */
[----:B------:R-:W-:Y:S01]  /*100f0*/  ULDC UR4, c[0x0][0x25c] ;  /* 0x0000970000047ab9 */ /* 0x000fe20000000800 */
[----:B------:R-:W-:Y:S02]  /*10100*/  ISETP.NE.AND P1, PT, R2, RZ, PT ;  /* 0x000000ff0200720c */ /* 0x000fe40003f25270 */
[----:B------:R-:W-:-:S13]  /*10110*/  ISETP.NE.AND P0, PT, RZ, UR4, PT ;  /* 0x00000004ff007c0c */ /* 0x000fda000bf05270 */
[----:B------:R-:W-:Y:S05]  /*10120*/  @P0 EXIT P1 ;  /* 0x000000000000094d */ /* 0x000fea0000800000 */
[----:B------:R-:W2:Y:S01]  /*10130*/  LDL R6, [R1] ;  /* 0x0000000001067983 */ /* 0x000ea20000100800 */
[----:B------:R-:W-:-:S03]  /*10140*/  ULDC.U8 UR38, c[0x0][0x648] ;  /* 0x0001920000267ab9 */ /* 0x000fc60000000000 */
[----:B------:R-:W5:Y:S01]  /*10150*/  LDL.LU R5, [R1+0x10] ;  /* 0x0000100001057983 */ /* 0x000f620000300800 */
[----:B--2---:R-:W-:-:S04]  /*10160*/  ISETP.NE.U32.AND P0, PT, R6, RZ, PT ;  /* 0x000000ff0600720c */ /* 0x004fc80003f05070 */
[----:B-----5:R-:W-:-:S13]  /*10170*/  ISETP.NE.AND.EX P0, PT, R5, RZ, PT, P0 ;  /* 0x000000ff0500720c */ /* 0x020fda0003f05300 */
        /* <DEDUP_REMOVED lines=13> */
[----:B------:R-:W-:Y:S01]  /*10250*/  MOV R2, 0x1 ;  /* 0x0000000100027802 */ /* 0x000fe20000000f00 */
[----:B------:R-:W-:Y:S01]  /*10260*/  BSSY B2, `(.L_x_6048) ;  /* 0x0000016000027945 */ /* 0x000fe20003800000 */
[----:B------:R-:W-:Y:S01]  /*10270*/  FSETP.GEU.AND P1, PT, |R13|, 6.5827683646048100446e-37, PT ;  /* 0x036000000d00780b */ /* 0x000fe20003f2e200 */
        /* <DEDUP_REMOVED lines=20> */
.L_x_6049:
[----:B------:R-:W-:Y:S05]  /*103c0*/  BSYNC B2 ;  /* 0x0000000000027941 */ /* 0x000fea0003800000 */
.L_x_6048:
[----:B------:R-:W-:Y:S01]  /*103d0*/  DMUL R2, R8, R8 ;  /* 0x0000000808027228 */ /* 0x000fe20000000000 */
[----:B------:R-:W-:Y:S01]  /*103e0*/  MOV R12, R6 ;  /* 0x00000006000c7202 */ /* 0x000fe20000000f00 */
[----:B------:R-:W-:Y:S01]  /*103f0*/  DADD R10, R10, R22 ;  /* 0x000000000a0a7229 */ /* 0x000fe20000000016 */
[----:B------:R-:W-:Y:S01]  /*10400*/  IMAD.MOV.U32 R13, RZ, RZ, R7 ;  /* 0x000000ffff0d7224 */ /* 0x000fe200078e0007 */
[----:B------:R-:W-:Y:S01]  /*10410*/  DFMA R8, R8, R16, R20 ;  /* 0x000000100808722b */ /* 0x000fe20000000014 */
[----:B------:R-:W-:-:S03]  /*10420*/  MOV R0, 0xffffffff ;  /* 0xffffffff00007802 */ /* 0x000fc60000000f00 */
[----:B------:R-:W-:-:S08]  /*10430*/  DMUL R2, R14, R2 ;  /* 0x000000020e027228 */ /* 0x000fd00000000000 */
[----:B------:R-:W-:Y:S01]  /*10440*/  DFMA R10, R2, R16, R10 ;  /* 0x00000010020a722b */ /* 0x000fe2000000000a */
[----:B------:R-:W-:Y:S10]  /*10450*/  BRA `(.L_x_6046) ;  /* 0x0000000000207947 */ /* 0x000ff40003800000 */
.L_x_6047:
[----:B------:R-:W2:Y:S01]  /*10460*/  LDL.64 R2, [R1] ;  /* 0x0000000001027983 */ /* 0x000ea20000100a00 */
[----:B------:R-:W-:Y:S01]  /*10470*/  IMAD.MOV.U32 R12, RZ, RZ, R14 ;  /* 0x000000ffff0c7224 */ /* 0x000fe200078e000e */
[----:B------:R-:W-:Y:S01]  /*10480*/  MOV R13, R15 ;  /* 0x0000000f000d7202 */ /* 0x000fe20000000f00 */
[----:B-----5:R-:W-:Y:S01]  /*10490*/  IMAD.MOV.U32 R8, RZ, RZ, R20 ;  /* 0x000000ffff087224 */ /* 0x020fe200078e0014 */
[----:B------:R-:W-:Y:S01]  /*104a0*/  MOV R9, R21 ;  /* 0x0000001500097202 */ /* 0x000fe20000000f00 */
[----:B--2---:R0:W5:Y:S01]  /*104b0*/  LDG.E R0, desc[UR36][R2.64+0x10] ;  /* 0x0000102402007981 */ /* 0x004162000c1e1900 */
[----:B------:R-:W-:Y:S01]  /*104c0*/  IMAD.MOV.U32 R10, RZ, RZ, R22 ;  /* 0x000000ffff0a7224 */ /* 0x000fe200078e0016 */
[----:B------:R-:W-:-:S07]  /*104d0*/  MOV R11, R23 ;  /* 0x00000017000b7202 */ /* 0x000fce0000000f00 */
.L_x_6046:
[----:B------:R-:W-:Y:S05]  /*104e0*/  BSYNC B0 ;  /* 0x0000000000007941 */ /* 0x000fea0003800000 */
.L_x_6045:
[----:B------:R-:W-:Y:S02]  /*104f0*/  ULDC.U8 UR4, c[0x0][0x649] ;  /* 0x0001924000047ab9 */ /* 0x000fe40000000000 */
[----:B------:R-:W-:-:S13]  /*10500*/  ISETP.NE.AND P0, PT, RZ, UR4, PT ;  /* 0x00000004ff007c0c */ /* 0x000fda000bf05270 */
[----:B------:R-:W-:Y:S05]  /*10510*/  @!P0 BRA `(.L_x_6050) ;  /* 0x00000004002c8947 */ /* 0x000fea0003800000 */
[----:B------:R-:W-:Y:S01]  /*10520*/  ULDC.64 UR4, c[0x0][0x210] ;  /* 0x0000840000047ab9 */ /* 0x000fe20000000a00 */
[----:B------:R-:W-:Y:S01]  /*10530*/  FSETP.GEU.AND P1, PT, |R11|, 6.5827683646048100446e-37, PT ;  /* 0x036000000b00780b */ /* 0x000fe20003f2e200 */
[C---:B0-----:R-:W-:Y:S01]  /*10540*/  DADD R2, R12.reuse, -UR4 ;  /* 0x800000040c027e29 */ /* 0x041fe20008000000 */
[----:B------:R-:W-:Y:S01]  /*10550*/  BSSY B0, `(.L_x_6051) ;  /* 0x0000018000007945 */ /* 0x000fe20003800000 */
[----:B------:R-:W-:-:S08]  /*10560*/  DSETP.GT.AND P0, PT, R12, UR4, PT ;  /* 0x000000040c007e2a */ /* 0x000fd0000bf04000 */
[----:B------:R-:W-:Y:S02]  /*10570*/  FSEL R7, R3, RZ, P0 ;  /* 0x000000ff03077208 */ /* 0x000fe40000000000 */
[----:B------:R-:W-:Y:S01]  /*10580*/  FSEL R6, R2, RZ, P0 ;  /* 0x000000ff02067208 */ /* 0x000fe20000000000 */
[----:B------:R-:W-:Y:S01]  /*10590*/  IMAD.MOV.U32 R2, RZ, RZ, 0x1 ;  /* 0x00000001ff027424 */ /* 0x000fe200078e00ff */
[----:B------:R-:W0:Y:S05]  /*105a0*/  MUFU.RCP64H R3, R7 ;  /* 0x0000000700037308 */ /* 0x000e2a0000001800 */
        /* <DEDUP_REMOVED lines=8> */
[----:B-----5:R-:W-:-:S05]  /*10630*/  FFMA R0, RZ, R7, R17 ;  /* 0x00000007ff007223 */ /* 0x020fca0000000011 */
        /* <DEDUP_REMOVED lines=9> */
.L_x_6052:
[----:B------:R-:W-:Y:S05]  /*106d0*/  BSYNC B0 ;  /* 0x0000000000007941 */ /* 0x000fea0003800000 */
.L_x_6051:
[----:B------:R-:W-:Y:S02]  /*106e0*/  ULDC.U8 UR4, c[0x0][0x218] ;  /* 0x0000860000047ab9 */ /* 0x000fe40000000000 */
[----:B------:R-:W-:-:S13]  /*106f0*/  ISETP.NE.AND P0, PT, RZ, UR4, PT ;  /* 0x00000004ff007c0c */ /* 0x000fda000bf05270 */
[----:B------:R-:W-:Y:S05]  /*10700*/  @!P0 BRA `(.L_x_6053) ;  /* 0x0000000000788947 */ /* 0x000fea0003800000 */
[----:B------:R-:W0:Y:S01]  /*10710*/  MUFU.RSQ64H R11, R17 ;  /* 0x00000011000b7308 */ /* 0x000e220000001c00 */
[----:B------:R-:W-:Y:S01]  /*10720*/  VIADD R10, R17, 0xfcb00000 ;  /* 0xfcb00000110a7836 */ /* 0x000fe20000000000 */
[----:B------:R-:W-:Y:S01]  /*10730*/  MOV R4, 0x0 ;  /* 0x0000000000047802 */ /* 0x000fe20000000f00 */
[----:B------:R-:W-:Y:S01]  /*10740*/  IMAD.MOV.U32 R5, RZ, RZ, 0x3fd80000 ;  /* 0x3fd80000ff057424 */ /* 0x000fe200078e00ff */
[----:B------:R-:W-:Y:S02]  /*10750*/  BSSY B0, `(.L_x_6054) ;  /* 0x0000017000007945 */ /* 0x000fe40003800000 */
[----:B------:R-:W-:Y:S01]  /*10760*/  ISETP.GE.U32.AND P0, PT, R10, 0x7ca00000, PT ;  /* 0x7ca000000a00780c */ /* 0x000fe20003f06070 */
[----:B0-----:R-:W-:-:S08]  /*10770*/  DMUL R2, R10, R10 ;  /* 0x0000000a0a027228 */ /* 0x001fd00000000000 */
[----:B------:R-:W-:-:S08]  /*10780*/  DFMA R2, R16, -R2, 1 ;  /* 0x3ff000001002742b */ /* 0x000fd00000000802 */
[----:B------:R-:W-:Y:S02]  /*10790*/  DFMA R4, R2, R4, 0.5 ;  /* 0x3fe000000204742b */ /* 0x000fe40000000004 */
[----:B------:R-:W-:-:S08]  /*107a0*/  DMUL R2, R10, R2 ;  /* 0x000000020a027228 */ /* 0x000fd00000000000 */
[----:B------:R-:W-:-:S08]  /*107b0*/  DFMA R4, R4, R2, R10 ;  /* 0x000000020404722b */ /* 0x000fd0000000000a */
[----:B------:R-:W-:Y:S02]  /*107c0*/  DMUL R14, R16, R4 ;  /* 0x00000004100e7228 */ /* 0x000fe40000000000 */
[----:B------:R-:W-:Y:S01]  /*107d0*/  IADD3 R13, R5, -0x100000, RZ ;  /* 0xfff00000050d7810 */ /* 0x000fe20007ffe0ff */
[----:B------:R-:W-:-:S05]  /*107e0*/  IMAD.MOV.U32 R12, RZ, RZ, R4 ;  /* 0x000000ffff0c7224 */ /* 0x000fca00078e0004 */
[----:B------:R-:W-:-:S08]  /*107f0*/  DFMA R6, R14, -R14, R16 ;  /* 0x8000000e0e06722b */ /* 0x000fd00000000010 */
[----:B------:R-:W-:Y:S01]  /*10800*/  DFMA R2, R6, R12, R14 ;  /* 0x0000000c0602722b */ /* 0x000fe2000000000e */
[----:B------:R-:W-:Y:S10]  /*10810*/  @!P0 BRA `(.L_x_6055) ;  /* 0x0000000000288947 */ /* 0x000ff40003800000 */
        /* <DEDUP_REMOVED lines=8> */
[----:B------:R-:W-:-:S07]  /*108a0*/  MOV R10, 0x108c0 ;  /* 0x000108c0000a7802 */ /* 0x000fce0000000f00 */
[----:B---34-:R-:W-:Y:S05]  /*108b0*/  CALL.REL.NOINC `($__internal_32_$__cuda_sm20_dsqrt_rn_f64_mediumpath_v1) ;  /* 0x0000001400687944 */ /* 0x018fea0003c00000 */
.L_x_6055:
[----:B------:R-:W-:Y:S05]  /*108c0*/  BSYNC B0 ;  /* 0x0000000000007941 */ /* 0x000fea0003800000 */
.L_x_6054:
[----:B------:R-:W-:Y:S01]  /*108d0*/  MOV R16, R2 ;  /* 0x0000000200107202 */ /* 0x000fe20000000f00 */
[----:B------:R-:W-:-:S07]  /*108e0*/  IMAD.MOV.U32 R17, RZ, RZ, R3 ;  /* 0x000000ffff117224 */ /* 0x000fce00078e0003 */
.L_x_6053:
[----:B------:R-:W0:Y:S02]  /*108f0*/  LDC R0, c[0x0][0x64c] ;  /* 0x00019300ff007b82 */ /* 0x000e240000000800 */
[C---:B0-----:R-:W-:Y:S02]  /*10900*/  ISETP.GE.AND P1, PT, R0.reuse, 0x1, PT ;  /* 0x000000010000780c */ /* 0x041fe40003f26270 */
[----:B------:R-:W-:-:S11]  /*10910*/  ISETP.GE.AND P2, PT, R0, 0x2, PT ;  /* 0x000000020000780c */ /* 0x000fd60003f46270 */
[----:B------:R-:W0:Y:S02]  /*10920*/  @P1 LDC.64 R2, c[0x0][0x618] ;  /* 0x00018600ff021b82 */ /* 0x000e240000000a00 */
[----:B0-----:R-:W-:-:S04]  /*10930*/  @P1 IADD3 R2, P0, R18, R2, RZ ;  /* 0x0000000212021210 */ /* 0x001fc80007f1e0ff */
[----:B------:R-:W-:-:S05]  /*10940*/  @P1 IADD3.X R3, RZ, R3, RZ, P0, !PT ;  /* 0x00000003ff031210 */ /* 0x000fca00007fe4ff */
[----:B------:R0:W-:Y:S01]  /*10950*/  @P1 STG.E.64 desc[UR36][R2.64], R16 ;  /* 0x0000001002001986 */ /* 0x0001e2000c101b24 */
[----:B------:R-:W-:Y:S05]  /*10960*/  @!P2 EXIT ;  /* 0x000000000000a94d */ /* 0x000fea0003800000 */
[----:B0-----:R-:W-:Y:S01]  /*10970*/  LOP3.LUT R2, R18, 0xfffffff8, RZ, 0xc0, !PT ;  /* 0xfffffff812027812 */ /* 0x001fe200078ec0ff */
[----:B------:R-:W-:-:S03]  /*10980*/  ULDC.64 UR4, c[0x0][0x620] ;  /* 0x0001880000047ab9 */ /* 0x000fc60000000a00 */
[----:B------:R-:W-:-:S05]  /*10990*/  IADD3 R2, P0, R2, UR4, RZ ;  /* 0x0000000402027c10 */ /* 0x000fca000ff1e0ff */
[----:B------:R-:W-:-:S05]  /*109a0*/  IMAD.X R3, RZ, RZ, UR5, P0 ;  /* 0x00000005ff037e24 */ /* 0x000fca00080e06ff */
[----:B------:R-:W-:Y:S01]  /*109b0*/  STG.E.64 desc[UR36][R2.64], R8 ;  /* 0x0000000802007986 */ /* 0x000fe2000c101b24 */
[----:B------:R-:W-:Y:S05]  /*109c0*/  EXIT ;  /* 0x000000000000794d */ /* 0x000fea0003800000 */
.L_x_6050:
[----:B0-----:R-:W2:Y:S04]  /*109d0*/  LDL.LU.64 R2, [R1] ;  /* 0x0000000001027983 */ /* 0x001ea80000300a00 */
[----:B--2---:R-:W-:Y:S04]  /*109e0*/  STG.E.64 desc[UR36][R2.64], R8 ;  /* 0x0000000802007986 */ /* 0x004fe8000c101b24 */
[----:B------:R-:W-:Y:S04]  /*109f0*/  STG.E.64 desc[UR36][R2.64+0x8], R10 ;  /* 0x0000080a02007986 */ /* 0x000fe8000c101b24 */
[----:B------:R-:W-:Y:S04]  /*10a00*/  STG.E.64 desc[UR36][R2.64+0x18], R12 ;  /* 0x0000180c02007986 */ /* 0x000fe8000c101b24 */
[----:B-----5:R-:W-:Y:S01]  /*10a10*/  STG.E desc[UR36][R2.64+0x10], R0 ;  /* 0x0000100002007986 */ /* 0x020fe2000c101924 */
[----:B------:R-:W-:Y:S05]  /*10a20*/  EXIT ;  /* 0x000000000000794d */ /* 0x000fea0003800000 */
.L_x_6044:
[----:B------:R-:W-:-:S13]  /*10a30*/  ISETP.NE.AND P0, PT, RZ, UR38, PT ;  /* 0x00000026ff007c0c */ /* 0x000fda000bf05270 */
        /* <DEDUP_REMOVED lines=10> */
[----:B------:R-:W-:Y:S01]  /*10ae0*/  IMAD.U32 R7, RZ, RZ, UR5 ;  /* 0x00000005ff077e24 */ /* 0x000fe2000f8e00ff */
[----:B------:R-:W-:Y:S01]  /*10af0*/  MOV R10, UR6 ;  /* 0x00000006000a7c02 */ /* 0x000fe20008000f00 */
[----:B------:R-:W-:Y:S01]  /*10b00*/  IMAD.U32 R11, RZ, RZ, UR7 ;  /* 0x00000007ff0b7e24 */ /* 0x000fe2000f8e00ff */
[----:B------:R-:W-:Y:S01]  /*10b10*/  MOV R13, RZ ;  /* 0x000000ff000d7202 */ /* 0x000fe20000000f00 */
[----:B0-----:R-:W-:-:S07]  /*10b20*/  IMAD.MOV.U32 R12, RZ, RZ, 0x1 ;  /* 0x00000001ff0c7424 */ /* 0x001fce00078e00ff */
[----:B------:R-:W-:-:S07]  /*10b30*/  LEPC R20, `(.L_x_6057) ;  /* 0x000000001014794e */ /* 0x000fce0000000000 */
[----:B-1-34-:R-:W-:Y:S05]  /*10b40*/  CALL.ABS.NOINC R2 ;  /* 0x0000000002007343 */ /* 0x01afea0003c00000 */
.L_x_6057:
[----:B------:R-:W-:Y:S01]  /*10b50*/  UMOV UR4, URZ ;  /* 0x0000003f00047c82 */ /* 0x000fe20008000000 */
[----:B------:R-:W-:Y:S01]  /*10b60*/  UMOV UR5, URZ ;  /* 0x0000003f00057c82 */ /* 0x000fe20008000000 */
[----:B------:R-:W-:Y:S01]  /*10b70*/  UMOV UR6, URZ ;  /* 0x0000003f00067c82 */ /* 0x000fe20008000000 */
[----:B------:R-:W-:Y:S01]  /*10b80*/  UMOV UR7, URZ ;  /* 0x0000003f00077c82 */ /* 0x000fe20008000000 */
[----:B------:R-:W-:Y:S01]  /*10b90*/  CS2R R12, SRZ ;  /* 0x00000000000c7805 */ /* 0x000fe2000001ff00 */
[----:B------:R-:W-:Y:S01]  /*10ba0*/  IMAD.U32 R10, RZ, RZ, UR4 ;  /* 0x00000004ff0a7e24 */ /* 0x000fe2000f8e00ff */
[----:B------:R-:W-:Y:S01]  /*10bb0*/  MOV R11, UR5 ;  /* 0x00000005000b7c02 */ /* 0x000fe20008000f00 */
[----:B------:R-:W-:Y:S01]  /*10bc0*/  IMAD.U32 R8, RZ, RZ, UR6 ;  /* 0x00000006ff087e24 */ /* 0x000fe2000f8e00ff */
[----:B------:R-:W-:-:S07]  /*10bd0*/  MOV R9, UR7 ;  /* 0x0000000700097c02 */ /* 0x000fce0008000f00 */
.L_x_6056:
[----:B------:R-:W-:Y:S02]  /*10be0*/  ULDC.U8 UR4, c[0x0][0x649] ;  /* 0x0001924000047ab9 */ /* 0x000fe40000000000 */
[----:B------:R-:W-:-:S13]  /*10bf0*/  ISETP.NE.AND P0, PT, RZ, UR4, PT ;  /* 0x00000004ff007c0c */ /* 0x000fda000bf05270 */
[----:B------:R-:W-:Y:S05]  /*10c00*/  @!P0 BRA `(.L_x_6058) ;  /* 0x00000004002c8947 */ /* 0x000fea0003800000 */
[----:B------:R-:W-:Y:S01]  /*10c10*/  ULDC.64 UR4, c[0x0][0x210] ;  /* 0x0000840000047ab9 */ /* 0x000fe20000000a00 */
[----:B------:R-:W-:Y:S01]  /*10c20*/  FSETP.GEU.AND P1, PT, |R11|, 6.5827683646048100446e-37, PT ;  /* 0x036000000b00780b */ /* 0x000fe20003f2e200 */
[C---:B------:R-:W-:Y:S01]  /*10c30*/  DADD R2, R12.reuse, -UR4 ;  /* 0x800000040c027e29 */ /* 0x040fe20008000000 */
        /* <DEDUP_REMOVED lines=24> */
.L_x_6060:
[----:B------:R-:W-:Y:S05]  /*10dc0*/  BSYNC B0 ;  /* 0x0000000000007941 */ /* 0x000fea0003800000 */
.L_x_6059:
        /* <DEDUP_REMOVED lines=30> */
.L_x_6063:
[----:B------:R-:W-:Y:S05]  /*10fb0*/  BSYNC B0 ;  /* 0x0000000000007941 */ /* 0x000fea0003800000 */
.L_x_6062:
[----:B------:R-:W-:Y:S01]  /*10fc0*/  MOV R16, R2 ;  /* 0x0000000200107202 */ /* 0x000fe20000000f00 */
[----:B------:R-:W-:-:S07]  /*10fd0*/  IMAD.MOV.U32 R17, RZ, RZ, R3 ;  /* 0x000000ffff117224 */ /* 0x000fce00078e0003 */
.L_x_6061:
        /* <DEDUP_REMOVED lines=14> */
.L_x_6058:
[----:B------:R-:W-:Y:S01]  /*110c0*/  MOV R0, 0x0 ;  /* 0x0000000000007802 */ /* 0x000fe20000000f00 */
[----:B------:R-:W-:Y:S01]  /*110d0*/  ULDC.64 UR4, c[0x4][0x580] ;  /* 0x0101600000047ab9 */ /* 0x000fe20000000a00 */
[----:B------:R-:W-:Y:S01]  /*110e0*/  ULDC.64 UR6, c[0x4][0xb0] ;  /* 0x01002c0000067ab9 */ /* 0x000fe20000000a00 */
[----:B------:R-:W-:Y:S01]  /*110f0*/  MOV R4, UR4 ;  /* 0x0000000400047c02 */ /* 0x000fe20008000f00 */
[----:B------:R0:W1:Y:S01]  /*11100*/  LDC.64 R2, c[0x4][R0] ;  /* 0x0100000000027b82 */ /* 0x0000620000000a00 */
[----:B------:R-:W-:Y:S01]  /*11110*/  IMAD.U32 R5, RZ, RZ, UR5 ;  /* 0x00000005ff057e24 */ /* 0x000fe2000f8e00ff */
[----:B------:R-:W-:Y:S01]  /*11120*/  ULDC.64 UR4, c[0x4][0x578] ;  /* 0x01015e0000047ab9 */ /* 0x000fe20000000a00 */
[----:B------:R-:W-:Y:S01]  /*11130*/  HFMA2.MMA R8, -RZ, RZ, 0, 4.4405460357666015625e-05 ;  /* 0x000002e9ff087435 */ /* 0x000fe200000001ff */
        /* <DEDUP_REMOVED lines=8> */
.L_x_6064:
[----:B------:R-:W-:Y:S05]  /*111c0*/  EXIT ;  /* 0x000000000000794d */ /* 0x000fea0003800000 */
        .weak           $__internal_30_$__cuda_sm20_div_rn_f64_full
        .type           $__internal_30_$__cuda_sm20_div_rn_f64_full,@function
        .size           $__internal_30_$__cuda_sm20_div_rn_f64_full,($__internal_31_$__cuda_sm20_div_u64 - $__internal_30_$__cuda_sm20_div_rn_f64_full)
$__internal_30_$__cuda_sm20_div_rn_f64_full:
[-C--:B------:R-:W-:Y:S01]  /*111d0*/  LOP3.LUT R5, R5, R4.reuse, RZ, 0x3c, !PT ;  /* 0x0000000405057212 */ /* 0x080fe200078e3cff */
[----:B------:R-:W-:Y:S01]  /*111e0*/  IMAD.MOV.U32 R28, RZ, RZ, R3 ;  /* 0x000000ffff1c7224 */ /* 0x000fe200078e0003 */
[C---:B------:R-:W-:Y:S01]  /*111f0*/  FSETP.GEU.AND P0, PT, |R2|.reuse, 1.469367938527859385e-39, PT ;  /* 0x001000000200780b */ /* 0x040fe20003f0e200 */
[----:B------:R-:W-:Y:S01]  /*11200*/  STL.64 [R1+0x40], R10 ;  /* 0x0000400a01007387 */ /* 0x000fe20000100a00 */
[C---:B------:R-:W-:Y:S02]  /*11210*/  LOP3.LUT R4, R5.reuse, R4, RZ, 0x3c, !PT ;  /* 0x0000000405047212 */ /* 0x040fe400078e3cff */
[----:B------:R-:W-:Y:S01]  /*11220*/  LOP3.LUT R16, R2, 0x800fffff, RZ, 0xc0, !PT ;  /* 0x800fffff02107812 */ /* 0x000fe200078ec0ff */
[----:B------:R-:W-:Y:S01]  /*11230*/  STL.64 [R1+0x38], R8 ;  /* 0x0000380801007387 */ /* 0x000fe20000100a00 */
[----:B------:R-:W-:Y:S02]  /*11240*/  LOP3.LUT R5, R5, R4, RZ, 0x3c, !PT ;  /* 0x0000000405057212 */ /* 0x000fe400078e3cff */
[----:B------:R-:W-:Y:S01]  /*11250*/  MOV R29, R2 ;  /* 0x00000002001d7202 */ /* 0x000fe20000000f00 */
[----:B------:R0:W-:Y:S01]  /*11260*/  STL [R1+0x34], R6 ;  /* 0x0000340601007387 */ /* 0x0001e20000100800 */
[----:B------:R-:W-:-:S02]  /*11270*/  FSETP.GEU.AND P4, PT, |R5|, 1.469367938527859385e-39, PT ;  /* 0x001000000500780b */ /* 0x000fc40003f8e200 */
[----:B------:R-:W-:Y:S01]  /*11280*/  LOP3.LUT R17, R16, 0x3ff00000, RZ, 0xfc, !PT ;  /* 0x3ff0000010117812 */ /* 0x000fe200078efcff */
[----:B------:R-:W-:Y:S01]  /*11290*/  IMAD.MOV.U32 R16, RZ, RZ, R3 ;  /* 0x000000ffff107224 */ /* 0x000fe200078e0003 */
[----:B------:R-:W-:Y:S01]  /*112a0*/  @!P0 DMUL R16, R28, 8.98846567431157953865e+307 ;  /* 0x7fe000001c108828 */ /* 0x000fe20000000000 */
[----:B------:R1:W-:Y:S01]  /*112b0*/  STL [R1+0x30], R0 ;  /* 0x0000300001007387 */ /* 0x0003e20000100800 */
[----:B------:R-:W-:Y:S02]  /*112c0*/  MOV R27, 0x1ca00000 ;  /* 0x1ca00000001b7802 */ /* 0x000fe40000000f00 */
[----:B0-----:R-:W-:Y:S02]  /*112d0*/  LOP3.LUT R6, R5, 0x7ff00000, RZ, 0xc0, !PT ;  /* 0x7ff0000005067812 */ /* 0x001fe400078ec0ff */
[----:B------:R-:W0:Y:S03]  /*112e0*/  MUFU.RCP64H R3, R17 ;  /* 0x0000001100037308 */ /* 0x000e260000001800 */
[----:B------:R-:W-:Y:S01]  /*112f0*/  @!P4 LOP3.LUT R26, R29, 0x7ff00000, RZ, 0xc0, !PT ;  /* 0x7ff000001d1ac812 */ /* 0x000fe200078ec0ff */
[----:B------:R-:W-:Y:S01]  /*11300*/  STL [R1+0x28], R6 ;  /* 0x0000280601007387 */ /* 0x000fe20000100800 */
[----:B-1----:R-:W-:-:S02]  /*11310*/  LOP3.LUT R0, R2, 0x7ff00000, RZ, 0xc0, !PT ;  /* 0x7ff0000002007812 */ /* 0x002fc400078ec0ff */
[C---:B------:R-:W-:Y:S02]  /*11320*/  @!P4 ISETP.GE.U32.AND P5, PT, R6.reuse, R26, PT ;  /* 0x0000001a0600c20c */ /* 0x040fe40003fa6070 */
[----:B------:R-:W-:Y:S02]  /*11330*/  ISETP.GE.U32.AND P3, PT, R6, R0, PT ;  /* 0x000000000600720c */ /* 0x000fe40003f66070 */
[C---:B------:R-:W-:Y:S02]  /*11340*/  @!P4 SEL R2, R27.reuse, 0x63400000, !P5 ;  /* 0x634000001b02c807 */ /* 0x040fe40006800000 */
[----:B------:R-:W-:Y:S02]  /*11350*/  SEL R26, R27, 0x63400000, !P3 ;  /* 0x634000001b1a7807 */ /* 0x000fe40005800000 */
[--C-:B------:R-:W-:Y:S02]  /*11360*/  @!P4 LOP3.LUT R2, R2, 0x80000000, R5.reuse, 0xf8, !PT ;  /* 0x800000000202c812 */ /* 0x100fe400078ef805 */
[----:B------:R-:W-:Y:S01]  /*11370*/  LOP3.LUT R27, R26, 0x800fffff, R5, 0xf8, !PT ;  /* 0x800fffff1a1b7812 */ /* 0x000fe200078ef805 */
[----:B------:R-:W-:Y:S01]  /*11380*/  IMAD.MOV.U32 R26, RZ, RZ, R4 ;  /* 0x000000ffff1a7224 */ /* 0x000fe200078e0004 */
[----:B------:R-:W-:Y:S01]  /*11390*/  @!P4 LOP3.LUT R9, R2, 0x100000, RZ, 0xfc, !PT ;  /* 0x001000000209c812 */ /* 0x000fe200078efcff */
[----:B------:R-:W-:Y:S01]  /*113a0*/  IMAD.MOV.U32 R2, RZ, RZ, 0x1 ;  /* 0x00000001ff027424 */ /* 0x000fe200078e00ff */
[----:B------:R-:W-:-:S06]  /*113b0*/  @!P4 MOV R8, RZ ;  /* 0x000000ff0008c202 */ /* 0x000fcc0000000f00 */
[----:B------:R-:W-:Y:S02]  /*113c0*/  @!P4 DFMA R26, R26, 2, -R8 ;  /* 0x400000001a1ac82b */ /* 0x000fe40000000808 */
[----:B0-----:R-:W-:-:S08]  /*113d0*/  DFMA R8, R2, -R16, 1 ;  /* 0x3ff000000208742b */ /* 0x001fd00000000810 */
[----:B------:R-:W-:-:S08]  /*113e0*/  DFMA R8, R8, R8, R8 ;  /* 0x000000080808722b */ /* 0x000fd00000000008 */
[----:B------:R-:W-:-:S08]  /*113f0*/  DFMA R2, R2, R8, R2 ;  /* 0x000000080202722b */ /* 0x000fd00000000002 */
[----:B------:R-:W-:-:S08]  /*11400*/  DFMA R8, R2, -R16, 1 ;  /* 0x3ff000000208742b */ /* 0x000fd00000000810 */
[----:B------:R-:W-:-:S08]  /*11410*/  DFMA R8, R2, R8, R2 ;  /* 0x000000080208722b */ /* 0x000fd00000000002 */
[----:B------:R-:W-:-:S08]  /*11420*/  DMUL R2, R8, R26 ;  /* 0x0000001a08027228 */ /* 0x000fd00000000000 */
[----:B------:R-:W-:-:S08]  /*11430*/  DFMA R10, R2, -R16, R26 ;  /* 0x80000010020a722b */ /* 0x000fd0000000001a */
[----:B------:R-:W-:Y:S02]  /*11440*/  DFMA R2, R8, R10, R2 ;  /* 0x0000000a0802722b */ /* 0x000fe40000000002 */
[----:B------:R0:W5:Y:S04]  /*11450*/  LDL.LU.64 R10, [R1+0x40] ;  /* 0x00004000010a7983 */ /* 0x0001680000300a00 */
[----:B------:R0:W5:Y:S04]  /*11460*/  LDL.LU.64 R8, [R1+0x38] ;  /* 0x0000380001087983 */ /* 0x0001680000300a00 */
[----:B------:R1:W-:Y:S02]  /*11470*/  STL.64 [R1+0x8], R2 ;  /* 0x0000080201007387 */ /* 0x0003e40000100a00 */
[----:B-1----:R-:W-:-:S02]  /*11480*/  MOV R2, R6 ;  /* 0x0000000600027202 */ /* 0x002fc40000000f00 */
[----:B------:R-:W-:Y:S01]  /*11490*/  @!P4 LOP3.LUT R2, R27, 0x7ff00000, RZ, 0xc0, !PT ;  /* 0x7ff000001b02c812 */ /* 0x000fe200078ec0ff */
[----:B------:R0:W5:Y:S01]  /*114a0*/  LDL.LU R6, [R1+0x34] ;  /* 0x0000340001067983 */ /* 0x0001620000300800 */
[----:B------:R-:W-:Y:S01]  /*114b0*/  IMAD.MOV.U32 R3, RZ, RZ, R0 ;  /* 0x000000ffff037224 */ /* 0x000fe200078e0000 */
[----:B------:R-:W-:Y:S02]  /*114c0*/  @!P0 LOP3.LUT R3, R17, 0x7ff00000, RZ, 0xc0, !PT ;  /* 0x7ff0000011038812 */ /* 0x000fe400078ec0ff */
[----:B------:R0:W5:Y:S01]  /*114d0*/  LDL.LU R0, [R1+0x30] ;  /* 0x0000300001007983 */ /* 0x0001620000300800 */
[----:B------:R-:W-:Y:S03]  /*114e0*/  BSSY B1, `(.L_x_6065) ;  /* 0x000004c000017945 */ /* 0x000fe60003800000 */
[----:B------:R1:W-:Y:S04]  /*114f0*/  STL [R1+0x14], R2 ;  /* 0x0000140201007387 */ /* 0x0003e80000100800 */
[----:B------:R0:W-:Y:S01]  /*11500*/  STL [R1+0x18], R3 ;  /* 0x0000180301007387 */ /* 0x0001e20000100800 */
[----:B-1----:R-:W-:-:S04]  /*11510*/  IADD3 R2, R2, -0x1, RZ ;  /* 0xffffffff02027810 */ /* 0x002fc80007ffe0ff */
[----:B------:R-:W-:Y:S01]  /*11520*/  ISETP.GT.U32.AND P0, PT, R2, 0x7feffffe, PT ;  /* 0x7feffffe0200780c */ /* 0x000fe20003f04070 */
[----:B------:R-:W-:-:S05]  /*11530*/  VIADD R2, R3, 0xffffffff ;  /* 0xffffffff03027836 */ /* 0x000fca0000000000 */
[----:B------:R-:W-:-:S13]  /*11540*/  ISETP.GT.U32.OR P0, PT, R2, 0x7feffffe, P0 ;  /* 0x7feffffe0200780c */ /* 0x000fda0000704470 */
[----:B0-----:R-:W-:Y:S05]  /*11550*/  @P0 BRA `(.L_x_6066) ;  /* 0x0000000000a80947 */ /* 0x001fea0003800000 */
[----:B-----5:R0:W-:Y:S04]  /*11560*/  STL [R1+0x30], R0 ;  /* 0x0000300001007387 */ /* 0x0201e80000100800 */
[----:B0-----:R-:W2:Y:S01]  /*11570*/  LDL.LU R0, [R1+0x28] ;  /* 0x0000280001007983 */ /* 0x001ea20000300800 */
[----:B------:R-:W-:Y:S02]  /*11580*/  LOP3.LUT R2, R29, 0x7ff00000, RZ, 0xc0, !PT ;  /* 0x7ff000001d027812 */ /* 0x000fe400078ec0ff */
[----:B------:R-:W-:Y:S02]  /*11590*/  MOV R5, 0x1ca00000 ;  /* 0x1ca0000000057802 */ /* 0x000fe40000000f00 */
[CC--:B--2---:R-:W-:Y:S02]  /*115a0*/  VIADDMNMX R3, R0.reuse, -R2.reuse, 0xb9600000, !PT ;  /* 0xb960000000037446 */ /* 0x0c4fe40007800902 */
[----:B------:R-:W-:-:S02]  /*115b0*/  ISETP.GE.U32.AND P0, PT, R0, R2, PT ;  /* 0x000000020000720c */ /* 0x000fc40003f06070 */
[----:B------:R-:W-:Y:S01]  /*115c0*/  VIMNMX R3, R3, 0x46a00000, PT ;  /* 0x46a0000003037848 */ /* 0x000fe20003fe0100 */
[----:B------:R0:W5:Y:S01]  /*115d0*/  LDL.LU R0, [R1+0x30] ;  /* 0x0000300001007983 */ /* 0x0001620000300800 */
[----:B------:R-:W-:-:S05]  /*115e0*/  SEL R2, R5, 0x63400000, !P0 ;  /* 0x6340000005027807 */ /* 0x000fca0004000000 */
[----:B------:R-:W-:Y:S02]  /*115f0*/  IMAD.IADD R5, R3, 0x1, -R2 ;  /* 0x0000000103057824 */ /* 0x000fe400078e0a02 */
[----:B------:R-:W2:Y:S01]  /*11600*/  LDL.64 R2, [R1+0x8] ;  /* 0x0000080001027983 */ /* 0x000ea20000100a00 */
[----:B------:R-:W-:-:S03]  /*11610*/  IMAD.MOV.U32 R4, RZ, RZ, RZ ;  /* 0x000000ffff047224 */ /* 0x000fc600078e00ff */
[----:B------:R1:W-:Y:S02]  /*11620*/  STL [R1+0x14], R5 ;  /* 0x0000140501007387 */ /* 0x0003e40000100800 */
[----:B-1----:R-:W-:-:S06]  /*11630*/  IADD3 R5, R5, 0x7fe00000, RZ ;  /* 0x7fe0000005057810 */ /* 0x002fcc0007ffe0ff */
[----:B--2---:R-:W-:-:S10]  /*11640*/  DMUL R2, R2, R4 ;  /* 0x0000000402027228 */ /* 0x004fd40000000000 */
[----:B------:R-:W-:-:S13]  /*11650*/  FSETP.GTU.AND P0, PT, |R3|, 1.469367938527859385e-39, PT ;  /* 0x001000000300780b */ /* 0x000fda0003f0c200 */
[----:B0-----:R-:W-:Y:S05]  /*11660*/  @P0 BRA `(.L_x_6067) ;  /* 0x0000000000cc0947 */ /* 0x001fea0003800000 */
[----:B------:R0:W-:Y:S04]  /*11670*/  STL.64 [R1+0x30], R2 ;  /* 0x0000300201007387 */ /* 0x0001e80000100a00 */
[----:B0-----:R-:W2:Y:S02]  /*11680*/  LDL.64 R2, [R1+0x8] ;  /* 0x0000080001027983 */ /* 0x001ea40000100a00 */
[----:B--2---:R-:W-:Y:S02]  /*11690*/  DFMA R16, R2, -R16, R26 ;  /* 0x800000100210722b */ /* 0x004fe4000000001a */
[----:B------:R0:W5:Y:S04]  /*116a0*/  LDL.LU.64 R2, [R1+0x30] ;  /* 0x0000300001027983 */ /* 0x0001680000300a00 */
[----:B------:R-:W-:-:S04]  /*116b0*/  MOV R16, RZ ;  /* 0x000000ff00107202 */ /* 0x000fc80000000f00 */
[C---:B------:R-:W-:Y:S02]  /*116c0*/  FSETP.NEU.AND P0, PT, R17.reuse, RZ, PT ;  /* 0x000000ff1100720b */ /* 0x040fe40003f0d000 */
[----:B------:R-:W-:-:S04]  /*116d0*/  LOP3.LUT R28, R17, 0x80000000, R29, 0x48, !PT ;  /* 0x80000000111c7812 */ /* 0x000fc800078e481d */
[----:B------:R-:W-:-:S07]  /*116e0*/  LOP3.LUT R17, R28, R5, RZ, 0xfc, !PT ;  /* 0x000000051c117212 */ /* 0x000fce00078efcff */
[----:B0-----:R-:W-:Y:S05]  /*116f0*/  @!P0 BRA `(.L_x_6067) ;  /* 0x0000000000a88947 */ /* 0x001fea0003800000 */
[----:B------:R0:W-:Y:S04]  /*11700*/  STL.64 [R1+0x30], R6 ;  /* 0x0000300601007387 */ /* 0x0001e80000100a00 */
[----:B0-----:R-:W2:Y:S04]  /*11710*/  LDL.LU.64 R6, [R1+0x8] ;  /* 0x0000080001067983 */ /* 0x001ea80000300a00 */
[----:B------:R-:W3:Y:S01]  /*11720*/  LDL.LU R27, [R1+0x14] ;  /* 0x00001400011b7983 */ /* 0x000ee20000300800 */
[----:B------:R-:W-:Y:S01]  /*11730*/  MOV R4, RZ ;  /* 0x000000ff00047202 */ /* 0x000fe20000000f00 */
[----:B--2---:R-:W-:Y:S01]  /*11740*/  DMUL.RP R16, R6, R16 ;  /* 0x0000001006107228 */ /* 0x004fe20000008000 */
[----:B---3--:R-:W-:-:S06]  /*11750*/  IMAD.MOV R5, RZ, RZ, -R27 ;  /* 0x000000ffff057224 */ /* 0x008fcc00078e0a1b */
[----:B-----5:R-:W-:Y:S01]  /*11760*/  DFMA R4, R2, -R4, R6 ;  /* 0x800000040204722b */ /* 0x020fe20000000006 */
[----:B------:R0:W5:Y:S02]  /*11770*/  LDL.LU.64 R6, [R1+0x30] ;  /* 0x0000300001067983 */ /* 0x0001640000300a00 */
[----:B------:R-:W-:-:S03]  /*11780*/  LOP3.LUT R28, R17, R28, RZ, 0x3c, !PT ;  /* 0x0000001c111c7212 */ /* 0x000fc600078e3cff */
[----:B------:R-:W-:-:S04]  /*11790*/  IADD3 R4, -R27, -0x43300000, RZ ;  /* 0xbcd000001b047810 */ /* 0x000fc80007ffe1ff */
[----:B------:R-:W-:-:S04]  /*117a0*/  FSETP.NEU.AND P0, PT, |R5|, R4, PT ;  /* 0x000000040500720b */ /* 0x000fc80003f0d200 */
[----:B------:R-:W-:Y:S02]  /*117b0*/  FSEL R16, R16, R2, !P0 ;  /* 0x0000000210107208 */ /* 0x000fe40004000000 */
[----:B------:R-:W-:-:S05]  /*117c0*/  FSEL R2, R28, R3, !P0 ;  /* 0x000000031c027208 */ /* 0x000fca0004000000 */
[----:B------:R-:W-:Y:S01]  /*117d0*/  IMAD.MOV.U32 R3, RZ, RZ, R2 ;  /* 0x000000ffff037224 */ /* 0x000fe200078e0002 */
[----:B------:R-:W-:Y:S01]  /*117e0*/  MOV R2, R16 ;  /* 0x0000001000027202 */ /* 0x000fe20000000f00 */
[----:B0-----:R-:W-:Y:S06]  /*117f0*/  BRA `(.L_x_6067) ;  /* 0x0000000000687947 */ /* 0x001fec0003800000 */
.L_x_6066:
[----:B------:R-:W-:-:S14]  /*11800*/  DSETP.NAN.AND P0, PT, R4, R4, PT ;  /* 0x000000040400722a */ /* 0x000fdc0003f08000 */
[----:B------:R-:W-:Y:S05]  /*11810*/  @P0 BRA `(.L_x_6068) ;  /* 0x0000000000540947 */ /* 0x000fea0003800000 */
[----:B------:R-:W-:-:S14]  /*11820*/  DSETP.NAN.AND P0, PT, R28, R28, PT ;  /* 0x0000001c1c00722a */ /* 0x000fdc0003f08000 */
[----:B------:R-:W-:Y:S05]  /*11830*/  @P0 BRA `(.L_x_6069) ;  /* 0x00000000003c0947 */ /* 0x000fea0003800000 */
[----:B------:R-:W2:Y:S04]  /*11840*/  LDL R17, [R1+0x14] ;  /* 0x0000140001117983 */ /* 0x000ea80000100800 */
[----:B------:R-:W2:Y:S01]  /*11850*/  LDL R16, [R1+0x18] ;  /* 0x0000180001107983 */ /* 0x000ea20000100800 */
[----:B------:R-:W-:Y:S01]  /*11860*/  IMAD.MOV.U32 R2, RZ, RZ, 0x0 ;  /* 0x00000000ff027424 */ /* 0x000fe200078e00ff */
[----:B------:R-:W-:Y:S02]  /*11870*/  MOV R3, 0xfff80000 ;  /* 0xfff8000000037802 */ /* 0x000fe40000000f00 */
[----:B--2---:R-:W-:-:S13]  /*11880*/  ISETP.NE.AND P0, PT, R17, R16, PT ;  /* 0x000000101100720c */ /* 0x004fda0003f05270 */
[----:B------:R-:W-:Y:S05]  /*11890*/  @!P0 BRA `(.L_x_6067) ;  /* 0x0000000000408947 */ /* 0x000fea0003800000 */
[----:B------:R-:W-:Y:S02]  /*118a0*/  ISETP.NE.AND P0, PT, R17, 0x7ff00000, PT ;  /* 0x7ff000001100780c */ /* 0x000fe40003f05270 */
[----:B------:R-:W-:Y:S02]  /*118b0*/  LOP3.LUT R2, R5, 0x80000000, R29, 0x48, !PT ;  /* 0x8000000005027812 */ /* 0x000fe400078e481d */
[----:B------:R-:W-:-:S13]  /*118c0*/  ISETP.EQ.OR P0, PT, R16, RZ, !P0 ;  /* 0x000000ff1000720c */ /* 0x000fda0004702670 */
[----:B------:R-:W-:Y:S01]  /*118d0*/  @P0 LOP3.LUT R4, R2, 0x7ff00000, RZ, 0xfc, !PT ;  /* 0x7ff0000002040812 */ /* 0x000fe200078efcff */
[----:B------:R-:W-:Y:S01]  /*118e0*/  @!P0 IMAD.MOV.U32 R3, RZ, RZ, R2 ;  /* 0x000000ffff038224 */ /* 0x000fe200078e0002 */
[----:B------:R-:W-:Y:S01]  /*118f0*/  @!P0 MOV R2, RZ ;  /* 0x000000ff00028202 */ /* 0x000fe20000000f00 */
[----:B------:R-:W-:Y:S01]  /*11900*/  @P0 IMAD.MOV.U32 R2, RZ, RZ, RZ ;  /* 0x000000ffff020224 */ /* 0x000fe200078e00ff */
[----:B------:R-:W-:Y:S01]  /*11910*/  @P0 MOV R3, R4 ;  /* 0x0000000400030202 */ /* 0x000fe20000000f00 */
[----:B------:R-:W-:Y:S06]  /*11920*/  BRA `(.L_x_6067) ;  /* 0x00000000001c7947 */ /* 0x000fec0003800000 */
.L_x_6069:
[----:B------:R-:W-:-:S05]  /*11930*/  LOP3.LUT R2, R29, 0x80000, RZ, 0xfc, !PT ;  /* 0x000800001d027812 */ /* 0x000fca00078efcff */
[----:B------:R-:W-:Y:S01]  /*11940*/  IMAD.MOV.U32 R3, RZ, RZ, R2 ;  /* 0x000000ffff037224 */ /* 0x000fe200078e0002 */
[----:B------:R-:W-:Y:S01]  /*11950*/  MOV R2, R28 ;  /* 0x0000001c00027202 */ /* 0x000fe20000000f00 */
[----:B------:R-:W-:Y:S06]  /*11960*/  BRA `(.L_x_6067) ;  /* 0x00000000000c7947 */ /* 0x000fec0003800000 */
.L_x_6068:
[----:B------:R-:W-:-:S05]  /*11970*/  LOP3.LUT R2, R5, 0x80000, RZ, 0xfc, !PT ;  /* 0x0008000005027812 */ /* 0x000fca00078efcff */
[----:B------:R-:W-:Y:S01]  /*11980*/  IMAD.MOV.U32 R3, RZ, RZ, R2 ;  /* 0x000000ffff037224 */ /* 0x000fe200078e0002 */
[----:B------:R-:W-:-:S07]  /*11990*/  MOV R2, R4 ;  /* 0x0000000400027202 */ /* 0x000fce0000000f00 */
.L_x_6067:
[----:B------:R-:W-:Y:S05]  /*119a0*/  BSYNC B1 ;  /* 0x0000000000017941 */ /* 0x000fea0003800000 */
.L_x_6065:
[----:B------:R-:W-:Y:S01]  /*119b0*/  HFMA2.MMA R5, -RZ, RZ, 0, 0 ;  /* 0x00000000ff057435 */ /* 0x000fe200000001ff */
[----:B------:R-:W-:Y:S02]  /*119c0*/  IMAD.MOV.U32 R4, RZ, RZ, R24 ;  /* 0x000000ffff047224 */ /* 0x000fe400078e0018 */
[----:B-----5:R-:W-:Y:S01]  /*119d0*/  IMAD.MOV.U32 R16, RZ, RZ, R2 ;  /* 0x000000ffff107224 */ /* 0x020fe200078e0002 */
[----:B------:R-:W-:Y:S02]  /*119e0*/  MOV R2, R3 ;  /* 0x0000000300027202 */ /* 0x000fe40000000f00 */
[----:B------:R-:W-:Y:S05]  /*119f0*/  RET.REL.NODEC R4 `(_ZN2at6native13reduce_kernelILi512ELi1ENS0_8ReduceOpIdNS0_10WelfordOpsIddiN4cuda3std3__44pairIddEEEEjdLi2ELi2EEEEEvT1_) ;  /* 0xfffffee404807950 */ /* 0x000fea0003c3ffff */
        .weak           $__internal_31_$__cuda_sm20_div_u64
        .type           $__internal_31_$__cuda_sm20_div_u64,@function
        .size           $__internal_31_$__cuda_sm20_div_u64,($__internal_32_$__cuda_sm20_dsqrt_rn_f64_mediumpath_v1 - $__internal_31_$__cuda_sm20_div_u64)
$__internal_31_$__cuda_sm20_div_u64:
[----:B------:R-:W-:Y:S01]  /*11a00*/  IMAD.MOV.U32 R16, RZ, RZ, R2 ;  /* 0x000000ffff107224 */ /* 0x000fe200078e0002 */
[----:B------:R-:W-:-:S04]  /*11a10*/  MOV R17, R3 ;  /* 0x0000000300117202 */ /* 0x000fc80000000f00 */
[----:B------:R-:W0:Y:S08]  /*11a20*/  I2F.U64.RP R22, R16 ;  /* 0x0000001000167312 */ /* 0x000e300000309000 */
[----:B0-----:R-:W0:Y:S02]  /*11a30*/  MUFU.RCP R22, R22 ;  /* 0x0000001600167308 */ /* 0x001e240000001000 */
[----:B0-----:R-:W-:-:S06]  /*11a40*/  VIADD R23, R22, 0x1ffffffe ;  /* 0x1ffffffe16177836 */ /* 0x001fcc0000000000 */
        /* <DEDUP_REMOVED lines=43> */
[----:B------:R-:W-:Y:S02]  /*11d00*/  IADD3 R17, P1, -R2, R21, RZ ;  /* 0x0000001502117210 */ /* 0x000fe40007f3e1ff */
[----:B------:R-:W-:Y:S02]  /*11d10*/  IADD3 R4, P3, R19, 0x1, RZ ;  /* 0x0000000113047810 */ /* 0x000fe40007f7e0ff */
[C---:B------:R-:W-:Y:S01]  /*11d20*/  ISETP.GE.U32.AND.EX P0, PT, R20.reuse, R3, PT, P0 ;  /* 0x000000031400720c */ /* 0x040fe20003f06100 */
[----:B------:R-:W-:Y:S01]  /*11d30*/  IMAD.X R16, R20, 0x1, ~R3, P1 ;  /* 0x0000000114107824 */ /* 0x000fe200008e0e03 */
[----:B------:R-:W-:Y:S02]  /*11d40*/  IADD3.X R6, RZ, R7, RZ, P3, !PT ;  /* 0x00000007ff067210 */ /* 0x000fe40001ffe4ff */
[----:B------:R-:W-:-:S02]  /*11d50*/  SEL R19, R4, R19, P0 ;  /* 0x0000001304137207 */ /* 0x000fc40000000000 */
[----:B------:R-:W-:Y:S02]  /*11d60*/  SEL R17, R17, R21, P0 ;  /* 0x0000001511117207 */ /* 0x000fe40000000000 */
[----:B------:R-:W-:Y:S02]  /*11d70*/  SEL R4, R6, R7, P0 ;  /* 0x0000000706047207 */ /* 0x000fe40000000000 */
[----:B------:R-:W-:Y:S02]  /*11d80*/  IADD3 R6, P3, R19, 0x1, RZ ;  /* 0x0000000113067810 */ /* 0x000fe40007f7e0ff */
[----:B------:R-:W-:Y:S02]  /*11d90*/  SEL R16, R16, R20, P0 ;  /* 0x0000001410107207 */ /* 0x000fe40000000000 */
[----:B------:R-:W-:Y:S01]  /*11da0*/  ISETP.GE.U32.AND P0, PT, R17, R2, PT ;  /* 0x000000021100720c */ /* 0x000fe20003f06070 */
[----:B------:R-:W-:Y:S01]  /*11db0*/  IMAD.X R7, RZ, RZ, R4, P3 ;  /* 0x000000ffff077224 */ /* 0x000fe200018e0604 */
[----:B------:R-:W-:-:S02]  /*11dc0*/  ISETP.NE.U32.AND P1, PT, R2, RZ, PT ;  /* 0x000000ff0200720c */ /* 0x000fc40003f25070 */
[----:B------:R-:W-:Y:S02]  /*11dd0*/  ISETP.GE.U32.AND.EX P0, PT, R16, R3, PT, P0 ;  /* 0x000000031000720c */ /* 0x000fe40003f06100 */
[----:B------:R-:W-:Y:S02]  /*11de0*/  ISETP.NE.AND.EX P1, PT, R3, RZ, PT, P1 ;  /* 0x000000ff0300720c */ /* 0x000fe40003f25310 */
[----:B------:R-:W-:Y:S02]  /*11df0*/  SEL R7, R7, R4, P0 ;  /* 0x0000000407077207 */ /* 0x000fe40000000000 */
[----:B------:R-:W-:Y:S01]  /*11e00*/  MOV R4, R5 ;  /* 0x0000000500047202 */ /* 0x000fe20000000f00 */
[----:B------:R-:W-:Y:S01]  /*11e10*/  IMAD.MOV.U32 R5, RZ, RZ, 0x0 ;  /* 0x00000000ff057424 */ /* 0x000fe200078e00ff */
[----:B------:R-:W-:Y:S02]  /*11e20*/  SEL R6, R6, R19, P0 ;  /* 0x0000001306067207 */ /* 0x000fe40000000000 */
[----:B------:R-:W-:-:S02]  /*11e30*/  SEL R7, R7, 0xffffffff, P1 ;  /* 0xffffffff07077807 */ /* 0x000fc40000800000 */
[----:B------:R-:W-:Y:S01]  /*11e40*/  SEL R6, R6, 0xffffffff, P1 ;  /* 0xffffffff06067807 */ /* 0x000fe20000800000 */
[----:B------:R-:W-:Y:S06]  /*11e50*/  RET.REL.NODEC R4 `(_ZN2at6native13reduce_kernelILi512ELi1ENS0_8ReduceOpIdNS0_10WelfordOpsIddiN4cuda3std3__44pairIddEEEEjdLi2ELi2EEEEEvT1_) ;  /* 0xfffffee004687950 */ /* 0x000fec0003c3ffff */
        .weak           $__internal_32_$__cuda_sm20_dsqrt_rn_f64_mediumpath_v1
        .type           $__internal_32_$__cuda_sm20_dsqrt_rn_f64_mediumpath_v1,@function
        .size           $__internal_32_$__cuda_sm20_dsqrt_rn_f64_mediumpath_v1,($__internal_33_$__cuda_sm20_rem_u64 - $__internal_32_$__cuda_sm20_dsqrt_rn_f64_mediumpath_v1)
$__internal_32_$__cuda_sm20_dsqrt_rn_f64_mediumpath_v1:
[----:B------:R-:W-:Y:S01]  /*11e60*/  ISETP.GE.U32.AND P0, PT, R12, -0x3400000, PT ;  /* 0xfcc000000c00780c */ /* 0x000fe20003f06070 */
[----:B------:R-:W-:Y:S01]  /*11e70*/  BSSY B1, `(.L_x_6070) ;  /* 0x0000029000017945 */ /* 0x000fe20003800000 */
[----:B------:R-:W-:Y:S01]  /*11e80*/  IMAD.MOV.U32 R13, RZ, RZ, R5 ;  /* 0x000000ffff0d7224 */ /* 0x000fe200078e0005 */
[----:B------:R-:W-:Y:S01]  /*11e90*/  MOV R12, R0 ;  /* 0x00000000000c7202 */ /* 0x000fe20000000f00 */
[----:B------:R-:W-:Y:S01]  /*11ea0*/  IMAD.MOV.U32 R15, RZ, RZ, R3 ;  /* 0x000000ffff0f7224 */ /* 0x000fe200078e0003 */
[----:B------:R-:W-:Y:S01]  /*11eb0*/  MOV R14, R6 ;  /* 0x00000006000e7202 */ /* 0x000fe20000000f00 */
[----:B------:R-:W-:Y:S01]  /*11ec0*/  IMAD.MOV.U32 R5, RZ, RZ, R7 ;  /* 0x000000ffff057224 */ /* 0x000fe200078e0007 */
[----:B------:R-:W-:-:S06]  /*11ed0*/  MOV R3, R11 ;  /* 0x0000000b00037202 */ /* 0x000fcc0000000f00 */
[----:B------:R-:W-:Y:S05]  /*11ee0*/  @!P0 BRA `(.L_x_6071) ;  /* 0x0000000000208947 */ /* 0x000fea0003800000 */
[----:B------:R-:W-:-:S10]  /*11ef0*/  DFMA.RM R2, R14, R2, R4 ;  /* 0x000000020e02722b */ /* 0x000fd40000004004 */
[----:B------:R-:W-:-:S04]  /*11f00*/  IADD3 R4, P0, R2, 0x1, RZ ;  /* 0x0000000102047810 */ /* 0x000fc80007f1e0ff */
[----:B------:R-:W-:-:S06]  /*11f10*/  IADD3.X R5, RZ, R3, RZ, P0, !PT ;  /* 0x00000003ff057210 */ /* 0x000fcc00007fe4ff */
[----:B------:R-:W-:-:S08]  /*11f20*/  DFMA.RP R12, -R2, R4, R12 ;  /* 0x00000004020c722b */ /* 0x000fd0000000810c */
[----:B------:R-:W-:-:S06]  /*11f30*/  DSETP.GT.AND P0, PT, R12, RZ, PT ;  /* 0x000000ff0c00722a */ /* 0x000fcc0003f04000 */
[----:B------:R-:W-:Y:S02]  /*11f40*/  FSEL R2, R4, R2, P0 ;  /* 0x0000000204027208 */ /* 0x000fe40000000000 */
[----:B------:R-:W-:Y:S01]  /*11f50*/  FSEL R3, R5, R3, P0 ;  /* 0x0000000305037208 */ /* 0x000fe20000000000 */
[----:B------:R-:W-:Y:S06]  /*11f60*/  BRA `(.L_x_6072) ;  /* 0x0000000000647947 */ /* 0x000fec0003800000 */
.L_x_6071:
[----:B------:R-:W-:-:S14]  /*11f70*/  DSETP.NE.AND P0, PT, R12, RZ, PT ;  /* 0x000000ff0c00722a */ /* 0x000fdc0003f05000 */
[----:B------:R-:W-:Y:S05]  /*11f80*/  @!P0 BRA `(.L_x_6073) ;  /* 0x0000000000588947 */ /* 0x000fea0003800000 */
[----:B------:R-:W-:-:S13]  /*11f90*/  ISETP.GE.AND P0, PT, R13, RZ, PT ;  /* 0x000000ff0d00720c */ /* 0x000fda0003f06270 */
[----:B------:R-:W-:Y:S01]  /*11fa0*/  @!P0 IMAD.MOV.U32 R2, RZ, RZ, 0x0 ;  /* 0x00000000ff028424 */ /* 0x000fe200078e00ff */
[----:B------:R-:W-:Y:S01]  /*11fb0*/  @!P0 MOV R3, 0xfff80000 ;  /* 0xfff8000000038802 */ /* 0x000fe20000000f00 */
[----:B------:R-:W-:Y:S06]  /*11fc0*/  @!P0 BRA `(.L_x_6072) ;  /* 0x00000000004c8947 */ /* 0x000fec0003800000 */
[----:B------:R-:W-:-:S13]  /*11fd0*/  ISETP.GT.AND P0, PT, R13, 0x7fefffff, PT ;  /* 0x7fefffff0d00780c */ /* 0x000fda0003f04270 */
[----:B------:R-:W-:Y:S05]  /*11fe0*/  @P0 BRA `(.L_x_6073) ;  /* 0x0000000000400947 */ /* 0x000fea0003800000 */
[----:B------:R-:W-:Y:S01]  /*11ff0*/  DMUL R12, R12, 8.11296384146066816958e+31 ;  /* 0x469000000c0c7828 */ /* 0x000fe20000000000 */
[----:B------:R-:W-:Y:S01]  /*12000*/  IMAD.MOV.U32 R2, RZ, RZ, RZ ;  /* 0x000000ffff027224 */ /* 0x000fe200078e00ff */
[----:B------:R-:W-:Y:S01]  /*12010*/  MOV R6, 0x0 ;  /* 0x0000000000067802 */ /* 0x000fe20000000f00 */
[----:B------:R-:W-:-:S03]  /*12020*/  IMAD.MOV.U32 R7, RZ, RZ, 0x3fd80000 ;  /* 0x3fd80000ff077424 */ /* 0x000fc600078e00ff */
[----:B------:R-:W0:Y:S02]  /*12030*/  MUFU.RSQ64H R3, R13 ;  /* 0x0000000d00037308 */ /* 0x000e240000001c00 */
[----:B0-----:R-:W-:-:S08]  /*12040*/  DMUL R4, R2, R2 ;  /* 0x0000000202047228 */ /* 0x001fd00000000000 */
[----:B------:R-:W-:-:S08]  /*12050*/  DFMA R4, R12, -R4, 1 ;  /* 0x3ff000000c04742b */ /* 0x000fd00000000804 */
[----:B------:R-:W-:Y:S02]  /*12060*/  DFMA R6, R4, R6, 0.5 ;  /* 0x3fe000000406742b */ /* 0x000fe40000000006 */
[----:B------:R-:W-:-:S08]  /*12070*/  DMUL R4, R2, R4 ;  /* 0x0000000402047228 */ /* 0x000fd00000000000 */
[----:B------:R-:W-:-:S08]  /*12080*/  DFMA R4, R6, R4, R2 ;  /* 0x000000040604722b */ /* 0x000fd00000000002 */
[----:B------:R-:W-:Y:S02]  /*12090*/  DMUL R2, R12, R4 ;  /* 0x000000040c027228 */ /* 0x000fe40000000000 */
[----:B------:R-:W-:-:S06]  /*120a0*/  IADD3 R5, R5, -0x100000, RZ ;  /* 0xfff0000005057810 */ /* 0x000fcc0007ffe0ff */
[----:B------:R-:W-:-:S08]  /*120b0*/  DFMA R6, R2, -R2, R12 ;  /* 0x800000020206722b */ /* 0x000fd0000000000c */
[----:B------:R-:W-:-:S10]  /*120c0*/  DFMA R2, R4, R6, R2 ;  /* 0x000000060402722b */ /* 0x000fd40000000002 */
[----:B------:R-:W-:Y:S01]  /*120d0*/  VIADD R3, R3, 0xfcb00000 ;  /* 0xfcb0000003037836 */ /* 0x000fe20000000000 */
[----:B------:R-:W-:Y:S06]  /*120e0*/  BRA `(.L_x_6072) ;  /* 0x0000000000047947 */ /* 0x000fec0003800000 */
.L_x_6073:
[----:B------:R-:W-:-:S11]  /*120f0*/  DADD R2, R12, R12 ;  /* 0x000000000c027229 */ /* 0x000fd6000000000c */
.L_x_6072:
[----:B------:R-:W-:Y:S05]  /*12100*/  BSYNC B1 ;  /* 0x0000000000017941 */ /* 0x000fea0003800000 */
.L_x_6070:
[----:B------:R-:W-:-:S04]  /*12110*/  MOV R11, 0x0 ;  /* 0x00000000000b7802 */ /* 0x000fc80000000f00 */
[----:B------:R-:W-:Y:S05]  /*12120*/  RET.REL.NODEC R10 `(_ZN2at6native13reduce_kernelILi512ELi1ENS0_8ReduceOpIdNS0_10WelfordOpsIddiN4cuda3std3__44pairIddEEEEjdLi2ELi2EEEEEvT1_) ;  /* 0xfffffedc0ab47950 */ /* 0x000fea0003c3ffff */
        .weak           $__internal_33_$__cuda_sm20_rem_u64
        .type           $__internal_33_$__cuda_sm20_rem_u64,@function
        .size           $__internal_33_$__cuda_sm20_rem_u64,(.L_x_8216 - $__internal_33_$__cuda_sm20_rem_u64)
$__internal_33_$__cuda_sm20_rem_u64:
[----:B------:R-:W-:Y:S01]  /*12130*/  IMAD.MOV.U32 R14, RZ, RZ, R7 ;  /* 0x000000ffff0e7224 */ /* 0x000fe200078e0007 */
        /* <DEDUP_REMOVED lines=33> */
[----:B------:R-:W-:Y:S02]  /*12350*/  IMAD.MOV.U32 R15, RZ, RZ, RZ ;  /* 0x000000ffff0f7224 */ /* 0x000fe400078e00ff */
        /* <DEDUP_REMOVED lines=24> */
[----:B------:R-:W-:Y:S01]  /*124e0*/  SEL R6, R4, R14, P0 ;  /* 0x0000000e04067207 */ /* 0x000fe20000000000 */
[----:B------:R-:W-:Y:S01]  /*124f0*/  IMAD.MOV.U32 R4, RZ, RZ, R5 ;  /* 0x000000ffff047224 */ /* 0x000fe200078e0005 */
[----:B------:R-:W-:Y:S01]  /*12500*/  HFMA2.MMA R5, -RZ, RZ, 0, 0 ;  /* 0x00000000ff057435 */ /* 0x000fe200000001ff */
[----:B------:R-:W-:Y:S02]  /*12510*/  SEL R7, R7, R15, P0 ;  /* 0x0000000f07077207 */ /* 0x000fe40000000000 */
[----:B------:R-:W-:Y:S02]  /*12520*/  SEL R6, R6, 0xffffffff, P1 ;  /* 0xffffffff06067807 */ /* 0x000fe40000800000 */
[----:B------:R-:W-:Y:S01]  /*12530*/  SEL R7, R7, 0xffffffff, P1 ;  /* 0xffffffff07077807 */ /* 0x000fe20000800000 */
[----:B------:R-:W-:Y:S06]  /*12540*/  RET.REL.NODEC R4 `(_ZN2at6native13reduce_kernelILi512ELi1ENS0_8ReduceOpIdNS0_10WelfordOpsIddiN4cuda3std3__44pairIddEEEEjdLi2ELi2EEEEEvT1_) ;  /* 0xfffffed804ac7950 */ /* 0x000fec0003c3ffff */
.L_x_6074:
        /* <DEDUP_REMOVED lines=11> */
.L_x_8216:


//--------------------- .text._ZN2at6native13reduce_kernelILi256ELi2ENS0_8ReduceOpIdNS0_10WelfordOpsIddiN4cuda3std3__44pairIddEEEEjdLi2ELi2EEEEEvT1_ --------------------------
	.section	.text._ZN2at6native13reduce_kernelILi256ELi2ENS0_8ReduceOpIdNS0_10WelfordOpsIddiN4cuda3std3__44pairIddEEEEjdLi2ELi2EEEEEvT1_,"ax",@progbits
	.align	128
        .global         _ZN2at6native13reduce_kernelILi256ELi2ENS0_8ReduceOpIdNS0_10WelfordOpsIddiN4cuda3std3__44pairIddEEEEjdLi2ELi2EEEEEvT1_
        .type           _ZN2at6native13reduce_kernelILi256ELi2ENS0_8ReduceOpIdNS0_10WelfordOpsIddiN4cuda3std3__44pairIddEEEEjdLi2ELi2EEEEEvT1_,@function
        .size           _ZN2at6native13reduce_kernelILi256ELi2ENS0_8ReduceOpIdNS0_10WelfordOpsIddiN4cuda3std3__44pairIddEEEEjdLi2ELi2EEEEEvT1_,(.L_x_8220 - _ZN2at6native13reduce_kernelILi256ELi2ENS0_8ReduceOpIdNS0_10WelfordOpsIddiN4cuda3std3__44pairIddEEEEjdLi2ELi2EEEEEvT1_)
        .other          _ZN2at6native13reduce_kernelILi256ELi2ENS0_8ReduceOpIdNS0_10WelfordOpsIddiN4cuda3std3__44pairIddEEEEjdLi2ELi2EEEEEvT1_,@"STO_CUDA_ENTRY STV_DEFAULT"
_ZN2at6native13reduce_kernelILi256ELi2ENS0_8ReduceOpIdNS0_10WelfordOpsIddiN4cuda3std3__44pairIddEEEEjdLi2ELi2EEEEEvT1_:
.text._ZN2at6native13reduce_kernelILi256ELi2ENS0_8ReduceOpIdNS0_10WelfordOpsIddiN4cuda3std3__44pairIddEEEEjdLi2ELi2EEEEEvT1_:
        /* <DEDUP_REMOVED lines=18> */
[----:B------:R-:W-:Y:S01]  /*0120*/  IMAD.MOV.U32 R2, RZ, RZ, RZ ;  /* 0x000000ffff027224 */ /* 0x000fe200078e00ff */
        /* <DEDUP_REMOVED lines=275> */
.L_x_6075:
[----:B------:R-:W-:Y:S01]  /*1260*/  ULDC UR4, c[0x0][0x244] ;  /* 0x0000910000047ab9 */ /* 0x000fe20000000800 */
[----:B------:R-:W-:Y:S01]  /*1270*/  ULDC.64 UR40, c[0x0][0x208] ;  /* 0x0000820000287ab9 */ /* 0x000fe20000000a00 */
[----:B------:R-:W-:Y:S01]  /*1280*/  MOV R0, UR4 ;  /* 0x0000000400007c02 */ /* 0x000fe20008000f00 */
[----:B------:R-:W-:Y:S01]  /*1290*/  ULDC UR4, c[0x0][0x248] ;  /* 0x0000920000047ab9 */ /* 0x000fe20000000800 */
[----:B------:R-:W-:Y:S01]  /*12a0*/  ULDC UR37, c[0x0][0x24c] ;  /* 0x0000930000257ab9 */ /* 0x000fe20000000800 */
[----:B------:R-:W-:Y:S01]  /*12b0*/  ULDC UR36, c[0x0][0x244] ;  /* 0x0000910000247ab9 */ /* 0x000fe20000000800 */
[----:B------:R-:W-:Y:S01]  /*12c0*/  ISETP.GE.U32.AND P0, PT, R4, R0, PT ;  /* 0x000000000400720c */ /* 0x000fe20003f06070 */
[----:B------:R-:W-:Y:S01]  /*12d0*/  BSSY B6, `(.L_x_6076) ;  /* 0x0000a24000067945 */ /* 0x000fe20003800000 */
[----:B------:R-:W-:Y:S01]  /*12e0*/  IMAD.MOV.U32 R32, RZ, RZ, RZ ;  /* 0x000000ffff207224 */ /* 0x000fe200078e00ff */
[----:B------:R-:W-:Y:S02]  /*12f0*/  CS2R R28, SRZ ;  /* 0x00000000001c7805 */ /* 0x000fe4000001ff00 */
[----:B------:R-:W-:-:S02]  /*1300*/  ISETP.GE.U32.OR P0, PT, R7, UR4, P0 ;  /* 0x0000000407007c0c */ /* 0x000fc40008706470 */
[----:B------:R-:W-:Y:S02]  /*1310*/  CS2R R26, SRZ ;  /* 0x00000000001a7805 */ /* 0x000fe4000001ff00 */
[----:B------:R-:W-:Y:S02]  /*1320*/  CS2R R22, SRZ ;  /* 0x0000000000167805 */ /* 0x000fe4000001ff00 */
[----:B------:R-:W-:Y:S02]  /*1330*/  CS2R R20, SRZ ;  /* 0x0000000000147805 */ /* 0x000fe4000001ff00 */
[----:B------:R-:W-:Y:S02]  /*1340*/  CS2R R18, SRZ ;  /* 0x0000000000127805 */ /* 0x000fe4000001ff00 */
[----:B------:R-:W-:-:S03]  /*1350*/  CS2R R16, SRZ ;  /* 0x0000000000107805 */ /* 0x000fc6000001ff00 */
        /* <DEDUP_REMOVED lines=15> */
[----:B------:R-:W-:Y:S01]  /*1450*/  IMAD.U32 R6, RZ, RZ, UR4 ;  /* 0x00000004ff067e24 */ /* 0x000fe2000f8e00ff */
[----:B------:R-:W-:Y:S01]  /*1460*/  MOV R7, UR5 ;  /* 0x0000000500077c02 */ /* 0x000fe20008000f00 */
[----:B------:R-:W-:-:S02]  /*1470*/  IMAD.U32 R10, RZ, RZ, UR6 ;  /* 0x00000006ff0a7e24 */ /* 0x000fc4000f8e00ff */
[----:B------:R-:W-:Y:S02]  /*1480*/  IMAD.U32 R11, RZ, RZ, UR7 ;  /* 0x00000007ff0b7e24 */ /* 0x000fe4000f8e00ff */
[----:B------:R-:W-:Y:S02]  /*1490*/  IMAD.MOV.U32 R12, RZ, RZ, 0x1 ;  /* 0x00000001ff0c7424 */ /* 0x000fe400078e00ff */
[----:B0-----:R-:W-:-:S07]  /*14a0*/  IMAD.MOV.U32 R13, RZ, RZ, RZ ;  /* 0x000000ffff0d7224 */ /* 0x001fce00078e00ff */
[----:B------:R-:W-:-:S07]  /*14b0*/  LEPC R20, `(.L_x_6079) ;  /* 0x000000001014794e */ /* 0x000fce0000000000 */
[----:B-1----:R-:W-:Y:S05]  /*14c0*/  CALL.ABS.NOINC R2 ;  /* 0x0000000002007343 */ /* 0x002fea0003c00000 */
.L_x_6079:
[----:B------:R-:W-:Y:S01]  /*14d0*/  SHF.R.U64 R4, R55, 0x3, R54 ;  /* 0x0000000337047819 */ /* 0x000fe20000001236 */
[----:B------:R-:W-:Y:S01]  /*14e0*/  ULDC UR4, c[0x0][0x244] ;  /* 0x0000910000047ab9 */ /* 0x000fe20000000800 */
[----:B------:R-:W-:Y:S01]  /*14f0*/  ULDC.64 UR6, c[0x0][0x220] ;  /* 0x0000880000067ab9 */ /* 0x000fe20000000a00 */
[----:B------:R-:W-:Y:S01]  /*1500*/  ULDC.64 UR8, c[0x0][0x228] ;  /* 0x00008a0000087ab9 */ /* 0x000fe20000000a00 */
[----:B------:R-:W-:Y:S01]  /*1510*/  LOP3.LUT R4, R4, 0x1, RZ, 0xc0, !PT ;  /* 0x0000000104047812 */ /* 0x000fe200078ec0ff */
[----:B------:R-:W-:Y:S01]  /*1520*/  ULDC UR5, c[0x0][0x230] ;  /* 0x00008c0000057ab9 */ /* 0x000fe20000000800 */
[----:B------:R-:W-:Y:S01]  /*1530*/  ULDC.64 UR10, c[0x0][0x238] ;  /* 0x00008e00000a7ab9 */ /* 0x000fe20000000a00 */
[----:B------:R-:W-:Y:S01]  /*1540*/  MOV R40, UR4 ;  /* 0x0000000400287c02 */ /* 0x000fe20008000f00 */
        /* <DEDUP_REMOVED lines=8> */
[----:B------:R-:W-:-:S06]  /*15d0*/  IMAD.U32 R19, RZ, RZ, UR9 ;  /* 0x00000009ff137e24 */ /* 0x000fcc000f8e00ff */
        /* <DEDUP_REMOVED lines=17> */
.L_x_6085:
[----:B------:R-:W-:Y:S05]  /*16f0*/  BSYNC B0 ;  /* 0x0000000000007941 */ /* 0x000fea0003800000 */
.L_x_6084:
[----:B------:R-:W-:-:S04]  /*1700*/  PRMT R0, R0, 0x9910, RZ ;  /* 0x0000991000007816 */ /* 0x000fc800000000ff */
[----:B------:R-:W-:-:S13]  /*1710*/  ISETP.NE.AND P0, PT, R0, RZ, PT ;  /* 0x000000ff0000720c */ /* 0x000fda0003f05270 */
[----:B------:R-:W-:Y:S05]  /*1720*/  @!P0 BRA `(.L_x_6083) ;  /* 0x0000000000988947 */ /* 0x000fea0003800000 */
[----:B------:R-:W-:Y:S01]  /*1730*/  IADD3 R0, P0, R24, -R4, RZ ;  /* 0x8000000418007210 */ /* 0x000fe20007f1e0ff */
[----:B------:R-:W-:Y:S01]  /*1740*/  ULDC UR4, c[0x0][0x230] ;  /* 0x00008c0000047ab9 */ /* 0x000fe20000000800 */
[----:B------:R-:W-:Y:S01]  /*1750*/  IMAD.MOV.U32 R2, RZ, RZ, 0x1 ;  /* 0x00000001ff027424 */ /* 0x000fe200078e00ff */
[----:B------:R-:W-:Y:S01]  /*1760*/  ULDC.64 UR6, c[0x0][0x220] ;  /* 0x0000880000067ab9 */ /* 0x000fe20000000a00 */
[----:B------:R-:W-:Y:S02]  /*1770*/  IADD3.X R3, RZ, -0x1, RZ, P0, !PT ;  /* 0xffffffffff037810 */ /* 0x000fe400007fe4ff */
[----:B------:R-:W-:-:S04]  /*1780*/  LEA R20, P0, R0, R55, 0x3 ;  /* 0x0000003700147211 */ /* 0x000fc800078018ff */
[----:B------:R-:W-:-:S06]  /*1790*/  LEA.HI.X R21, R0, R54, R3, 0x3, P0 ;  /* 0x0000003600157211 */ /* 0x000fcc00000f1c03 */
[----:B------:R-:W2:Y:S01]  /*17a0*/  LDG.E.64 R20, desc[UR40][R20.64] ;  /* 0x0000002814147981 */ /* 0x000ea2000c1e1b00 */
[----:B------:R-:W-:Y:S01]  /*17b0*/  UIADD3 UR4, UR4, 0x1, URZ ;  /* 0x0000000104047890 */ /* 0x000fe2000fffe03f */
[----:B------:R-:W-:Y:S05]  /*17c0*/  BSSY B3, `(.L_x_6086) ;  /* 0x0000017000037945 */ /* 0x000fea0003800000 */
[----:B------:R-:W-:-:S03]  /*17d0*/  IMAD.U32 R32, RZ, RZ, UR4 ;  /* 0x00000004ff207e24 */ /* 0x000fc6000f8e00ff */
[----:B------:R-:W0:Y:S08]  /*17e0*/  I2F.F64 R8, UR4 ;  /* 0x0000000400087d12 */ /* 0x000e300008201c00 */
[----:B0-----:R-:W0:Y:S01]  /*17f0*/  MUFU.RCP64H R3, R9 ;  /* 0x0000000900037308 */ /* 0x001e220000001800 */
[----:B------:R-:W-:Y:S01]  /*1800*/  MOV R26, R8 ;  /* 0x00000008001a7202 */ /* 0x000fe20000000f00 */
[----:B------:R-:W-:Y:S01]  /*1810*/  IMAD.MOV.U32 R27, RZ, RZ, R9 ;  /* 0x000000ffff1b7224 */ /* 0x000fe200078e0009 */
        /* <DEDUP_REMOVED lines=14> */
[----:B------:R-:W-:Y:S02]  /*1900*/  MOV R15, R19 ;  /* 0x00000013000f7202 */ /* 0x000fe40000000f00 */
[----:B------:R-:W-:-:S07]  /*1910*/  MOV R0, 0x1930 ;  /* 0x0000193000007802 */ /* 0x000fce0000000f00 */
[----:B------:R-:W-:Y:S05]  /*1920*/  CALL.REL.NOINC `($__internal_34_$__cuda_sm20_div_rn_f64_full) ;  /* 0x0000016c00187944 */ /* 0x000fea0003c00000 */
.L_x_6087:
[----:B------:R-:W-:Y:S05]  /*1930*/  BSYNC B3 ;  /* 0x0000000000037941 */ /* 0x000fea0003800000 */
.L_x_6086:
[----:B------:R-:W-:Y:S02]  /*1940*/  ULDC.64 UR4, c[0x0][0x220] ;  /* 0x0000880000047ab9 */ /* 0x000fe40000000a00 */
[----:B------:R-:W-:Y:S01]  /*1950*/  DADD R16, R24, UR4 ;  /* 0x0000000418107e29 */ /* 0x000fe20008000000 */
[----:B------:R-:W-:-:S07]  /*1960*/  ULDC.64 UR4, c[0x0][0x228] ;  /* 0x00008a0000047ab9 */ /* 0x000fce0000000a00 */
[----:B------:R-:W-:-:S08]  /*1970*/  DADD R20, R20, -R16 ;  /* 0x0000000014147229 */ /* 0x000fd00000000810 */
[----:B------:R-:W-:-:S11]  /*1980*/  DFMA R18, R18, R20, UR4 ;  /* 0x0000000412127e2b */ /* 0x000fd60008000014 */
.L_x_6083:
[----:B------:R-:W-:Y:S05]  /*1990*/  BSYNC B2 ;  /* 0x0000000000027941 */ /* 0x000fea0003800000 */
.L_x_6082:
[----:B------:R-:W0:Y:S01]  /*19a0*/  LDC R5, c[0x0][0x244] ;  /* 0x00009100ff057b82 */ /* 0x000e220000000800 */
[----:B------:R-:W-:-:S04]  /*19b0*/  IADD3 R0, P0, -R4, 0x2, RZ ;  /* 0x0000000204007810 */ /* 0x000fc80007f1e1ff */
[----:B------:R-:W-:Y:S01]  /*19c0*/  LEA R55, P1, R0, R55, 0x3 ;  /* 0x0000003700377211 */ /* 0x000fe200078218ff */
[----:B------:R-:W-:-:S05]  /*19d0*/  IMAD.X R3, RZ, RZ, -0x1, P0 ;  /* 0xffffffffff037424 */ /* 0x000fca00000e06ff */
[----:B------:R-:W-:Y:S02]  /*19e0*/  LEA.HI.X R54, R0, R54, R3, 0x3, P1 ;  /* 0x0000003600367211 */ /* 0x000fe400008f1c03 */
[----:B0-----:R-:W-:-:S07]  /*19f0*/  IADD3 R40, R4, -0x2, R5 ;  /* 0xfffffffe04287810 */ /* 0x001fce0007ffe005 */
.L_x_6081:
[----:B------:R-:W-:Y:S05]  /*1a00*/  BSYNC B1 ;  /* 0x0000000000017941 */ /* 0x000fea0003800000 */
.L_x_6080:
[----:B------:R-:W0:Y:S01]  /*1a10*/  S2R R0, SR_TID.X ;  /* 0x0000000000007919 */ /* 0x000e220000002100 */
[----:B------:R-:W-:Y:S01]  /*1a20*/  ULDC.64 UR4, c[0x0][0x258] ;  /* 0x0000960000047ab9 */ /* 0x000fe20000000a00 */
[-C--:B------:R-:W-:Y:S01]  /*1a30*/  LOP3.LUT R55, R55, R54.reuse, RZ, 0x3c, !PT ;  /* 0x0000003637377212 */ /* 0x080fe200078e3cff */
[----:B------:R-:W-:Y:S01]  /*1a40*/  ULDC.64 UR6, c[0x0][0x228] ;  /* 0x00008a0000067ab9 */ /* 0x000fe20000000a00 */
[----:B------:R-:W1:Y:S01]  /*1a50*/  S2R R2, SR_TID.Y ;  /* 0x0000000000027919 */ /* 0x000e620000002200 */
[----:B------:R-:W-:Y:S01]  /*1a60*/  ULDC UR8, c[0x0][0x230] ;  /* 0x00008c0000087ab9 */ /* 0x000fe20000000800 */
[----:B------:R-:W-:Y:S01]  /*1a70*/  ULDC.64 UR10, c[0x0][0x238] ;  /* 0x00008e00000a7ab9 */ /* 0x000fe20000000a00 */
[C---:B------:R-:W-:Y:S01]  /*1a80*/  LOP3.LUT R54, R55.reuse, R54, RZ, 0x3c, !PT ;  /* 0x0000003637367212 */ /* 0x040fe200078e3cff */
[----:B------:R-:W-:Y:S01]  /*1a90*/  IMAD.U32 R33, RZ, RZ, UR8 ;  /* 0x00000008ff217e24 */ /* 0x000fe2000f8e00ff */
[----:B------:R-:W-:Y:S01]  /*1aa0*/  MOV R35, UR7 ;  /* 0x0000000700237c02 */ /* 0x000fe20008000f00 */
[----:B------:R-:W-:Y:S01]  /*1ab0*/  IMAD.U32 R34, RZ, RZ, UR6 ;  /* 0x00000006ff227e24 */ /* 0x000fe2000f8e00ff */
[----:B------:R-:W-:Y:S01]  /*1ac0*/  BSSY B1, `(.L_x_6088) ;  /* 0x000004f000017945 */ /* 0x000fe20003800000 */
[----:B------:R-:W-:Y:S01]  /*1ad0*/  IMAD.U32 R22, RZ, RZ, UR10 ;  /* 0x0000000aff167e24 */ /* 0x000fe2000f8e00ff */
[----:B------:R-:W-:Y:S01]  /*1ae0*/  LOP3.LUT R55, R55, R54, RZ, 0x3c, !PT ;  /* 0x0000003637377212 */ /* 0x000fe200078e3cff */
[----:B------:R-:W-:-:S02]  /*1af0*/  IMAD.U32 R23, RZ, RZ, UR11 ;  /* 0x0000000bff177e24 */ /* 0x000fc4000f8e00ff */
[----:B0-----:R-:W-:Y:S01]  /*1b00*/  IMAD R0, R0, UR4, RZ ;  /* 0x0000000400007c24 */ /* 0x001fe2000f8e02ff */
[----:B------:R-:W-:-:S03]  /*1b10*/  ULDC UR4, c[0x0][0x260] ;  /* 0x0000980000047ab9 */ /* 0x000fc60000000800 */
[----:B-1----:R-:W-:-:S04]  /*1b20*/  IMAD R0, R2, UR5, R0 ;  /* 0x0000000502007c24 */ /* 0x002fc8000f8e0200 */
[----:B------:R-:W-:Y:S01]  /*1b30*/  IMAD R4, R41, UR4, R0 ;  /* 0x0000000429047c24 */ /* 0x000fe2000f8e0200 */
[----:B------:R-:W-:Y:S02]  /*1b40*/  ULDC.64 UR4, c[0x0][0x220] ;  /* 0x0000880000047ab9 */ /* 0x000fe40000000a00 */
[----:B------:R-:W-:Y:S01]  /*1b50*/  MOV R28, UR4 ;  /* 0x00000004001c7c02 */ /* 0x000fe20008000f00 */
[----:B------:R-:W-:Y:S01]  /*1b60*/  IMAD.U32 R29, RZ, RZ, UR5 ;  /* 0x00000005ff1d7e24 */ /* 0x000fe2000f8e00ff */
[----:B------:R-:W-:-:S04]  /*1b70*/  LEA R3, R4, 0x1, 0x1 ;  /* 0x0000000104037811 */ /* 0x000fc800078e08ff */
[----:B------:R-:W-:-:S13]  /*1b80*/  ISETP.GE.U32.AND P0, PT, R3, R40, PT ;  /* 0x000000280300720c */ /* 0x000fda0003f06070 */
[----:B------:R-:W-:Y:S05]  /*1b90*/  @P0 BRA `(.L_x_6089) ;  /* 0x0000000400040947 */ /* 0x000fea0003800000 */
.L_x_6094:
[----:B------:R-:W-:-:S06]  /*1ba0*/  IMAD.WIDE.U32 R36, R4, 0x10, R54 ;  /* 0x0000001004247825 */ /* 0x000fcc00078e0036 */
[----:B------:R-:W2:Y:S01]  /*1bb0*/  LDG.E.128 R36, desc[UR40][R36.64] ;  /* 0x0000002824247981 */ /* 0x000ea2000c1e1d00 */
[----:B------:R-:W-:Y:S01]  /*1bc0*/  IADD3 R32, R32, 0x1, RZ ;  /* 0x0000000120207810 */ /* 0x000fe20007ffe0ff */
[----:B------:R-:W-:Y:S01]  /*1bd0*/  IMAD.MOV.U32 R2, RZ, RZ, 0x1 ;  /* 0x00000001ff027424 */ /* 0x000fe200078e00ff */
[----:B------:R-:W-:Y:S02]  /*1be0*/  BSSY B2, `(.L_x_6090) ;  /* 0x0000016000027945 */ /* 0x000fe40003800000 */
[----:B------:R-:W0:Y:S08]  /*1bf0*/  I2F.F64 R8, R32 ;  /* 0x0000002000087312 */ /* 0x000e300000201c00 */
[----:B0-----:R-:W0:Y:S01]  /*1c00*/  MUFU.RCP64H R3, R9 ;  /* 0x0000000900037308 */ /* 0x001e220000001800 */
[----:B------:R-:W-:Y:S01]  /*1c10*/  IMAD.MOV.U32 R26, RZ, RZ, R8 ;  /* 0x000000ffff1a7224 */ /* 0x000fe200078e0008 */
[----:B------:R-:W-:Y:S01]  /*1c20*/  MOV R27, R9 ;  /* 0x00000009001b7202 */ /* 0x000fe20000000f00 */
        /* <DEDUP_REMOVED lines=14> */
[----:B------:R-:W-:Y:S01]  /*1d10*/  MOV R0, 0x1d40 ;  /* 0x00001d4000007802 */ /* 0x000fe20000000f00 */
[----:B------:R-:W-:-:S07]  /*1d20*/  IMAD.MOV.U32 R15, RZ, RZ, R23 ;  /* 0x000000ffff0f7224 */ /* 0x000fce00078e0017 */
[----:B------:R-:W-:Y:S05]  /*1d30*/  CALL.REL.NOINC `($__internal_34_$__cuda_sm20_div_rn_f64_full) ;  /* 0x0000016800147944 */ /* 0x000fea0003c00000 */
.L_x_6091:
[----:B------:R-:W-:Y:S05]  /*1d40*/  BSYNC B2 ;  /* 0x0000000000027941 */ /* 0x000fea0003800000 */
.L_x_6090:
[----:B------:R-:W-:Y:S01]  /*1d50*/  IADD3 R33, R33, 0x1, RZ ;  /* 0x0000000121217810 */ /* 0x000fe20007ffe0ff */
[----:B------:R-:W-:Y:S01]  /*1d60*/  IMAD.MOV.U32 R2, RZ, RZ, 0x1 ;  /* 0x00000001ff027424 */ /* 0x000fe200078e00ff */
[----:B------:R-:W-:Y:S01]  /*1d70*/  DADD R20, R38, -R28 ;  /* 0x0000000026147229 */ /* 0x000fe2000000081c */
[----:B------:R-:W-:Y:S01]  /*1d80*/  BSSY B2, `(.L_x_6092) ;  /* 0x000001a000027945 */ /* 0x000fe20003800000 */
[----:B------:R-:W0:Y:S01]  /*1d90*/  I2F.F64 R8, R33 ;  /* 0x0000002100087312 */ /* 0x000e220000201c00 */
[----:B------:R-:W-:-:S07]  /*1da0*/  DADD R16, R24, R16 ;  /* 0x0000000018107229 */ /* 0x000fce0000000010 */
[----:B------:R-:W-:Y:S01]  /*1db0*/  FSETP.GEU.AND P1, PT, |R21|, 6.5827683646048100446e-37, PT ;  /* 0x036000001500780b */ /* 0x000fe20003f2e200 */
[----:B------:R-:W-:Y:S01]  /*1dc0*/  DADD R36, R36, -R16 ;  /* 0x0000000024247229 */ /* 0x000fe20000000810 */
[----:B0-----:R-:W0:Y:S07]  /*1dd0*/  MUFU.RCP64H R3, R9 ;  /* 0x0000000900037308 */ /* 0x001e2e0000001800 */
[----:B------:R-:W-:Y:S01]  /*1de0*/  DFMA R18, R22, R36, R18 ;  /* 0x000000241612722b */ /* 0x000fe20000000012 */
[----:B------:R-:W-:Y:S01]  /*1df0*/  IMAD.MOV.U32 R22, RZ, RZ, R8 ;  /* 0x000000ffff167224 */ /* 0x000fe200078e0008 */
[----:B------:R-:W-:Y:S01]  /*1e00*/  MOV R23, R9 ;  /* 0x0000000900177202 */ /* 0x000fe20000000f00 */
        /* <DEDUP_REMOVED lines=15> */
[----:B------:R-:W-:Y:S01]  /*1f00*/  MOV R2, R24 ;  /* 0x0000001800027202 */ /* 0x000fe20000000f00 */
[----:B------:R-:W-:-:S07]  /*1f10*/  IMAD.MOV.U32 R3, RZ, RZ, R25 ;  /* 0x000000ffff037224 */ /* 0x000fce00078e0019 */
.L_x_6093:
[----:B------:R-:W-:Y:S05]  /*1f20*/  BSYNC B2 ;  /* 0x0000000000027941 */ /* 0x000fea0003800000 */
.L_x_6092:
[----:B------:R-:W-:Y:S01]  /*1f30*/  ULDC UR4, c[0x0][0x24c] ;  /* 0x0000930000047ab9 */ /* 0x000fe20000000800 */
[----:B------:R-:W-:Y:S01]  /*1f40*/  DADD R28, R2, R28 ;  /* 0x00000000021c7229 */ /* 0x000fe2000000001c */
[----:B------:R-:W-:-:S05]  /*1f50*/  VIADD R4, R4, UR4 ;  /* 0x0000000404047c36 */ /* 0x000fca0008000000 */
[----:B------:R-:W-:Y:S02]  /*1f60*/  LEA R3, R4, 0x1, 0x1 ;  /* 0x0000000104037811 */ /* 0x000fe400078e08ff */
[----:B------:R-:W-:Y:S02]  /*1f70*/  DADD R38, R38, -R28 ;  /* 0x0000000026267229 */ /* 0x000fe4000000081c */
[----:B------:R-:W-:-:S06]  /*1f80*/  ISETP.GE.U32.AND P0, PT, R3, R40, PT ;  /* 0x000000280300720c */ /* 0x000fcc0003f06070 */
[----:B------:R-:W-:-:S07]  /*1f90*/  DFMA R34, R20, R38, R34 ;  /* 0x000000261422722b */ /* 0x000fce0000000022 */
[----:B------:R-:W-:Y:S05]  /*1fa0*/  @!P0 BRA `(.L_x_6094) ;  /* 0xfffffff800fc8947 */ /* 0x000fea000383ffff */
.L_x_6089:
[----:B------:R-:W-:Y:S05]  /*1fb0*/  BSYNC B1 ;  /* 0x0000000000017941 */ /* 0x000fea0003800000 */
.L_x_6088:
[----:B------:R-:W0:Y:S01]  /*1fc0*/  S2R R2, SR_TID.Y ;  /* 0x0000000000027919 */ /* 0x000e220000002200 */
[----:B------:R-:W-:Y:S01]  /*1fd0*/  ULDC UR4, c[0x0][0x25c] ;  /* 0x0000970000047ab9 */ /* 0x000fe20000000800 */
[----:B------:R-:W-:Y:S01]  /*1fe0*/  BSSY B0, `(.L_x_6095) ;  /* 0x000000b000007945 */ /* 0x000fe20003800000 */
[----:B------:R-:W-:Y:S02]  /*1ff0*/  ISETP.NE.AND P0, PT, RZ, UR4, PT ;  /* 0x00000004ff007c0c */ /* 0x000fe4000bf05270 */
[----:B------:R-:W-:Y:S02]  /*2000*/  PRMT R0, RZ, 0x7610, R0 ;  /* 0x00007610ff007816 */ /* 0x000fe40000000000 */
[----:B0-----:R-:W-:-:S13]  /*2010*/  ISETP.NE.AND P1, PT, R2, RZ, PT ;  /* 0x000000ff0200720c */ /* 0x001fda0003f25270 */
[----:B------:R-:W-:Y:S05]  /*2020*/  @P0 BRA P1, `(.L_x_6096) ;  /* 0x0000000000180947 */ /* 0x000fea0000800000 */
[----:B------:R-:W-:Y:S01]  /*2030*/  ULDC UR4, c[0x0][0x260] ;  /* 0x0000980000047ab9 */ /* 0x000fe20000000800 */
[----:B------:R-:W-:Y:S02]  /*2040*/  MOV R0, 0x1 ;  /* 0x0000000100007802 */ /* 0x000fe40000000f00 */
[----:B------:R-:W-:-:S13]  /*2050*/  ISETP.NE.AND P0, PT, RZ, UR4, PT ;  /* 0x00000004ff007c0c */ /* 0x000fda000bf05270 */
[----:B------:R-:W-:-:S04]  /*2060*/  @P0 ISETP.NE.AND P1, PT, R41, RZ, PT ;  /* 0x000000ff2900020c */ /* 0x000fc80003f25270 */
[----:B------:R-:W-:-:S04]  /*2070*/  @P0 SEL R2, RZ, 0x1, P1 ;  /* 0x00000001ff020807 */ /* 0x000fc80000800000 */
[----:B------:R-:W-:-:S07]  /*2080*/  @P0 PRMT R0, R2, 0x7610, R0 ;  /* 0x0000761002000816 */ /* 0x000fce0000000000 */
.L_x_6096:
[----:B------:R-:W-:Y:S05]  /*2090*/  BSYNC B0 ;  /* 0x0000000000007941 */ /* 0x000fea0003800000 */
.L_x_6095:
        /* <DEDUP_REMOVED lines=10> */
[----:B------:R-:W2:Y:S01]  /*2140*/  LDG.E.64 R36, desc[UR40][R36.64] ;  /* 0x0000002824247981 */ /* 0x000ea2000c1e1b00 */
[----:B------:R-:W-:Y:S01]  /*2150*/  VIADD R32, R32, 0x1 ;  /* 0x0000000120207836 */ /* 0x000fe20000000000 */
[----:B------:R-:W-:Y:S01]  /*2160*/  HFMA2.MMA R2, -RZ, RZ, 0, 5.9604644775390625e-08 ;  /* 0x00000001ff027435 */ /* 0x000fe200000001ff */
[----:B------:R-:W-:Y:S02]  /*2170*/  BSSY B2, `(.L_x_6099) ;  /* 0x0000016000027945 */ /* 0x000fe40003800000 */
[----:B------:R-:W0:Y:S08]  /*2180*/  I2F.F64 R8, R32 ;  /* 0x0000002000087312 */ /* 0x000e300000201c00 */
[----:B0-----:R-:W0:Y:S01]  /*2190*/  MUFU.RCP64H R3, R9 ;  /* 0x0000000900037308 */ /* 0x001e220000001800 */
[----:B------:R-:W-:-:S02]  /*21a0*/  IMAD.MOV.U32 R26, RZ, RZ, R8 ;  /* 0x000000ffff1a7224 */ /* 0x000fc400078e0008 */
[----:B------:R-:W-:Y:S01]  /*21b0*/  IMAD.MOV.U32 R27, RZ, RZ, R9 ;  /* 0x000000ffff1b7224 */ /* 0x000fe200078e0009 */
        /* <DEDUP_REMOVED lines=9> */
[----:B------:R-:W-:-:S10]  /*2250*/  DFMA R24, R2, R4, R24 ;  /* 0x000000040218722b */ /* 0x000fd40000000018 */
[----:B------:R-:W-:-:S05]  /*2260*/  FFMA R0, RZ, R9, R25 ;  /* 0x00000009ff007223 */ /* 0x000fca0000000019 */
[----:B------:R-:W-:-:S13]  /*2270*/  FSETP.GT.AND P0, PT, |R0|, 1.469367938527859385e-39, PT ;  /* 0x001000000000780b */ /* 0x000fda0003f04200 */
[----:B------:R-:W-:Y:S05]  /*2280*/  @P0 BRA P1, `(.L_x_6100) ;  /* 0x0000000000100947 */ /* 0x000fea0000800000 */
[----:B------:R-:W-:Y:S01]  /*2290*/  MOV R14, R20 ;  /* 0x00000014000e7202 */ /* 0x000fe20000000f00 */
[----:B------:R-:W-:Y:S01]  /*22a0*/  IMAD.MOV.U32 R15, RZ, RZ, R21 ;  /* 0x000000ffff0f7224 */ /* 0x000fe200078e0015 */
[----:B------:R-:W-:-:S07]  /*22b0*/  MOV R0, 0x22d0 ;  /* 0x000022d000007802 */ /* 0x000fce0000000f00 */
[----:B------:R-:W-:Y:S05]  /*22c0*/  CALL.REL.NOINC `($__internal_34_$__cuda_sm20_div_rn_f64_full) ;  /* 0x0000016000b07944 */ /* 0x000fea0003c00000 */
.L_x_6100:
[----:B------:R-:W-:Y:S05]  /*22d0*/  BSYNC B2 ;  /* 0x0000000000027941 */ /* 0x000fea0003800000 */
.L_x_6099:
[----:B------:R-:W-:-:S08]  /*22e0*/  DADD R16, R16, R24 ;  /* 0x0000000010107229 */ /* 0x000fd00000000018 */
[----:B------:R-:W-:-:S08]  /*22f0*/  DADD R36, R36, -R16 ;  /* 0x0000000024247229 */ /* 0x000fd00000000810 */
[----:B------:R-:W-:-:S11]  /*2300*/  DFMA R18, R20, R36, R18 ;  /* 0x000000241412722b */ /* 0x000fd60000000012 */
.L_x_6098:
[----:B------:R-:W-:Y:S05]  /*2310*/  BSYNC B1 ;  /* 0x0000000000017941 */ /* 0x000fea0003800000 */
.L_x_6097:
[----:B------:R-:W-:Y:S01]  /*2320*/  DSETP.NEU.AND P0, PT, R26, RZ, PT ;  /* 0x000000ff1a00722a */ /* 0x000fe20003f0d000 */
[----:B------:R-:W-:-:S13]  /*2330*/  BSSY B1, `(.L_x_6101) ;  /* 0x000002c000017945 */ /* 0x000fda0003800000 */
        /* <DEDUP_REMOVED lines=25> */
[----:B------:R-:W-:Y:S05]  /*24d0*/  CALL.REL.NOINC `($__internal_34_$__cuda_sm20_div_rn_f64_full) ;  /* 0x00000160002c7944 */ /* 0x000fea0003c00000 */
.L_x_6105:
[----:B------:R-:W-:Y:S05]  /*24e0*/  BSYNC B2 ;  /* 0x0000000000027941 */ /* 0x000fea0003800000 */
.L_x_6104:
[----:B------:R-:W-:Y:S01]  /*24f0*/  DMUL R2, R28, R28 ;  /* 0x0000001c1c027228 */ /* 0x000fe20000000000 */
[----:B------:R-:W-:Y:S01]  /*2500*/  IMAD.MOV.U32 R32, RZ, RZ, -0x1 ;  /* 0xffffffffff207424 */ /* 0x000fe200078e00ff */
[----:B------:R-:W-:Y:S02]  /*2510*/  DADD R18, R18, R34 ;  /* 0x0000000012127229 */ /* 0x000fe40000000022 */
[----:B------:R-:W-:-:S04]  /*2520*/  DFMA R16, R28, R24, R16 ;  /* 0x000000181c10722b */ /* 0x000fc80000000010 */
[----:B------:R-:W-:Y:S01]  /*2530*/  DMUL R2, R26, R2 ;  /* 0x000000021a027228 */ /* 0x000fe20000000000 */
[----:B------:R-:W-:Y:S01]  /*2540*/  IMAD.MOV.U32 R26, RZ, RZ, R20 ;  /* 0x000000ffff1a7224 */ /* 0x000fe200078e0014 */
[----:B------:R-:W-:-:S06]  /*2550*/  MOV R27, R21 ;  /* 0x00000015001b7202 */ /* 0x000fcc0000000f00 */
[----:B------:R-:W-:Y:S01]  /*2560*/  DFMA R18, R2, R24, R18 ;  /* 0x000000180212722b */ /* 0x000fe20000000012 */
[----:B------:R-:W-:Y:S10]  /*2570*/  BRA `(.L_x_6103) ;  /* 0x00000000001c7947 */ /* 0x000ff40003800000 */
.L_x_6102:
[----:B------:R-:W-:Y:S01]  /*2580*/  IMAD.MOV.U32 R32, RZ, RZ, R33 ;  /* 0x000000ffff207224 */ /* 0x000fe200078e0021 */
[----:B------:R-:W-:Y:S01]  /*2590*/  MOV R27, R23 ;  /* 0x00000017001b7202 */ /* 0x000fe20000000f00 */
[----:B------:R-:W-:Y:S01]  /*25a0*/  IMAD.MOV.U32 R26, RZ, RZ, R22 ;  /* 0x000000ffff1a7224 */ /* 0x000fe200078e0016 */
[----:B------:R-:W-:Y:S01]  /*25b0*/  MOV R18, R34 ;  /* 0x0000002200127202 */ /* 0x000fe20000000f00 */
[----:B------:R-:W-:Y:S02]  /*25c0*/  IMAD.MOV.U32 R16, RZ, RZ, R28 ;  /* 0x000000ffff107224 */ /* 0x000fe400078e001c */
[----:B------:R-:W-:Y:S02]  /*25d0*/  IMAD.MOV.U32 R17, RZ, RZ, R29 ;  /* 0x000000ffff117224 */ /* 0x000fe400078e001d */
[----:B------:R-:W-:-:S07]  /*25e0*/  IMAD.MOV.U32 R19, RZ, RZ, R35 ;  /* 0x000000ffff137224 */ /* 0x000fce00078e0023 */
.L_x_6103:
[----:B------:R-:W-:Y:S05]  /*25f0*/  BSYNC B1 ;  /* 0x0000000000017941 */ /* 0x000fea0003800000 */
.L_x_6101:
[----:B------:R-:W-:Y:S01]  /*2600*/  IMAD.MOV.U32 R33, RZ, RZ, RZ ;  /* 0x000000ffff217224 */ /* 0x000fe200078e00ff */
[----:B------:R-:W-:Y:S02]  /*2610*/  CS2R R28, SRZ ;  /* 0x00000000001c7805 */ /* 0x000fe4000001ff00 */
[----:B------:R-:W-:Y:S02]  /*2620*/  CS2R R20, SRZ ;  /* 0x0000000000147805 */ /* 0x000fe4000001ff00 */
[----:B------:R-:W-:Y:S01]  /*2630*/  CS2R R22, SRZ ;  /* 0x0000000000167805 */ /* 0x000fe2000001ff00 */
[----:B------:R-:W-:Y:S06]  /*2640*/  BRA `(.L_x_6077) ;  /* 0x0000008c00b07947 */ /* 0x000fec0003800000 */
.L_x_6078:
        /* <DEDUP_REMOVED lines=9> */
[----:B------:R-:W-:Y:S01]  /*26e0*/  ULDC UR4, c[0x0][0x230] ;  /* 0x00008c0000047ab9 */ /* 0x000fe20000000800 */
[----:B------:R-:W-:Y:S01]  /*26f0*/  ULDC.64 UR6, c[0x0][0x238] ;  /* 0x00008e0000067ab9 */ /* 0x000fe20000000a00 */
[----:B------:R-:W-:Y:S01]  /*2700*/  MOV R2, UR5 ;  /* 0x0000000500027c02 */ /* 0x000fe20008000f00 */
[----:B------:R-:W-:Y:S01]  /*2710*/  IMAD.U32 R32, RZ, RZ, UR4 ;  /* 0x00000004ff207e24 */ /* 0x000fe2000f8e00ff */
[----:B------:R-:W-:Y:S01]  /*2720*/  MOV R27, UR7 ;  /* 0x00000007001b7c02 */ /* 0x000fe20008000f00 */
[----:B------:R-:W-:Y:S01]  /*2730*/  IMAD.U32 R26, RZ, RZ, UR6 ;  /* 0x00000006ff1a7e24 */ /* 0x000fe2000f8e00ff */
[----:B------:R-:W1:Y:S01]  /*2740*/  LDC.64 R18, c[0x0][0x228] ;  /* 0x00008a00ff127b82 */ /* 0x000e620000000a00 */
[----:B------:R-:W-:Y:S02]  /*2750*/  IMAD.IADD R3, R4, 0x1, R2 ;  /* 0x0000000104037824 */ /* 0x000fe400078e0202 */
[----:B0-----:R-:W-:-:S02]  /*2760*/  IMAD.MOV.U32 R34, RZ, RZ, R16 ;  /* 0x000000ffff227224 */ /* 0x001fc400078e0010 */
[----:B------:R-:W-:Y:S01]  /*2770*/  IMAD.MOV.U32 R35, RZ, RZ, R17 ;  /* 0x000000ffff237224 */ /* 0x000fe200078e0011 */
[----:B-1----:R-:W-:Y:S01]  /*2780*/  MOV R50, R18 ;  /* 0x0000001200327202 */ /* 0x002fe20000000f00 */
[----:B------:R-:W-:Y:S01]  /*2790*/  IMAD.MOV.U32 R51, RZ, RZ, R19 ;  /* 0x000000ffff337224 */ /* 0x000fe200078e0013 */
[----:B------:R-:W-:Y:S06]  /*27a0*/  @!P1 BRA `(.L_x_6107) ;  /* 0x0000005c00109947 */ /* 0x000fec0003800000 */
[----:B------:R-:W-:Y:S01]  /*27b0*/  ISETP.GE.U32.AND P0, PT, R3, R0, PT ;  /* 0x000000000300720c */ /* 0x000fe20003f06070 */
[----:B------:R-:W-:Y:S01]  /*27c0*/  BSSY B1, `(.L_x_6108) ;  /* 0x00002ac000017945 */ /* 0x000fe20003800000 */
[----:B------:R-:W-:Y:S01]  /*27d0*/  MOV R52, R18 ;  /* 0x0000001200347202 */ /* 0x000fe20000000f00 */
[--C-:B------:R-:W-:Y:S01]  /*27e0*/  IMAD.MOV.U32 R53, RZ, RZ, R19.reuse ;  /* 0x000000ffff357224 */ /* 0x100fe200078e0013 */
[----:B------:R-:W-:Y:S01]  /*27f0*/  MOV R49, R17 ;  /* 0x0000001100317202 */ /* 0x000fe20000000f00 */
[----:B------:R-:W-:Y:S01]  /*2800*/  IMAD.MOV.U32 R48, RZ, RZ, R16 ;  /* 0x000000ffff307224 */ /* 0x000fe200078e0010 */
[----:B------:R-:W-:Y:S01]  /*2810*/  MOV R20, R16 ;  /* 0x0000001000147202 */ /* 0x000fe20000000f00 */
[----:B------:R-:W-:Y:S02]  /*2820*/  IMAD.MOV.U32 R22, RZ, RZ, R18 ;  /* 0x000000ffff167224 */ /* 0x000fe400078e0012 */
[----:B------:R-:W-:Y:S02]  /*2830*/  IMAD.MOV.U32 R23, RZ, RZ, R19 ;  /* 0x000000ffff177224 */ /* 0x000fe400078e0013 */
[----:B------:R-:W-:-:S02]  /*2840*/  IMAD.MOV.U32 R21, RZ, RZ, R17 ;  /* 0x000000ffff157224 */ /* 0x000fc400078e0011 */
[----:B------:R-:W-:Y:S05]  /*2850*/  @P0 BRA `(.L_x_6109) ;  /* 0x0000002800880947 */ /* 0x000fea0003800000 */
[----:B------:R-:W0:Y:S01]  /*2860*/  LDC R33, c[0x0][0x280] ;  /* 0x0000a000ff217b82 */ /* 0x000e220000000800 */
[----:B------:R-:W-:Y:S01]  /*2870*/  IMAD.MOV.U32 R52, RZ, RZ, R18 ;  /* 0x000000ffff347224 */ /* 0x000fe200078e0012 */
[----:B------:R-:W-:Y:S01]  /*2880*/  MOV R53, R19 ;  /* 0x0000001300357202 */ /* 0x000fe20000000f00 */
[--C-:B------:R-:W-:Y:S01]  /*2890*/  IMAD.MOV.U32 R48, RZ, RZ, R16.reuse ;  /* 0x000000ffff307224 */ /* 0x100fe200078e0010 */
[----:B------:R-:W-:Y:S01]  /*28a0*/  MOV R22, R18 ;  /* 0x0000001200167202 */ /* 0x000fe20000000f00 */
[----:B------:R-:W-:Y:S01]  /*28b0*/  IMAD.MOV.U32 R49, RZ, RZ, R17 ;  /* 0x000000ffff317224 */ /* 0x000fe200078e0011 */
[----:B------:R-:W-:Y:S01]  /*28c0*/  MOV R21, R17 ;  /* 0x0000001100157202 */ /* 0x000fe20000000f00 */
[----:B------:R-:W-:Y:S02]  /*28d0*/  IMAD.MOV.U32 R23, RZ, RZ, R19 ;  /* 0x000000ffff177224 */ /* 0x000fe400078e0013 */
[----:B------:R-:W-:-:S07]  /*28e0*/  IMAD.MOV.U32 R20, RZ, RZ, R16 ;  /* 0x000000ffff147224 */ /* 0x000fce00078e0010 */
.L_x_6120:
        /* <DEDUP_REMOVED lines=50> */
[----:B------:R-:W-:-:S02]  /*2c10*/  IMAD.MOV.U32 R0, RZ, RZ, RZ ;  /* 0x000000ffff007224 */ /* 0x000fc400078e00ff */
[----:B------:R-:W-:Y:S01]  /*2c20*/  IMAD.MOV.U32 R2, RZ, RZ, RZ ;  /* 0x000000ffff027224 */ /* 0x000fe200078e00ff */
[----:B------:R-:W-:Y:S06]  /*2c30*/  @!P0 BRA `(.L_x_6110) ;  /* 0x0000000c00b08947 */ /* 0x000fec0003800000 */
[----:B------:R-:W-:Y:S01]  /*2c40*/  HFMA2.MMA R2, -RZ, RZ, 0, 0 ;  /* 0x00000000ff027435 */ /* 0x000fe200000001ff */
[----:B------:R-:W-:Y:S01]  /*2c50*/  IMAD.MOV.U32 R3, RZ, RZ, R4 ;  /* 0x000000ffff037224 */ /* 0x000fe200078e0004 */
[----:B------:R-:W-:-:S08]  /*2c60*/  ISETP.NE.AND P1, PT, R33, 0x1, PT ;  /* 0x000000012100780c */ /* 0x000fd00003f25270 */
[----:B------:R-:W-:-:S05]  /*2c70*/  IMAD.HI.U32 R2, R4, UR30, R2 ;  /* 0x0000001e04027c27 */ /* 0x000fca000f8e0002 */
[----:B------:R-:W-:-:S05]  /*2c80*/  SHF.R.U32.HI R7, RZ, UR31, R2 ;  /* 0x0000001fff077c19 */ /* 0x000fca0008011602 */
[----:B------:R-:W-:-:S04]  /*2c90*/  IMAD.MOV R3, RZ, RZ, -R7 ;  /* 0x000000ffff037224 */ /* 0x000fc800078e0a07 */
[----:B------:R-:W-:-:S04]  /*2ca0*/  IMAD R2, R3, UR59, R4 ;  /* 0x0000003b03027c24 */ /* 0x000fc8000f8e0204 */
[----:B------:R-:W-:Y:S01]  /*2cb0*/  IMAD R2, R2, UR58, RZ ;  /* 0x0000003a02027c24 */ /* 0x000fe2000f8e02ff */
        /* <DEDUP_REMOVED lines=228> */
.L_x_6110:
[----:B------:R-:W-:Y:S01]  /*3b00*/  LOP3.LUT R2, R2, 0xfffffff0, RZ, 0xc0, !PT ;  /* 0xfffffff002027812 */ /* 0x000fe200078ec0ff */
[----:B------:R-:W-:-:S03]  /*3b10*/  ULDC UR32, c[0x0][0x24c] ;  /* 0x0000930000207ab9 */ /* 0x000fc60000000800 */
[----:B------:R-:W-:-:S04]  /*3b20*/  IADD3 R44, P1, R2, R55, RZ ;  /* 0x00000037022c7210 */ /* 0x000fc80007f3e0ff */
[----:B------:R-:W-:-:S06]  /*3b30*/  IADD3.X R45, RZ, R54, RZ, P1, !PT ;  /* 0x00000036ff2d7210 */ /* 0x000fcc0000ffe4ff */
[----:B------:R-:W5:Y:S01]  /*3b40*/  LDG.E.128 R44, desc[UR40][R44.64] ;  /* 0x000000282c2c7981 */ /* 0x000f62000c1e1d00 */
[----:B------:R-:W-:Y:S01]  /*3b50*/  VIADD R4, R4, UR32 ;  /* 0x0000002004047c36 */ /* 0x000fe20008000000 */
        /* <DEDUP_REMOVED lines=8> */
[----:B------:R-:W-:Y:S01]  /*3be0*/  IMAD R0, R0, UR58, RZ ;  /* 0x0000003a00007c24 */ /* 0x000fe2000f8e02ff */
        /* <DEDUP_REMOVED lines=239> */
.L_x_6111:
[----:B------:R-:W-:-:S04]  /*4ae0*/  LOP3.LUT R0, R0, 0xfffffff0, RZ, 0xc0, !PT ;  /* 0xfffffff000007812 */ /* 0x000fc800078ec0ff */
[----:B------:R-:W-:-:S05]  /*4af0*/  IADD3 R40, P0, R0, R55, RZ ;  /* 0x0000003700287210 */ /* 0x000fca0007f1e0ff */
[----:B------:R-:W-:-:S06]  /*4b00*/  IMAD.X R41, RZ, RZ, R54, P0 ;  /* 0x000000ffff297224 */ /* 0x000fcc00000e0636 */
[----:B------:R-:W5:Y:S01]  /*4b10*/  LDG.E.128 R40, desc[UR40][R40.64] ;  /* 0x0000002828287981 */ /* 0x000f62000c1e1d00 */
[----:B------:R-:W-:Y:S01]  /*4b20*/  VIADD R32, R32, 0x1 ;  /* 0x0000000120207836 */ /* 0x000fe20000000000 */
[----:B------:R-:W-:Y:S02]  /*4b30*/  HFMA2.MMA R2, -RZ, RZ, 0, 5.9604644775390625e-08 ;  /* 0x00000001ff027435 */ /* 0x000fe400000001ff */
[----:B-----5:R-:W-:Y:S01]  /*4b40*/  DADD R28, R44, -R16 ;  /* 0x000000002c1c7229 */ /* 0x020fe20000000810 */
[----:B------:R-:W-:Y:S01]  /*4b50*/  BSSY B2, `(.L_x_6112) ;  /* 0x0000015000027945 */ /* 0x000fe20003800000 */
[----:B------:R-:W0:Y:S08]  /*4b60*/  I2F.F64 R8, R32 ;  /* 0x0000002000087312 */ /* 0x000e300000201c00 */
[----:B------:R-:W-:Y:S01]  /*4b70*/  FSETP.GEU.AND P1, PT, |R29|, 6.5827683646048100446e-37, PT ;  /* 0x036000001d00780b */ /* 0x000fe20003f2e200 */
[----:B0-----:R-:W0:Y:S01]  /*4b80*/  MUFU.RCP64H R3, R9 ;  /* 0x0000000900037308 */ /* 0x001e220000001800 */
[----:B------:R-:W-:-:S02]  /*4b90*/  IMAD.MOV.U32 R26, RZ, RZ, R8 ;  /* 0x000000ffff1a7224 */ /* 0x000fc400078e0008 */
[----:B------:R-:W-:Y:S01]  /*4ba0*/  IMAD.MOV.U32 R27, RZ, RZ, R9 ;  /* 0x000000ffff1b7224 */ /* 0x000fe200078e0009 */
        /* <DEDUP_REMOVED lines=15> */
.L_x_6113:
[----:B------:R-:W-:Y:S05]  /*4ca0*/  BSYNC B2 ;  /* 0x0000000000027941 */ /* 0x000fea0003800000 */
.L_x_6112:
[----:B------:R-:W0:Y:S01]  /*4cb0*/  MUFU.RCP64H R3, R27 ;  /* 0x0000001b00037308 */ /* 0x000e220000001800 */
[----:B------:R-:W-:Y:S01]  /*4cc0*/  IMAD.MOV.U32 R2, RZ, RZ, 0x1 ;  /* 0x00000001ff027424 */ /* 0x000fe200078e00ff */
[----:B------:R-:W-:Y:S01]  /*4cd0*/  DADD R38, R46, -R20 ;  /* 0x000000002e267229 */ /* 0x000fe20000000814 */
[----:B------:R-:W-:Y:S01]  /*4ce0*/  BSSY B2, `(.L_x_6114) ;  /* 0x0000018000027945 */ /* 0x000fe20003800000 */
[----:B------:R-:W-:-:S08]  /*4cf0*/  DADD R16, R24, R16 ;  /* 0x0000000018107229 */ /* 0x000fd00000000010 */
[----:B------:R-:W-:Y:S01]  /*4d00*/  FSETP.GEU.AND P1, PT, |R39|, 6.5827683646048100446e-37, PT ;  /* 0x036000002700780b */ /* 0x000fe20003f2e200 */
        /* <DEDUP_REMOVED lines=8> */
[----:B------:R-:W-:-:S08]  /*4d90*/  DADD R6, R44, -R16 ;  /* 0x000000002c067229 */ /* 0x000fd00000000810 */
[----:B------:R-:W-:Y:S01]  /*4da0*/  FFMA R0, RZ, R27, R3 ;  /* 0x0000001bff007223 */ /* 0x000fe20000000003 */
[----:B------:R-:W-:-:S04]  /*4db0*/  DFMA R18, R28, R6, R18 ;  /* 0x000000061c12722b */ /* 0x000fc80000000012 */
        /* <DEDUP_REMOVED lines=8> */
[----:B------:R-:W-:Y:S02]  /*4e40*/  IMAD.MOV.U32 R2, RZ, RZ, R24 ;  /* 0x000000ffff027224 */ /* 0x000fe400078e0018 */
[----:B------:R-:W-:-:S07]  /*4e50*/  IMAD.MOV.U32 R3, RZ, RZ, R25 ;  /* 0x000000ffff037224 */ /* 0x000fce00078e0019 */
.L_x_6115:
[----:B------:R-:W-:Y:S05]  /*4e60*/  BSYNC B2 ;  /* 0x0000000000027941 */ /* 0x000fea0003800000 */
.L_x_6114:
[----:B------:R-:W0:Y:S01]  /*4e70*/  MUFU.RCP64H R7, R27 ;  /* 0x0000001b00077308 */ /* 0x000e220000001800 */
[----:B------:R-:W-:Y:S01]  /*4e80*/  MOV R6, 0x1 ;  /* 0x0000000100067802 */ /* 0x000fe20000000f00 */
[----:B------:R-:W-:Y:S01]  /*4e90*/  DADD R36, R40, -R48 ;  /* 0x0000000028247229 */ /* 0x000fe20000000830 */
[----:B------:R-:W-:Y:S01]  /*4ea0*/  BSSY B2, `(.L_x_6116) ;  /* 0x0000016000027945 */ /* 0x000fe20003800000 */
[----:B------:R-:W-:-:S08]  /*4eb0*/  DADD R20, R2, R20 ;  /* 0x0000000002147229 */ /* 0x000fd00000000014 */
[----:B------:R-:W-:Y:S01]  /*4ec0*/  FSETP.GEU.AND P1, PT, |R37|, 6.5827683646048100446e-37, PT ;  /* 0x036000002500780b */ /* 0x000fe20003f2e200 */
[----:B------:R-:W-:Y:S02]  /*4ed0*/  DADD R2, R46, -R20 ;  /* 0x000000002e027229 */ /* 0x000fe40000000814 */
[----:B0-----:R-:W-:-:S06]  /*4ee0*/  DFMA R8, -R26, R6, 1 ;  /* 0x3ff000001a08742b */ /* 0x001fcc0000000106 */
[----:B------:R-:W-:Y:S02]  /*4ef0*/  DFMA R22, R38, R2, R22 ;  /* 0x000000022616722b */ /* 0x000fe40000000016 */
        /* <DEDUP_REMOVED lines=15> */
[----:B------:R-:W-:Y:S05]  /*4ff0*/  CALL.REL.NOINC `($__internal_34_$__cuda_sm20_div_rn_f64_full) ;  /* 0x0000013400647944 */ /* 0x000fea0003c00000 */
.L_x_6117:
[----:B------:R-:W-:Y:S05]  /*5000*/  BSYNC B2 ;  /* 0x0000000000027941 */ /* 0x000fea0003800000 */
.L_x_6116:
        /* <DEDUP_REMOVED lines=27> */
.L_x_6119:
[----:B------:R-:W-:Y:S05]  /*51c0*/  BSYNC B2 ;  /* 0x0000000000027941 */ /* 0x000fea0003800000 */
.L_x_6118:
[----:B------:R-:W-:Y:S01]  /*51d0*/  ULDC UR4, c[0x0][0x24c] ;  /* 0x0000930000047ab9 */ /* 0x000fe20000000800 */
[----:B------:R-:W-:Y:S01]  /*51e0*/  DADD R34, R2, R34 ;  /* 0x0000000002227229 */ /* 0x000fe20000000022 */
[----:B------:R-:W-:Y:S01]  /*51f0*/  MOV R2, UR4 ;  /* 0x0000000400027c02 */ /* 0x000fe20008000f00 */
[----:B------:R-:W-:Y:S02]  /*5200*/  ULDC UR4, c[0x0][0x244] ;  /* 0x0000910000047ab9 */ /* 0x000fe40000000800 */
[----:B------:R-:W-:Y:S02]  /*5210*/  IMAD.U32 R0, RZ, RZ, UR4 ;  /* 0x00000004ff007e24 */ /* 0x000fe4000f8e00ff */
[----:B------:R-:W-:Y:S02]  /*5220*/  IMAD.IADD R4, R4, 0x1, R2 ;  /* 0x0000000104047824 */ /* 0x000fe400078e0202 */
[----:B------:R-:W-:-:S03]  /*5230*/  DADD R6, R42, -R34 ;  /* 0x000000002a067229 */ /* 0x000fc60000000822 */
[----:B------:R-:W-:-:S04]  /*5240*/  IADD3 R3, R4, R2, RZ ;  /* 0x0000000204037210 */ /* 0x000fc80007ffe0ff */
[----:B------:R-:W-:Y:S01]  /*5250*/  ISETP.GE.U32.AND P0, PT, R3, R0, PT ;  /* 0x000000000300720c */ /* 0x000fe20003f06070 */
[----:B------:R-:W-:-:S12]  /*5260*/  DFMA R50, R28, R6, R50 ;  /* 0x000000061c32722b */ /* 0x000fd80000000032 */
[----:B------:R-:W-:Y:S05]  /*5270*/  @!P0 BRA `(.L_x_6120) ;  /* 0xffffffd4009c8947 */ /* 0x000fea000383ffff */
.L_x_6109:
[----:B------:R-:W-:Y:S05]  /*5280*/  BSYNC B1 ;  /* 0x0000000000017941 */ /* 0x000fea0003800000 */
.L_x_6108:
[----:B------:R-:W-:Y:S01]  /*5290*/  ISETP.GE.U32.AND P0, PT, R4, R0, PT ;  /* 0x000000000400720c */ /* 0x000fe20003f06070 */
[----:B------:R-:W-:Y:S01]  /*52a0*/  BSSY B0, `(.L_x_6121) ;  /* 0x000023d000007945 */ /* 0x000fe20003800000 */
[--C-:B------:R-:W-:Y:S01]  /*52b0*/  IMAD.MOV.U32 R33, RZ, RZ, R32.reuse ;  /* 0x000000ffff217224 */ /* 0x100fe200078e0020 */
[----:B------:R-:W-:Y:S01]  /*52c0*/  MOV R60, R32 ;  /* 0x00000020003c7202 */ /* 0x000fe20000000f00 */
[----:B------:R-:W-:Y:S01]  /*52d0*/  IMAD.MOV.U32 R59, RZ, RZ, R32 ;  /* 0x000000ffff3b7224 */ /* 0x000fe200078e0020 */
[----:B------:R-:W-:Y:S01]  /*52e0*/  MOV R38, R26 ;  /* 0x0000001a00267202 */ /* 0x000fe20000000f00 */
[----:B------:R-:W-:Y:S01]  /*52f0*/  IMAD.MOV.U32 R28, RZ, RZ, R26 ;  /* 0x000000ffff1c7224 */ /* 0x000fe200078e001a */
[----:B------:R-:W-:Y:S01]  /*5300*/  MOV R57, R27 ;  /* 0x0000001b00397202 */ /* 0x000fe20000000f00 */
[--C-:B------:R-:W-:Y:S02]  /*5310*/  IMAD.MOV.U32 R29, RZ, RZ, R27.reuse ;  /* 0x000000ffff1d7224 */ /* 0x100fe400078e001b */
[----:B------:R-:W-:-:S02]  /*5320*/  IMAD.MOV.U32 R39, RZ, RZ, R27 ;  /* 0x000000ffff277224 */ /* 0x000fc400078e001b */
[----:B------:R-:W-:Y:S01]  /*5330*/  IMAD.MOV.U32 R56, RZ, RZ, R26 ;  /* 0x000000ffff387224 */ /* 0x000fe200078e001a */
[----:B------:R-:W-:Y:S06]  /*5340*/  @P0 BRA `(.L_x_6122) ;  /* 0x0000002000c80947 */ /* 0x000fec0003800000 */
[----:B------:R-:W0:Y:S01]  /*5350*/  LDC R3, c[0x0][0x280] ;  /* 0x0000a000ff037b82 */ /* 0x000e220000000800 */
[----:B------:R-:W-:Y:S01]  /*5360*/  IMAD.MOV.U32 R5, RZ, RZ, RZ ;  /* 0x000000ffff057224 */ /* 0x000fe200078e00ff */
        /* <DEDUP_REMOVED lines=273> */
[----:B-1----:R-:W-:-:S04]  /*6480*/  @P2 IMAD R10, R13, R10, R11 ;  /* 0x0000000a0d0a2224 */ /* 0x002fc800078e020b */
[----:B--2---:R-:W-:-:S07]  /*6490*/  @P2 IMAD R5, R10, R12, R5 ;  /* 0x0000000c0a052224 */ /* 0x004fce00078e0205 */
.L_x_6123:
        /* <DEDUP_REMOVED lines=270> */
[----:B------:R-:W-:-:S03]  /*7580*/  ULDC UR4, c[0x0][0x40c] ;  /* 0x0001030000047ab9 */ /* 0x000fc60000000800 */
        /* <DEDUP_REMOVED lines=10> */
.L_x_6124:
[----:B------:R-:W-:-:S04]  /*7630*/  LOP3.LUT R0, R0, 0xfffffff0, RZ, 0xc0, !PT ;  /* 0xfffffff000007812 */ /* 0x000fc800078ec0ff */
[----:B------:R-:W-:-:S05]  /*7640*/  IADD3 R40, P1, R0, R55, RZ ;  /* 0x0000003700287210 */ /* 0x000fca0007f3e0ff */
[----:B------:R-:W-:-:S06]  /*7650*/  IMAD.X R41, RZ, RZ, R54, P1 ;  /* 0x000000ffff297224 */ /* 0x000fcc00008e0636 */
[----:B------:R-:W5:Y:S02]  /*7660*/  LDG.E.128 R40, desc[UR40][R40.64] ;  /* 0x0000002828287981 */ /* 0x000f64000c1e1d00 */
.L_x_6122:
[----:B------:R-:W-:Y:S05]  /*7670*/  BSYNC B0 ;  /* 0x0000000000007941 */ /* 0x000fea0003800000 */
.L_x_6121:
[----:B------:R-:W-:Y:S04]  /*7680*/  BSSY B1, `(.L_x_6125) ;  /* 0x000007b000017945 */ /* 0x000fe80003800000 */
[----:B------:R-:W-:Y:S05]  /*7690*/  @P0 BRA `(.L_x_6126) ;  /* 0x0000000400e40947 */ /* 0x000fea0003800000 */
[----:B------:R-:W-:Y:S01]  /*76a0*/  VIADD R32, R32, 0x1 ;  /* 0x0000000120207836 */ /* 0x000fe20000000000 */
[----:B------:R-:W-:Y:S01]  /*76b0*/  MOV R2, 0x1 ;  /* 0x0000000100027802 */ /* 0x000fe20000000f00 */
[----:B-----5:R-:W-:Y:S01]  /*76c0*/  DADD R28, -R16, R44 ;  /* 0x00000000101c7229 */ /* 0x020fe2000000012c */
        /* <DEDUP_REMOVED lines=21> */
.L_x_6128:
[----:B------:R-:W-:Y:S05]  /*7820*/  BSYNC B2 ;  /* 0x0000000000027941 */ /* 0x000fea0003800000 */
.L_x_6127:
[----:B------:R-:W-:Y:S01]  /*7830*/  VIADD R33, R33, 0x1 ;  /* 0x0000000121217836 */ /* 0x000fe20000000000 */
[----:B------:R-:W-:Y:S01]  /*7840*/  MOV R2, 0x1 ;  /* 0x0000000100027802 */ /* 0x000fe20000000f00 */
[----:B------:R-:W-:Y:S01]  /*7850*/  DADD R36, -R20, R46 ;  /* 0x0000000014247229 */ /* 0x000fe2000000012e */
[----:B------:R-:W-:Y:S01]  /*7860*/  BSSY B2, `(.L_x_6129) ;  /* 0x000001a000027945 */ /* 0x000fe20003800000 */
[----:B------:R-:W0:Y:S01]  /*7870*/  I2F.F64 R8, R33 ;  /* 0x0000002100087312 */ /* 0x000e220000201c00 */
[----:B------:R-:W-:-:S07]  /*7880*/  DADD R16, R16, R24 ;  /* 0x0000000010107229 */ /* 0x000fce0000000018 */
[----:B------:R-:W-:Y:S01]  /*7890*/  FSETP.GEU.AND P1, PT, |R37|, 6.5827683646048100446e-37, PT ;  /* 0x036000002500780b */ /* 0x000fe20003f2e200 */
[----:B------:R-:W-:Y:S01]  /*78a0*/  DADD R44, -R16, R44 ;  /* 0x00000000102c7229 */ /* 0x000fe2000000012c */
[----:B0-----:R-:W0:Y:S07]  /*78b0*/  MUFU.RCP64H R3, R9 ;  /* 0x0000000900037308 */ /* 0x001e2e0000001800 */
[----:B------:R-:W-:Y:S01]  /*78c0*/  DFMA R18, R28, R44, R18 ;  /* 0x0000002c1c12722b */ /* 0x000fe20000000012 */
        /* <DEDUP_REMOVED lines=17> */
[----:B------:R-:W-:Y:S01]  /*79e0*/  IMAD.MOV.U32 R2, RZ, RZ, R24 ;  /* 0x000000ffff027224 */ /* 0x000fe200078e0018 */
[----:B------:R-:W-:-:S07]  /*79f0*/  MOV R3, R25 ;  /* 0x0000001900037202 */ /* 0x000fce0000000f00 */
.L_x_6130:
[----:B------:R-:W-:Y:S05]  /*7a00*/  BSYNC B2 ;  /* 0x0000000000027941 */ /* 0x000fea0003800000 */
.L_x_6129:
[----:B------:R-:W-:Y:S01]  /*7a10*/  ULDC UR4, c[0x0][0x24c] ;  /* 0x0000930000047ab9 */ /* 0x000fe20000000800 */
[----:B------:R-:W-:Y:S01]  /*7a20*/  DADD R20, R20, R2 ;  /* 0x0000000014147229 */ /* 0x000fe20000000002 */
[----:B------:R-:W-:Y:S01]  /*7a30*/  VIADD R4, R4, UR4 ;  /* 0x0000000404047c36 */ /* 0x000fe20008000000 */
[----:B------:R-:W-:-:S04]  /*7a40*/  ULDC UR4, c[0x0][0x244] ;  /* 0x0000910000047ab9 */ /* 0x000fc80000000800 */
[----:B------:R-:W-:Y:S02]  /*7a50*/  ISETP.GE.U32.AND P0, PT, R4, UR4, PT ;  /* 0x0000000404007c0c */ /* 0x000fe4000bf06070 */
[----:B------:R-:W-:-:S08]  /*7a60*/  DADD R46, -R20, R46 ;  /* 0x00000000142e7229 */ /* 0x000fd0000000012e */
[----:B------:R-:W-:-:S03]  /*7a70*/  DFMA R22, R36, R46, R22 ;  /* 0x0000002e2416722b */ /* 0x000fc60000000016 */
[----:B------:R-:W-:Y:S08]  /*7a80*/  @P0 BRA `(.L_x_6126) ;  /* 0x0000000000e80947 */ /* 0x000ff00003800000 */
[----:B------:R-:W-:Y:S01]  /*7a90*/  VIADD R59, R59, 0x1 ;  /* 0x000000013b3b7836 */ /* 0x000fe20000000000 */
[----:B------:R-:W-:Y:S01]  /*7aa0*/  MOV R2, 0x1 ;  /* 0x0000000100027802 */ /* 0x000fe20000000f00 */
[----:B------:R-:W-:Y:S01]  /*7ab0*/  DADD R36, -R48, R40 ;  /* 0x0000000030247229 */ /* 0x000fe20000000128 */
        /* <DEDUP_REMOVED lines=21> */
.L_x_6132:
[----:B------:R-:W-:Y:S05]  /*7c10*/  BSYNC B2 ;  /* 0x0000000000027941 */ /* 0x000fea0003800000 */
.L_x_6131:
        /* <DEDUP_REMOVED lines=8> */
[----:B0-----:R-:W0:Y:S01]  /*7ca0*/  MUFU.RCP64H R3, R9 ;  /* 0x0000000900037308 */ /* 0x001e220000001800 */
[----:B------:R-:W-:-:S06]  /*7cb0*/  IMAD.MOV.U32 R56, RZ, RZ, R8 ;  /* 0x000000ffff387224 */ /* 0x000fcc00078e0008 */
[----:B------:R-:W-:Y:S01]  /*7cc0*/  DFMA R52, R36, R40, R52 ;  /* 0x000000282434722b */ /* 0x000fe20000000034 */
        /* <DEDUP_REMOVED lines=18> */
.L_x_6134:
[----:B------:R-:W-:Y:S05]  /*7df0*/  BSYNC B2 ;  /* 0x0000000000027941 */ /* 0x000fea0003800000 */
.L_x_6133:
[----:B------:R-:W-:-:S08]  /*7e00*/  DADD R34, R34, R2 ;  /* 0x0000000022227229 */ /* 0x000fd00000000002 */
[----:B------:R-:W-:-:S08]  /*7e10*/  DADD R42, -R34, R42 ;  /* 0x00000000222a7229 */ /* 0x000fd0000000012a */
[----:B------:R-:W-:-:S11]  /*7e20*/  DFMA R50, R44, R42, R50 ;  /* 0x0000002a2c32722b */ /* 0x000fd60000000032 */
.L_x_6126:
[----:B------:R-:W-:Y:S05]  /*7e30*/  BSYNC B1 ;  /* 0x0000000000017941 */ /* 0x000fea0003800000 */
.L_x_6125:
        /* <DEDUP_REMOVED lines=9> */
[----:B-----5:R-:W-:Y:S02]  /*7ed0*/  DADD R40, -R16, R48 ;  /* 0x0000000010287229 */ /* 0x020fe40000000130 */
        /* <DEDUP_REMOVED lines=17> */
[----:B------:R-:W-:Y:S05]  /*7ff0*/  CALL.REL.NOINC `($__internal_34_$__cuda_sm20_div_rn_f64_full) ;  /* 0x0000010400647944 */ /* 0x000fea0003c00000 */
.L_x_6139:
[----:B------:R-:W-:Y:S05]  /*8000*/  BSYNC B2 ;  /* 0x0000000000027941 */ /* 0x000fea0003800000 */
.L_x_6138:
        /* <DEDUP_REMOVED lines=9> */
.L_x_6136:
[----:B------:R-:W-:Y:S01]  /*80a0*/  MOV R32, R59 ;  /* 0x0000003b00207202 */ /* 0x000fe20000000f00 */
[----:B------:R-:W-:Y:S01]  /*80b0*/  IMAD.MOV.U32 R26, RZ, RZ, R38 ;  /* 0x000000ffff1a7224 */ /* 0x000fe200078e0026 */
[----:B------:R-:W-:Y:S01]  /*80c0*/  MOV R27, R39 ;  /* 0x00000027001b7202 */ /* 0x000fe20000000f00 */
[----:B------:R-:W-:Y:S01]  /*80d0*/  IMAD.MOV.U32 R16, RZ, RZ, R48 ;  /* 0x000000ffff107224 */ /* 0x000fe200078e0030 */
[----:B------:R-:W-:Y:S01]  /*80e0*/  MOV R17, R49 ;  /* 0x0000003100117202 */ /* 0x000fe20000000f00 */
[----:B------:R-:W-:Y:S01]  /*80f0*/  IMAD.MOV.U32 R18, RZ, RZ, R52 ;  /* 0x000000ffff127224 */ /* 0x000fe200078e0034 */
[----:B------:R-:W-:-:S07]  /*8100*/  MOV R19, R53 ;  /* 0x0000003500137202 */ /* 0x000fce0000000f00 */
.L_x_6137:
[----:B------:R-:W-:Y:S05]  /*8110*/  BSYNC B1 ;  /* 0x0000000000017941 */ /* 0x000fea0003800000 */
.L_x_6135:
        /* <DEDUP_REMOVED lines=26> */
[----:B-----5:R-:W-:Y:S05]  /*82c0*/  CALL.REL.NOINC `($__internal_34_$__cuda_sm20_div_rn_f64_full) ;  /* 0x0000010000b07944 */ /* 0x020fea0003c00000 */
.L_x_6142:
[----:B------:R-:W-:Y:S05]  /*82d0*/  BSYNC B1 ;  /* 0x0000000000017941 */ /* 0x000fea0003800000 */
.L_x_6141:
        /* <DEDUP_REMOVED lines=9> */
.L_x_6140:
        /* <DEDUP_REMOVED lines=8> */
.L_x_6107:
        /* <DEDUP_REMOVED lines=9> */
[----:B------:R-:W-:-:S04]  /*8480*/  IMAD.MOV.U32 R21, RZ, RZ, R17 ;  /* 0x000000ffff157224 */ /* 0x000fc800078e0011 */
[----:B------:R-:W-:Y:S05]  /*8490*/  @P0 BRA `(.L_x_6144) ;  /* 0x0000000800280947 */ /* 0x000fea0003800000 */
[----:B------:R-:W-:Y:S01]  /*84a0*/  MOV R52, R18 ;  /* 0x0000001200347202 */ /* 0x000fe20000000f00 */
[----:B------:R-:W-:Y:S01]  /*84b0*/  IMAD.MOV.U32 R53, RZ, RZ, R19 ;  /* 0x000000ffff357224 */ /* 0x000fe200078e0013 */
[----:B------:R-:W-:Y:S01]  /*84c0*/  MOV R48, R16 ;  /* 0x0000001000307202 */ /* 0x000fe20000000f00 */
[----:B------:R-:W-:Y:S01]  /*84d0*/  IMAD.MOV.U32 R49, RZ, RZ, R17 ;  /* 0x000000ffff317224 */ /* 0x000fe200078e0011 */
[----:B------:R-:W-:Y:S01]  /*84e0*/  MOV R22, R18 ;  /* 0x0000001200167202 */ /* 0x000fe20000000f00 */
[----:B------:R-:W-:Y:S01]  /*84f0*/  IMAD.MOV.U32 R23, RZ, RZ, R19 ;  /* 0x000000ffff177224 */ /* 0x000fe200078e0013 */
[----:B------:R-:W-:Y:S01]  /*8500*/  MOV R20, R16 ;  /* 0x0000001000147202 */ /* 0x000fe20000000f00 */
[----:B------:R-:W-:-:S07]  /*8510*/  IMAD.MOV.U32 R21, RZ, RZ, R17 ;  /* 0x000000ffff157224 */ /* 0x000fce00078e0011 */
.L_x_6153:
[----:B------:R-:W-:Y:S01]  /*8520*/  IMAD R0, R57, R4, RZ ;  /* 0x0000000439007224 */ /* 0x000fe200078e02ff */
[----:B------:R-:W-:Y:S01]  /*8530*/  MOV R2, R55 ;  /* 0x0000003700027202 */ /* 0x000fe20000000f00 */
[----:B------:R-:W-:Y:S01]  /*8540*/  IMAD.MOV.U32 R3, RZ, RZ, R54 ;  /* 0x000000ffff037224 */ /* 0x000fe200078e0036 */
[----:B------:R-:W-:Y:S02]  /*8550*/  ULDC UR4, c[0x0][0x24c] ;  /* 0x0000930000047ab9 */ /* 0x000fe40000000800 */
[----:B------:R-:W-:-:S05]  /*8560*/  SHF.R.U32.HI R45, RZ, 0x1, R0 ;  /* 0x00000001ff2d7819 */ /* 0x000fca0000011600 */
[----:B------:R-:W-:-:S06]  /*8570*/  IMAD.WIDE.U32 R44, R45, 0x10, R2 ;  /* 0x000000102d2c7825 */ /* 0x000fcc00078e0002 */
[----:B------:R-:W2:Y:S01]  /*8580*/  LDG.E.128 R44, desc[UR40][R44.64] ;  /* 0x000000282c2c7981 */ /* 0x000ea2000c1e1d00 */
[----:B------:R-:W-:-:S05]  /*8590*/  IADD3 R4, R4, UR4, RZ ;  /* 0x0000000404047c10 */ /* 0x000fca000fffe0ff */
[----:B------:R-:W-:-:S05]  /*85a0*/  IMAD R0, R57, R4, RZ ;  /* 0x0000000439007224 */ /* 0x000fca00078e02ff */
[----:B------:R-:W-:-:S05]  /*85b0*/  SHF.R.U32.HI R41, RZ, 0x1, R0 ;  /* 0x00000001ff297819 */ /* 0x000fca0000011600 */
[----:B------:R-:W-:-:S06]  /*85c0*/  IMAD.WIDE.U32 R40, R41, 0x10, R2 ;  /* 0x0000001029287825 */ /* 0x000fcc00078e0002 */
[----:B------:R-:W5:Y:S01]  /*85d0*/  LDG.E.128 R40, desc[UR40][R40.64] ;  /* 0x0000002828287981 */ /* 0x000f62000c1e1d00 */
[----:B------:R-:W-:Y:S01]  /*85e0*/  VIADD R32, R32, 0x1 ;  /* 0x0000000120207836 */ /* 0x000fe20000000000 */
[----:B------:R-:W-:Y:S01]  /*85f0*/  HFMA2.MMA R2, -RZ, RZ, 0, 5.9604644775390625e-08 ;  /* 0x00000001ff027435 */ /* 0x000fe200000001ff */
        /* <DEDUP_REMOVED lines=21> */
[----:B-----5:R-:W-:Y:S05]  /*8750*/  CALL.REL.NOINC `($__internal_34_$__cuda_sm20_div_rn_f64_full) ;  /* 0x000000fc008c7944 */ /* 0x020fea0003c00000 */
.L_x_6146:
[----:B------:R-:W-:Y:S05]  /*8760*/  BSYNC B2 ;  /* 0x0000000000027941 */ /* 0x000fea0003800000 */
.L_x_6145:
        /* <DEDUP_REMOVED lines=25> */
[----:B------:R-:W-:Y:S01]  /*8900*/  MOV R2, R24 ;  /* 0x0000001800027202 */ /* 0x000fe20000000f00 */
[----:B------:R-:W-:-:S07]  /*8910*/  IMAD.MOV.U32 R3, RZ, RZ, R25 ;  /* 0x000000ffff037224 */ /* 0x000fce00078e0019 */
.L_x_6148:
[----:B------:R-:W-:Y:S05]  /*8920*/  BSYNC B2 ;  /* 0x0000000000027941 */ /* 0x000fea0003800000 */
.L_x_6147:
[----:B------:R-:W0:Y:S01]  /*8930*/  MUFU.RCP64H R7, R27 ;  /* 0x0000001b00077308 */ /* 0x000e220000001800 */
[----:B------:R-:W-:Y:S02]  /*8940*/  HFMA2.MMA R6, -RZ, RZ, 0, 5.9604644775390625e-08 ;  /* 0x00000001ff067435 */ /* 0x000fe400000001ff */
[----:B-----5:R-:W-:Y:S01]  /*8950*/  DADD R36, R40, -R48 ;  /* 0x0000000028247229 */ /* 0x020fe20000000830 */
        /* <DEDUP_REMOVED lines=22> */
.L_x_6150:
[----:B------:R-:W-:Y:S05]  /*8ac0*/  BSYNC B2 ;  /* 0x0000000000027941 */ /* 0x000fea0003800000 */
.L_x_6149:
        /* <DEDUP_REMOVED lines=25> */
[----:B------:R-:W-:Y:S01]  /*8c60*/  MOV R2, R24 ;  /* 0x0000001800027202 */ /* 0x000fe20000000f00 */
[----:B------:R-:W-:-:S07]  /*8c70*/  IMAD.MOV.U32 R3, RZ, RZ, R25 ;  /* 0x000000ffff037224 */ /* 0x000fce00078e0019 */
.L_x_6152:
[----:B------:R-:W-:Y:S05]  /*8c80*/  BSYNC B2 ;  /* 0x0000000000027941 */ /* 0x000fea0003800000 */
.L_x_6151:
[----:B------:R-:W-:Y:S01]  /*8c90*/  ULDC UR4, c[0x0][0x24c] ;  /* 0x0000930000047ab9 */ /* 0x000fe20000000800 */
[----:B------:R-:W-:Y:S01]  /*8ca0*/  DADD R34, R2, R34 ;  /* 0x0000000002227229 */ /* 0x000fe20000000022 */
[----:B------:R-:W-:Y:S01]  /*8cb0*/  MOV R2, UR4 ;  /* 0x0000000400027c02 */ /* 0x000fe20008000f00 */
[----:B------:R-:W-:Y:S02]  /*8cc0*/  ULDC UR4, c[0x0][0x244] ;  /* 0x0000910000047ab9 */ /* 0x000fe40000000800 */
[----:B------:R-:W-:Y:S02]  /*8cd0*/  MOV R0, UR4 ;  /* 0x0000000400007c02 */ /* 0x000fe40008000f00 */
[--C-:B------:R-:W-:Y:S02]  /*8ce0*/  IMAD.IADD R4, R4, 0x1, R2.reuse ;  /* 0x0000000104047824 */ /* 0x100fe400078e0202 */
[----:B------:R-:W-:Y:S02]  /*8cf0*/  DADD R6, R42, -R34 ;  /* 0x000000002a067229 */ /* 0x000fe40000000822 */
[----:B------:R-:W-:-:S05]  /*8d00*/  IMAD.IADD R3, R4, 0x1, R2 ;  /* 0x0000000104037824 */ /* 0x000fca00078e0202 */
[----:B------:R-:W-:Y:S01]  /*8d10*/  ISETP.GE.U32.AND P0, PT, R3, R0, PT ;  /* 0x000000000300720c */ /* 0x000fe20003f06070 */
[----:B------:R-:W-:-:S12]  /*8d20*/  DFMA R50, R28, R6, R50 ;  /* 0x000000061c32722b */ /* 0x000fd80000000032 */
[----:B------:R-:W-:Y:S05]  /*8d30*/  @!P0 BRA `(.L_x_6153) ;  /* 0xfffffff400f88947 */ /* 0x000fea000383ffff */
.L_x_6144:
[----:B------:R-:W-:Y:S05]  /*8d40*/  BSYNC B1 ;  /* 0x0000000000017941 */ /* 0x000fea0003800000 */
.L_x_6143:
[----:B------:R-:W-:Y:S01]  /*8d50*/  ISETP.GE.U32.AND P1, PT, R4, R0, PT ;  /* 0x000000000400720c */ /* 0x000fe20003f26070 */
[----:B------:R-:W-:Y:S01]  /*8d60*/  BSSY B0, `(.L_x_6154) ;  /* 0x0000010000007945 */ /* 0x000fe20003800000 */
[----:B------:R-:W-:Y:S01]  /*8d70*/  MOV R33, R32 ;  /* 0x0000002000217202 */ /* 0x000fe20000000f00 */
[----:B------:R-:W-:-:S10]  /*8d80*/  IMAD.MOV.U32 R56, RZ, RZ, R32 ;  /* 0x000000ffff387224 */ /* 0x000fd400078e0020 */
[----:B------:R-:W-:Y:S05]  /*8d90*/  @P1 BRA `(.L_x_6155) ;  /* 0x0000000000301947 */ /* 0x000fea0003800000 */
[----:B------:R-:W-:Y:S02]  /*8da0*/  IADD3 R2, R4, R2, RZ ;  /* 0x0000000204027210 */ /* 0x000fe40007ffe0ff */
[----:B------:R-:W-:Y:S02]  /*8db0*/  MOV R3, R54 ;  /* 0x0000003600037202 */ /* 0x000fe40000000f00 */
[----:B------:R-:W-:Y:S01]  /*8dc0*/  ISETP.GE.U32.AND P0, PT, R2, R0, PT ;  /* 0x000000000200720c */ /* 0x000fe20003f06070 */
[----:B------:R-:W-:-:S05]  /*8dd0*/  IMAD R0, R57, R4, RZ ;  /* 0x0000000439007224 */ /* 0x000fca00078e02ff */
[----:B------:R-:W-:-:S07]  /*8de0*/  SHF.R.U32.HI R45, RZ, 0x1, R0 ;  /* 0x00000001ff2d7819 */ /* 0x000fce0000011600 */
[----:B------:R-:W-:Y:S02]  /*8df0*/  @!P0 IMAD R57, R57, R2, RZ ;  /* 0x0000000239398224 */ /* 0x000fe400078e02ff */
[----:B------:R-:W-:-:S03]  /*8e00*/  IMAD.MOV.U32 R2, RZ, RZ, R55 ;  /* 0x000000ffff027224 */ /* 0x000fc600078e0037 */
[----:B------:R-:W-:Y:S01]  /*8e10*/  @!P0 SHF.R.U32.HI R57, RZ, 0x1, R57 ;  /* 0x00000001ff398819 */ /* 0x000fe20000011639 */
[----:B------:R-:W-:-:S04]  /*8e20*/  IMAD.WIDE.U32 R44, R45, 0x10, R2 ;  /* 0x000000102d2c7825 */ /* 0x000fc800078e0002 */
[----:B------:R-:W-:Y:S02]  /*8e30*/  @!P0 IMAD.WIDE.U32 R2, R57, 0x10, R2 ;  /* 0x0000001039028825 */ /* 0x000fe400078e0002 */
[----:B------:R-:W5:Y:S04]  /*8e40*/  LDG.E.128 R44, desc[UR40][R44.64] ;  /* 0x000000282c2c7981 */ /* 0x000f68000c1e1d00 */
[----:B------:R0:W5:Y:S02]  /*8e50*/  @!P0 LDG.E.128 R40, desc[UR40][R2.64] ;  /* 0x0000002802288981 */ /* 0x000164000c1e1d00 */
.L_x_6155:
[----:B------:R-:W-:Y:S05]  /*8e60*/  BSYNC B0 ;  /* 0x0000000000007941 */ /* 0x000fea0003800000 */
.L_x_6154:
[----:B------:R-:W-:Y:S01]  /*8e70*/  BSSY B1, `(.L_x_6156) ;  /* 0x0000082000017945 */ /* 0x000fe20003800000 */
[----:B------:R-:W-:Y:S01]  /*8e80*/  IMAD.MOV.U32 R57, RZ, RZ, R32 ;  /* 0x000000ffff397224 */ /* 0x000fe200078e0020 */
[-C--:B------:R-:W-:Y:S01]  /*8e90*/  MOV R28, R26.reuse ;  /* 0x0000001a001c7202 */ /* 0x080fe20000000f00 */
[--C-:B------:R-:W-:Y:S01]  /*8ea0*/  IMAD.MOV.U32 R29, RZ, RZ, R27.reuse ;  /* 0x000000ffff1d7224 */ /* 0x100fe200078e001b */
[-C--:B------:R-:W-:Y:S01]  /*8eb0*/  MOV R36, R26.reuse ;  /* 0x0000001a00247202 */ /* 0x080fe20000000f00 */
[--C-:B------:R-:W-:Y:S01]  /*8ec0*/  IMAD.MOV.U32 R37, RZ, RZ, R27.reuse ;  /* 0x000000ffff257224 */ /* 0x100fe200078e001b */
[----:B------:R-:W-:Y:S01]  /*8ed0*/  MOV R38, R26 ;  /* 0x0000001a00267202 */ /* 0x000fe20000000f00 */
[----:B------:R-:W-:Y:S01]  /*8ee0*/  IMAD.MOV.U32 R39, RZ, RZ, R27 ;  /* 0x000000ffff277224 */ /* 0x000fe200078e001b */
[----:B------:R-:W-:Y:S06]  /*8ef0*/  @P1 BRA `(.L_x_6157) ;  /* 0x0000000400e41947 */ /* 0x000fec0003800000 */
[----:B------:R-:W-:Y:S01]  /*8f00*/  IADD3 R32, R32, 0x1, RZ ;  /* 0x0000000120207810 */ /* 0x000fe20007ffe0ff */
[----:B0-----:R-:W-:Y:S01]  /*8f10*/  IMAD.MOV.U32 R2, RZ, RZ, 0x1 ;  /* 0x00000001ff027424 */ /* 0x001fe200078e00ff */
[----:B-----5:R-:W-:Y:S01]  /*8f20*/  DADD R28, -R16, R44 ;  /* 0x00000000101c7229 */ /* 0x020fe2000000012c */
[----:B------:R-:W-:Y:S01]  /*8f30*/  BSSY B2, `(.L_x_6158) ;  /* 0x0000015000027945 */ /* 0x000fe20003800000 */
[----:B------:R-:W0:Y:S08]  /*8f40*/  I2F.F64 R8, R32 ;  /* 0x0000002000087312 */ /* 0x000e300000201c00 */
[----:B------:R-:W-:Y:S01]  /*8f50*/  FSETP.GEU.AND P1, PT, |R29|, 6.5827683646048100446e-37, PT ;  /* 0x036000001d00780b */ /* 0x000fe20003f2e200 */
[----:B0-----:R-:W0:Y:S01]  /*8f60*/  MUFU.RCP64H R3, R9 ;  /* 0x0000000900037308 */ /* 0x001e220000001800 */
[----:B------:R-:W-:Y:S01]  /*8f70*/  MOV R26, R8 ;  /* 0x00000008001a7202 */ /* 0x000fe20000000f00 */
        /* <DEDUP_REMOVED lines=16> */
.L_x_6159:
[----:B------:R-:W-:Y:S05]  /*9080*/  BSYNC B2 ;  /* 0x0000000000027941 */ /* 0x000fea0003800000 */
.L_x_6158:
[----:B------:R-:W-:Y:S01]  /*9090*/  IADD3 R33, R33, 0x1, RZ ;  /* 0x0000000121217810 */ /* 0x000fe20007ffe0ff */
[----:B------:R-:W-:Y:S01]  /*90a0*/  IMAD.MOV.U32 R2, RZ, RZ, 0x1 ;  /* 0x00000001ff027424 */ /* 0x000fe200078e00ff */
        /* <DEDUP_REMOVED lines=25> */
[----:B------:R-:W-:Y:S01]  /*9240*/  MOV R2, R24 ;  /* 0x0000001800027202 */ /* 0x000fe20000000f00 */
[----:B------:R-:W-:-:S07]  /*9250*/  IMAD.MOV.U32 R3, RZ, RZ, R25 ;  /* 0x000000ffff037224 */ /* 0x000fce00078e0019 */
.L_x_6161:
[----:B------:R-:W-:Y:S05]  /*9260*/  BSYNC B2 ;  /* 0x0000000000027941 */ /* 0x000fea0003800000 */
.L_x_6160:
[----:B------:R-:W-:Y:S01]  /*9270*/  ULDC UR4, c[0x0][0x24c] ;  /* 0x0000930000047ab9 */ /* 0x000fe20000000800 */
[----:B------:R-:W-:Y:S01]  /*9280*/  DADD R20, R20, R2 ;  /* 0x0000000014147229 */ /* 0x000fe20000000002 */
[----:B------:R-:W-:Y:S01]  /*9290*/  IADD3 R4, R4, UR4, RZ ;  /* 0x0000000404047c10 */ /* 0x000fe2000fffe0ff */
[----:B------:R-:W-:-:S03]  /*92a0*/  ULDC UR4, c[0x0][0x244] ;  /* 0x0000910000047ab9 */ /* 0x000fc60000000800 */
[----:B------:R-:W-:-:S03]  /*92b0*/  ISETP.GE.U32.AND P0, PT, R4, UR4, PT ;  /* 0x0000000404007c0c */ /* 0x000fc6000bf06070 */
[----:B------:R-:W-:-:S08]  /*92c0*/  DADD R46, -R20, R46 ;  /* 0x00000000142e7229 */ /* 0x000fd0000000012e */
[----:B------:R-:W-:Y:S02]  /*92d0*/  DFMA R22, R54, R46, R22 ;  /* 0x0000002e3616722b */ /* 0x000fe40000000016 */
[----:B------:R-:W-:Y:S09]  /*92e0*/  @P0 BRA `(.L_x_6157) ;  /* 0x0000000000e80947 */ /* 0x000ff20003800000 */
[----:B------:R-:W-:Y:S01]  /*92f0*/  VIADD R56, R56, 0x1 ;  /* 0x0000000138387836 */ /* 0x000fe20000000000 */
[----:B------:R-:W-:Y:S01]  /*9300*/  MOV R2, 0x1 ;  /* 0x0000000100027802 */ /* 0x000fe20000000f00 */
[----:B------:R-:W-:Y:S01]  /*9310*/  DADD R38, -R48, R40 ;  /* 0x0000000030267229 */ /* 0x000fe20000000128 */
[----:B------:R-:W-:Y:S01]  /*9320*/  BSSY B2, `(.L_x_6162) ;  /* 0x0000015000027945 */ /* 0x000fe20003800000 */
[----:B------:R-:W0:Y:S08]  /*9330*/  I2F.F64 R8, R56 ;  /* 0x0000003800087312 */ /* 0x000e300000201c00 */
[----:B------:R-:W-:Y:S01]  /*9340*/  FSETP.GEU.AND P1, PT, |R39|, 6.5827683646048100446e-37, PT ;  /* 0x036000002700780b */ /* 0x000fe20003f2e200 */
[----:B0-----:R-:W0:Y:S01]  /*9350*/  MUFU.RCP64H R3, R9 ;  /* 0x0000000900037308 */ /* 0x001e220000001800 */
        /* <DEDUP_REMOVED lines=17> */
.L_x_6163:
[----:B------:R-:W-:Y:S05]  /*9470*/  BSYNC B2 ;  /* 0x0000000000027941 */ /* 0x000fea0003800000 */
.L_x_6162:
        /* <DEDUP_REMOVED lines=27> */
[----:B------:R-:W-:Y:S01]  /*9630*/  IMAD.MOV.U32 R2, RZ, RZ, R24 ;  /* 0x000000ffff027224 */ /* 0x000fe200078e0018 */
[----:B------:R-:W-:-:S07]  /*9640*/  MOV R3, R25 ;  /* 0x0000001900037202 */ /* 0x000fce0000000f00 */
.L_x_6165:
[----:B------:R-:W-:Y:S05]  /*9650*/  BSYNC B2 ;  /* 0x0000000000027941 */ /* 0x000fea0003800000 */
.L_x_6164:
[----:B------:R-:W-:-:S08]  /*9660*/  DADD R34, R34, R2 ;  /* 0x0000000022227229 */ /* 0x000fd00000000002 */
[----:B------:R-:W-:-:S08]  /*9670*/  DADD R42, -R34, R42 ;  /* 0x00000000222a7229 */ /* 0x000fd0000000012a */
[----:B------:R-:W-:-:S11]  /*9680*/  DFMA R50, R44, R42, R50 ;  /* 0x0000002a2c32722b */ /* 0x000fd60000000032 */
.L_x_6157:
[----:B------:R-:W-:Y:S05]  /*9690*/  BSYNC B1 ;  /* 0x0000000000017941 */ /* 0x000fea0003800000 */
.L_x_6156:
[----:B------:R-:W-:Y:S01]  /*96a0*/  DSETP.NEU.AND P0, PT, R26, RZ, PT ;  /* 0x000000ff1a00722a */ /* 0x000fe20003f0d000 */
[----:B------:R-:W-:-:S13]  /*96b0*/  BSSY B1, `(.L_x_6166) ;  /* 0x000002c000017945 */ /* 0x000fda0003800000 */
[----:B------:R-:W-:Y:S05]  /*96c0*/  @!P0 BRA `(.L_x_6167) ;  /* 0x00000000008c8947 */ /* 0x000fea0003800000 */
[----:B------:R-:W-:-:S14]  /*96d0*/  DSETP.NEU.AND P0, PT, R36, RZ, PT ;  /* 0x000000ff2400722a */ /* 0x000fdc0003f0d000 */
[----:B------:R-:W-:Y:S05]  /*96e0*/  @!P0 BRA `(.L_x_6168) ;  /* 0x0000000000a08947 */ /* 0x000fea0003800000 */
[----:B-----5:R-:W-:Y:S01]  /*96f0*/  DADD R40, R26, R36 ;  /* 0x000000001a287229 */ /* 0x020fe20000000024 */
        /* <DEDUP_REMOVED lines=22> */
.L_x_6170:
[----:B------:R-:W-:Y:S05]  /*9860*/  BSYNC B2 ;  /* 0x0000000000027941 */ /* 0x000fea0003800000 */
.L_x_6169:
        /* <DEDUP_REMOVED lines=9> */
.L_x_6167:
[----:B------:R-:W-:Y:S01]  /*9900*/  IMAD.MOV.U32 R32, RZ, RZ, R56 ;  /* 0x000000ffff207224 */ /* 0x000fe200078e0038 */
[----:B------:R-:W-:Y:S01]  /*9910*/  MOV R26, R36 ;  /* 0x00000024001a7202 */ /* 0x000fe20000000f00 */
[----:B------:R-:W-:Y:S01]  /*9920*/  IMAD.MOV.U32 R27, RZ, RZ, R37 ;  /* 0x000000ffff1b7224 */ /* 0x000fe200078e0025 */
[----:B------:R-:W-:Y:S01]  /*9930*/  MOV R16, R48 ;  /* 0x0000003000107202 */ /* 0x000fe20000000f00 */
[----:B------:R-:W-:Y:S01]  /*9940*/  IMAD.MOV.U32 R17, RZ, RZ, R49 ;  /* 0x000000ffff117224 */ /* 0x000fe200078e0031 */
[----:B------:R-:W-:Y:S01]  /*9950*/  MOV R18, R52 ;  /* 0x0000003400127202 */ /* 0x000fe20000000f00 */
[----:B------:R-:W-:-:S07]  /*9960*/  IMAD.MOV.U32 R19, RZ, RZ, R53 ;  /* 0x000000ffff137224 */ /* 0x000fce00078e0035 */
.L_x_6168:
[----:B------:R-:W-:Y:S05]  /*9970*/  BSYNC B1 ;  /* 0x0000000000017941 */ /* 0x000fea0003800000 */
.L_x_6166:
        /* <DEDUP_REMOVED lines=26> */
[----:B-----5:R-:W-:Y:S05]  /*9b20*/  CALL.REL.NOINC `($__internal_34_$__cuda_sm20_div_rn_f64_full) ;  /* 0x000000e800987944 */ /* 0x020fea0003c00000 */
.L_x_6173:
[----:B------:R-:W-:Y:S05]  /*9b30*/  BSYNC B1 ;  /* 0x0000000000017941 */ /* 0x000fea0003800000 */
.L_x_6172:
        /* <DEDUP_REMOVED lines=9> */
.L_x_6171:
[----:B------:R-:W-:Y:S01]  /*9bd0*/  MOV R33, R57 ;  /* 0x0000003900217202 */ /* 0x000fe20000000f00 */
[----:B------:R-:W-:Y:S01]  /*9be0*/  IMAD.MOV.U32 R28, RZ, RZ, R38 ;  /* 0x000000ffff1c7224 */ /* 0x000fe200078e0026 */
[----:B------:R-:W-:Y:S01]  /*9bf0*/  MOV R29, R39 ;  /* 0x00000027001d7202 */ /* 0x000fe20000000f00 */
[----:B------:R-:W-:Y:S01]  /*9c00*/  IMAD.MOV.U32 R20, RZ, RZ, R34 ;  /* 0x000000ffff147224 */ /* 0x000fe200078e0022 */
[----:B------:R-:W-:Y:S01]  /*9c10*/  MOV R21, R35 ;  /* 0x0000002300157202 */ /* 0x000fe20000000f00 */
[----:B------:R-:W-:Y:S01]  /*9c20*/  IMAD.MOV.U32 R22, RZ, RZ, R50 ;  /* 0x000000ffff167224 */ /* 0x000fe200078e0032 */
[----:B------:R-:W-:Y:S01]  /*9c30*/  MOV R23, R51 ;  /* 0x0000003300177202 */ /* 0x000fe20000000f00 */
[----:B------:R-:W-:Y:S06]  /*9c40*/  BRA `(.L_x_6077) ;  /* 0x0000001800307947 */ /* 0x000fec0003800000 */
.L_x_6106:
[----:B------:R-:W-:Y:S01]  /*9c50*/  ULDC UR4, c[0x0][0x24c] ;  /* 0x0000930000047ab9 */ /* 0x000fe20000000800 */
[----:B------:R-:W0:Y:S01]  /*9c60*/  LDC.64 R16, c[0x0][0x220] ;  /* 0x00008800ff107b82 */ /* 0x000e220000000a00 */
[----:B------:R-:W-:Y:S01]  /*9c70*/  IMAD.U32 R7, RZ, RZ, UR4 ;  /* 0x00000004ff077e24 */ /* 0x000fe2000f8e00ff */
[----:B------:R-:W-:Y:S01]  /*9c80*/  ULDC UR4, c[0x0][0x230] ;  /* 0x00008c0000047ab9 */ /* 0x000fe20000000800 */
[----:B------:R-:W-:Y:S01]  /*9c90*/  ULDC.64 UR6, c[0x0][0x238] ;  /* 0x00008e0000067ab9 */ /* 0x000fe20000000a00 */
[----:B------:R-:W-:Y:S01]  /*9ca0*/  IMAD.U32 R32, RZ, RZ, UR4 ;  /* 0x00000004ff207e24 */ /* 0x000fe2000f8e00ff */
[----:B------:R-:W-:Y:S01]  /*9cb0*/  MOV R26, UR6 ;  /* 0x00000006001a7c02 */ /* 0x000fe20008000f00 */
[----:B------:R-:W-:Y:S01]  /*9cc0*/  IMAD.U32 R27, RZ, RZ, UR7 ;  /* 0x00000007ff1b7e24 */ /* 0x000fe2000f8e00ff */
[----:B------:R-:W-:Y:S01]  /*9cd0*/  IADD3 R3, R4, R7, RZ ;  /* 0x0000000704037210 */ /* 0x000fe20007ffe0ff */
[----:B------:R-:W1:Y:S01]  /*9ce0*/  LDC.64 R18, c[0x0][0x228] ;  /* 0x00008a00ff127b82 */ /* 0x000e620000000a00 */
[----:B------:R-:W-:Y:S02]  /*9cf0*/  BSSY B1, `(.L_x_6174) ;  /* 0x0000094000017945 */ /* 0x000fe40003800000 */
[----:B------:R-:W-:-:S02]  /*9d00*/  ISETP.GE.U32.AND P0, PT, R3, R0, PT ;  /* 0x000000000300720c */ /* 0x000fc40003f06070 */
[-C--:B0-----:R-:W-:Y:S01]  /*9d10*/  MOV R48, R16.reuse ;  /* 0x0000001000307202 */ /* 0x081fe20000000f00 */
[--C-:B------:R-:W-:Y:S01]  /*9d20*/  IMAD.MOV.U32 R49, RZ, RZ, R17.reuse ;  /* 0x000000ffff317224 */ /* 0x100fe200078e0011 */
[-C--:B------:R-:W-:Y:S01]  /*9d30*/  MOV R38, R16.reuse ;  /* 0x0000001000267202 */ /* 0x080fe20000000f00 */
[--C-:B------:R-:W-:Y:S01]  /*9d40*/  IMAD.MOV.U32 R39, RZ, RZ, R17.reuse ;  /* 0x000000ffff277224 */ /* 0x100fe200078e0011 */
[----:B------:R-:W-:Y:S01]  /*9d50*/  MOV R20, R16 ;  /* 0x0000001000147202 */ /* 0x000fe20000000f00 */
[----:B------:R-:W-:Y:S01]  /*9d60*/  IMAD.MOV.U32 R21, RZ, RZ, R17 ;  /* 0x000000ffff157224 */ /* 0x000fe200078e0011 */
[-C--:B-1----:R-:W-:Y:S01]  /*9d70*/  MOV R52, R18.reuse ;  /* 0x0000001200347202 */ /* 0x082fe20000000f00 */
[--C-:B------:R-:W-:Y:S01]  /*9d80*/  IMAD.MOV.U32 R53, RZ, RZ, R19.reuse ;  /* 0x000000ffff357224 */ /* 0x100fe200078e0013 */
[-C--:B------:R-:W-:Y:S01]  /*9d90*/  MOV R50, R18.reuse ;  /* 0x0000001200327202 */ /* 0x080fe20000000f00 */
[--C-:B------:R-:W-:Y:S01]  /*9da0*/  IMAD.MOV.U32 R51, RZ, RZ, R19.reuse ;  /* 0x000000ffff337224 */ /* 0x100fe200078e0013 */
[----:B------:R-:W-:Y:S01]  /*9db0*/  MOV R22, R18 ;  /* 0x0000001200167202 */ /* 0x000fe20000000f00 */
[----:B------:R-:W-:Y:S01]  /*9dc0*/  IMAD.MOV.U32 R23, RZ, RZ, R19 ;  /* 0x000000ffff177224 */ /* 0x000fe200078e0013 */
[----:B------:R-:W-:Y:S06]  /*9dd0*/  @P0 BRA `(.L_x_6175) ;  /* 0x0000000800140947 */ /* 0x000fec0003800000 */
        /* <DEDUP_REMOVED lines=8> */
.L_x_6184:
[----:B------:R-:W-:Y:S01]  /*9e60*/  SHF.R.U32.HI R45, RZ, 0x1, R4 ;  /* 0x00000001ff2d7819 */ /* 0x000fe20000011604 */
[----:B------:R-:W-:Y:S01]  /*9e70*/  IMAD.MOV.U32 R3, RZ, RZ, R54 ;  /* 0x000000ffff037224 */ /* 0x000fe200078e0036 */
[----:B------:R-:W-:-:S05]  /*9e80*/  MOV R2, R55 ;  /* 0x0000003700027202 */ /* 0x000fca0000000f00 */
[----:B------:R-:W-:-:S06]  /*9e90*/  IMAD.WIDE.U32 R44, R45, 0x10, R2 ;  /* 0x000000102d2c7825 */ /* 0x000fcc00078e0002 */
[----:B------:R-:W2:Y:S01]  /*9ea0*/  LDG.E.128 R44, desc[UR40][R44.64] ;  /* 0x000000282c2c7981 */ /* 0x000ea2000c1e1d00 */
[----:B------:R-:W-:-:S04]  /*9eb0*/  IADD3 R4, R4, UR37, RZ ;  /* 0x0000002504047c10 */ /* 0x000fc8000fffe0ff */
        /* <DEDUP_REMOVED lines=27> */
.L_x_6177:
[----:B------:R-:W-:Y:S05]  /*a070*/  BSYNC B2 ;  /* 0x0000000000027941 */ /* 0x000fea0003800000 */
.L_x_6176:
        /* <DEDUP_REMOVED lines=27> */
.L_x_6179:
[----:B------:R-:W-:Y:S05]  /*a230*/  BSYNC B2 ;  /* 0x0000000000027941 */ /* 0x000fea0003800000 */
.L_x_6178:
        /* <DEDUP_REMOVED lines=25> */
.L_x_6181:
[----:B------:R-:W-:Y:S05]  /*a3d0*/  BSYNC B2 ;  /* 0x0000000000027941 */ /* 0x000fea0003800000 */
.L_x_6180:
        /* <DEDUP_REMOVED lines=27> */
.L_x_6183:
[----:B------:R-:W-:Y:S05]  /*a590*/  BSYNC B2 ;  /* 0x0000000000027941 */ /* 0x000fea0003800000 */
.L_x_6182:
[----:B------:R-:W-:Y:S01]  /*a5a0*/  MOV R7, UR37 ;  /* 0x0000002500077c02 */ /* 0x000fe20008000f00 */
[----:B------:R-:W-:Y:S01]  /*a5b0*/  DADD R48, R2, R48 ;  /* 0x0000000002307229 */ /* 0x000fe20000000030 */
[----:B------:R-:W-:-:S03]  /*a5c0*/  MOV R0, UR36 ;  /* 0x0000002400007c02 */ /* 0x000fc60008000f00 */
[----:B------:R-:W-:-:S04]  /*a5d0*/  IMAD.IADD R4, R4, 0x1, R7 ;  /* 0x0000000104047824 */ /* 0x000fc800078e0207 */
[----:B------:R-:W-:Y:S01]  /*a5e0*/  IMAD.IADD R5, R4, 0x1, R7 ;  /* 0x0000000104057824 */ /* 0x000fe200078e0207 */
[----:B------:R-:W-:-:S04]  /*a5f0*/  DADD R2, R42, -R48 ;  /* 0x000000002a027229 */ /* 0x000fc80000000830 */
[----:B------:R-:W-:-:S04]  /*a600*/  ISETP.GE.U32.AND P0, PT, R5, R0, PT ;  /* 0x000000000500720c */ /* 0x000fc80003f06070 */
[----:B------:R-:W-:-:S09]  /*a610*/  DFMA R52, R28, R2, R52 ;  /* 0x000000021c34722b */ /* 0x000fd20000000034 */
[----:B------:R-:W-:Y:S05]  /*a620*/  @!P0 BRA `(.L_x_6184) ;  /* 0xfffffff8000c8947 */ /* 0x000fea000383ffff */
.L_x_6175:
[----:B------:R-:W-:Y:S05]  /*a630*/  BSYNC B1 ;  /* 0x0000000000017941 */ /* 0x000fea0003800000 */
.L_x_6174:
[----:B------:R-:W-:Y:S01]  /*a640*/  ISETP.GE.U32.AND P1, PT, R4, R0, PT ;  /* 0x000000000400720c */ /* 0x000fe20003f26070 */
[----:B------:R-:W-:Y:S01]  /*a650*/  BSSY B0, `(.L_x_6185) ;  /* 0x000000e000007945 */ /* 0x000fe20003800000 */
[----:B------:R-:W-:Y:S01]  /*a660*/  MOV R33, R32 ;  /* 0x0000002000217202 */ /* 0x000fe20000000f00 */
[----:B------:R-:W-:-:S10]  /*a670*/  IMAD.MOV.U32 R56, RZ, RZ, R32 ;  /* 0x000000ffff387224 */ /* 0x000fd400078e0020 */
[----:B------:R-:W-:Y:S05]  /*a680*/  @P1 BRA `(.L_x_6186) ;  /* 0x0000000000281947 */ /* 0x000fea0003800000 */
[----:B------:R-:W-:Y:S01]  /*a690*/  IADD3 R5, R4, R7, RZ ;  /* 0x0000000704057210 */ /* 0x000fe20007ffe0ff */
[----:B------:R-:W-:Y:S01]  /*a6a0*/  IMAD.MOV.U32 R2, RZ, RZ, R55 ;  /* 0x000000ffff027224 */ /* 0x000fe200078e0037 */
[----:B------:R-:W-:Y:S02]  /*a6b0*/  SHF.R.U32.HI R45, RZ, 0x1, R4 ;  /* 0x00000001ff2d7819 */ /* 0x000fe40000011604 */
[----:B------:R-:W-:Y:S02]  /*a6c0*/  ISETP.GE.U32.AND P0, PT, R5, R0, PT ;  /* 0x000000000500720c */ /* 0x000fe40003f06070 */
[----:B------:R-:W-:-:S03]  /*a6d0*/  MOV R3, R54 ;  /* 0x0000003600037202 */ /* 0x000fc60000000f00 */
[----:B------:R-:W-:-:S08]  /*a6e0*/  IMAD.WIDE.U32 R44, R45, 0x10, R2 ;  /* 0x000000102d2c7825 */ /* 0x000fd000078e0002 */
[----:B------:R-:W-:Y:S01]  /*a6f0*/  @!P0 SHF.R.U32.HI R5, RZ, 0x1, R5 ;  /* 0x00000001ff058819 */ /* 0x000fe20000011605 */
[----:B------:R-:W5:Y:S04]  /*a700*/  LDG.E.128 R44, desc[UR40][R44.64] ;  /* 0x000000282c2c7981 */ /* 0x000f68000c1e1d00 */
[----:B------:R-:W-:-:S05]  /*a710*/  @!P0 IMAD.WIDE.U32 R2, R5, 0x10, R2 ;  /* 0x0000001005028825 */ /* 0x000fca00078e0002 */
[----:B------:R0:W5:Y:S02]  /*a720*/  @!P0 LDG.E.128 R40, desc[UR40][R2.64] ;  /* 0x0000002802288981 */ /* 0x000164000c1e1d00 */
.L_x_6186:
[----:B------:R-:W-:Y:S05]  /*a730*/  BSYNC B0 ;  /* 0x0000000000007941 */ /* 0x000fea0003800000 */
.L_x_6185:
        /* <DEDUP_REMOVED lines=33> */
.L_x_6190:
[----:B------:R-:W-:Y:S05]  /*a950*/  BSYNC B2 ;  /* 0x0000000000027941 */ /* 0x000fea0003800000 */
.L_x_6189:
        /* <DEDUP_REMOVED lines=29> */
.L_x_6192:
[----:B------:R-:W-:Y:S05]  /*ab30*/  BSYNC B2 ;  /* 0x0000000000027941 */ /* 0x000fea0003800000 */
.L_x_6191:
        /* <DEDUP_REMOVED lines=32> */
.L_x_6194:
[----:B------:R-:W-:Y:S05]  /*ad40*/  BSYNC B2 ;  /* 0x0000000000027941 */ /* 0x000fea0003800000 */
.L_x_6193:
        /* <DEDUP_REMOVED lines=29> */
.L_x_6196:
[----:B------:R-:W-:Y:S05]  /*af20*/  BSYNC B2 ;  /* 0x0000000000027941 */ /* 0x000fea0003800000 */
.L_x_6195:
[----:B------:R-:W-:-:S08]  /*af30*/  DADD R48, R48, R2 ;  /* 0x0000000030307229 */ /* 0x000fd00000000002 */
[----:B------:R-:W-:-:S08]  /*af40*/  DADD R42, -R48, R42 ;  /* 0x00000000302a7229 */ /* 0x000fd0000000012a */
[----:B------:R-:W-:-:S11]  /*af50*/  DFMA R52, R44, R42, R52 ;  /* 0x0000002a2c34722b */ /* 0x000fd60000000034 */
.L_x_6188:
[----:B------:R-:W-:Y:S05]  /*af60*/  BSYNC B1 ;  /* 0x0000000000017941 */ /* 0x000fea0003800000 */
.L_x_6187:
        /* <DEDUP_REMOVED lines=28> */
.L_x_6201:
[----:B------:R-:W-:Y:S05]  /*b130*/  BSYNC B2 ;  /* 0x0000000000027941 */ /* 0x000fea0003800000 */
.L_x_6200:
        /* <DEDUP_REMOVED lines=9> */
.L_x_6198:
[----:B------:R-:W-:Y:S01]  /*b1d0*/  IMAD.MOV.U32 R32, RZ, RZ, R56 ;  /* 0x000000ffff207224 */ /* 0x000fe200078e0038 */
[----:B------:R-:W-:Y:S01]  /*b1e0*/  MOV R26, R34 ;  /* 0x00000022001a7202 */ /* 0x000fe20000000f00 */
[----:B------:R-:W-:Y:S01]  /*b1f0*/  IMAD.MOV.U32 R27, RZ, RZ, R35 ;  /* 0x000000ffff1b7224 */ /* 0x000fe200078e0023 */
[----:B------:R-:W-:Y:S01]  /*b200*/  MOV R16, R38 ;  /* 0x0000002600107202 */ /* 0x000fe20000000f00 */
[----:B------:R-:W-:Y:S01]  /*b210*/  IMAD.MOV.U32 R17, RZ, RZ, R39 ;  /* 0x000000ffff117224 */ /* 0x000fe200078e0027 */
[----:B------:R-:W-:Y:S01]  /*b220*/  MOV R18, R50 ;  /* 0x0000003200127202 */ /* 0x000fe20000000f00 */
[----:B------:R-:W-:-:S07]  /*b230*/  IMAD.MOV.U32 R19, RZ, RZ, R51 ;  /* 0x000000ffff137224 */ /* 0x000fce00078e0033 */
.L_x_6199:
[----:B------:R-:W-:Y:S05]  /*b240*/  BSYNC B1 ;  /* 0x0000000000017941 */ /* 0x000fea0003800000 */
.L_x_6197:
        /* <DEDUP_REMOVED lines=27> */
.L_x_6204:
[----:B------:R-:W-:Y:S05]  /*b400*/  BSYNC B1 ;  /* 0x0000000000017941 */ /* 0x000fea0003800000 */
.L_x_6203:
        /* <DEDUP_REMOVED lines=9> */
.L_x_6202:
[----:B------:R-:W-:Y:S01]  /*b4a0*/  MOV R33, R57 ;  /* 0x0000003900217202 */ /* 0x000fe20000000f00 */
[----:B------:R-:W-:Y:S01]  /*b4b0*/  IMAD.MOV.U32 R28, RZ, RZ, R36 ;  /* 0x000000ffff1c7224 */ /* 0x000fe200078e0024 */
[----:B------:R-:W-:Y:S01]  /*b4c0*/  MOV R29, R37 ;  /* 0x00000025001d7202 */ /* 0x000fe20000000f00 */
[----:B------:R-:W-:Y:S01]  /*b4d0*/  IMAD.MOV.U32 R20, RZ, RZ, R48 ;  /* 0x000000ffff147224 */ /* 0x000fe200078e0030 */
[----:B------:R-:W-:Y:S01]  /*b4e0*/  MOV R21, R49 ;  /* 0x0000003100157202 */ /* 0x000fe20000000f00 */
[----:B------:R-:W-:Y:S01]  /*b4f0*/  IMAD.MOV.U32 R22, RZ, RZ, R52 ;  /* 0x000000ffff167224 */ /* 0x000fe200078e0034 */
[----:B------:R-:W-:-:S07]  /*b500*/  MOV R23, R53 ;  /* 0x0000003500177202 */ /* 0x000fce0000000f00 */
.L_x_6077:
[----:B------:R-:W-:Y:S05]  /*b510*/  BSYNC B6 ;  /* 0x0000000000067941 */ /* 0x000fea0003800000 */
.L_x_6076:
[----:B------:R-:W-:Y:S02]  /*b520*/  ULDC UR4, c[0x0][0x25c] ;  /* 0x0000970000047ab9 */ /* 0x000fe40000000800 */
[----:B------:R-:W-:-:S13]  /*b530*/  ISETP.NE.AND P0, PT, RZ, UR4, PT ;  /* 0x00000004ff007c0c */ /* 0x000fda000bf05270 */
[----:B------:R-:W-:Y:S05]  /*b540*/  @!P0 BRA `(.L_x_6205) ;  /* 0x00000008001c8947 */ /* 0x000fea0003800000 */
[----:B0-----:R-:W0:Y:S01]  /*b550*/  S2R R2, SR_TID.Y ;  /* 0x0000000000027919 */ /* 0x001e220000002200 */
[----:B------:R-:W0:Y:S01]  /*b560*/  LDC R49, c[0x0][RZ] ;  /* 0x00000000ff317b82 */ /* 0x000e220000000800 */
[----:B------:R-:W-:Y:S01]  /*b570*/  MOV R0, 0x400 ;  /* 0x0000040000007802 */ /* 0x000fe20000000f00 */
[----:B------:R-:W0:Y:S04]  /*b580*/  S2R R3, SR_TID.X ;  /* 0x0000000000037919 */ /* 0x000e280000002100 */
[----:B------:R-:W-:Y:S01]  /*b590*/  VIADD R0, R0, 0x10 ;  /* 0x0000001000007836 */ /* 0x000fe20000000000 */
[----:B------:R-:W1:Y:S01]  /*b5a0*/  S2R R5, SR_CgaCtaId ;  /* 0x0000000000057919 */ /* 0x000e620000008800 */
[----:B------:R-:W2:Y:S02]  /*b5b0*/  LDC R48, c[0x0][0x4] ;  /* 0x00000100ff307b82 */ /* 0x000ea40000000800 */
[----:B--2---:R-:W-:Y:S01]  /*b5c0*/  SHF.R.U32.HI R38, RZ, 0x1, R48 ;  /* 0x00000001ff267819 */ /* 0x004fe20000011630 */
[----:B0-----:R-:W-:-:S03]  /*b5d0*/  IMAD R3, R2, R49, R3 ;  /* 0x0000003102037224 */ /* 0x001fc600078e0203 */
[----:B------:R-:W-:Y:S02]  /*b5e0*/  ISETP.NE.AND P0, PT, R38, RZ, PT ;  /* 0x000000ff2600720c */ /* 0x000fe40003f05270 */
[----:B-1----:R-:W-:-:S04]  /*b5f0*/  LEA R50, R5, R0, 0x18 ;  /* 0x0000000005327211 */ /* 0x002fc800078ec0ff */
[----:B------:R-:W-:-:S05]  /*b600*/  LEA R4, R3, R50, 0x6 ;  /* 0x0000003203047211 */ /* 0x000fca00078e30ff */
[----:B------:R1:W-:Y:S04]  /*b610*/  STS.128 [R4], R16 ;  /* 0x0000001004007388 */ /* 0x0003e80000000c00 */
[----:B------:R1:W-:Y:S04]  /*b620*/  STS [R4+0x10], R32 ;  /* 0x0000102004007388 */ /* 0x0003e80000000800 */
[----:B------:R1:W-:Y:S04]  /*b630*/  STS.64 [R4+0x18], R26 ;  /* 0x0000181a04007388 */ /* 0x0003e80000000a00 */
[----:B------:R1:W-:Y:S04]  /*b640*/  STS.128 [R4+0x20], R20 ;  /* 0x0000201404007388 */ /* 0x0003e80000000c00 */
[----:B------:R1:W-:Y:S04]  /*b650*/  STS [R4+0x30], R33 ;  /* 0x0000302104007388 */ /* 0x0003e80000000800 */
[----:B------:R1:W-:Y:S01]  /*b660*/  STS.64 [R4+0x38], R28 ;  /* 0x0000381c04007388 */ /* 0x0003e20000000a00 */
[----:B------:R-:W-:Y:S05]  /*b670*/  @!P0 BRA `(.L_x_6205) ;  /* 0x0000000400d08947 */ /* 0x000fea0003800000 */
.L_x_6218:
[----:B0-----:R-:W0:Y:S01]  /*b680*/  S2R R0, SR_TID.Y ;  /* 0x0000000000007919 */ /* 0x001e220000002200 */
[----:B------:R-:W-:Y:S05]  /*b690*/  WARPSYNC.ALL ;  /* 0x0000000000007948 */ /* 0x000fea0003800000 */
[----:B------:R-:W-:Y:S06]  /*b6a0*/  BAR.SYNC.DEFER_BLOCKING 0x0 ;  /* 0x0000000000007b1d */ /* 0x000fec0000010000 */
[----:B------:R-:W-:Y:S01]  /*b6b0*/  BSSY B1, `(.L_x_6206) ;  /* 0x000006d000017945 */ /* 0x000fe20003800000 */
[----:B0-----:R-:W-:-:S05]  /*b6c0*/  IMAD.IADD R3, R0, 0x1, R38 ;  /* 0x0000000100037824 */ /* 0x001fca00078e0226 */
[----:B------:R-:W-:-:S04]  /*b6d0*/  ISETP.GE.U32.AND P0, PT, R3, R48, PT ;  /* 0x000000300300720c */ /* 0x000fc80003f06070 */
[----:B------:R-:W-:-:S13]  /*b6e0*/  ISETP.GE.U32.OR P0, PT, R0, R38, P0 ;  /* 0x000000260000720c */ /* 0x000fda0000706470 */
[----:B--23--:R-:W-:Y:S05]  /*b6f0*/  @P0 BRA `(.L_x_6207) ;  /* 0x0000000400a00947 */ /* 0x00cfea0003800000 */
[----:B------:R-:W0:Y:S01]  /*b700*/  S2R R0, SR_TID.X ;  /* 0x0000000000007919 */ /* 0x000e220000002100 */
[----:B------:R-:W-:Y:S01]  /*b710*/  DSETP.NEU.AND P0, PT, R26, RZ, PT ;  /* 0x000000ff1a00722a */ /* 0x000fe20003f0d000 */
[----:B------:R-:W-:Y:S01]  /*b720*/  BSSY B2, `(.L_x_6208) ;  /* 0x0000031000027945 */ /* 0x000fe20003800000 */
[----:B0-----:R-:W-:-:S05]  /*b730*/  IMAD R3, R3, R49, R0 ;  /* 0x0000003103037224 */ /* 0x001fca00078e0200 */
[----:B------:R-:W-:-:S05]  /*b740*/  LEA R3, R3, R50, 0x6 ;  /* 0x0000003203037211 */ /* 0x000fca00078e30ff */
[----:B------:R0:W2:Y:S04]  /*b750*/  LDS R39, [R3+0x30] ;  /* 0x0000300003277984 */ /* 0x0000a80000000800 */
[----:B------:R0:W3:Y:S04]  /*b760*/  LDS.64 R14, [R3+0x18] ;  /* 0x00001800030e7984 */ /* 0x0000e80000000a00 */
[----:B------:R0:W4:Y:S04]  /*b770*/  LDS.64 R36, [R3+0x38] ;  /* 0x0000380003247984 */ /* 0x0001280000000a00 */
[----:B-----5:R0:W0:Y:S04]  /*b780*/  LDS.128 R40, [R3] ;  /* 0x0000000003287984 */ /* 0x0200280000000c00 */
[----:B------:R0:W0:Y:S01]  /*b790*/  LDS.128 R44, [R3+0x20] ;  /* 0x00002000032c7984 */ /* 0x0000220000000c00 */
[----:B------:R-:W-:Y:S05]  /*b7a0*/  @!P0 BRA `(.L_x_6209) ;  /* 0x0000000000848947 */ /* 0x000fea0003800000 */
[----:B---3--:R-:W-:-:S14]  /*b7b0*/  DSETP.NEU.AND P0, PT, R14, RZ, PT ;  /* 0x000000ff0e00722a */ /* 0x008fdc0003f0d000 */
[----:B------:R-:W-:Y:S05]  /*b7c0*/  @!P0 BRA `(.L_x_6210) ;  /* 0x0000000000988947 */ /* 0x000fea0003800000 */
[----:B------:R-:W-:Y:S01]  /*b7d0*/  DADD R34, R26, R14 ;  /* 0x000000001a227229 */ /* 0x000fe2000000000e */
[----:B------:R-:W-:Y:S01]  /*b7e0*/  IMAD.MOV.U32 R2, RZ, RZ, 0x1 ;  /* 0x00000001ff027424 */ /* 0x000fe200078e00ff */
[----:B------:R-:W-:Y:S01]  /*b7f0*/  FSETP.GEU.AND P1, PT, |R15|, 6.5827683646048100446e-37, PT ;  /* 0x036000000f00780b */ /* 0x000fe20003f2e200 */
[----:B------:R-:W-:Y:S01]  /*b800*/  BSSY B3, `(.L_x_6211) ;  /* 0x0000012000037945 */ /* 0x000fe20003800000 */
[----:B0-----:R-:W-:Y:S02]  /*b810*/  DADD R40, -R16, R40 ;  /* 0x0000000010287229 */ /* 0x001fe40000000128 */
        /* <DEDUP_REMOVED lines=15> */
[----:B-12-4-:R-:W-:Y:S05]  /*b910*/  CALL.REL.NOINC `($__internal_34_$__cuda_sm20_div_rn_f64_full) ;  /* 0x000000cc001c7944 */ /* 0x016fea0003c00000 */
.L_x_6212:
[----:B------:R-:W-:Y:S05]  /*b920*/  BSYNC B3 ;  /* 0x0000000000037941 */ /* 0x000fea0003800000 */
.L_x_6211:
[----:B------:R-:W-:Y:S01]  /*b930*/  DMUL R2, R40, R40 ;  /* 0x0000002828027228 */ /* 0x000fe20000000000 */
[----:B-1----:R-:W-:Y:S01]  /*b940*/  MOV R32, 0xffffffff ;  /* 0xffffffff00207802 */ /* 0x002fe20000000f00 */
[----:B------:R-:W-:Y:S02]  /*b950*/  DADD R18, R18, R42 ;  /* 0x0000000012127229 */ /* 0x000fe4000000002a */
[----:B------:R-:W-:-:S04]  /*b960*/  DFMA R16, R40, R24, R16 ;  /* 0x000000182810722b */ /* 0x000fc80000000010 */
[----:B------:R-:W-:Y:S01]  /*b970*/  DMUL R2, R26, R2 ;  /* 0x000000021a027228 */ /* 0x000fe20000000000 */
[----:B------:R-:W-:Y:S01]  /*b980*/  IMAD.MOV.U32 R26, RZ, RZ, R34 ;  /* 0x000000ffff1a7224 */ /* 0x000fe200078e0022 */
[----:B------:R-:W-:-:S06]  /*b990*/  MOV R27, R35 ;  /* 0x00000023001b7202 */ /* 0x000fcc0000000f00 */
[----:B------:R-:W-:Y:S01]  /*b9a0*/  DFMA R18, R2, R24, R18 ;  /* 0x000000180212722b */ /* 0x000fe20000000012 */
[----:B------:R-:W-:Y:S10]  /*b9b0*/  BRA `(.L_x_6210) ;  /* 0x00000000001c7947 */ /* 0x000ff40003800000 */
.L_x_6209:
[----:B-1----:R1:W1:Y:S01]  /*b9c0*/  LDS R32, [R3+0x10] ;  /* 0x0000100003207984 */ /* 0x0022620000000800 */
[----:B0-----:R-:W-:Y:S01]  /*b9d0*/  IMAD.MOV.U32 R16, RZ, RZ, R40 ;  /* 0x000000ffff107224 */ /* 0x001fe200078e0028 */
[----:B------:R-:W-:Y:S01]  /*b9e0*/  MOV R17, R41 ;  /* 0x0000002900117202 */ /* 0x000fe20000000f00 */
[----:B------:R-:W-:Y:S01]  /*b9f0*/  IMAD.MOV.U32 R18, RZ, RZ, R42 ;  /* 0x000000ffff127224 */ /* 0x000fe200078e002a */
[----:B------:R-:W-:Y:S01]  /*ba00*/  MOV R19, R43 ;  /* 0x0000002b00137202 */ /* 0x000fe20000000f00 */
[----:B---3--:R-:W-:Y:S01]  /*ba10*/  IMAD.MOV.U32 R26, RZ, RZ, R14 ;  /* 0x000000ffff1a7224 */ /* 0x008fe200078e000e */
[----:B------:R-:W-:-:S07]  /*ba20*/  MOV R27, R15 ;  /* 0x0000000f001b7202 */ /* 0x000fce0000000f00 */
.L_x_6210:
[----:B------:R-:W-:Y:S05]  /*ba30*/  BSYNC B2 ;  /* 0x0000000000027941 */ /* 0x000fea0003800000 */
.L_x_6208:
[----:B------:R-:W-:Y:S01]  /*ba40*/  DSETP.NEU.AND P0, PT, R28, RZ, PT ;  /* 0x000000ff1c00722a */ /* 0x000fe20003f0d000 */
[----:B------:R-:W-:-:S13]  /*ba50*/  BSSY B2, `(.L_x_6213) ;  /* 0x000002c000027945 */ /* 0x000fda0003800000 */
[----:B------:R-:W-:Y:S05]  /*ba60*/  @!P0 BRA `(.L_x_6214) ;  /* 0x00000000008c8947 */ /* 0x000fea0003800000 */
[----:B----4-:R-:W-:-:S14]  /*ba70*/  DSETP.NEU.AND P0, PT, R36, RZ, PT ;  /* 0x000000ff2400722a */ /* 0x010fdc0003f0d000 */
[----:B------:R-:W-:Y:S05]  /*ba80*/  @!P0 BRA `(.L_x_6215) ;  /* 0x0000000000a08947 */ /* 0x000fea0003800000 */
[----:B------:R-:W-:Y:S01]  /*ba90*/  DADD R34, R28, R36 ;  /* 0x000000001c227229 */ /* 0x000fe20000000024 */
[----:B------:R-:W-:Y:S01]  /*baa0*/  IMAD.MOV.U32 R2, RZ, RZ, 0x1 ;  /* 0x00000001ff027424 */ /* 0x000fe200078e00ff */
[----:B------:R-:W-:Y:S01]  /*bab0*/  FSETP.GEU.AND P1, PT, |R37|, 6.5827683646048100446e-37, PT ;  /* 0x036000002500780b */ /* 0x000fe20003f2e200 */
[----:B------:R-:W-:Y:S01]  /*bac0*/  BSSY B3, `(.L_x_6216) ;  /* 0x0000014000037945 */ /* 0x000fe20003800000 */
[----:B0-----:R-:W-:Y:S02]  /*bad0*/  DADD R40, -R20, R44 ;  /* 0x0000000014287229 */ /* 0x001fe4000000012c */
[----:B-1----:R-:W0:Y:S02]  /*bae0*/  MUFU.RCP64H R3, R35 ;  /* 0x0000002300037308 */ /* 0x002e240000001800 */
        /* <DEDUP_REMOVED lines=16> */
[----:B--2---:R-:W-:Y:S05]  /*bbf0*/  CALL.REL.NOINC `($__internal_34_$__cuda_sm20_div_rn_f64_full) ;  /* 0x000000c800647944 */ /* 0x004fea0003c00000 */
.L_x_6217:
[----:B------:R-:W-:Y:S05]  /*bc00*/  BSYNC B3 ;  /* 0x0000000000037941 */ /* 0x000fea0003800000 */
.L_x_6216:
        /* <DEDUP_REMOVED lines=9> */
.L_x_6214:
[----:B01----:R-:W-:Y:S01]  /*bca0*/  IMAD.MOV.U32 R20, RZ, RZ, R44 ;  /* 0x000000ffff147224 */ /* 0x003fe200078e002c */
[----:B------:R-:W-:Y:S01]  /*bcb0*/  MOV R21, R45 ;  /* 0x0000002d00157202 */ /* 0x000fe20000000f00 */
[----:B------:R-:W-:Y:S01]  /*bcc0*/  IMAD.MOV.U32 R22, RZ, RZ, R46 ;  /* 0x000000ffff167224 */ /* 0x000fe200078e002e */
[----:B------:R-:W-:Y:S01]  /*bcd0*/  MOV R23, R47 ;  /* 0x0000002f00177202 */ /* 0x000fe20000000f00 */
[----:B--2---:R-:W-:Y:S01]  /*bce0*/  IMAD.MOV.U32 R33, RZ, RZ, R39 ;  /* 0x000000ffff217224 */ /* 0x004fe200078e0027 */
[----:B----4-:R-:W-:Y:S01]  /*bcf0*/  MOV R28, R36 ;  /* 0x00000024001c7202 */ /* 0x010fe20000000f00 */
[----:B------:R-:W-:-:S07]  /*bd00*/  IMAD.MOV.U32 R29, RZ, RZ, R37 ;  /* 0x000000ffff1d7224 */ /* 0x000fce00078e0025 */
.L_x_6215:
[----:B------:R-:W-:Y:S05]  /*bd10*/  BSYNC B2 ;  /* 0x0000000000027941 */ /* 0x000fea0003800000 */
.L_x_6213:
[----:B------:R3:W-:Y:S04]  /*bd20*/  STS.128 [R4], R16 ;  /* 0x0000001004007388 */ /* 0x0007e80000000c00 */
[----:B-1----:R3:W-:Y:S04]  /*bd30*/  STS [R4+0x10], R32 ;  /* 0x0000102004007388 */ /* 0x0027e80000000800 */
[----:B------:R3:W-:Y:S04]  /*bd40*/  STS.64 [R4+0x18], R26 ;  /* 0x0000181a04007388 */ /* 0x0007e80000000a00 */
[----:B------:R3:W-:Y:S04]  /*bd50*/  STS.128 [R4+0x20], R20 ;  /* 0x0000201404007388 */ /* 0x0007e80000000c00 */
[----:B------:R3:W-:Y:S04]  /*bd60*/  STS [R4+0x30], R33 ;  /* 0x0000302104007388 */ /* 0x0007e80000000800 */
[----:B------:R3:W-:Y:S02]  /*bd70*/  STS.64 [R4+0x38], R28 ;  /* 0x0000381c04007388 */ /* 0x0007e40000000a00 */
.L_x_6207:
[----:B------:R-:W-:Y:S05]  /*bd80*/  BSYNC B1 ;  /* 0x0000000000017941 */ /* 0x000fea0003800000 */
.L_x_6206:
[----:B------:R-:W-:Y:S02]  /*bd90*/  ISETP.GT.AND P0, PT, R38, 0x1, PT ;  /* 0x000000012600780c */ /* 0x000fe40003f04270 */
[----:B------:R-:W-:-:S11]  /*bda0*/  SHF.R.S32.HI R38, RZ, 0x1, R38 ;  /* 0x00000001ff267819 */ /* 0x000fd60000011426 */
[----:B------:R-:W-:Y:S05]  /*bdb0*/  @P0 BRA `(.L_x_6218) ;  /* 0xfffffff800300947 */ /* 0x000fea000383ffff */
.L_x_6205:
[----:B------:R-:W-:Y:S02]  /*bdc0*/  ULDC UR4, c[0x0][0x258] ;  /* 0x0000960000047ab9 */ /* 0x000fe40000000800 */
[----:B------:R-:W-:-:S13]  /*bdd0*/  ISETP.NE.AND P0, PT, RZ, UR4, PT ;  /* 0x00000004ff007c0c */ /* 0x000fda000bf05270 */
[----:B------:R-:W-:Y:S05]  /*bde0*/  @!P0 BRA `(.L_x_6219) ;  /* 0x0000000c00e08947 */ /* 0x000fea0003800000 */
[----:B------:R-:W4:Y:S02]  /*bdf0*/  LDC R48, c[0x0][RZ] ;  /* 0x00000000ff307b82 */ /* 0x000f240000000800 */
[----:B----4-:R-:W-:Y:S02]  /*be00*/  ISETP.GT.AND P0, PT, R48, 0x20, PT ;  /* 0x000000203000780c */ /* 0x010fe40003f04270 */
[----:B0----5:R-:W-:-:S11]  /*be10*/  MOV R40, R48 ;  /* 0x0000003000287202 */ /* 0x021fd60000000f00 */
[----:B------:R-:W-:Y:S05]  /*be20*/  @!P0 BRA `(.L_x_6220) ;  /* 0x0000000800188947 */ /* 0x000fea0003800000 */
[----:B------:R-:W1:Y:S01]  /*be30*/  S2R R0, SR_TID.Y ;  /* 0x0000000000007919 */ /* 0x000e620000002200 */
[----:B------:R-:W0:Y:S01]  /*be40*/  S2UR UR5, SR_CgaCtaId ;  /* 0x00000000000579c3 */ /* 0x000e220000008800 */
[----:B------:R-:W-:Y:S01]  /*be50*/  UMOV UR4, 0x400 ;  /* 0x0000040000047882 */ /* 0x000fe20000000000 */
[----:B------:R-:W-:Y:S01]  /*be60*/  IMAD.MOV.U32 R40, RZ, RZ, 0x20 ;  /* 0x00000020ff287424 */ /* 0x000fe200078e00ff */
[----:B------:R-:W1:Y:S01]  /*be70*/  S2R R2, SR_TID.X ;  /* 0x0000000000027919 */ /* 0x000e620000002100 */
[----:B------:R-:W-:-:S04]  /*be80*/  UIADD3 UR4, UR4, 0x10, URZ ;  /* 0x0000001004047890 */ /* 0x000fc8000fffe03f */
[----:B0-----:R-:W-:Y:S01]  /*be90*/  ULEA UR4, UR5, UR4, 0x18 ;  /* 0x0000000405047291 */ /* 0x001fe2000f8ec03f */
[-C--:B-1-3--:R-:W-:Y:S01]  /*bea0*/  IMAD R4, R0, R48.reuse, R2 ;  /* 0x0000003000047224 */ /* 0x08afe200078e0202 */
[----:B------:R-:W-:-:S04]  /*beb0*/  LEA.HI R0, R48, R48, RZ, 0x1 ;  /* 0x0000003030007211 */ /* 0x000fc800078f08ff */
[----:B------:R-:W-:Y:S02]  /*bec0*/  LEA R4, R4, UR4, 0x6 ;  /* 0x0000000404047c11 */ /* 0x000fe4000f8e30ff */
[----:B------:R-:W-:-:S03]  /*bed0*/  SHF.R.S32.HI R38, RZ, 0x1, R0 ;  /* 0x00000001ff267819 */ /* 0x000fc60000011400 */
[----:B------:R0:W-:Y:S01]  /*bee0*/  STS.128 [R4], R16 ;  /* 0x0000001004007388 */ /* 0x0001e20000000c00 */
[----:B------:R-:W-:-:S03]  /*bef0*/  ISETP.GE.AND P0, PT, R38, 0x20, PT ;  /* 0x000000202600780c */ /* 0x000fc60003f06270 */
[----:B------:R0:W-:Y:S04]  /*bf00*/  STS [R4+0x10], R32 ;  /* 0x0000102004007388 */ /* 0x0001e80000000800 */
[----:B------:R0:W-:Y:S04]  /*bf10*/  STS.64 [R4+0x18], R26 ;  /* 0x0000181a04007388 */ /* 0x0001e80000000a00 */
[----:B------:R0:W-:Y:S04]  /*bf20*/  STS.128 [R4+0x20], R20 ;  /* 0x0000201404007388 */ /* 0x0001e80000000c00 */
[----:B------:R0:W-:Y:S04]  /*bf30*/  STS [R4+0x30], R33 ;  /* 0x0000302104007388 */ /* 0x0001e80000000800 */
[----:B------:R0:W-:Y:S01]  /*bf40*/  STS.64 [R4+0x38], R28 ;  /* 0x0000381c04007388 */ /* 0x0001e20000000a00 */
[----:B------:R-:W-:Y:S05]  /*bf50*/  @!P0 BRA `(.L_x_6220) ;  /* 0x0000000400cc8947 */ /* 0x000fea0003800000 */
.L_x_6233:
[----:B-1----:R-:W1:Y:S01]  /*bf60*/  S2R R0, SR_TID.X ;  /* 0x0000000000007919 */ /* 0x002e620000002100 */
[----:B------:R-:W-:Y:S05]  /*bf70*/  WARPSYNC.ALL ;  /* 0x0000000000007948 */ /* 0x000fea0003800000 */
[----:B------:R-:W-:Y:S06]  /*bf80*/  BAR.SYNC.DEFER_BLOCKING 0x0 ;  /* 0x0000000000007b1d */ /* 0x000fec0000010000 */
[----:B------:R-:W-:Y:S01]  /*bf90*/  BSSY B1, `(.L_x_6221) ;  /* 0x000006b000017945 */ /* 0x000fe20003800000 */
[----:B-1----:R-:W-:-:S04]  /*bfa0*/  IADD3 R3, R0, R38, RZ ;  /* 0x0000002600037210 */ /* 0x002fc80007ffe0ff */
[----:B------:R-:W-:-:S04]  /*bfb0*/  ISETP.GE.U32.AND P0, PT, R3, R48, PT ;  /* 0x000000300300720c */ /* 0x000fc80003f06070 */
[----:B------:R-:W-:-:S13]  /*bfc0*/  ISETP.GE.U32.OR P0, PT, R0, R38, P0 ;  /* 0x000000260000720c */ /* 0x000fda0000706470 */
[----:B---3--:R-:W-:Y:S05]  /*bfd0*/  @P0 BRA `(.L_x_6222) ;  /* 0x0000000400980947 */ /* 0x008fea0003800000 */
[----:B------:R-:W-:Y:S01]  /*bfe0*/  IMAD R0, R38, 0x40, R4 ;  /* 0x0000004026007824 */ /* 0x000fe200078e0204 */
[----:B------:R-:W-:Y:S01]  /*bff0*/  DSETP.NEU.AND P0, PT, R26, RZ, PT ;  /* 0x000000ff1a00722a */ /* 0x000fe20003f0d000 */
[----:B------:R-:W-:Y:S03]  /*c000*/  BSSY B2, `(.L_x_6223) ;  /* 0x000002f000027945 */ /* 0x000fe60003800000 */
[----:B--2---:R1:W2:Y:S04]  /*c010*/  LDS R39, [R0+0x30] ;  /* 0x0000300000277984 */ /* 0x0042a80000000800 */
[----:B------:R1:W3:Y:S04]  /*c020*/  LDS.64 R14, [R0+0x18] ;  /* 0x00001800000e7984 */ /* 0x0002e80000000a00 */
[----:B------:R1:W4:Y:S04]  /*c030*/  LDS.64 R36, [R0+0x38] ;  /* 0x0000380000247984 */ /* 0x0003280000000a00 */
[----:B------:R1:W0:Y:S04]  /*c040*/  LDS.128 R40, [R0] ;  /* 0x0000000000287984 */ /* 0x0002280000000c00 */
[----:B------:R1:W0:Y:S01]  /*c050*/  LDS.128 R44, [R0+0x20] ;  /* 0x00002000002c7984 */ /* 0x0002220000000c00 */
[----:B------:R-:W-:Y:S05]  /*c060*/  @!P0 BRA `(.L_x_6224) ;  /* 0x0000000000848947 */ /* 0x000fea0003800000 */
[----:B---3--:R-:W-:-:S14]  /*c070*/  DSETP.NEU.AND P0, PT, R14, RZ, PT ;  /* 0x000000ff0e00722a */ /* 0x008fdc0003f0d000 */
[----:B------:R-:W-:Y:S05]  /*c080*/  @!P0 BRA `(.L_x_6225) ;  /* 0x0000000000988947 */ /* 0x000fea0003800000 */
[----:B------:R-:W-:Y:S01]  /*c090*/  DADD R34, R26, R14 ;  /* 0x000000001a227229 */ /* 0x000fe2000000000e */
[----:B------:R-:W-:Y:S01]  /*c0a0*/  MOV R2, 0x1 ;  /* 0x0000000100027802 */ /* 0x000fe20000000f00 */
[----:B------:R-:W-:Y:S01]  /*c0b0*/  BSSY B3, `(.L_x_6226) ;  /* 0x0000013000037945 */ /* 0x000fe20003800000 */
[----:B------:R-:W-:Y:S01]  /*c0c0*/  FSETP.GEU.AND P1, PT, |R15|, 6.5827683646048100446e-37, PT ;  /* 0x036000000f00780b */ /* 0x000fe20003f2e200 */
        /* <DEDUP_REMOVED lines=10> */
[----:B-1----:R-:W-:-:S05]  /*c170*/  FFMA R0, RZ, R35, R25 ;  /* 0x00000023ff007223 */ /* 0x002fca0000000019 */
[----:B------:R-:W-:-:S13]  /*c180*/  FSETP.GT.AND P0, PT, |R0|, 1.469367938527859385e-39, PT ;  /* 0x001000000000780b */ /* 0x000fda0003f04200 */
[----:B------:R-:W-:Y:S05]  /*c190*/  @P0 BRA P1, `(.L_x_6227) ;  /* 0x0000000000100947 */ /* 0x000fea0000800000 */
[----:B------:R-:W-:Y:S01]  /*c1a0*/  IMAD.MOV.U32 R8, RZ, RZ, R34 ;  /* 0x000000ffff087224 */ /* 0x000fe200078e0022 */
[----:B------:R-:W-:Y:S02]  /*c1b0*/  MOV R9, R35 ;  /* 0x0000002300097202 */ /* 0x000fe40000000f00 */
[----:B------:R-:W-:-:S07]  /*c1c0*/  MOV R0, 0xc1e0 ;  /* 0x0000c1e000007802 */ /* 0x000fce0000000f00 */
[----:B--2-4-:R-:W-:Y:S05]  /*c1d0*/  CALL.REL.NOINC `($__internal_34_$__cuda_sm20_div_rn_f64_full) ;  /* 0x000000c000ec7944 */ /* 0x014fea0003c00000 */
.L_x_6227:
[----:B------:R-:W-:Y:S05]  /*c1e0*/  BSYNC B3 ;  /* 0x0000000000037941 */ /* 0x000fea0003800000 */
.L_x_6226:
        /* <DEDUP_REMOVED lines=9> */
.L_x_6224:
[----:B0-----:R0:W0:Y:S01]  /*c280*/  LDS R32, [R0+0x10] ;  /* 0x0000100000207984 */ /* 0x0010220000000800 */
[----:B------:R-:W-:Y:S01]  /*c290*/  MOV R16, R40 ;  /* 0x0000002800107202 */ /* 0x000fe20000000f00 */
[----:B------:R-:W-:Y:S01]  /*c2a0*/  IMAD.MOV.U32 R17, RZ, RZ, R41 ;  /* 0x000000ffff117224 */ /* 0x000fe200078e0029 */
[----:B------:R-:W-:Y:S01]  /*c2b0*/  MOV R18, R42 ;  /* 0x0000002a00127202 */ /* 0x000fe20000000f00 */
[----:B------:R-:W-:Y:S01]  /*c2c0*/  IMAD.MOV.U32 R19, RZ, RZ, R43 ;  /* 0x000000ffff137224 */ /* 0x000fe200078e002b */
[----:B---3--:R-:W-:Y:S01]  /*c2d0*/  MOV R26, R14 ;  /* 0x0000000e001a7202 */ /* 0x008fe20000000f00 */
[----:B------:R-:W-:-:S07]  /*c2e0*/  IMAD.MOV.U32 R27, RZ, RZ, R15 ;  /* 0x000000ffff1b7224 */ /* 0x000fce00078e000f */
.L_x_6225:
[----:B------:R-:W-:Y:S05]  /*c2f0*/  BSYNC B2 ;  /* 0x0000000000027941 */ /* 0x000fea0003800000 */
.L_x_6223:
[----:B------:R-:W-:Y:S01]  /*c300*/  DSETP.NEU.AND P0, PT, R28, RZ, PT ;  /* 0x000000ff1c00722a */ /* 0x000fe20003f0d000 */
[----:B------:R-:W-:-:S13]  /*c310*/  BSSY B2, `(.L_x_6228) ;  /* 0x000002c000027945 */ /* 0x000fda0003800000 */
[----:B------:R-:W-:Y:S05]  /*c320*/  @!P0 BRA `(.L_x_6229) ;  /* 0x00000000008c8947 */ /* 0x000fea0003800000 */
[----:B----4-:R-:W-:-:S14]  /*c330*/  DSETP.NEU.AND P0, PT, R36, RZ, PT ;  /* 0x000000ff2400722a */ /* 0x010fdc0003f0d000 */
        /* <DEDUP_REMOVED lines=19> */
[----:B------:R-:W-:Y:S01]  /*c470*/  MOV R15, R37 ;  /* 0x00000025000f7202 */ /* 0x000fe20000000f00 */
[----:B------:R-:W-:Y:S01]  /*c480*/  IMAD.MOV.U32 R8, RZ, RZ, R34 ;  /* 0x000000ffff087224 */ /* 0x000fe200078e0022 */
[----:B------:R-:W-:Y:S02]  /*c490*/  MOV R9, R35 ;  /* 0x0000002300097202 */ /* 0x000fe40000000f00 */
[----:B------:R-:W-:-:S07]  /*c4a0*/  MOV R0, 0xc4c0 ;  /* 0x0000c4c000007802 */ /* 0x000fce0000000f00 */
[----:B--2---:R-:W-:Y:S05]  /*c4b0*/  CALL.REL.NOINC `($__internal_34_$__cuda_sm20_div_rn_f64_full) ;  /* 0x000000c000347944 */ /* 0x004fea0003c00000 */
.L_x_6232:
[----:B------:R-:W-:Y:S05]  /*c4c0*/  BSYNC B3 ;  /* 0x0000000000037941 */ /* 0x000fea0003800000 */
.L_x_6231:
        /* <DEDUP_REMOVED lines=9> */
.L_x_6229:
[----:B0-----:R-:W-:Y:S01]  /*c560*/  MOV R20, R44 ;  /* 0x0000002c00147202 */ /* 0x001fe20000000f00 */
[----:B------:R-:W-:Y:S01]  /*c570*/  IMAD.MOV.U32 R21, RZ, RZ, R45 ;  /* 0x000000ffff157224 */ /* 0x000fe200078e002d */
[----:B------:R-:W-:Y:S01]  /*c580*/  MOV R22, R46 ;  /* 0x0000002e00167202 */ /* 0x000fe20000000f00 */
[----:B------:R-:W-:Y:S01]  /*c590*/  IMAD.MOV.U32 R23, RZ, RZ, R47 ;  /* 0x000000ffff177224 */ /* 0x000fe200078e002f */
[----:B--2---:R-:W-:Y:S01]  /*c5a0*/  MOV R33, R39 ;  /* 0x0000002700217202 */ /* 0x004fe20000000f00 */
[----:B----4-:R-:W-:Y:S01]  /*c5b0*/  IMAD.MOV.U32 R28, RZ, RZ, R36 ;  /* 0x000000ffff1c7224 */ /* 0x010fe200078e0024 */
[----:B------:R-:W-:-:S07]  /*c5c0*/  MOV R29, R37 ;  /* 0x00000025001d7202 */ /* 0x000fce0000000f00 */
.L_x_6230:
[----:B------:R-:W-:Y:S05]  /*c5d0*/  BSYNC B2 ;  /* 0x0000000000027941 */ /* 0x000fea0003800000 */
.L_x_6228:
[----:B------:R3:W-:Y:S04]  /*c5e0*/  STS.128 [R4], R16 ;  /* 0x0000001004007388 */ /* 0x0007e80000000c00 */
[----:B0-----:R3:W-:Y:S04]  /*c5f0*/  STS [R4+0x10], R32 ;  /* 0x0000102004007388 */ /* 0x0017e80000000800 */
[----:B------:R3:W-:Y:S04]  /*c600*/  STS.64 [R4+0x18], R26 ;  /* 0x0000181a04007388 */ /* 0x0007e80000000a00 */
[----:B------:R3:W-:Y:S04]  /*c610*/  STS.128 [R4+0x20], R20 ;  /* 0x0000201404007388 */ /* 0x0007e80000000c00 */
[----:B------:R3:W-:Y:S04]  /*c620*/  STS [R4+0x30], R33 ;  /* 0x0000302104007388 */ /* 0x0007e80000000800 */
[----:B------:R3:W-:Y:S02]  /*c630*/  STS.64 [R4+0x38], R28 ;  /* 0x0000381c04007388 */ /* 0x0007e40000000a00 */
.L_x_6222:
[----:B------:R-:W-:Y:S05]  /*c640*/  BSYNC B1 ;  /* 0x0000000000017941 */ /* 0x000fea0003800000 */
.L_x_6221:
[----:B------:R-:W-:-:S04]  /*c650*/  SHF.R.S32.HI R38, RZ, 0x1, R38 ;  /* 0x00000001ff267819 */ /* 0x000fc80000011426 */
[----:B------:R-:W-:-:S13]  /*c660*/  ISETP.GE.AND P0, PT, R38, 0x20, PT ;  /* 0x000000202600780c */ /* 0x000fda0003f06270 */
[----:B------:R-:W-:Y:S05]  /*c670*/  @P0 BRA `(.L_x_6233) ;  /* 0xfffffff800380947 */ /* 0x000fea000383ffff */
[----:B------:R-:W-:-:S07]  /*c680*/  IMAD.MOV.U32 R40, RZ, RZ, 0x20 ;  /* 0x00000020ff287424 */ /* 0x000fce00078e00ff */
.L_x_6220:
[----:B------:R-:W-:Y:S01]  /*c690*/  ISETP.GE.AND P0, PT, R40, 0x2, PT ;  /* 0x000000022800780c */ /* 0x000fe20003f06270 */
[----:B------:R-:W-:Y:S05]  /*c6a0*/  WARPSYNC.ALL ;  /* 0x0000000000007948 */ /* 0x000fea0003800000 */
[----:B------:R-:W-:Y:S07]  /*c6b0*/  BAR.SYNC.DEFER_BLOCKING 0x0 ;  /* 0x0000000000007b1d */ /* 0x000fee0000010000 */
[----:B------:R-:W-:Y:S05]  /*c6c0*/  @!P0 BRA `(.L_x_6219) ;  /* 0x0000000400a88947 */ /* 0x000fea0003800000 */
[----:B01-3--:R-:W-:-:S11]  /*c6d0*/  HFMA2.MMA R4, -RZ, RZ, 0, 5.9604644775390625e-08 ;  /* 0x00000001ff047435 */ /* 0x00bfd600000001ff */
.L_x_6244:
[----:B------:R-:W-:Y:S01]  /*c6e0*/  DSETP.NEU.AND P0, PT, R26, RZ, PT ;  /* 0x000000ff1a00722a */ /* 0x000fe20003f0d000 */
[----:B------:R0:W1:Y:S01]  /*c6f0*/  SHFL.DOWN PT, R9, R17, R4, 0x1f ;  /* 0x08001f0411097589 */ /* 0x00006200000e0000 */
[----:B------:R-:W-:Y:S03]  /*c700*/  BSSY B1, `(.L_x_6234) ;  /* 0x0000030000017945 */ /* 0x000fe60003800000 */
[----:B---3--:R0:W3:Y:S04]  /*c710*/  SHFL.DOWN PT, R8, R16, R4, 0x1f ;  /* 0x08001f0410087589 */ /* 0x0080e800000e0000 */
[----:B----4-:R0:W4:Y:S04]  /*c720*/  SHFL.DOWN PT, R37, R19, R4, 0x1f ;  /* 0x08001f0413257589 */ /* 0x01012800000e0000 */
[----:B------:R0:W0:Y:S04]  /*c730*/  SHFL.DOWN PT, R36, R18, R4, 0x1f ;  /* 0x08001f0412247589 */ /* 0x00002800000e0000 */
[----:B------:R0:W0:Y:S04]  /*c740*/  SHFL.DOWN PT, R15, R27, R4, 0x1f ;  /* 0x08001f041b0f7589 */ /* 0x00002800000e0000 */
[----:B------:R0:W0:Y:S04]  /*c750*/  SHFL.DOWN PT, R14, R26, R4, 0x1f ;  /* 0x08001f041a0e7589 */ /* 0x00002800000e0000 */
[----:B------:R0:W0:Y:S01]  /*c760*/  SHFL.DOWN PT, R0, R32, R4, 0x1f ;  /* 0x08001f0420007589 */ /* 0x00002200000e0000 */
[----:B-1----:R-:W-:Y:S05]  /*c770*/  @!P0 BRA `(.L_x_6235) ;  /* 0x0000000000848947 */ /* 0x002fea0003800000 */
[----:B0-----:R-:W-:-:S14]  /*c780*/  DSETP.NEU.AND P0, PT, R14, RZ, PT ;  /* 0x000000ff0e00722a */ /* 0x001fdc0003f0d000 */
[----:B------:R-:W-:Y:S05]  /*c790*/  @!P0 BRA `(.L_x_6236) ;  /* 0x0000000000988947 */ /* 0x000fea0003800000 */
[----:B------:R-:W-:Y:S01]  /*c7a0*/  DADD R34, R26, R14 ;  /* 0x000000001a227229 */ /* 0x000fe2000000000e */
[----:B------:R-:W-:Y:S01]  /*c7b0*/  IMAD.MOV.U32 R2, RZ, RZ, 0x1 ;  /* 0x00000001ff027424 */ /* 0x000fe200078e00ff */
[----:B------:R-:W-:Y:S01]  /*c7c0*/  FSETP.GEU.AND P1, PT, |R15|, 6.5827683646048100446e-37, PT ;  /* 0x036000000f00780b */ /* 0x000fe20003f2e200 */
[----:B------:R-:W-:Y:S01]  /*c7d0*/  BSSY B2, `(.L_x_6237) ;  /* 0x0000012000027945 */ /* 0x000fe20003800000 */
[----:B--23--:R-:W-:Y:S02]  /*c7e0*/  DADD R38, -R16, R8 ;  /* 0x0000000010267229 */ /* 0x00cfe40000000108 */
        /* <DEDUP_REMOVED lines=15> */
[----:B----4-:R-:W-:Y:S05]  /*c8e0*/  CALL.REL.NOINC `($__internal_34_$__cuda_sm20_div_rn_f64_full) ;  /* 0x000000bc00287944 */ /* 0x010fea0003c00000 */
.L_x_6238:
[----:B------:R-:W-:Y:S05]  /*c8f0*/  BSYNC B2 ;  /* 0x0000000000027941 */ /* 0x000fea0003800000 */
.L_x_6237:
[----:B------:R-:W-:Y:S01]  /*c900*/  DMUL R2, R38, R38 ;  /* 0x0000002626027228 */ /* 0x000fe20000000000 */
[----:B------:R-:W-:Y:S01]  /*c910*/  MOV R32, 0xffffffff ;  /* 0xffffffff00207802 */ /* 0x000fe20000000f00 */
[----:B----4-:R-:W-:Y:S02]  /*c920*/  DADD R18, R18, R36 ;  /* 0x0000000012127229 */ /* 0x010fe40000000024 */
[----:B------:R-:W-:-:S04]  /*c930*/  DFMA R16, R38, R24, R16 ;  /* 0x000000182610722b */ /* 0x000fc80000000010 */
[----:B------:R-:W-:Y:S01]  /*c940*/  DMUL R2, R26, R2 ;  /* 0x000000021a027228 */ /* 0x000fe20000000000 */
[----:B------:R-:W-:Y:S01]  /*c950*/  IMAD.MOV.U32 R26, RZ, RZ, R34 ;  /* 0x000000ffff1a7224 */ /* 0x000fe200078e0022 */
[----:B------:R-:W-:-:S06]  /*c960*/  MOV R27, R35 ;  /* 0x00000023001b7202 */ /* 0x000fcc0000000f00 */
[----:B------:R-:W-:Y:S01]  /*c970*/  DFMA R18, R2, R24, R18 ;  /* 0x000000180212722b */ /* 0x000fe20000000012 */
[----:B------:R-:W-:Y:S10]  /*c980*/  BRA `(.L_x_6236) ;  /* 0x00000000001c7947 */ /* 0x000ff40003800000 */
.L_x_6235:
[----:B0-----:R-:W-:Y:S01]  /*c990*/  IMAD.MOV.U32 R32, RZ, RZ, R0 ;  /* 0x000000ffff207224 */ /* 0x001fe200078e0000 */
[----:B------:R-:W-:Y:S01]  /*c9a0*/  MOV R26, R14 ;  /* 0x0000000e001a7202 */ /* 0x000fe20000000f00 */
[----:B------:R-:W-:Y:S01]  /*c9b0*/  IMAD.MOV.U32 R27, RZ, RZ, R15 ;  /* 0x000000ffff1b7224 */ /* 0x000fe200078e000f */
[----:B---3--:R-:W-:Y:S01]  /*c9c0*/  MOV R16, R8 ;  /* 0x0000000800107202 */ /* 0x008fe20000000f00 */
[----:B------:R-:W-:Y:S01]  /*c9d0*/  IMAD.MOV.U32 R17, RZ, RZ, R9 ;  /* 0x000000ffff117224 */ /* 0x000fe200078e0009 */
[----:B------:R-:W-:Y:S01]  /*c9e0*/  MOV R18, R36 ;  /* 0x0000002400127202 */ /* 0x000fe20000000f00 */
[----:B----4-:R-:W-:-:S07]  /*c9f0*/  IMAD.MOV.U32 R19, RZ, RZ, R37 ;  /* 0x000000ffff137224 */ /* 0x010fce00078e0025 */
.L_x_6236:
[----:B------:R-:W-:Y:S05]  /*ca00*/  BSYNC B1 ;  /* 0x0000000000017941 */ /* 0x000fea0003800000 */
.L_x_6234:
        /* <DEDUP_REMOVED lines=13> */
[----:B------:R-:W-:Y:S01]  /*cae0*/  MOV R2, 0x1 ;  /* 0x0000000100027802 */ /* 0x000fe20000000f00 */
[----:B------:R-:W-:Y:S01]  /*caf0*/  BSSY B2, `(.L_x_6242) ;  /* 0x0000013000027945 */ /* 0x000fe20003800000 */
[----:B------:R-:W-:Y:S01]  /*cb00*/  FSETP.GEU.AND P1, PT, |R15|, 6.5827683646048100446e-37, PT ;  /* 0x036000000f00780b */ /* 0x000fe20003f2e200 */
        /* <DEDUP_REMOVED lines=16> */
[----:B----4-:R-:W-:Y:S05]  /*cc10*/  CALL.REL.NOINC `($__internal_34_$__cuda_sm20_div_rn_f64_full) ;  /* 0x000000b8005c7944 */ /* 0x010fea0003c00000 */
.L_x_6243:
[----:B------:R-:W-:Y:S05]  /*cc20*/  BSYNC B2 ;  /* 0x0000000000027941 */ /* 0x000fea0003800000 */
.L_x_6242:
[----:B------:R-:W-:Y:S01]  /*cc30*/  DMUL R2, R38, R38 ;  /* 0x0000002626027228 */ /* 0x000fe20000000000 */
[----:B------:R-:W-:Y:S01]  /*cc40*/  IMAD.MOV.U32 R33, RZ, RZ, -0x1 ;  /* 0xffffffffff217424 */ /* 0x000fe200078e00ff */
[----:B----4-:R-:W-:Y:S02]  /*cc50*/  DADD R22, R22, R36 ;  /* 0x0000000016167229 */ /* 0x010fe40000000024 */
[----:B------:R-:W-:-:S04]  /*cc60*/  DFMA R20, R38, R24, R20 ;  /* 0x000000182614722b */ /* 0x000fc80000000014 */
[----:B------:R-:W-:Y:S01]  /*cc70*/  DMUL R2, R28, R2 ;  /* 0x000000021c027228 */ /* 0x000fe20000000000 */
[----:B------:R-:W-:Y:S01]  /*cc80*/  MOV R28, R34 ;  /* 0x00000022001c7202 */ /* 0x000fe20000000f00 */
[----:B------:R-:W-:-:S06]  /*cc90*/  IMAD.MOV.U32 R29, RZ, RZ, R35 ;  /* 0x000000ffff1d7224 */ /* 0x000fcc00078e0023 */
[----:B------:R-:W-:Y:S01]  /*cca0*/  DFMA R22, R2, R24, R22 ;  /* 0x000000180216722b */ /* 0x000fe20000000016 */
[----:B------:R-:W-:Y:S10]  /*ccb0*/  BRA `(.L_x_6241) ;  /* 0x00000000001c7947 */ /* 0x000ff40003800000 */
.L_x_6240:
[----:B0-----:R-:W-:Y:S01]  /*ccc0*/  MOV R33, R0 ;  /* 0x0000000000217202 */ /* 0x001fe20000000f00 */
[----:B------:R-:W-:Y:S01]  /*ccd0*/  IMAD.MOV.U32 R28, RZ, RZ, R14 ;  /* 0x000000ffff1c7224 */ /* 0x000fe200078e000e */
[----:B------:R-:W-:Y:S01]  /*cce0*/  MOV R29, R15 ;  /* 0x0000000f001d7202 */ /* 0x000fe20000000f00 */
[----:B---3--:R-:W-:Y:S01]  /*ccf0*/  IMAD.MOV.U32 R20, RZ, RZ, R8 ;  /* 0x000000ffff147224 */ /* 0x008fe200078e0008 */
[----:B------:R-:W-:Y:S01]  /*cd00*/  MOV R21, R9 ;  /* 0x0000000900157202 */ /* 0x000fe20000000f00 */
[----:B------:R-:W-:Y:S01]  /*cd10*/  IMAD.MOV.U32 R22, RZ, RZ, R36 ;  /* 0x000000ffff167224 */ /* 0x000fe200078e0024 */
[----:B----4-:R-:W-:-:S07]  /*cd20*/  MOV R23, R37 ;  /* 0x0000002500177202 */ /* 0x010fce0000000f00 */
.L_x_6241:
[----:B------:R-:W-:Y:S05]  /*cd30*/  BSYNC B1 ;  /* 0x0000000000017941 */ /* 0x000fea0003800000 */
.L_x_6239:
[----:B------:R-:W-:-:S05]  /*cd40*/  IMAD.SHL.U32 R4, R4, 0x2, RZ ;  /* 0x0000000204047824 */ /* 0x000fca00078e00ff */
[----:B------:R-:W-:-:S13]  /*cd50*/  ISETP.GE.AND P0, PT, R4, R40, PT ;  /* 0x000000280400720c */ /* 0x000fda0003f06270 */
[----:B------:R-:W-:Y:S05]  /*cd60*/  @!P0 BRA `(.L_x_6244) ;  /* 0xfffffff8005c8947 */ /* 0x000fea000383ffff */
.L_x_6219:
[----:B------:R-:W0:Y:S01]  /*cd70*/  LDC R6, c[0x0][0x414] ;  /* 0x00010500ff067b82 */ /* 0x000e220000000800 */
[----:B------:R-:W-:Y:S02]  /*cd80*/  CS2R R34, SRZ ;  /* 0x0000000000227805 */ /* 0x000fe4000001ff00 */
[----:B0-----:R-:W-:-:S13]  /*cd90*/  ISETP.NE.AND P0, PT, R6, RZ, PT ;  /* 0x000000ff0600720c */ /* 0x001fda0003f05270 */
[----:B------:R-:W-:Y:S05]  /*cda0*/  @!P0 BRA `(.L_x_6245) ;  /* 0x0000001000608947 */ /* 0x000fea0003800000 */
[----:B-1----:R-:W0:Y:S01]  /*cdb0*/  S2R R0, SR_TID.Y ;  /* 0x0000000000007919 */ /* 0x002e220000002200 */
        /* <DEDUP_REMOVED lines=10> */
[----:B---3--:R-:W-:-:S05]  /*ce60*/  IMAD.HI.U32 R4, R3, UR7, R2 ;  /* 0x0000000703047c27 */ /* 0x008fca000f8e0002 */
        /* <DEDUP_REMOVED lines=268> */
.L_x_6245:
[----:B------:R-:W1:Y:S01]  /*df30*/  S2R R55, SR_TID.Y ;  /* 0x0000000000377919 */ /* 0x000e620000002200 */
[----:B------:R-:W0:Y:S01]  /*df40*/  S2UR UR4, SR_CTAID.X ;  /* 0x00000000000479c3 */ /* 0x000e220000002500 */
[----:B------:R-:W-:-:S07]  /*df50*/  ULDC UR5, c[0x0][0x268] ;  /* 0x00009a0000057ab9 */ /* 0x000fce0000000800 */
[----:B------:R-:W0:Y:S01]  /*df60*/  LDC R3, c[0x0][0x250] ;  /* 0x00009400ff037b82 */ /* 0x000e220000000800 */
[----:B-1----:R-:W-:-:S04]  /*df70*/  IMAD R0, R55, UR5, R61 ;  /* 0x0000000537007c24 */ /* 0x002fc8000f8e023d */
[----:B0-----:R-:W-:Y:S01]  /*df80*/  IMAD R0, R3, UR4, R0 ;  /* 0x0000000403007c24 */ /* 0x001fe2000f8e0200 */
[----:B------:R-:W-:Y:S06]  /*df90*/  @!P0 BRA `(.L_x_6246) ;  /* 0x0000001000488947 */ /* 0x000fec0003800000 */
[----:B------:R-:W-:Y:S01]  /*dfa0*/  LEA R3, R0, 0x1, 0x1 ;  /* 0x0000000100037811 */ /* 0x000fe200078e08ff */
[----:B------:R-:W-:Y:S01]  /*dfb0*/  IMAD.MOV.U32 R2, RZ, RZ, RZ ;  /* 0x000000ffff027224 */ /* 0x000fe200078e00ff */
[----:B------:R-:W-:Y:S01]  /*dfc0*/  ULDC.64 UR6, c[0x0][0x418] ;  /* 0x0001060000067ab9 */ /* 0x000fe20000000a00 */
[----:B------:R-:W-:Y:S01]  /*dfd0*/  ULDC UR4, c[0x0][0x420] ;  /* 0x0001080000047ab9 */ /* 0x000fe20000000800 */
[----:B------:R-:W-:Y:S01]  /*dfe0*/  ISETP.NE.AND P0, PT, R6, 0x1, PT ;  /* 0x000000010600780c */ /* 0x000fe20003f05270 */
        /* <DEDUP_REMOVED lines=269> */
.L_x_6246:
[----:B------:R-:W-:Y:S01]  /*f0c0*/  ULDC.64 UR4, c[0x0][0x628] ;  /* 0x00018a0000047ab9 */ /* 0x000fe20000000a00 */
[----:B------:R-:W-:Y:S02]  /*f0d0*/  CS2R R50, SRZ ;  /* 0x0000000000327805 */ /* 0x000fe4000001ff00 */
[----:B------:R-:W-:Y:S01]  /*f0e0*/  ISETP.NE.U32.AND P0, PT, RZ, UR4, PT ;  /* 0x00000004ff007c0c */ /* 0x000fe2000bf05070 */
[----:B------:R-:W-:-:S03]  /*f0f0*/  IMAD.MOV.U32 R54, RZ, RZ, RZ ;  /* 0x000000ffff367224 */ /* 0x000fc600078e00ff */
[----:B------:R-:W-:-:S13]  /*f100*/  ISETP.NE.AND.EX P0, PT, RZ, UR5, PT, P0 ;  /* 0x00000005ff007c0c */ /* 0x000fda000bf05300 */
[----:B------:R-:W-:Y:S05]  /*f110*/  @!P0 BRA `(.L_x_6247) ;  /* 0x00000008002c8947 */ /* 0x000fea0003800000 */
[----:B---3--:R-:W-:Y:S01]  /*f120*/  HFMA2.MMA R8, -RZ, RZ, 0, 4.76837158203125e-07 ;  /* 0x00000008ff087435 */ /* 0x008fe200000001ff */
[----:B------:R-:W-:Y:S01]  /*f130*/  BSSY B0, `(.L_x_6248) ;  /* 0x0000029000007945 */ /* 0x000fe20003800000 */
[----:B------:R-:W-:Y:S01]  /*f140*/  IMAD.MOV.U32 R9, RZ, RZ, RZ ;  /* 0x000000ffff097224 */ /* 0x000fe200078e00ff */
[----:B------:R-:W-:Y:S01]  /*f150*/  MOV R2, 0x20 ;  /* 0x0000002000027802 */ /* 0x000fe20000000f00 */
[----:B------:R-:W-:-:S07]  /*f160*/  IMAD.MOV.U32 R3, RZ, RZ, 0x0 ;  /* 0x00000000ff037424 */ /* 0x000fce00078e00ff */
.L_x_6252:
[----:B------:R-:W-:Y:S01]  /*f170*/  LOP3.LUT R4, R9, R3, RZ, 0xfc, !PT ;  /* 0x0000000309047212 */ /* 0x000fe200078efcff */
[----:B------:R-:W-:Y:S01]  /*f180*/  BSSY B1, `(.L_x_6249) ;  /* 0x000001e000017945 */ /* 0x000fe20003800000 */
[----:B------:R-:W-:Y:S02]  /*f190*/  IMAD.MOV.U32 R5, RZ, RZ, R3 ;  /* 0x000000ffff057224 */ /* 0x000fe400078e0003 */
[----:B------:R-:W-:Y:S02]  /*f1a0*/  ISETP.NE.U32.AND P0, PT, R4, RZ, PT ;  /* 0x000000ff0400720c */ /* 0x000fe40003f05070 */
[----:B------:R-:W-:-:S11]  /*f1b0*/  MOV R4, R2 ;  /* 0x0000000200047202 */ /* 0x000fd60000000f00 */
[----:B------:R-:W-:Y:S05]  /*f1c0*/  @!P0 BRA `(.L_x_6250) ;  /* 0x0000000000188947 */ /* 0x000fea0003800000 */
[----:B------:R-:W-:Y:S01]  /*f1d0*/  MOV R7, R3 ;  /* 0x0000000300077202 */ /* 0x000fe20000000f00 */
[----:B------:R-:W-:Y:S01]  /*f1e0*/  IMAD.MOV.U32 R3, RZ, RZ, R8 ;  /* 0x000000ffff037224 */ /* 0x000fe200078e0008 */
[----:B------:R-:W-:Y:S02]  /*f1f0*/  MOV R8, R9 ;  /* 0x0000000900087202 */ /* 0x000fe40000000f00 */
[----:B------:R-:W-:-:S07]  /*f200*/  MOV R6, 0xf220 ;  /* 0x0000f22000067802 */ /* 0x000fce0000000f00 */
[----:B--2-45:R-:W-:Y:S05]  /*f210*/  CALL.REL.NOINC `($__internal_37_$__cuda_sm20_rem_u64) ;  /* 0x000000a000247944 */ /* 0x034fea0003c00000 */
[----:B------:R-:W-:Y:S05]  /*f220*/  BRA `(.L_x_6251) ;  /* 0x00000000004c7947 */ /* 0x000fea0003800000 */
.L_x_6250:
[----:B------:R-:W0:Y:S01]  /*f230*/  I2F.U32.RP R3, R2 ;  /* 0x0000000200037306 */ /* 0x000e220000209000 */
[----:B------:R-:W-:-:S07]  /*f240*/  ISETP.NE.U32.AND P1, PT, R2, RZ, PT ;  /* 0x000000ff0200720c */ /* 0x000fce0003f25070 */
[----:B0-----:R-:W0:Y:S02]  /*f250*/  MUFU.RCP R3, R3 ;  /* 0x0000000300037308 */ /* 0x001e240000001000 */
[----:B0-----:R-:W-:Y:S01]  /*f260*/  VIADD R6, R3, 0xffffffe ;  /* 0x0ffffffe03067836 */ /* 0x001fe20000000000 */
        /* <DEDUP_REMOVED lines=13> */
[----:B------:R-:W-:-:S05]  /*f340*/  @!P1 LOP3.LUT R7, RZ, R2, RZ, 0x33, !PT ;  /* 0x00000002ff079212 */ /* 0x000fca00078e33ff */
[----:B------:R-:W-:-:S07]  /*f350*/  IMAD.MOV.U32 R2, RZ, RZ, R7 ;  /* 0x000000ffff027224 */ /* 0x000fce00078e0007 */
.L_x_6251:
[----:B------:R-:W-:Y:S05]  /*f360*/  BSYNC B1 ;  /* 0x0000000000017941 */ /* 0x000fea0003800000 */
.L_x_6249:
[----:B------:R-:W-:Y:S01]  /*f370*/  ISETP.NE.U32.AND P0, PT, R2, RZ, PT ;  /* 0x000000ff0200720c */ /* 0x000fe20003f05070 */
[----:B------:R-:W-:Y:S01]  /*f380*/  IMAD.MOV.U32 R8, RZ, RZ, R4 ;  /* 0x000000ffff087224 */ /* 0x000fe200078e0004 */
[----:B------:R-:W-:Y:S02]  /*f390*/  MOV R9, R5 ;  /* 0x0000000500097202 */ /* 0x000fe40000000f00 */
[----:B------:R-:W-:-:S13]  /*f3a0*/  ISETP.NE.AND.EX P0, PT, R3, RZ, PT, P0 ;  /* 0x000000ff0300720c */ /* 0x000fda0003f05300 */
[----:B------:R-:W-:Y:S05]  /*f3b0*/  @P0 BRA `(.L_x_6252) ;  /* 0xfffffffc006c0947 */ /* 0x000fea000383ffff */
[----:B------:R-:W-:Y:S05]  /*f3c0*/  BSYNC B0 ;  /* 0x0000000000007941 */ /* 0x000fea0003800000 */
.L_x_6248:
[----:B------:R-:W-:Y:S01]  /*f3d0*/  ISETP.NE.U32.AND P2, PT, R5, RZ, PT ;  /* 0x000000ff0500720c */ /* 0x000fe20003f45070 */
[----:B------:R-:W-:-:S12]  /*f3e0*/  BSSY B0, `(.L_x_6253) ;  /* 0x000001c000007945 */ /* 0x000fd80003800000 */
[----:B------:R-:W-:Y:S05]  /*f3f0*/  @!P2 BRA `(.L_x_6254) ;  /* 0x00000000001ca947 */ /* 0x000fea0003800000 */
[----:B------:R-:W-:Y:S01]  /*f400*/  HFMA2.MMA R7, -RZ, RZ, 0, 0 ;  /* 0x00000000ff077435 */ /* 0x000fe200000001ff */
[----:B------:R-:W-:Y:S01]  /*f410*/  IMAD.MOV.U32 R6, RZ, RZ, 0x20 ;  /* 0x00000020ff067424 */ /* 0x000fe200078e00ff */
[----:B------:R-:W-:-:S09]  /*f420*/  MOV R8, 0xf440 ;  /* 0x0000f44000087802 */ /* 0x000fd20000000f00 */
[----:B--2-45:R-:W-:Y:S05]  /*f430*/  CALL.REL.NOINC `($__internal_35_$__cuda_sm20_div_u64) ;  /* 0x0000009400d47944 */ /* 0x034fea0003c00000 */
[----:B------:R-:W-:Y:S01]  /*f440*/  IMAD.MOV.U32 R2, RZ, RZ, R6 ;  /* 0x000000ffff027224 */ /* 0x000fe200078e0006 */
[----:B------:R-:W-:Y:S01]  /*f450*/  MOV R3, R7 ;  /* 0x0000000700037202 */ /* 0x000fe20000000f00 */
[----:B------:R-:W-:Y:S06]  /*f460*/  BRA `(.L_x_6255) ;  /* 0x00000000004c7947 */ /* 0x000fec0003800000 */
.L_x_6254:
[----:B------:R-:W0:Y:S01]  /*f470*/  I2F.U32.RP R6, R4 ;  /* 0x0000000400067306 */ /* 0x000e220000209000 */
[----:B------:R-:W-:Y:S01]  /*f480*/  IMAD.MOV.U32 R2, RZ, RZ, RZ ;  /* 0x000000ffff027224 */ /* 0x000fe200078e00ff */
[----:B------:R-:W-:-:S06]  /*f490*/  ISETP.NE.U32.AND P3, PT, R4, RZ, PT ;  /* 0x000000ff0400720c */ /* 0x000fcc0003f65070 */
[----:B0-----:R-:W0:Y:S02]  /*f4a0*/  MUFU.RCP R6, R6 ;  /* 0x0000000600067308 */ /* 0x001e240000001000 */
[----:B0-----:R-:W-:-:S06]  /*f4b0*/  VIADD R7, R6, 0xffffffe ;  /* 0x0ffffffe06077836 */ /* 0x001fcc0000000000 */
        /* <DEDUP_REMOVED lines=11> */
[----:B------:R-:W-:-:S12]  /*f570*/  HFMA2.MMA R3, -RZ, RZ, 0, 0 ;  /* 0x00000000ff037435 */ /* 0x000fd800000001ff */
[----:B------:R-:W-:Y:S01]  /*f580*/  @P1 VIADD R2, R2, 0x1 ;  /* 0x0000000102021836 */ /* 0x000fe20000000000 */
[----:B------:R-:W-:-:S07]  /*f590*/  @!P3 LOP3.LUT R2, RZ, R4, RZ, 0x33, !PT ;  /* 0x00000004ff02b212 */ /* 0x000fce00078e33ff */
.L_x_6255:
[----:B------:R-:W-:Y:S05]  /*f5a0*/  BSYNC B0 ;  /* 0x0000000000007941 */ /* 0x000fea0003800000 */
.L_x_6253:
[----:B------:R-:W-:Y:S04]  /*f5b0*/  BSSY B0, `(.L_x_6256) ;  /* 0x000001d000007945 */ /* 0x000fe80003800000 */
[----:B------:R-:W-:Y:S05]  /*f5c0*/  @!P2 BRA `(.L_x_6257) ;  /* 0x00000000001ca947 */ /* 0x000fea0003800000 */
[----:B------:R-:W-:Y:S01]  /*f5d0*/  IMAD.MOV.U32 R6, RZ, RZ, 0x8 ;  /* 0x00000008ff067424 */ /* 0x000fe200078e00ff */
[----:B------:R-:W-:Y:S02]  /*f5e0*/  MOV R7, RZ ;  /* 0x000000ff00077202 */ /* 0x000fe40000000f00 */
[----:B------:R-:W-:-:S07]  /*f5f0*/  MOV R8, 0xf610 ;  /* 0x0000f61000087802 */ /* 0x000fce0000000f00 */
[----:B--2-45:R-:W-:Y:S05]  /*f600*/  CALL.REL.NOINC `($__internal_35_$__cuda_sm20_div_u64) ;  /* 0x0000009400607944 */ /* 0x034fea0003c00000 */
[----:B------:R-:W-:Y:S01]  /*f610*/  IMAD.MOV.U32 R4, RZ, RZ, R6 ;  /* 0x000000ffff047224 */ /* 0x000fe200078e0006 */
[----:B------:R-:W-:Y:S01]  /*f620*/  MOV R5, R7 ;  /* 0x0000000700057202 */ /* 0x000fe20000000f00 */
[----:B------:R-:W-:Y:S06]  /*f630*/  BRA `(.L_x_6258) ;  /* 0x0000000000507947 */ /* 0x000fec0003800000 */
.L_x_6257:
        /* <DEDUP_REMOVED lines=17> */
[----:B------:R-:W-:Y:S01]  /*f750*/  @P1 VIADD R6, R6, 0x1 ;  /* 0x0000000106061836 */ /* 0x000fe20000000000 */
[----:B------:R-:W-:-:S04]  /*f760*/  @!P2 LOP3.LUT R6, RZ, R4, RZ, 0x33, !PT ;  /* 0x00000004ff06a212 */ /* 0x000fc800078e33ff */
[----:B------:R-:W-:-:S07]  /*f770*/  MOV R4, R6 ;  /* 0x0000000600047202 */ /* 0x000fce0000000f00 */
.L_x_6258:
[----:B------:R-:W-:Y:S05]  /*f780*/  BSYNC B0 ;  /* 0x0000000000007941 */ /* 0x000fea0003800000 */
.L_x_6256:
[-C--:B------:R-:W-:Y:S01]  /*f790*/  IMAD R3, R3, R34.reuse, RZ ;  /* 0x0000002203037224 */ /* 0x080fe200078e02ff */
[----:B------:R-:W-:Y:S01]  /*f7a0*/  BSSY B0, `(.L_x_6259) ;  /* 0x000001e000007945 */ /* 0x000fe20003800000 */
[----:B------:R-:W-:-:S05]  /*f7b0*/  IMAD.WIDE.U32 R6, R2, R34, RZ ;  /* 0x0000002202067225 */ /* 0x000fca00078e00ff */
[----:B------:R-:W-:-:S04]  /*f7c0*/  IADD3 R3, R7, R3, RZ ;  /* 0x0000000307037210 */ /* 0x000fc80007ffe0ff */
[----:B------:R-:W-:-:S13]  /*f7d0*/  LOP3.LUT P0, RZ, R3, 0x3f, RZ, 0xc0, !PT ;  /* 0x0000003f03ff7812 */ /* 0x000fda000780c0ff */
[----:B------:R-:W-:Y:S05]  /*f7e0*/  @!P0 BRA `(.L_x_6260) ;  /* 0x0000000000188947 */ /* 0x000fea0003800000 */
[----:B------:R-:W-:Y:S01]  /*f7f0*/  IMAD.MOV.U32 R7, RZ, RZ, R3 ;  /* 0x000000ffff077224 */ /* 0x000fe200078e0003 */
[----:B------:R-:W-:-:S07]  /*f800*/  MOV R8, 0xf820 ;  /* 0x0000f82000087802 */ /* 0x000fce0000000f00 */
[----:B--2-45:R-:W-:Y:S05]  /*f810*/  CALL.REL.NOINC `($__internal_35_$__cuda_sm20_div_u64) ;  /* 0x0000009000dc7944 */ /* 0x034fea0003c00000 */
[----:B------:R-:W-:Y:S01]  /*f820*/  MOV R2, R6 ;  /* 0x0000000600027202 */ /* 0x000fe20000000f00 */
[----:B------:R-:W-:Y:S01]  /*f830*/  IMAD.MOV.U32 R3, RZ, RZ, R7 ;  /* 0x000000ffff037224 */ /* 0x000fe200078e0007 */
[----:B------:R-:W-:Y:S06]  /*f840*/  BRA `(.L_x_6261) ;  /* 0x00000000004c7947 */ /* 0x000fec0003800000 */
.L_x_6260:
        /* <DEDUP_REMOVED lines=10> */
[----:B------:R-:W-:Y:S02]  /*f8f0*/  IMAD.MOV R7, RZ, RZ, -R2 ;  /* 0x000000ffff077224 */ /* 0x000fe400078e0a02 */
[----:B------:R-:W-:Y:S02]  /*f900*/  IMAD.MOV.U32 R3, RZ, RZ, RZ ;  /* 0x000000ffff037224 */ /* 0x000fe400078e00ff */
[----:B------:R-:W-:-:S05]  /*f910*/  IMAD R7, R4, R7, R6 ;  /* 0x0000000704077224 */ /* 0x000fca00078e0206 */
[----:B------:R-:W-:-:S13]  /*f920*/  ISETP.GE.U32.AND P0, PT, R7, R4, PT ;  /* 0x000000040700720c */ /* 0x000fda0003f06070 */
[----:B------:R-:W-:Y:S01]  /*f930*/  @P0 IADD3 R7, R7, -R4, RZ ;  /* 0x8000000407070210 */ /* 0x000fe20007ffe0ff */
[----:B------:R-:W-:-:S03]  /*f940*/  @P0 VIADD R2, R2, 0x1 ;  /* 0x0000000102020836 */ /* 0x000fc60000000000 */
[----:B------:R-:W-:-:S13]  /*f950*/  ISETP.GE.U32.AND P1, PT, R7, R4, PT ;  /* 0x000000040700720c */ /* 0x000fda0003f26070 */
[----:B------:R-:W-:Y:S02]  /*f960*/  @P1 IADD3 R2, R2, 0x1, RZ ;  /* 0x0000000102021810 */ /* 0x000fe40007ffe0ff */
[----:B------:R-:W-:-:S07]  /*f970*/  @!P2 LOP3.LUT R2, RZ, R4, RZ, 0x33, !PT ;  /* 0x00000004ff02a212 */ /* 0x000fce00078e33ff */
.L_x_6261:
[----:B------:R-:W-:Y:S05]  /*f980*/  BSYNC B0 ;  /* 0x0000000000007941 */ /* 0x000fea0003800000 */
.L_x_6259:
[----:B------:R-:W-:Y:S02]  /*f990*/  ULDC.64 UR4, c[0x0][0x628] ;  /* 0x00018a0000047ab9 */ /* 0x000fe40000000a00 */
[----:B------:R-:W-:-:S04]  /*f9a0*/  IADD3 R50, P0, R2, UR4, RZ ;  /* 0x0000000402327c10 */ /* 0x000fc8000ff1e0ff */
[----:B------:R-:W-:-:S04]  /*f9b0*/  IADD3.X R51, R3, UR5, RZ, P0, !PT ;  /* 0x0000000503337c10 */ /* 0x000fc800087fe4ff */
[----:B------:R-:W-:-:S07]  /*f9c0*/  MOV R54, R51 ;  /* 0x0000003300367202 */ /* 0x000fce0000000f00 */
.L_x_6247:
[----:B------:R-:W-:Y:S02]  /*f9d0*/  ULDC UR4, c[0x0][0x260] ;  /* 0x0000980000047ab9 */ /* 0x000fe40000000800 */
[----:B------:R-:W-:-:S13]  /*f9e0*/  ISETP.NE.AND P0, PT, RZ, UR4, PT ;  /* 0x00000004ff007c0c */ /* 0x000fda000bf05270 */
[----:B------:R-:W-:Y:S05]  /*f9f0*/  @!P0 BRA `(.L_x_6262) ;  /* 0x0000006c007c8947 */ /* 0x000fea0003800000 */
[----:B------:R-:W0:Y:S01]  /*fa00*/  S2R R9, SR_TID.X ;  /* 0x0000000000097919 */ /* 0x000e220000002100 */
[----:B------:R-:W1:Y:S01]  /*fa10*/  LDC R0, c[0x0][0x414] ;  /* 0x00010500ff007b82 */ /* 0x000e620000000800 */
[----:B------:R-:W-:Y:S01]  /*fa20*/  ULDC UR4, c[0x0][0x264] ;  /* 0x0000990000047ab9 */ /* 0x000fe20000000800 */
[----:B------:R-:W-:Y:S01]  /*fa30*/  HFMA2.MMA R49, -RZ, RZ, 0, 0 ;  /* 0x00000000ff317435 */ /* 0x000fe200000001ff */
[----:B------:R-:W2:Y:S01]  /*fa40*/  S2R R53, SR_CTAID.X ;  /* 0x0000000000357919 */ /* 0x000ea20000002500 */
[----:B------:R-:W-:Y:S01]  /*fa50*/  IMAD.MOV.U32 R52, RZ, RZ, RZ ;  /* 0x000000ffff347224 */ /* 0x000fe200078e00ff */
[----:B-1----:R-:W-:Y:S01]  /*fa60*/  ISETP.NE.AND P0, PT, R0, RZ, PT ;  /* 0x000000ff0000720c */ /* 0x002fe20003f05270 */
[----:B0-----:R-:W-:Y:S01]  /*fa70*/  IMAD R2, R9, UR4, RZ ;  /* 0x0000000409027c24 */ /* 0x001fe2000f8e02ff */
[----:B------:R-:W-:-:S03]  /*fa80*/  ULDC UR4, c[0x0][0x268] ;  /* 0x00009a0000047ab9 */ /* 0x000fc60000000800 */
[----:B------:R-:W-:Y:S01]  /*fa90*/  IMAD R2, R55, UR4, R2 ;  /* 0x0000000437027c24 */ /* 0x000fe2000f8e0202 */
[----:B------:R-:W-:-:S03]  /*faa0*/  ULDC UR4, c[0x0][0x250] ;  /* 0x0000940000047ab9 */ /* 0x000fc60000000800 */
[----:B--2---:R-:W-:-:S04]  /*fab0*/  IMAD R2, R53, UR4, R2 ;  /* 0x0000000435027c24 */ /* 0x004fc8000f8e0202 */
[----:B------:R-:W-:Y:S01]  /*fac0*/  IMAD.SHL.U32 R3, R2, 0x2, RZ ;  /* 0x0000000202037824 */ /* 0x000fe200078e00ff */
[----:B------:R-:W-:Y:S06]  /*fad0*/  @!P0 BRA `(.L_x_6263) ;  /* 0x0000001000448947 */ /* 0x000fec0003800000 */
[----:B------:R-:W-:Y:S01]  /*fae0*/  MOV R2, RZ ;  /* 0x000000ff00027202 */ /* 0x000fe20000000f00 */
[----:B------:R-:W-:Y:S01]  /*faf0*/  ULDC.64 UR6, c[0x0][0x418] ;  /* 0x0001060000067ab9 */ /* 0x000fe20000000a00 */
[----:B------:R-:W-:Y:S01]  /*fb00*/  ULDC UR4, c[0x0][0x420] ;  /* 0x0001080000047ab9 */ /* 0x000fe20000000800 */
[----:B------:R-:W-:Y:S02]  /*fb10*/  ISETP.NE.AND P1, PT, R0, 0x1, PT ;  /* 0x000000010000780c */ /* 0x000fe40003f25270 */
[----:B---3--:R-:W-:-:S05]  /*fb20*/  IMAD.HI.U32 R4, R3, UR7, R2 ;  /* 0x0000000703047c27 */ /* 0x008fca000f8e0002 */
        /* <DEDUP_REMOVED lines=268> */
.L_x_6263:
[----:B------:R-:W-:Y:S05]  /*10bf0*/  @!P0 BRA `(.L_x_6264) ;  /* 0x0000001000488947 */ /* 0x000fea0003800000 */
[----:B------:R-:W-:Y:S01]  /*10c00*/  IADD3 R5, R3, 0x1, RZ ;  /* 0x0000000103057810 */ /* 0x000fe20007ffe0ff */
[----:B---3--:R-:W-:Y:S01]  /*10c10*/  IMAD.MOV.U32 R4, RZ, RZ, RZ ;  /* 0x000000ffff047224 */ /* 0x008fe200078e00ff */
        /* <DEDUP_REMOVED lines=272> */
.L_x_6264:
[----:B---3--:R-:W0:Y:S01]  /*11d20*/  LDC R8, c[0x0][0x258] ;  /* 0x00009600ff087b82 */ /* 0x008e220000000800 */
        /* <DEDUP_REMOVED lines=13> */
.L_x_6266:
[----:B------:R-:W-:Y:S05]  /*11e00*/  BSYNC B0 ;  /* 0x0000000000007941 */ /* 0x000fea0003800000 */
.L_x_6265:
        /* <DEDUP_REMOVED lines=16> */
[----:B------:R0:W-:Y:S04]  /*11f10*/  STG.E.64 desc[UR40][R2.64+0x20], R20 ;  /* 0x0000201402007986 */ /* 0x0001e8000c101b28 */
[----:B------:R0:W-:Y:S04]  /*11f20*/  STG.E.64 desc[UR40][R2.64+0x28], R22 ;  /* 0x0000281602007986 */ /* 0x0001e8000c101b28 */
[----:B------:R0:W-:Y:S04]  /*11f30*/  STG.E.64 desc[UR40][R2.64+0x38], R28 ;  /* 0x0000381c02007986 */ /* 0x0001e8000c101b28 */
[----:B------:R0:W-:Y:S04]  /*11f40*/  STG.E desc[UR40][R2.64+0x10], R32 ;  /* 0x0000102002007986 */ /* 0x0001e8000c101928 */
[----:B------:R0:W-:Y:S02]  /*11f50*/  STG.E desc[UR40][R2.64+0x30], R33 ;  /* 0x0000302102007986 */ /* 0x0001e4000c101928 */
.L_x_6268:
[----:B------:R-:W-:Y:S05]  /*11f60*/  BSYNC B0 ;  /* 0x0000000000007941 */ /* 0x000fea0003800000 */
.L_x_6267:
        /* <DEDUP_REMOVED lines=35> */
.L_x_6270:
[----:B------:R-:W-:Y:S05]  /*121a0*/  BSYNC B0 ;  /* 0x0000000000007941 */ /* 0x000fea0003800000 */
.L_x_6269:
        /* <DEDUP_REMOVED lines=19> */
[----:B------:R-:W-:Y:S01]  /*122e0*/  ULDC.64 UR12, c[0x0][0x238] ;  /* 0x00008e00000c7ab9 */ /* 0x000fe20000000a00 */
[----:B------:R-:W-:Y:S01]  /*122f0*/  ULDC UR10, c[0x0][0x230] ;  /* 0x00008c00000a7ab9 */ /* 0x000fe20000000800 */
[----:B0-----:R-:W-:Y:S01]  /*12300*/  MOV R28, UR12 ;  /* 0x0000000c001c7c02 */ /* 0x001fe20008000f00 */
[----:B------:R-:W-:Y:S01]  /*12310*/  IMAD.U32 R29, RZ, RZ, UR13 ;  /* 0x0000000dff1d7e24 */ /* 0x000fe2000f8e00ff */
[----:B------:R-:W-:Y:S01]  /*12320*/  MOV R20, UR6 ;  /* 0x0000000600147c02 */ /* 0x000fe20008000f00 */
[----:B------:R-:W-:Y:S01]  /*12330*/  IMAD.U32 R21, RZ, RZ, UR7 ;  /* 0x00000007ff157e24 */ /* 0x000fe2000f8e00ff */
[----:B------:R-:W-:Y:S01]  /*12340*/  MOV R22, UR8 ;  /* 0x0000000800167c02 */ /* 0x000fe20008000f00 */
[----:B------:R-:W-:Y:S01]  /*12350*/  IMAD.U32 R23, RZ, RZ, UR9 ;  /* 0x00000009ff177e24 */ /* 0x000fe2000f8e00ff */
[----:B------:R-:W-:Y:S01]  /*12360*/  BSSY B1, `(.L_x_6271) ;  /* 0x0000105000017945 */ /* 0x000fe20003800000 */
[----:B----4-:R-:W-:-:S03]  /*12370*/  IMAD.U32 R37, RZ, RZ, UR10 ;  /* 0x0000000aff257e24 */ /* 0x010fc6000f8e00ff */
        /* <DEDUP_REMOVED lines=11> */
[----:B------:R-:W-:Y:S01]  /*12430*/  ULDC UR11, c[0x0][0x254] ;  /* 0x00009500000b7ab9 */ /* 0x000fe20000000800 */
[----:B------:R-:W-:-:S09]  /*12440*/  MOV R36, UR10 ;  /* 0x0000000a00247c02 */ /* 0x000fd20008000f00 */
[----:B------:R-:W-:Y:S05]  /*12450*/  @P0 BRA `(.L_x_6273) ;  /* 0x0000000c00d40947 */ /* 0x000fea0003800000 */
[----:B------:R-:W-:Y:S01]  /*12460*/  ULDC UR5, c[0x0][0x10] ;  /* 0x0000040000057ab9 */ /* 0x000fe20000000800 */
[----:B-----5:R-:W0:Y:S01]  /*12470*/  LDC R47, c[0x0][0x4] ;  /* 0x00000100ff2f7b82 */ /* 0x020e220000000800 */
        /* <DEDUP_REMOVED lines=8> */
[----:B------:R-:W-:-:S02]  /*12500*/  IMAD.U32 R19, RZ, RZ, UR9 ;  /* 0x00000009ff137e24 */ /* 0x000fc4000f8e00ff */
[----:B------:R-:W-:Y:S02]  /*12510*/  IMAD R48, R53, UR5, RZ ;  /* 0x0000000535307c24 */ /* 0x000fe4000f8e02ff */
[----:B0-----:R-:W-:-:S07]  /*12520*/  IMAD R47, R47, UR4, RZ ;  /* 0x000000042f2f7c24 */ /* 0x001fce000f8e02ff */
.L_x_6285:
[----:B0-----:R-:W-:-:S05]  /*12530*/  IADD3 R7, R48, R4, RZ ;  /* 0x0000000430077210 */ /* 0x001fca0007ffe0ff */
[----:B-1----:R-:W-:-:S05]  /*12540*/  IMAD.WIDE.U32 R6, R7, 0x40, R56 ;  /* 0x0000004007067825 */ /* 0x002fca00078e0038 */
[----:B------:R0:W5:Y:S04]  /*12550*/  LDG.E R46, desc[UR40][R6.64+0x30] ;  /* 0x00003028062e7981 */ /* 0x000168000c1e1900 */
[----:B------:R0:W5:Y:S04]  /*12560*/  LDG.E.64 R2, desc[UR40][R6.64] ;  /* 0x0000002806027981 */ /* 0x000168000c1e1b00 */
[----:B------:R0:W5:Y:S04]  /*12570*/  LDG.E.64 R40, desc[UR40][R6.64+0x8] ;  /* 0x0000082806287981 */ /* 0x000168000c1e1b00 */
[----:B------:R0:W5:Y:S04]  /*12580*/  LDG.E.64 R14, desc[UR40][R6.64+0x18] ;  /* 0x00001828060e7981 */ /* 0x000168000c1e1b00 */
[----:B------:R0:W5:Y:S04]  /*12590*/  LDG.E.64 R42, desc[UR40][R6.64+0x20] ;  /* 0x00002028062a7981 */ /* 0x000168000c1e1b00 */
[----:B------:R0:W5:Y:S04]  /*125a0*/  LDG.E.64 R44, desc[UR40][R6.64+0x28] ;  /* 0x00002828062c7981 */ /* 0x000168000c1e1b00 */
[----:B------:R0:W5:Y:S01]  /*125b0*/  LDG.E.64 R34, desc[UR40][R6.64+0x38] ;  /* 0x0000382806227981 */ /* 0x000162000c1e1b00 */
[----:B------:R-:W-:Y:S01]  /*125c0*/  DSETP.NEU.AND P0, PT, R28, RZ, PT ;  /* 0x000000ff1c00722a */ /* 0x000fe20003f0d000 */
[----:B------:R-:W-:Y:S01]  /*125d0*/  IMAD.IADD R4, R47, 0x1, R4 ;  /* 0x000000012f047824 */ /* 0x000fe200078e0204 */
[----:B------:R-:W-:Y:S04]  /*125e0*/  BSSY B3, `(.L_x_6275) ;  /* 0x000002b000037945 */ /* 0x000fe80003800000 */
[----:B------:R-:W-:-:S08]  /*125f0*/  ISETP.GE.U32.AND P4, PT, R4, UR11, PT ;  /* 0x0000000b04007c0c */ /* 0x000fd0000bf86070 */
[----:B0-----:R-:W-:Y:S05]  /*12600*/  @!P0 BRA `(.L_x_6276) ;  /* 0x0000000000848947 */ /* 0x001fea0003800000 */
[----:B-----5:R-:W-:-:S14]  /*12610*/  DSETP.NEU.AND P0, PT, R14, RZ, PT ;  /* 0x000000ff0e00722a */ /* 0x020fdc0003f0d000 */
[----:B------:R-:W-:Y:S05]  /*12620*/  @!P0 BRA `(.L_x_6277) ;  /* 0x0000000000988947 */ /* 0x000fea0003800000 */
[----:B------:R-:W-:Y:S01]  /*12630*/  DADD R32, R28, R14 ;  /* 0x000000001c207229 */ /* 0x000fe2000000000e */
[----:B------:R-:W-:Y:S01]  /*12640*/  MOV R6, 0x1 ;  /* 0x0000000100067802 */ /* 0x000fe20000000f00 */
        /* <DEDUP_REMOVED lines=19> */
.L_x_6279:
[----:B------:R-:W-:Y:S05]  /*12780*/  BSYNC B4 ;  /* 0x0000000000047941 */ /* 0x000fea0003800000 */
.L_x_6278:
        /* <DEDUP_REMOVED lines=9> */
.L_x_6276:
[----:B------:R0:W5:Y:S02]  /*12820*/  LDG.E R37, desc[UR40][R6.64+0x10] ;  /* 0x0000102806257981 */ /* 0x000164000c1e1900 */
[----:B-----5:R-:W-:Y:S01]  /*12830*/  MOV R28, R14 ;  /* 0x0000000e001c7202 */ /* 0x020fe20000000f00 */
[----:B------:R-:W-:Y:S01]  /*12840*/  IMAD.MOV.U32 R29, RZ, RZ, R15 ;  /* 0x000000ffff1d7224 */ /* 0x000fe200078e000f */
[----:B------:R-:W-:Y:S01]  /*12850*/  MOV R20, R2 ;  /* 0x0000000200147202 */ /* 0x000fe20000000f00 */
[----:B------:R-:W-:Y:S01]  /*12860*/  IMAD.MOV.U32 R21, RZ, RZ, R3 ;  /* 0x000000ffff157224 */ /* 0x000fe200078e0003 */
[----:B------:R-:W-:Y:S01]  /*12870*/  MOV R22, R40 ;  /* 0x0000002800167202 */ /* 0x000fe20000000f00 */
[----:B------:R-:W-:-:S07]  /*12880*/  IMAD.MOV.U32 R23, RZ, RZ, R41 ;  /* 0x000000ffff177224 */ /* 0x000fce00078e0029 */
.L_x_6277:
[----:B------:R-:W-:Y:S05]  /*12890*/  BSYNC B3 ;  /* 0x0000000000037941 */ /* 0x000fea0003800000 */
.L_x_6275:
[----:B------:R-:W-:Y:S01]  /*128a0*/  DSETP.NEU.AND P0, PT, R26, RZ, PT ;  /* 0x000000ff1a00722a */ /* 0x000fe20003f0d000 */
[----:B------:R-:W-:-:S13]  /*128b0*/  BSSY B3, `(.L_x_6280) ;  /* 0x000002c000037945 */ /* 0x000fda0003800000 */
[----:B------:R-:W-:Y:S05]  /*128c0*/  @!P0 BRA `(.L_x_6281) ;  /* 0x00000000008c8947 */ /* 0x000fea0003800000 */
[----:B------:R-:W-:-:S14]  /*128d0*/  DSETP.NEU.AND P0, PT, R34, RZ, PT ;  /* 0x000000ff2200722a */ /* 0x000fdc0003f0d000 */
        /* <DEDUP_REMOVED lines=24> */
.L_x_6284:
[----:B------:R-:W-:Y:S05]  /*12a60*/  BSYNC B4 ;  /* 0x0000000000047941 */ /* 0x000fea0003800000 */
.L_x_6283:
        /* <DEDUP_REMOVED lines=9> */
.L_x_6281:
[----:B------:R-:W-:Y:S01]  /*12b00*/  MOV R36, R46 ;  /* 0x0000002e00247202 */ /* 0x000fe20000000f00 */
[----:B------:R-:W-:Y:S01]  /*12b10*/  IMAD.MOV.U32 R26, RZ, RZ, R34 ;  /* 0x000000ffff1a7224 */ /* 0x000fe200078e0022 */
[----:B------:R-:W-:Y:S01]  /*12b20*/  MOV R27, R35 ;  /* 0x00000023001b7202 */ /* 0x000fe20000000f00 */
[----:B------:R-:W-:Y:S01]  /*12b30*/  IMAD.MOV.U32 R16, RZ, RZ, R42 ;  /* 0x000000ffff107224 */ /* 0x000fe200078e002a */
[----:B------:R-:W-:Y:S01]  /*12b40*/  MOV R17, R43 ;  /* 0x0000002b00117202 */ /* 0x000fe20000000f00 */
[----:B------:R-:W-:Y:S01]  /*12b50*/  IMAD.MOV.U32 R18, RZ, RZ, R44 ;  /* 0x000000ffff127224 */ /* 0x000fe200078e002c */
[----:B------:R-:W-:-:S07]  /*12b60*/  MOV R19, R45 ;  /* 0x0000002d00137202 */ /* 0x000fce0000000f00 */
.L_x_6282:
[----:B------:R-:W-:Y:S05]  /*12b70*/  BSYNC B3 ;  /* 0x0000000000037941 */ /* 0x000fea0003800000 */
.L_x_6280:
[----:B------:R-:W-:Y:S05]  /*12b80*/  @!P4 BRA `(.L_x_6285) ;  /* 0xfffffff80068c947 */ /* 0x000fea000383ffff */
[----:B------:R-:W-:Y:S05]  /*12b90*/  BSYNC B2 ;  /* 0x0000000000027941 */ /* 0x000fea0003800000 */
.L_x_6274:
[----:B------:R-:W-:Y:S05]  /*12ba0*/  BRA `(.L_x_6273) ;  /* 0x0000000800007947 */ /* 0x000fea0003800000 */
.L_x_6272:
        /* <DEDUP_REMOVED lines=8> */
[----:B------:R-:W-:Y:S01]  /*12c30*/  ULDC UR5, c[0x0][0x254] ;  /* 0x0000950000057ab9 */ /* 0x000fe20000000800 */
[----:B------:R-:W-:-:S07]  /*12c40*/  IMAD.U32 R36, RZ, RZ, UR10 ;  /* 0x0000000aff247e24 */ /* 0x000fce000f8e00ff */
[----:B------:R-:W-:Y:S05]  /*12c50*/  @P0 BRA `(.L_x_6273) ;  /* 0x0000000400d40947 */ /* 0x000fea0003800000 */
[----:B------:R-:W-:Y:S01]  /*12c60*/  ULDC UR4, c[0x0][0x10] ;  /* 0x0000040000047ab9 */ /* 0x000fe20000000800 */
[----:B------:R-:W0:Y:S01]  /*12c70*/  LDC R48, c[0x0][RZ] ;  /* 0x00000000ff307b82 */ /* 0x000e220000000800 */
[----:B------:R-:W-:Y:S01]  /*12c80*/  MOV R36, UR10 ;  /* 0x0000000a00247c02 */ /* 0x000fe20008000f00 */
[----:B------:R-:W-:Y:S01]  /*12c90*/  IMAD.MOV.U32 R4, RZ, RZ, R55 ;  /* 0x000000ffff047224 */ /* 0x000fe200078e0037 */
[----:B------:R-:W-:Y:S01]  /*12ca0*/  MOV R26, UR12 ;  /* 0x0000000c001a7c02 */ /* 0x000fe20008000f00 */
[----:B------:R-:W-:Y:S01]  /*12cb0*/  IMAD.U32 R27, RZ, RZ, UR13 ;  /* 0x0000000dff1b7e24 */ /* 0x000fe2000f8e00ff */
[----:B------:R-:W-:Y:S01]  /*12cc0*/  MOV R16, UR6 ;  /* 0x0000000600107c02 */ /* 0x000fe20008000f00 */
[----:B------:R-:W-:Y:S01]  /*12cd0*/  IMAD.U32 R17, RZ, RZ, UR7 ;  /* 0x00000007ff117e24 */ /* 0x000fe2000f8e00ff */
[----:B------:R-:W-:Y:S01]  /*12ce0*/  MOV R18, UR8 ;  /* 0x0000000800127c02 */ /* 0x000fe20008000f00 */
[----:B------:R-:W1:Y:S01]  /*12cf0*/  LDC.64 R56, c[0x0][0x630] ;  /* 0x00018c00ff387b82 */ /* 0x000e620000000a00 */
[----:B------:R-:W-:-:S02]  /*12d00*/  IMAD.U32 R19, RZ, RZ, UR9 ;  /* 0x00000009ff137e24 */ /* 0x000fc4000f8e00ff */
[----:B------:R-:W-:-:S05]  /*12d10*/  IMAD R53, R53, UR4, RZ ;  /* 0x0000000435357c24 */ /* 0x000fca000f8e02ff */
[----:B-----5:R-:W2:Y:S02]  /*12d20*/  LDC R47, c[0x0][0x4] ;  /* 0x00000100ff2f7b82 */ /* 0x020ea40000000800 */
.L_x_6296:
[----:B0-----:R-:W0:Y:S01]  /*12d30*/  S2R R0, SR_TID.X ;  /* 0x0000000000007919 */ /* 0x001e220000002100 */
[----:B------:R-:W-:-:S05]  /*12d40*/  IADD3 R3, R53, R4, RZ ;  /* 0x0000000435037210 */ /* 0x000fca0007ffe0ff */
[----:B0-----:R-:W-:-:S04]  /*12d50*/  IMAD R3, R3, R48, R0 ;  /* 0x0000003003037224 */ /* 0x001fc800078e0200 */
        /* <DEDUP_REMOVED lines=9> */
[----:B--2---:R-:W-:Y:S01]  /*12df0*/  IMAD.IADD R4, R47, 0x1, R4 ;  /* 0x000000012f047824 */ /* 0x004fe200078e0204 */
        /* <DEDUP_REMOVED lines=26> */
.L_x_6290:
[----:B------:R-:W-:Y:S05]  /*12fa0*/  BSYNC B3 ;  /* 0x0000000000037941 */ /* 0x000fea0003800000 */
.L_x_6289:
        /* <DEDUP_REMOVED lines=9> */
.L_x_6287:
[----:B------:R0:W5:Y:S02]  /*13040*/  LDG.E R37, desc[UR40][R6.64+0x10] ;  /* 0x0000102806257981 */ /* 0x000164000c1e1900 */
[----:B-----5:R-:W-:Y:S01]  /*13050*/  MOV R28, R14 ;  /* 0x0000000e001c7202 */ /* 0x020fe20000000f00 */
[----:B------:R-:W-:Y:S01]  /*13060*/  IMAD.MOV.U32 R29, RZ, RZ, R15 ;  /* 0x000000ffff1d7224 */ /* 0x000fe200078e000f */
[----:B------:R-:W-:Y:S01]  /*13070*/  MOV R20, R2 ;  /* 0x0000000200147202 */ /* 0x000fe20000000f00 */
[----:B------:R-:W-:Y:S01]  /*13080*/  IMAD.MOV.U32 R21, RZ, RZ, R3 ;  /* 0x000000ffff157224 */ /* 0x000fe200078e0003 */
[----:B------:R-:W-:Y:S01]  /*13090*/  MOV R22, R40 ;  /* 0x0000002800167202 */ /* 0x000fe20000000f00 */
[----:B------:R-:W-:-:S07]  /*130a0*/  IMAD.MOV.U32 R23, RZ, RZ, R41 ;  /* 0x000000ffff177224 */ /* 0x000fce00078e0029 */
.L_x_6288:
[----:B------:R-:W-:Y:S05]  /*130b0*/  BSYNC B2 ;  /* 0x0000000000027941 */ /* 0x000fea0003800000 */
.L_x_6286:
        /* <DEDUP_REMOVED lines=28> */
.L_x_6295:
[----:B------:R-:W-:Y:S05]  /*13280*/  BSYNC B3 ;  /* 0x0000000000037941 */ /* 0x000fea0003800000 */
.L_x_6294:
        /* <DEDUP_REMOVED lines=9> */
.L_x_6292:
[----:B------:R-:W-:Y:S01]  /*13320*/  MOV R36, R46 ;  /* 0x0000002e00247202 */ /* 0x000fe20000000f00 */
[----:B------:R-:W-:Y:S01]  /*13330*/  IMAD.MOV.U32 R26, RZ, RZ, R34 ;  /* 0x000000ffff1a7224 */ /* 0x000fe200078e0022 */
[----:B------:R-:W-:Y:S01]  /*13340*/  MOV R27, R35 ;  /* 0x00000023001b7202 */ /* 0x000fe20000000f00 */
[----:B------:R-:W-:Y:S01]  /*13350*/  IMAD.MOV.U32 R16, RZ, RZ, R42 ;  /* 0x000000ffff107224 */ /* 0x000fe200078e002a */
[----:B------:R-:W-:Y:S01]  /*13360*/  MOV R17, R43 ;  /* 0x0000002b00117202 */ /* 0x000fe20000000f00 */
[----:B------:R-:W-:Y:S01]  /*13370*/  IMAD.MOV.U32 R18, RZ, RZ, R44 ;  /* 0x000000ffff127224 */ /* 0x000fe200078e002c */
[----:B------:R-:W-:-:S07]  /*13380*/  MOV R19, R45 ;  /* 0x0000002d00137202 */ /* 0x000fce0000000f00 */
.L_x_6293:
[----:B------:R-:W-:Y:S05]  /*13390*/  BSYNC B2 ;  /* 0x0000000000027941 */ /* 0x000fea0003800000 */
.L_x_6291:
[----:B------:R-:W-:Y:S05]  /*133a0*/  @!P4 BRA `(.L_x_6296) ;  /* 0xfffffff80060c947 */ /* 0x000fea000383ffff */
.L_x_6273:
[----:B------:R-:W-:Y:S05]  /*133b0*/  BSYNC B1 ;  /* 0x0000000000017941 */ /* 0x000fea0003800000 */
.L_x_6271:
[----:B------:R-:W1:Y:S01]  /*133c0*/  S2R R0, SR_TID.X ;  /* 0x0000000000007919 */ /* 0x000e620000002100 */
[----:B------:R-:W2:Y:S01]  /*133d0*/  S2UR UR5, SR_CgaCtaId ;  /* 0x00000000000579c3 */ /* 0x000ea20000008800 */
[----:B------:R-:W-:Y:S02]  /*133e0*/  UMOV UR4, 0x400 ;  /* 0x0000040000047882 */ /* 0x000fe40000000000 */
[----:B------:R-:W-:-:S05]  /*133f0*/  UIADD3 UR4, UR4, 0x10, URZ ;  /* 0x0000001004047890 */ /* 0x000fca000fffe03f */
[----:B------:R-:W1:Y:S01]  /*13400*/  LDC R48, c[0x0][RZ] ;  /* 0x00000000ff307b82 */ /* 0x000e620000000800 */
[----:B------:R-:W-:Y:S01]  /*13410*/  ULDC UR6, c[0x0][0x4] ;  /* 0x0000010000067ab9 */ /* 0x000fe20000000800 */
[----:B--2---:R-:W-:Y:S02]  /*13420*/  ULEA UR4, UR5, UR4, 0x18 ;  /* 0x0000000405047291 */ /* 0x004fe4000f8ec03f */
[----:B------:R-:W-:Y:S01]  /*13430*/  USHF.R.U32.HI UR5, URZ, 0x1, UR6 ;  /* 0x000000013f057899 */ /* 0x000fe20008011606 */
[----:B-1----:R-:W-:-:S05]  /*13440*/  IMAD R4, R55, R48, R0 ;  /* 0x0000003037047224 */ /* 0x002fca00078e0200 */
[----:B------:R-:W-:Y:S02]  /*13450*/  ISETP.NE.AND P0, PT, RZ, UR5, PT ;  /* 0x00000005ff007c0c */ /* 0x000fe4000bf05270 */
[----:B------:R-:W-:-:S05]  /*13460*/  LEA R4, R4, UR4, 0x6 ;  /* 0x0000000404047c11 */ /* 0x000fca000f8e30ff */
[----:B------:R1:W-:Y:S04]  /*13470*/  STS.128 [R4], R20 ;  /* 0x0000001404007388 */ /* 0x0003e80000000c00 */
[----:B------:R1:W-:Y:S04]  /*13480*/  STS [R4+0x10], R37 ;  /* 0x0000102504007388 */ /* 0x0003e80000000800 */
[----:B------:R1:W-:Y:S04]  /*13490*/  STS.64 [R4+0x18], R28 ;  /* 0x0000181c04007388 */ /* 0x0003e80000000a00 */
[----:B------:R1:W-:Y:S04]  /*134a0*/  STS.128 [R4+0x20], R16 ;  /* 0x0000201004007388 */ /* 0x0003e80000000c00 */
[----:B------:R1:W-:Y:S04]  /*134b0*/  STS [R4+0x30], R36 ;  /* 0x0000302404007388 */ /* 0x0003e80000000800 */
[----:B------:R1:W-:Y:S01]  /*134c0*/  STS.64 [R4+0x38], R26 ;  /* 0x0000381a04007388 */ /* 0x0003e20000000a00 */
[----:B------:R-:W-:Y:S05]  /*134d0*/  @!P0 BRA `(.L_x_6297) ;  /* 0x0000000400cc8947 */ /* 0x000fea0003800000 */
[----:B------:R-:W-:-:S07]  /*134e0*/  IMAD.U32 R38, RZ, RZ, UR5 ;  /* 0x00000005ff267e24 */ /* 0x000fce000f8e00ff */
.L_x_6310:
[----:B------:R-:W-:Y:S01]  /*134f0*/  IADD3 R3, R55, R38, RZ ;  /* 0x0000002637037210 */ /* 0x000fe20007ffe0ff */
[----:B------:R-:W-:Y:S03]  /*13500*/  BAR.SYNC.DEFER_BLOCKING 0x0 ;  /* 0x0000000000007b1d */ /* 0x000fe60000010000 */
[----:B------:R-:W-:-:S03]  /*13510*/  ISETP.GE.U32.AND P0, PT, R3, UR6, PT ;  /* 0x0000000603007c0c */ /* 0x000fc6000bf06070 */
[----:B------:R-:W-:Y:S01]  /*13520*/  BSSY B1, `(.L_x_6298) ;  /* 0x000006b000017945 */ /* 0x000fe20003800000 */
[----:B------:R-:W-:-:S13]  /*13530*/  ISETP.GE.U32.OR P0, PT, R55, R38, P0 ;  /* 0x000000263700720c */ /* 0x000fda0000706470 */
[----:B--234-:R-:W-:Y:S05]  /*13540*/  @P0 BRA `(.L_x_6299) ;  /* 0x0000000400a00947 */ /* 0x01cfea0003800000 */
[----:B------:R-:W2:Y:S01]  /*13550*/  S2R R0, SR_TID.X ;  /* 0x0000000000007919 */ /* 0x000ea20000002100 */
[----:B------:R-:W-:Y:S01]  /*13560*/  DSETP.NEU.AND P0, PT, R28, RZ, PT ;  /* 0x000000ff1c00722a */ /* 0x000fe20003f0d000 */
[----:B------:R-:W-:Y:S01]  /*13570*/  BSSY B2, `(.L_x_6300) ;  /* 0x0000031000027945 */ /* 0x000fe20003800000 */
[----:B--2---:R-:W-:-:S05]  /*13580*/  IMAD R0, R3, R48, R0 ;  /* 0x0000003003007224 */ /* 0x004fca00078e0200 */
[----:B------:R-:W-:-:S05]  /*13590*/  LEA R0, R0, UR4, 0x6 ;  /* 0x0000000400007c11 */ /* 0x000fca000f8e30ff */
[----:B------:R2:W3:Y:S04]  /*135a0*/  LDS R39, [R0+0x30] ;  /* 0x0000300000277984 */ /* 0x0004e80000000800 */
[----:B------:R2:W4:Y:S04]  /*135b0*/  LDS.64 R14, [R0+0x18] ;  /* 0x00001800000e7984 */ /* 0x0005280000000a00 */
[----:B------:R2:W0:Y:S04]  /*135c0*/  LDS.64 R34, [R0+0x38] ;  /* 0x0000380000227984 */ /* 0x0004280000000a00 */
[----:B-----5:R2:W0:Y:S04]  /*135d0*/  LDS.128 R40, [R0] ;  /* 0x0000000000287984 */ /* 0x0204280000000c00 */
[----:B------:R2:W0:Y:S01]  /*135e0*/  LDS.128 R44, [R0+0x20] ;  /* 0x00002000002c7984 */ /* 0x0004220000000c00 */
        /* <DEDUP_REMOVED lines=17> */
[----:B--2---:R-:W-:-:S05]  /*13700*/  FFMA R0, RZ, R33, R25 ;  /* 0x00000021ff007223 */ /* 0x004fca0000000019 */
[----:B------:R-:W-:-:S13]  /*13710*/  FSETP.GT.AND P0, PT, |R0|, 1.469367938527859385e-39, PT ;  /* 0x001000000000780b */ /* 0x000fda0003f04200 */
[----:B------:R-:W-:Y:S05]  /*13720*/  @P0 BRA P1, `(.L_x_6304) ;  /* 0x0000000000100947 */ /* 0x000fea0000800000 */
[----:B------:R-:W-:Y:S01]  /*13730*/  MOV R8, R32 ;  /* 0x0000002000087202 */ /* 0x000fe20000000f00 */
[----:B------:R-:W-:Y:S01]  /*13740*/  IMAD.MOV.U32 R9, RZ, RZ, R33 ;  /* 0x000000ffff097224 */ /* 0x000fe200078e0021 */
[----:B------:R-:W-:-:S07]  /*13750*/  MOV R0, 0x13770 ;  /* 0x0001377000007802 */ /* 0x000fce0000000f00 */
[----:B-1-3--:R-:W-:Y:S05]  /*13760*/  CALL.REL.NOINC `($__internal_34_$__cuda_sm20_div_rn_f64_full) ;  /* 0x0000004c00887944 */ /* 0x00afea0003c00000 */
.L_x_6304:
[----:B------:R-:W-:Y:S05]  /*13770*/  BSYNC B3 ;  /* 0x0000000000037941 */ /* 0x000fea0003800000 */
.L_x_6303:
        /* <DEDUP_REMOVED lines=9> */
.L_x_6301:
[----:B-1----:R1:W1:Y:S01]  /*13810*/  LDS R37, [R0+0x10] ;  /* 0x0000100000257984 */ /* 0x0022620000000800 */
[----:B0-----:R-:W-:Y:S01]  /*13820*/  IMAD.MOV.U32 R20, RZ, RZ, R40 ;  /* 0x000000ffff147224 */ /* 0x001fe200078e0028 */
[----:B------:R-:W-:Y:S01]  /*13830*/  MOV R21, R41 ;  /* 0x0000002900157202 */ /* 0x000fe20000000f00 */
[----:B------:R-:W-:Y:S01]  /*13840*/  IMAD.MOV.U32 R22, RZ, RZ, R42 ;  /* 0x000000ffff167224 */ /* 0x000fe200078e002a */
[----:B------:R-:W-:Y:S01]  /*13850*/  MOV R23, R43 ;  /* 0x0000002b00177202 */ /* 0x000fe20000000f00 */
[----:B----4-:R-:W-:Y:S01]  /*13860*/  IMAD.MOV.U32 R28, RZ, RZ, R14 ;  /* 0x000000ffff1c7224 */ /* 0x010fe200078e000e */
[----:B------:R-:W-:-:S07]  /*13870*/  MOV R29, R15 ;  /* 0x0000000f001d7202 */ /* 0x000fce0000000f00 */
.L_x_6302:
[----:B------:R-:W-:Y:S05]  /*13880*/  BSYNC B2 ;  /* 0x0000000000027941 */ /* 0x000fea0003800000 */
.L_x_6300:
[----:B------:R-:W-:Y:S01]  /*13890*/  DSETP.NEU.AND P0, PT, R26, RZ, PT ;  /* 0x000000ff1a00722a */ /* 0x000fe20003f0d000 */
[----:B------:R-:W-:-:S13]  /*138a0*/  BSSY B2, `(.L_x_6305) ;  /* 0x000002c000027945 */ /* 0x000fda0003800000 */
[----:B------:R-:W-:Y:S05]  /*138b0*/  @!P0 BRA `(.L_x_6306) ;  /* 0x00000000008c8947 */ /* 0x000fea0003800000 */
[----:B0-----:R-:W-:-:S14]  /*138c0*/  DSETP.NEU.AND P0, PT, R34, RZ, PT ;  /* 0x000000ff2200722a */ /* 0x001fdc0003f0d000 */
        /* <DEDUP_REMOVED lines=15> */
[----:B-12---:R-:W-:-:S05]  /*139c0*/  FFMA R0, RZ, R33, R25 ;  /* 0x00000021ff007223 */ /* 0x006fca0000000019 */
[----:B------:R-:W-:-:S13]  /*139d0*/  FSETP.GT.AND P0, PT, |R0|, 1.469367938527859385e-39, PT ;  /* 0x001000000000780b */ /* 0x000fda0003f04200 */
[----:B------:R-:W-:Y:S05]  /*139e0*/  @P0 BRA P1, `(.L_x_6309) ;  /* 0x0000000000180947 */ /* 0x000fea0000800000 */
[----:B------:R-:W-:Y:S01]  /*139f0*/  MOV R14, R34 ;  /* 0x00000022000e7202 */ /* 0x000fe20000000f00 */
[----:B------:R-:W-:Y:S01]  /*13a00*/  IMAD.MOV.U32 R15, RZ, RZ, R35 ;  /* 0x000000ffff0f7224 */ /* 0x000fe200078e0023 */
[----:B------:R-:W-:Y:S01]  /*13a10*/  MOV R8, R32 ;  /* 0x0000002000087202 */ /* 0x000fe20000000f00 */
[----:B------:R-:W-:Y:S01]  /*13a20*/  IMAD.MOV.U32 R9, RZ, RZ, R33 ;  /* 0x000000ffff097224 */ /* 0x000fe200078e0021 */
[----:B------:R-:W-:-:S07]  /*13a30*/  MOV R0, 0x13a50 ;  /* 0x00013a5000007802 */ /* 0x000fce0000000f00 */
[----:B---3--:R-:W-:Y:S05]  /*13a40*/  CALL.REL.NOINC `($__internal_34_$__cuda_sm20_div_rn_f64_full) ;  /* 0x0000004800d07944 */ /* 0x008fea0003c00000 */
.L_x_6309:
[----:B------:R-:W-:Y:S05]  /*13a50*/  BSYNC B3 ;  /* 0x0000000000037941 */ /* 0x000fea0003800000 */
.L_x_6308:
        /* <DEDUP_REMOVED lines=9> */
.L_x_6306:
[----:B01----:R-:W-:Y:S01]  /*13af0*/  IMAD.MOV.U32 R16, RZ, RZ, R44 ;  /* 0x000000ffff107224 */ /* 0x003fe200078e002c */
[----:B------:R-:W-:Y:S01]  /*13b00*/  MOV R17, R45 ;  /* 0x0000002d00117202 */ /* 0x000fe20000000f00 */
[----:B------:R-:W-:Y:S01]  /*13b10*/  IMAD.MOV.U32 R18, RZ, RZ, R46 ;  /* 0x000000ffff127224 */ /* 0x000fe200078e002e */
[----:B------:R-:W-:Y:S01]  /*13b20*/  MOV R19, R47 ;  /* 0x0000002f00137202 */ /* 0x000fe20000000f00 */
[----:B---3--:R-:W-:Y:S01]  /*13b30*/  IMAD.MOV.U32 R36, RZ, RZ, R39 ;  /* 0x000000ffff247224 */ /* 0x008fe200078e0027 */
[----:B------:R-:W-:Y:S01]  /*13b40*/  MOV R26, R34 ;  /* 0x00000022001a7202 */ /* 0x000fe20000000f00 */
[----:B------:R-:W-:-:S07]  /*13b50*/  IMAD.MOV.U32 R27, RZ, RZ, R35 ;  /* 0x000000ffff1b7224 */ /* 0x000fce00078e0023 */
.L_x_6307:
[----:B------:R-:W-:Y:S05]  /*13b60*/  BSYNC B2 ;  /* 0x0000000000027941 */ /* 0x000fea0003800000 */
.L_x_6305:
[----:B------:R4:W-:Y:S04]  /*13b70*/  STS.128 [R4], R20 ;  /* 0x0000001404007388 */ /* 0x0009e80000000c00 */
[----:B-1----:R4:W-:Y:S04]  /*13b80*/  STS [R4+0x10], R37 ;  /* 0x0000102504007388 */ /* 0x0029e80000000800 */
[----:B------:R4:W-:Y:S04]  /*13b90*/  STS.64 [R4+0x18], R28 ;  /* 0x0000181c04007388 */ /* 0x0009e80000000a00 */
[----:B------:R4:W-:Y:S04]  /*13ba0*/  STS.128 [R4+0x20], R16 ;  /* 0x0000201004007388 */ /* 0x0009e80000000c00 */
[----:B------:R4:W-:Y:S04]  /*13bb0*/  STS [R4+0x30], R36 ;  /* 0x0000302404007388 */ /* 0x0009e80000000800 */
[----:B------:R4:W-:Y:S02]  /*13bc0*/  STS.64 [R4+0x38], R26 ;  /* 0x0000381a04007388 */ /* 0x0009e40000000a00 */
.L_x_6299:
[----:B------:R-:W-:Y:S05]  /*13bd0*/  BSYNC B1 ;  /* 0x0000000000017941 */ /* 0x000fea0003800000 */
.L_x_6298:
[----:B------:R-:W-:Y:S02]  /*13be0*/  ISETP.GT.AND P0, PT, R38, 0x1, PT ;  /* 0x000000012600780c */ /* 0x000fe40003f04270 */
[----:B------:R-:W-:-:S11]  /*13bf0*/  SHF.R.S32.HI R38, RZ, 0x1, R38 ;  /* 0x00000001ff267819 */ /* 0x000fd60000011426 */
[----:B------:R-:W-:Y:S05]  /*13c00*/  @P0 BRA `(.L_x_6310) ;  /* 0xfffffff800380947 */ /* 0x000fea000383ffff */
.L_x_6297:
[----:B------:R-:W-:Y:S02]  /*13c10*/  ULDC UR4, c[0x0][0x258] ;  /* 0x0000960000047ab9 */ /* 0x000fe40000000800 */
[----:B------:R-:W-:-:S13]  /*13c20*/  ISETP.NE.AND P0, PT, RZ, UR4, PT ;  /* 0x00000004ff007c0c */ /* 0x000fda000bf05270 */
[----:B------:R-:W-:Y:S05]  /*13c30*/  @!P0 BRA `(.L_x_6311) ;  /* 0x0000000c00b48947 */ /* 0x000fea0003800000 */
[----:B------:R-:W-:Y:S02]  /*13c40*/  ISETP.GT.AND P0, PT, R48, 0x20, PT ;  /* 0x000000203000780c */ /* 0x000fe40003f04270 */
[----:B-----5:R-:W-:-:S11]  /*13c50*/  MOV R40, R48 ;  /* 0x0000003000287202 */ /* 0x020fd60000000f00 */
[----:B------:R-:W-:Y:S05]  /*13c60*/  @!P0 BRA `(.L_x_6312) ;  /* 0x0000000400f48947 */ /* 0x000fea0003800000 */
[----:B--2---:R-:W-:Y:S01]  /*13c70*/  LEA.HI R0, R48, R48, RZ, 0x1 ;  /* 0x0000003030007211 */ /* 0x004fe200078f08ff */
[----:B------:R2:W-:Y:S01]  /*13c80*/  STS.128 [R4], R20 ;  /* 0x0000001404007388 */ /* 0x0005e20000000c00 */
[----:B------:R-:W-:Y:S02]  /*13c90*/  IMAD.MOV.U32 R40, RZ, RZ, 0x20 ;  /* 0x00000020ff287424 */ /* 0x000fe400078e00ff */
[----:B------:R-:W-:Y:S01]  /*13ca0*/  SHF.R.S32.HI R38, RZ, 0x1, R0 ;  /* 0x00000001ff267819 */ /* 0x000fe20000011400 */
[----:B------:R2:W-:Y:S03]  /*13cb0*/  STS [R4+0x10], R37 ;  /* 0x0000102504007388 */ /* 0x0005e60000000800 */
[----:B------:R-:W-:Y:S01]  /*13cc0*/  ISETP.GE.AND P0, PT, R38, 0x20, PT ;  /* 0x000000202600780c */ /* 0x000fe20003f06270 */
[----:B------:R2:W-:Y:S04]  /*13cd0*/  STS.64 [R4+0x18], R28 ;  /* 0x0000181c04007388 */ /* 0x0005e80000000a00 */
[----:B------:R2:W-:Y:S04]  /*13ce0*/  STS.128 [R4+0x20], R16 ;  /* 0x0000201004007388 */ /* 0x0005e80000000c00 */
[----:B------:R2:W-:Y:S04]  /*13cf0*/  STS [R4+0x30], R36 ;  /* 0x0000302404007388 */ /* 0x0005e80000000800 */
[----:B------:R2:W-:Y:S01]  /*13d00*/  STS.64 [R4+0x38], R26 ;  /* 0x0000381a04007388 */ /* 0x0005e20000000a00 */
[----:B------:R-:W-:Y:S05]  /*13d10*/  @!P0 BRA `(.L_x_6312) ;  /* 0x0000000400c88947 */ /* 0x000fea0003800000 */
.L_x_6325:
[----:B-1-3--:R-:W5:Y:S01]  /*13d20*/  S2R R0, SR_TID.X ;  /* 0x0000000000007919 */ /* 0x00af620000002100 */
[----:B------:R-:W-:Y:S01]  /*13d30*/  BSSY B1, `(.L_x_6313) ;  /* 0x000006c000017945 */ /* 0x000fe20003800000 */
[----:B------:R-:W-:Y:S01]  /*13d40*/  BAR.SYNC.DEFER_BLOCKING 0x0 ;  /* 0x0000000000007b1d */ /* 0x000fe20000010000 */
[----:B-----5:R-:W-:-:S04]  /*13d50*/  IADD3 R3, R0, R38, RZ ;  /* 0x0000002600037210 */ /* 0x020fc80007ffe0ff */
[----:B------:R-:W-:-:S04]  /*13d60*/  ISETP.GE.U32.AND P0, PT, R3, R48, PT ;  /* 0x000000300300720c */ /* 0x000fc80003f06070 */
[----:B------:R-:W-:-:S13]  /*13d70*/  ISETP.GE.U32.OR P0, PT, R0, R38, P0 ;  /* 0x000000260000720c */ /* 0x000fda0000706470 */
[----:B0-----:R-:W-:Y:S05]  /*13d80*/  @P0 BRA `(.L_x_6314) ;  /* 0x0000000400980947 */ /* 0x001fea0003800000 */
[----:B------:R-:W-:Y:S01]  /*13d90*/  IMAD R0, R38, 0x40, R4 ;  /* 0x0000004026007824 */ /* 0x000fe200078e0204 */
[----:B------:R-:W-:Y:S01]  /*13da0*/  DSETP.NEU.AND P0, PT, R28, RZ, PT ;  /* 0x000000ff1c00722a */ /* 0x000fe20003f0d000 */
[----:B------:R-:W-:Y:S03]  /*13db0*/  BSSY B2, `(.L_x_6315) ;  /* 0x000002f000027945 */ /* 0x000fe60003800000 */
[----:B---3--:R3:W0:Y:S04]  /*13dc0*/  LDS R39, [R0+0x30] ;  /* 0x0000300000277984 */ /* 0x0086280000000800 */
[----:B------:R3:W0:Y:S04]  /*13dd0*/  LDS.64 R14, [R0+0x18] ;  /* 0x00001800000e7984 */ /* 0x0006280000000a00 */
[----:B------:R3:W0:Y:S04]  /*13de0*/  LDS.64 R34, [R0+0x38] ;  /* 0x0000380000227984 */ /* 0x0006280000000a00 */
[----:B------:R3:W0:Y:S04]  /*13df0*/  LDS.128 R40, [R0] ;  /* 0x0000000000287984 */ /* 0x0006280000000c00 */
[----:B------:R3:W0:Y:S01]  /*13e00*/  LDS.128 R44, [R0+0x20] ;  /* 0x00002000002c7984 */ /* 0x0006220000000c00 */
[----:B------:R-:W-:Y:S05]  /*13e10*/  @!P0 BRA `(.L_x_6316) ;  /* 0x0000000000848947 */ /* 0x000fea0003800000 */
[----:B0-----:R-:W-:-:S14]  /*13e20*/  DSETP.NEU.AND P0, PT, R14, RZ, PT ;  /* 0x000000ff0e00722a */ /* 0x001fdc0003f0d000 */
        /* <DEDUP_REMOVED lines=15> */
[----:B---3--:R-:W-:-:S05]  /*13f20*/  FFMA R0, RZ, R33, R25 ;  /* 0x00000021ff007223 */ /* 0x008fca0000000019 */
[----:B------:R-:W-:-:S13]  /*13f30*/  FSETP.GT.AND P0, PT, |R0|, 1.469367938527859385e-39, PT ;  /* 0x001000000000780b */ /* 0x000fda0003f04200 */
[----:B------:R-:W-:Y:S05]  /*13f40*/  @P0 BRA P1, `(.L_x_6319) ;  /* 0x0000000000100947 */ /* 0x000fea0000800000 */
[----:B------:R-:W-:Y:S01]  /*13f50*/  IMAD.MOV.U32 R8, RZ, RZ, R32 ;  /* 0x000000ffff087224 */ /* 0x000fe200078e0020 */
[----:B------:R-:W-:Y:S02]  /*13f60*/  MOV R9, R33 ;  /* 0x0000002100097202 */ /* 0x000fe40000000f00 */
[----:B------:R-:W-:-:S07]  /*13f70*/  MOV R0, 0x13f90 ;  /* 0x00013f9000007802 */ /* 0x000fce0000000f00 */
[----:B-12-4-:R-:W-:Y:S05]  /*13f80*/  CALL.REL.NOINC `($__internal_34_$__cuda_sm20_div_rn_f64_full) ;  /* 0x0000004400807944 */ /* 0x016fea0003c00000 */
.L_x_6319:
[----:B------:R-:W-:Y:S05]  /*13f90*/  BSYNC B3 ;  /* 0x0000000000037941 */ /* 0x000fea0003800000 */
.L_x_6318:
[----:B------:R-:W-:Y:S01]  /*13fa0*/  DMUL R2, R40, R40 ;  /* 0x0000002828027228 */ /* 0x000fe20000000000 */
[----:B-12-4-:R-:W-:Y:S01]  /*13fb0*/  IMAD.MOV.U32 R37, RZ, RZ, -0x1 ;  /* 0xffffffffff257424 */ /* 0x016fe200078e00ff */
[----:B------:R-:W-:Y:S02]  /*13fc0*/  DADD R22, R22, R42 ;  /* 0x0000000016167229 */ /* 0x000fe4000000002a */
[----:B------:R-:W-:-:S04]  /*13fd0*/  DFMA R20, R40, R24, R20 ;  /* 0x000000182814722b */ /* 0x000fc80000000014 */
[----:B------:R-:W-:Y:S01]  /*13fe0*/  DMUL R2, R28, R2 ;  /* 0x000000021c027228 */ /* 0x000fe20000000000 */
[----:B------:R-:W-:Y:S01]  /*13ff0*/  MOV R28, R32 ;  /* 0x00000020001c7202 */ /* 0x000fe20000000f00 */
[----:B------:R-:W-:-:S06]  /*14000*/  IMAD.MOV.U32 R29, RZ, RZ, R33 ;  /* 0x000000ffff1d7224 */ /* 0x000fcc00078e0021 */
[----:B------:R-:W-:Y:S01]  /*14010*/  DFMA R22, R2, R24, R22 ;  /* 0x000000180216722b */ /* 0x000fe20000000016 */
[----:B------:R-:W-:Y:S10]  /*14020*/  BRA `(.L_x_6317) ;  /* 0x00000000001c7947 */ /* 0x000ff40003800000 */
.L_x_6316:
[----:B-12-4-:R1:W2:Y:S01]  /*14030*/  LDS R37, [R0+0x10] ;  /* 0x0000100000257984 */ /* 0x0162a20000000800 */
[----:B0-----:R-:W-:Y:S01]  /*14040*/  MOV R20, R40 ;  /* 0x0000002800147202 */ /* 0x001fe20000000f00 */
[----:B------:R-:W-:Y:S01]  /*14050*/  IMAD.MOV.U32 R21, RZ, RZ, R41 ;  /* 0x000000ffff157224 */ /* 0x000fe200078e0029 */
[----:B------:R-:W-:Y:S01]  /*14060*/  MOV R22, R42 ;  /* 0x0000002a00167202 */ /* 0x000fe20000000f00 */
[----:B------:R-:W-:Y:S01]  /*14070*/  IMAD.MOV.U32 R23, RZ, RZ, R43 ;  /* 0x000000ffff177224 */ /* 0x000fe200078e002b */
[----:B------:R-:W-:Y:S01]  /*14080*/  MOV R28, R14 ;  /* 0x0000000e001c7202 */ /* 0x000fe20000000f00 */
[----:B------:R-:W-:-:S07]  /*14090*/  IMAD.MOV.U32 R29, RZ, RZ, R15 ;  /* 0x000000ffff1d7224 */ /* 0x000fce00078e000f */
.L_x_6317:
[----:B------:R-:W-:Y:S05]  /*140a0*/  BSYNC B2 ;  /* 0x0000000000027941 */ /* 0x000fea0003800000 */
.L_x_6315:
        /* <DEDUP_REMOVED lines=19> */
[----:B-1-3--:R-:W-:-:S05]  /*141e0*/  FFMA R0, RZ, R33, R25 ;  /* 0x00000021ff007223 */ /* 0x00afca0000000019 */
[----:B------:R-:W-:-:S13]  /*141f0*/  FSETP.GT.AND P0, PT, |R0|, 1.469367938527859385e-39, PT ;  /* 0x001000000000780b */ /* 0x000fda0003f04200 */
[----:B------:R-:W-:Y:S05]  /*14200*/  @P0 BRA P1, `(.L_x_6324) ;  /* 0x0000000000180947 */ /* 0x000fea0000800000 */
[----:B------:R-:W-:Y:S01]  /*14210*/  IMAD.MOV.U32 R14, RZ, RZ, R34 ;  /* 0x000000ffff0e7224 */ /* 0x000fe200078e0022 */
[----:B------:R-:W-:Y:S01]  /*14220*/  MOV R15, R35 ;  /* 0x00000023000f7202 */ /* 0x000fe20000000f00 */
[----:B------:R-:W-:Y:S01]  /*14230*/  IMAD.MOV.U32 R8, RZ, RZ, R32 ;  /* 0x000000ffff087224 */ /* 0x000fe200078e0020 */
[----:B------:R-:W-:Y:S02]  /*14240*/  MOV R9, R33 ;  /* 0x0000002100097202 */ /* 0x000fe40000000f00 */
[----:B------:R-:W-:-:S07]  /*14250*/  MOV R0, 0x14270 ;  /* 0x0001427000007802 */ /* 0x000fce0000000f00 */
[----:B--2-4-:R-:W-:Y:S05]  /*14260*/  CALL.REL.NOINC `($__internal_34_$__cuda_sm20_div_rn_f64_full) ;  /* 0x0000004000c87944 */ /* 0x014fea0003c00000 */
.L_x_6324:
[----:B------:R-:W-:Y:S05]  /*14270*/  BSYNC B3 ;  /* 0x0000000000037941 */ /* 0x000fea0003800000 */
.L_x_6323:
[----:B------:R-:W-:Y:S01]  /*14280*/  DMUL R2, R40, R40 ;  /* 0x0000002828027228 */ /* 0x000fe20000000000 */
[----:B--2-4-:R-:W-:Y:S01]  /*14290*/  IMAD.MOV.U32 R36, RZ, RZ, -0x1 ;  /* 0xffffffffff247424 */ /* 0x014fe200078e00ff */
[----:B------:R-:W-:Y:S02]  /*142a0*/  DADD R18, R18, R46 ;  /* 0x0000000012127229 */ /* 0x000fe4000000002e */
[----:B------:R-:W-:-:S04]  /*142b0*/  DFMA R16, R40, R24, R16 ;  /* 0x000000182810722b */ /* 0x000fc80000000010 */
[----:B------:R-:W-:Y:S01]  /*142c0*/  DMUL R2, R26, R2 ;  /* 0x000000021a027228 */ /* 0x000fe20000000000 */
[----:B------:R-:W-:Y:S01]  /*142d0*/  MOV R26, R32 ;  /* 0x00000020001a7202 */ /* 0x000fe20000000f00 */
[----:B------:R-:W-:-:S06]  /*142e0*/  IMAD.MOV.U32 R27, RZ, RZ, R33 ;  /* 0x000000ffff1b7224 */ /* 0x000fcc00078e0021 */
[----:B------:R-:W-:Y:S01]  /*142f0*/  DFMA R18, R2, R24, R18 ;  /* 0x000000180212722b */ /* 0x000fe20000000012 */
[----:B------:R-:W-:Y:S10]  /*14300*/  BRA `(.L_x_6322) ;  /* 0x00000000001c7947 */ /* 0x000ff40003800000 */
.L_x_6321:
[----:B-12-4-:R-:W-:Y:S01]  /*14310*/  MOV R16, R44 ;  /* 0x0000002c00107202 */ /* 0x016fe20000000f00 */
[----:B------:R-:W-:Y:S01]  /*14320*/  IMAD.MOV.U32 R17, RZ, RZ, R45 ;  /* 0x000000ffff117224 */ /* 0x000fe200078e002d */
[----:B------:R-:W-:Y:S01]  /*14330*/  MOV R18, R46 ;  /* 0x0000002e00127202 */ /* 0x000fe20000000f00 */
[----:B------:R-:W-:Y:S01]  /*14340*/  IMAD.MOV.U32 R19, RZ, RZ, R47 ;  /* 0x000000ffff137224 */ /* 0x000fe200078e002f */
[----:B------:R-:W-:Y:S01]  /*14350*/  MOV R36, R39 ;  /* 0x0000002700247202 */ /* 0x000fe20000000f00 */
[----:B------:R-:W-:Y:S01]  /*14360*/  IMAD.MOV.U32 R26, RZ, RZ, R34 ;  /* 0x000000ffff1a7224 */ /* 0x000fe200078e0022 */
[----:B------:R-:W-:-:S07]  /*14370*/  MOV R27, R35 ;  /* 0x00000023001b7202 */ /* 0x000fce0000000f00 */
.L_x_6322:
[----:B------:R-:W-:Y:S05]  /*14380*/  BSYNC B2 ;  /* 0x0000000000027941 */ /* 0x000fea0003800000 */
.L_x_6320:
[----:B------:R0:W-:Y:S04]  /*14390*/  STS.128 [R4], R20 ;  /* 0x0000001404007388 */ /* 0x0001e80000000c00 */
[----:B--2---:R0:W-:Y:S04]  /*143a0*/  STS [R4+0x10], R37 ;  /* 0x0000102504007388 */ /* 0x0041e80000000800 */
[----:B------:R0:W-:Y:S04]  /*143b0*/  STS.64 [R4+0x18], R28 ;  /* 0x0000181c04007388 */ /* 0x0001e80000000a00 */
[----:B------:R0:W-:Y:S04]  /*143c0*/  STS.128 [R4+0x20], R16 ;  /* 0x0000201004007388 */ /* 0x0001e80000000c00 */
[----:B------:R0:W-:Y:S04]  /*143d0*/  STS [R4+0x30], R36 ;  /* 0x0000302404007388 */ /* 0x0001e80000000800 */
[----:B------:R0:W-:Y:S02]  /*143e0*/  STS.64 [R4+0x38], R26 ;  /* 0x0000381a04007388 */ /* 0x0001e40000000a00 */
.L_x_6314:
[----:B------:R-:W-:Y:S05]  /*143f0*/  BSYNC B1 ;  /* 0x0000000000017941 */ /* 0x000fea0003800000 */
.L_x_6313:
[----:B------:R-:W-:-:S04]  /*14400*/  SHF.R.S32.HI R38, RZ, 0x1, R38 ;  /* 0x00000001ff267819 */ /* 0x000fc80000011426 */
[----:B------:R-:W-:-:S13]  /*14410*/  ISETP.GE.AND P0, PT, R38, 0x20, PT ;  /* 0x000000202600780c */ /* 0x000fda0003f06270 */
[----:B------:R-:W-:Y:S05]  /*14420*/  @P0 BRA `(.L_x_6325) ;  /* 0xfffffff8003c0947 */ /* 0x000fea000383ffff */
[----:B------:R-:W-:-:S07]  /*14430*/  IMAD.MOV.U32 R40, RZ, RZ, 0x20 ;  /* 0x00000020ff287424 */ /* 0x000fce00078e00ff */
.L_x_6312:
[----:B------:R-:W-:Y:S01]  /*14440*/  BAR.SYNC.DEFER_BLOCKING 0x0 ;  /* 0x0000000000007b1d */ /* 0x000fe20000010000 */
[----:B------:R-:W-:-:S13]  /*14450*/  ISETP.GE.AND P0, PT, R40, 0x2, PT ;  /* 0x000000022800780c */ /* 0x000fda0003f06270 */
[----:B------:R-:W-:Y:S05]  /*14460*/  @!P0 BRA `(.L_x_6311) ;  /* 0x0000000400a88947 */ /* 0x000fea0003800000 */
[----:B012-4-:R-:W-:-:S11]  /*14470*/  HFMA2.MMA R4, -RZ, RZ, 0, 5.9604644775390625e-08 ;  /* 0x00000001ff047435 */ /* 0x017fd600000001ff */
.L_x_6336:
[----:B------:R-:W-:Y:S01]  /*14480*/  DSETP.NEU.AND P0, PT, R28, RZ, PT ;  /* 0x000000ff1c00722a */ /* 0x000fe20003f0d000 */
[----:B------:R0:W1:Y:S01]  /*14490*/  SHFL.DOWN PT, R9, R21, R4, 0x1f ;  /* 0x08001f0415097589 */ /* 0x00006200000e0000 */
[----:B------:R-:W-:Y:S03]  /*144a0*/  BSSY B1, `(.L_x_6326) ;  /* 0x0000030000017945 */ /* 0x000fe60003800000 */
[----:B--2---:R0:W2:Y:S04]  /*144b0*/  SHFL.DOWN PT, R8, R20, R4, 0x1f ;  /* 0x08001f0414087589 */ /* 0x0040a800000e0000 */
[----:B----4-:R0:W4:Y:S04]  /*144c0*/  SHFL.DOWN PT, R35, R23, R4, 0x1f ;  /* 0x08001f0417237589 */ /* 0x01012800000e0000 */
[----:B------:R0:W0:Y:S04]  /*144d0*/  SHFL.DOWN PT, R34, R22, R4, 0x1f ;  /* 0x08001f0416227589 */ /* 0x00002800000e0000 */
[----:B------:R0:W0:Y:S04]  /*144e0*/  SHFL.DOWN PT, R15, R29, R4, 0x1f ;  /* 0x08001f041d0f7589 */ /* 0x00002800000e0000 */
[----:B------:R0:W0:Y:S04]  /*144f0*/  SHFL.DOWN PT, R14, R28, R4, 0x1f ;  /* 0x08001f041c0e7589 */ /* 0x00002800000e0000 */
[----:B---3--:R3:W0:Y:S01]  /*14500*/  SHFL.DOWN PT, R0, R37, R4, 0x1f ;  /* 0x08001f0425007589 */ /* 0x00862200000e0000 */
[----:B-1----:R-:W-:Y:S05]  /*14510*/  @!P0 BRA `(.L_x_6327) ;  /* 0x0000000000848947 */ /* 0x002fea0003800000 */
[----:B0-----:R-:W-:-:S14]  /*14520*/  DSETP.NEU.AND P0, PT, R14, RZ, PT ;  /* 0x000000ff0e00722a */ /* 0x001fdc0003f0d000 */
[----:B------:R-:W-:Y:S05]  /*14530*/  @!P0 BRA `(.L_x_6328) ;  /* 0x0000000000988947 */ /* 0x000fea0003800000 */
[----:B------:R-:W-:Y:S01]  /*14540*/  DADD R32, R28, R14 ;  /* 0x000000001c207229 */ /* 0x000fe2000000000e */
[----:B------:R-:W-:Y:S01]  /*14550*/  IMAD.MOV.U32 R2, RZ, RZ, 0x1 ;  /* 0x00000001ff027424 */ /* 0x000fe200078e00ff */
[----:B------:R-:W-:Y:S01]  /*14560*/  FSETP.GEU.AND P1, PT, |R15|, 6.5827683646048100446e-37, PT ;  /* 0x036000000f00780b */ /* 0x000fe20003f2e200 */
[----:B------:R-:W-:Y:S01]  /*14570*/  BSSY B2, `(.L_x_6329) ;  /* 0x0000012000027945 */ /* 0x000fe20003800000 */
[----:B--2---:R-:W-:Y:S02]  /*14580*/  DADD R38, -R20, R8 ;  /* 0x0000000014267229 */ /* 0x004fe40000000108 */
        /* <DEDUP_REMOVED lines=15> */
[----:B---34-:R-:W-:Y:S05]  /*14680*/  CALL.REL.NOINC `($__internal_34_$__cuda_sm20_div_rn_f64_full) ;  /* 0x0000003c00c07944 */ /* 0x018fea0003c00000 */
.L_x_6330:
[----:B------:R-:W-:Y:S05]  /*14690*/  BSYNC B2 ;  /* 0x0000000000027941 */ /* 0x000fea0003800000 */
.L_x_6329:
[----:B------:R-:W-:Y:S01]  /*146a0*/  DMUL R2, R38, R38 ;  /* 0x0000002626027228 */ /* 0x000fe20000000000 */
[----:B---3--:R-:W-:Y:S01]  /*146b0*/  MOV R37, 0xffffffff ;  /* 0xffffffff00257802 */ /* 0x008fe20000000f00 */
[----:B----4-:R-:W-:Y:S02]  /*146c0*/  DADD R22, R22, R34 ;  /* 0x0000000016167229 */ /* 0x010fe40000000022 */
[----:B------:R-:W-:-:S04]  /*146d0*/  DFMA R20, R38, R24, R20 ;  /* 0x000000182614722b */ /* 0x000fc80000000014 */
[----:B------:R-:W-:Y:S01]  /*146e0*/  DMUL R2, R28, R2 ;  /* 0x000000021c027228 */ /* 0x000fe20000000000 */
[----:B------:R-:W-:Y:S01]  /*146f0*/  IMAD.MOV.U32 R28, RZ, RZ, R32 ;  /* 0x000000ffff1c7224 */ /* 0x000fe200078e0020 */
[----:B------:R-:W-:-:S06]  /*14700*/  MOV R29, R33 ;  /* 0x00000021001d7202 */ /* 0x000fcc0000000f00 */
[----:B------:R-:W-:Y:S01]  /*14710*/  DFMA R22, R2, R24, R22 ;  /* 0x000000180216722b */ /* 0x000fe20000000016 */
[----:B------:R-:W-:Y:S10]  /*14720*/  BRA `(.L_x_6328) ;  /* 0x00000000001c7947 */ /* 0x000ff40003800000 */
.L_x_6327:
[----:B0--3--:R-:W-:Y:S01]  /*14730*/  IMAD.MOV.U32 R37, RZ, RZ, R0 ;  /* 0x000000ffff257224 */ /* 0x009fe200078e0000 */
[----:B------:R-:W-:Y:S01]  /*14740*/  MOV R28, R14 ;  /* 0x0000000e001c7202 */ /* 0x000fe20000000f00 */
[----:B------:R-:W-:Y:S01]  /*14750*/  IMAD.MOV.U32 R29, RZ, RZ, R15 ;  /* 0x000000ffff1d7224 */ /* 0x000fe200078e000f */
[----:B--2---:R-:W-:Y:S01]  /*14760*/  MOV R20, R8 ;  /* 0x0000000800147202 */ /* 0x004fe20000000f00 */
[----:B------:R-:W-:Y:S01]  /*14770*/  IMAD.MOV.U32 R21, RZ, RZ, R9 ;  /* 0x000000ffff157224 */ /* 0x000fe200078e0009 */
[----:B------:R-:W-:Y:S01]  /*14780*/  MOV R22, R34 ;  /* 0x0000002200167202 */ /* 0x000fe20000000f00 */
[----:B----4-:R-:W-:-:S07]  /*14790*/  IMAD.MOV.U32 R23, RZ, RZ, R35 ;  /* 0x000000ffff177224 */ /* 0x010fce00078e0023 */
.L_x_6328:
[----:B------:R-:W-:Y:S05]  /*147a0*/  BSYNC B1 ;  /* 0x0000000000017941 */ /* 0x000fea0003800000 */
.L_x_6326:
        /* <DEDUP_REMOVED lines=32> */
[----:B---34-:R-:W-:Y:S05]  /*149b0*/  CALL.REL.NOINC `($__internal_34_$__cuda_sm20_div_rn_f64_full) ;  /* 0x0000003800f47944 */ /* 0x018fea0003c00000 */
.L_x_6335:
[----:B------:R-:W-:Y:S05]  /*149c0*/  BSYNC B2 ;  /* 0x0000000000027941 */ /* 0x000fea0003800000 */
.L_x_6334:
        /* <DEDUP_REMOVED lines=9> */
.L_x_6332:
[----:B0-----:R-:W-:Y:S01]  /*14a60*/  MOV R36, R0 ;  /* 0x0000000000247202 */ /* 0x001fe20000000f00 */
[----:B------:R-:W-:Y:S01]  /*14a70*/  IMAD.MOV.U32 R26, RZ, RZ, R14 ;  /* 0x000000ffff1a7224 */ /* 0x000fe200078e000e */
[----:B------:R-:W-:Y:S01]  /*14a80*/  MOV R27, R15 ;  /* 0x0000000f001b7202 */ /* 0x000fe20000000f00 */
[----:B--2---:R-:W-:Y:S01]  /*14a90*/  IMAD.MOV.U32 R16, RZ, RZ, R8 ;  /* 0x000000ffff107224 */ /* 0x004fe200078e0008 */
[----:B------:R-:W-:Y:S01]  /*14aa0*/  MOV R17, R9 ;  /* 0x0000000900117202 */ /* 0x000fe20000000f00 */
[----:B------:R-:W-:Y:S01]  /*14ab0*/  IMAD.MOV.U32 R18, RZ, RZ, R34 ;  /* 0x000000ffff127224 */ /* 0x000fe200078e0022 */
[----:B----4-:R-:W-:-:S07]  /*14ac0*/  MOV R19, R35 ;  /* 0x0000002300137202 */ /* 0x010fce0000000f00 */
.L_x_6333:
[----:B------:R-:W-:Y:S05]  /*14ad0*/  BSYNC B1 ;  /* 0x0000000000017941 */ /* 0x000fea0003800000 */
.L_x_6331:
[----:B---3--:R-:W-:-:S05]  /*14ae0*/  IMAD.SHL.U32 R4, R4, 0x2, RZ ;  /* 0x0000000204047824 */ /* 0x008fca00078e00ff */
[----:B------:R-:W-:-:S13]  /*14af0*/  ISETP.GE.AND P0, PT, R4, R40, PT ;  /* 0x000000280400720c */ /* 0x000fda0003f06270 */
[----:B------:R-:W-:Y:S05]  /*14b00*/  @!P0 BRA `(.L_x_6336) ;  /* 0xfffffff8005c8947 */ /* 0x000fea000383ffff */
.L_x_6311:
[----:B------:R-:W-:Y:S05]  /*14b10*/  @!P5 EXIT ;  /* 0x000000000000d94d */ /* 0x000fea0003800000 */
[----:B------:R-:W-:Y:S01]  /*14b20*/  ISETP.NE.U32.AND P0, PT, R50, RZ, PT ;  /* 0x000000ff3200720c */ /* 0x000fe20003f05070 */
[----:B------:R-:W-:-:S03]  /*14b30*/  ULDC.U8 UR36, c[0x0][0x648] ;  /* 0x0001920000247ab9 */ /* 0x000fc60000000000 */
[----:B------:R-:W-:-:S13]  /*14b40*/  ISETP.NE.AND.EX P0, PT, R54, RZ, PT, P0 ;  /* 0x000000ff3600720c */ /* 0x000fda0003f05300 */
[----:B------:R-:W-:Y:S05]  /*14b50*/  @!P0 BRA `(.L_x_6337) ;  /* 0x0000000c00ec8947 */ /* 0x000fea0003800000 */
[----:B------:R-:W-:-:S13]  /*14b60*/  ISETP.NE.AND P0, PT, RZ, UR36, PT ;  /* 0x00000024ff007c0c */ /* 0x000fda000bf05270 */
[----:B------:R-:W-:Y:S05]  /*14b70*/  @!P0 BRA `(.L_x_6338) ;  /* 0x0000000400888947 */ /* 0x000fea0003800000 */
[----:B----4-:R-:W4:Y:S01]  /*14b80*/  LDG.E.64 R34, desc[UR40][R50.64+0x18] ;  /* 0x0000182832227981 */ /* 0x010f22000c1e1b00 */
[----:B------:R-:W-:Y:S01]  /*14b90*/  BSSY B1, `(.L_x_6339) ;  /* 0x000002f000017945 */ /* 0x000fe20003800000 */
[----:B----4-:R-:W-:-:S14]  /*14ba0*/  DSETP.NEU.AND P0, PT, R34, RZ, PT ;  /* 0x000000ff2200722a */ /* 0x010fdc0003f0d000 */
[----:B------:R-:W-:Y:S05]  /*14bb0*/  @!P0 BRA `(.L_x_6340) ;  /* 0x0000000000b08947 */ /* 0x000fea0003800000 */
[----:B---3--:R3:W5:Y:S04]  /*14bc0*/  LDG.E.64 R38, desc[UR40][R50.64] ;  /* 0x0000002832267981 */ /* 0x008768000c1e1b00 */
[----:B-----5:R3:W5:Y:S01]  /*14bd0*/  LDG.E.64 R40, desc[UR40][R50.64+0x8] ;  /* 0x0000082832287981 */ /* 0x020762000c1e1b00 */
[----:B------:R-:W-:-:S14]  /*14be0*/  DSETP.NEU.AND P0, PT, R28, RZ, PT ;  /* 0x000000ff1c00722a */ /* 0x000fdc0003f0d000 */
[----:B---3--:R-:W-:Y:S05]  /*14bf0*/  @!P0 BRA `(.L_x_6341) ;  /* 0x0000000000848947 */ /* 0x008fea0003800000 */
[----:B------:R-:W-:Y:S01]  /*14c00*/  DADD R32, R28, R34 ;  /* 0x000000001c207229 */ /* 0x000fe20000000022 */
[----:B------:R-:W-:Y:S01]  /*14c10*/  MOV R2, 0x1 ;  /* 0x0000000100027802 */ /* 0x000fe20000000f00 */
[----:B------:R-:W-:Y:S01]  /*14c20*/  BSSY B2, `(.L_x_6342) ;  /* 0x0000015000027945 */ /* 0x000fe20003800000 */
[----:B------:R-:W-:Y:S01]  /*14c30*/  FSETP.GEU.AND P1, PT, |R29|, 6.5827683646048100446e-37, PT ;  /* 0x036000001d00780b */ /* 0x000fe20003f2e200 */
[----:B012---:R-:W-:Y:S02]  /*14c40*/  DADD R20, R20, -R38 ;  /* 0x0000000014147229 */ /* 0x007fe40000000826 */
        /* <DEDUP_REMOVED lines=18> */
.L_x_6343:
[----:B------:R-:W-:Y:S05]  /*14d70*/  BSYNC B2 ;  /* 0x0000000000027941 */ /* 0x000fea0003800000 */
.L_x_6342:
[----:B------:R-:W-:Y:S01]  /*14d80*/  DMUL R2, R20, R20 ;  /* 0x0000001414027228 */ /* 0x000fe20000000000 */
[----:B------:R-:W-:Y:S01]  /*14d90*/  IMAD.MOV.U32 R28, RZ, RZ, R32 ;  /* 0x000000ffff1c7224 */ /* 0x000fe200078e0020 */
[----:B-----5:R-:W-:Y:S01]  /*14da0*/  DADD R22, R22, R40 ;  /* 0x0000000016167229 */ /* 0x020fe20000000028 */
[----:B------:R-:W-:Y:S01]  /*14db0*/  MOV R29, R33 ;  /* 0x00000021001d7202 */ /* 0x000fe20000000f00 */
[----:B------:R-:W-:Y:S01]  /*14dc0*/  DFMA R20, R20, R24, R38 ;  /* 0x000000181414722b */ /* 0x000fe20000000026 */
[----:B------:R-:W-:-:S03]  /*14dd0*/  IMAD.MOV.U32 R37, RZ, RZ, -0x1 ;  /* 0xffffffffff257424 */ /* 0x000fc600078e00ff */
[----:B------:R-:W-:-:S08]  /*14de0*/  DMUL R2, R34, R2 ;  /* 0x0000000222027228 */ /* 0x000fd00000000000 */
[----:B------:R-:W-:Y:S01]  /*14df0*/  DFMA R22, R2, R24, R22 ;  /* 0x000000180216722b */ /* 0x000fe20000000016 */
[----:B------:R-:W-:Y:S10]  /*14e00*/  BRA `(.L_x_6340) ;  /* 0x00000000001c7947 */ /* 0x000ff40003800000 */
.L_x_6341:
[----:B012---:R4:W5:Y:S01]  /*14e10*/  LDG.E R37, desc[UR40][R50.64+0x10] ;  /* 0x0000102832257981 */ /* 0x007962000c1e1900 */
[----:B------:R-:W-:Y:S01]  /*14e20*/  MOV R28, R34 ;  /* 0x00000022001c7202 */ /* 0x000fe20000000f00 */
[----:B------:R-:W-:Y:S01]  /*14e30*/  IMAD.MOV.U32 R29, RZ, RZ, R35 ;  /* 0x000000ffff1d7224 */ /* 0x000fe200078e0023 */
[----:B------:R-:W-:Y:S01]  /*14e40*/  MOV R20, R38 ;  /* 0x0000002600147202 */ /* 0x000fe20000000f00 */
[----:B------:R-:W-:Y:S01]  /*14e50*/  IMAD.MOV.U32 R21, RZ, RZ, R39 ;  /* 0x000000ffff157224 */ /* 0x000fe200078e0027 */
[----:B-----5:R-:W-:Y:S01]  /*14e60*/  MOV R22, R40 ;  /* 0x0000002800167202 */ /* 0x020fe20000000f00 */
[----:B------:R-:W-:-:S07]  /*14e70*/  IMAD.MOV.U32 R23, RZ, RZ, R41 ;  /* 0x000000ffff177224 */ /* 0x000fce00078e0029 */
.L_x_6340:
[----:B------:R-:W-:Y:S05]  /*14e80*/  BSYNC B1 ;  /* 0x0000000000017941 */ /* 0x000fea0003800000 */
.L_x_6339:
[----:B------:R-:W2:Y:S01]  /*14e90*/  LDG.E.64 R34, desc[UR40][R50.64+0x38] ;  /* 0x0000382832227981 */ /* 0x000ea2000c1e1b00 */
[----:B------:R-:W-:Y:S01]  /*14ea0*/  BSSY B1, `(.L_x_6338) ;  /* 0x000002f000017945 */ /* 0x000fe20003800000 */
[----:B--2---:R-:W-:-:S14]  /*14eb0*/  DSETP.NEU.AND P0, PT, R34, RZ, PT ;  /* 0x000000ff2200722a */ /* 0x004fdc0003f0d000 */
[----:B------:R-:W-:Y:S05]  /*14ec0*/  @!P0 BRA `(.L_x_6344) ;  /* 0x0000000000b08947 */ /* 0x000fea0003800000 */
[----:B---3--:R2:W5:Y:S04]  /*14ed0*/  LDG.E.64 R38, desc[UR40][R50.64+0x20] ;  /* 0x0000202832267981 */ /* 0x008568000c1e1b00 */
[----:B-----5:R2:W5:Y:S01]  /*14ee0*/  LDG.E.64 R40, desc[UR40][R50.64+0x28] ;  /* 0x0000282832287981 */ /* 0x020562000c1e1b00 */
[----:B------:R-:W-:-:S14]  /*14ef0*/  DSETP.NEU.AND P0, PT, R26, RZ, PT ;  /* 0x000000ff1a00722a */ /* 0x000fdc0003f0d000 */
[----:B--2---:R-:W-:Y:S05]  /*14f00*/  @!P0 BRA `(.L_x_6345) ;  /* 0x0000000000848947 */ /* 0x004fea0003800000 */
[----:B------:R-:W-:Y:S01]  /*14f10*/  DADD R32, R26, R34 ;  /* 0x000000001a207229 */ /* 0x000fe20000000022 */
[----:B------:R-:W-:Y:S01]  /*14f20*/  MOV R2, 0x1 ;  /* 0x0000000100027802 */ /* 0x000fe20000000f00 */
[----:B------:R-:W-:Y:S01]  /*14f30*/  BSSY B2, `(.L_x_6346) ;  /* 0x0000015000027945 */ /* 0x000fe20003800000 */
[----:B------:R-:W-:Y:S01]  /*14f40*/  FSETP.GEU.AND P1, PT, |R27|, 6.5827683646048100446e-37, PT ;  /* 0x036000001b00780b */ /* 0x000fe20003f2e200 */
[----:B01----:R-:W-:Y:S02]  /*14f50*/  DADD R16, R16, -R38 ;  /* 0x0000000010107229 */ /* 0x003fe40000000826 */
        /* <DEDUP_REMOVED lines=17> */
[----:B----45:R-:W-:Y:S05]  /*15070*/  CALL.REL.NOINC `($__internal_34_$__cuda_sm20_div_rn_f64_full) ;  /* 0x0000003400447944 */ /* 0x030fea0003c00000 */
.L_x_6347:
[----:B------:R-:W-:Y:S05]  /*15080*/  BSYNC B2 ;  /* 0x0000000000027941 */ /* 0x000fea0003800000 */
.L_x_6346:
        /* <DEDUP_REMOVED lines=9> */
.L_x_6345:
[----:B01----:R2:W5:Y:S01]  /*15120*/  LDG.E R36, desc[UR40][R50.64+0x30] ;  /* 0x0000302832247981 */ /* 0x003562000c1e1900 */
[----:B------:R-:W-:Y:S01]  /*15130*/  MOV R26, R34 ;  /* 0x00000022001a7202 */ /* 0x000fe20000000f00 */
[----:B------:R-:W-:Y:S01]  /*15140*/  IMAD.MOV.U32 R27, RZ, RZ, R35 ;  /* 0x000000ffff1b7224 */ /* 0x000fe200078e0023 */
[----:B------:R-:W-:Y:S01]  /*15150*/  MOV R16, R38 ;  /* 0x0000002600107202 */ /* 0x000fe20000000f00 */
[----:B------:R-:W-:Y:S01]  /*15160*/  IMAD.MOV.U32 R17, RZ, RZ, R39 ;  /* 0x000000ffff117224 */ /* 0x000fe200078e0027 */
[----:B-----5:R-:W-:Y:S01]  /*15170*/  MOV R18, R40 ;  /* 0x0000002800127202 */ /* 0x020fe20000000f00 */
[----:B------:R-:W-:-:S07]  /*15180*/  IMAD.MOV.U32 R19, RZ, RZ, R41 ;  /* 0x000000ffff137224 */ /* 0x000fce00078e0029 */
.L_x_6344:
[----:B------:R-:W-:Y:S05]  /*15190*/  BSYNC B1 ;  /* 0x0000000000017941 */ /* 0x000fea0003800000 */
.L_x_6338:
[----:B------:R-:W-:Y:S02]  /*151a0*/  ULDC.U8 UR4, c[0x0][0x649] ;  /* 0x0001924000047ab9 */ /* 0x000fe40000000000 */
[----:B------:R-:W-:-:S13]  /*151b0*/  ISETP.NE.AND P0, PT, RZ, UR4, PT ;  /* 0x00000004ff007c0c */ /* 0x000fda000bf05270 */
[----:B------:R-:W-:Y:S05]  /*151c0*/  @!P0 BRA `(.L_x_6348) ;  /* 0x00000008002c8947 */ /* 0x000fea0003800000 */
[----:B------:R-:W-:Y:S01]  /*151d0*/  ULDC.64 UR4, c[0x0][0x210] ;  /* 0x0000840000047ab9 */ /* 0x000fe20000000a00 */
[----:B------:R-:W-:Y:S01]  /*151e0*/  FSETP.GEU.AND P1, PT, |R23|, 6.5827683646048100446e-37, PT ;  /* 0x036000001700780b */ /* 0x000fe20003f2e200 */
[C---:B------:R-:W-:Y:S01]  /*151f0*/  DADD R2, R28.reuse, -UR4 ;  /* 0x800000041c027e29 */ /* 0x040fe20008000000 */
[----:B------:R-:W-:Y:S01]  /*15200*/  BSSY B1, `(.L_x_6349) ;  /* 0x0000017000017945 */ /* 0x000fe20003800000 */
[----:B------:R-:W-:Y:S01]  /*15210*/  DSETP.GT.AND P0, PT, R28, UR4, PT ;  /* 0x000000041c007e2a */ /* 0x000fe2000bf04000 */
[----:B------:R-:W-:Y:S02]  /*15220*/  ULDC.U8 UR4, c[0x0][0x218] ;  /* 0x0000860000047ab9 */ /* 0x000fe40000000000 */
[----:B------:R-:W-:-:S05]  /*15230*/  ISETP.NE.AND P6, PT, RZ, UR4, PT ;  /* 0x00000004ff007c0c */ /* 0x000fca000bfc5270 */
[----:B------:R-:W-:Y:S02]  /*15240*/  FSEL R9, R3, RZ, P0 ;  /* 0x000000ff03097208 */ /* 0x000fe40000000000 */
[----:B--2---:R-:W-:Y:S02]  /*15250*/  FSEL R8, R2, RZ, P0 ;  /* 0x000000ff02087208 */ /* 0x004fe40000000000 */
[----:B------:R-:W0:Y:S01]  /*15260*/  MUFU.RCP64H R3, R9 ;  /* 0x0000000900037308 */ /* 0x000e220000001800 */
[----:B------:R-:W-:-:S06]  /*15270*/  MOV R2, 0x1 ;  /* 0x0000000100027802 */ /* 0x000fcc0000000f00 */
[----:B01--4-:R-:W-:-:S08]  /*15280*/  DFMA R4, -R8, R2, 1 ;  /* 0x3ff000000804742b */ /* 0x013fd00000000102 */
        /* <DEDUP_REMOVED lines=13> */
[----:B-----5:R-:W-:Y:S05]  /*15360*/  CALL.REL.NOINC `($__internal_34_$__cuda_sm20_div_rn_f64_full) ;  /* 0x0000003000887944 */ /* 0x020fea0003c00000 */
.L_x_6350:
[----:B------:R-:W-:Y:S05]  /*15370*/  BSYNC B1 ;  /* 0x0000000000017941 */ /* 0x000fea0003800000 */
.L_x_6349:
[----:B------:R-:W-:Y:S01]  /*15380*/  IMAD.MOV.U32 R2, RZ, RZ, R24 ;  /* 0x000000ffff027224 */ /* 0x000fe200078e0018 */
[----:B------:R-:W-:Y:S01]  /*15390*/  MOV R3, R25 ;  /* 0x0000001900037202 */ /* 0x000fe20000000f00 */
[----:B------:R-:W-:Y:S06]  /*153a0*/  @!P6 BRA `(.L_x_6351) ;  /* 0x000000000074e947 */ /* 0x000fec0003800000 */
        /* <DEDUP_REMOVED lines=25> */
[----:B-----5:R-:W-:Y:S05]  /*15540*/  CALL.REL.NOINC `($__internal_36_$__cuda_sm20_dsqrt_rn_f64_mediumpath_v1) ;  /* 0x0000003800a47944 */ /* 0x020fea0003c00000 */
.L_x_6353:
[----:B------:R-:W-:Y:S05]  /*15550*/  BSYNC B0 ;  /* 0x0000000000007941 */ /* 0x000fea0003800000 */
.L_x_6352:
[----:B------:R-:W-:Y:S01]  /*15560*/  IMAD.MOV.U32 R2, RZ, RZ, R4 ;  /* 0x000000ffff027224 */ /* 0x000fe200078e0004 */
[----:B------:R-:W-:-:S07]  /*15570*/  MOV R3, R5 ;  /* 0x0000000500037202 */ /* 0x000fce0000000f00 */
.L_x_6351:
[----:B------:R-:W-:Y:S01]  /*15580*/  ULDC.64 UR4, c[0x0][0x210] ;  /* 0x0000840000047ab9 */ /* 0x000fe20000000a00 */
[----:B------:R-:W0:Y:S01]  /*15590*/  LDC R0, c[0x0][0x64c] ;  /* 0x00019300ff007b82 */ /* 0x000e220000000800 */
[C---:B------:R-:W-:Y:S01]  /*155a0*/  DADD R4, R26.reuse, -UR4 ;  /* 0x800000041a047e29 */ /* 0x040fe20008000000 */
[----:B------:R-:W-:Y:S01]  /*155b0*/  BSSY B1, `(.L_x_6354) ;  /* 0x0000021000017945 */ /* 0x000fe20003800000 */
[----:B------:R-:W-:-:S08]  /*155c0*/  DSETP.GT.AND P0, PT, R26, UR4, PT ;  /* 0x000000041a007e2a */ /* 0x000fd0000bf04000 */
[----:B------:R-:W-:Y:S02]  /*155d0*/  FSEL R9, R5, RZ, P0 ;  /* 0x000000ff05097208 */ /* 0x000fe40000000000 */
[----:B------:R-:W-:Y:S01]  /*155e0*/  FSEL R8, R4, RZ, P0 ;  /* 0x000000ff04087208 */ /* 0x000fe20000000000 */
[----:B------:R-:W-:Y:S01]  /*155f0*/  IMAD.MOV.U32 R4, RZ, RZ, 0x1 ;  /* 0x00000001ff047424 */ /* 0x000fe200078e00ff */
[----:B------:R-:W1:Y:S01]  /*15600*/  MUFU.RCP64H R5, R9 ;  /* 0x0000000900057308 */ /* 0x000e620000001800 */
[C---:B0-----:R-:W-:Y:S02]  /*15610*/  ISETP.GE.AND P4, PT, R0.reuse, 0x1, PT ;  /* 0x000000010000780c */ /* 0x041fe40003f86270 */
[----:B------:R-:W-:Y:S02]  /*15620*/  ISETP.GE.AND P5, PT, R0, 0x2, PT ;  /* 0x000000020000780c */ /* 0x000fe40003fa6270 */
[----:B-1----:R-:W-:-:S09]  /*15630*/  DFMA R6, -R8, R4, 1 ;  /* 0x3ff000000806742b */ /* 0x002fd20000000104 */
[----:B------:R-:W0:Y:S02]  /*15640*/  @P4 LDC.64 R10, c[0x0][0x618] ;  /* 0x00018600ff0a4b82 */ /* 0x000e240000000a00 */
[----:B------:R-:W-:Y:S01]  /*15650*/  @P5 LOP3.LUT R13, R49, 0xfffffff8, RZ, 0xc0, !PT ;  /* 0xfffffff8310d5812 */ /* 0x000fe200078ec0ff */
[----:B------:R-:W-:-:S05]  /*15660*/  DFMA R6, R6, R6, R6 ;  /* 0x000000060606722b */ /* 0x000fca0000000006 */
[----:B------:R-:W1:Y:S03]  /*15670*/  @P5 LDC.64 R14, c[0x0][0x620] ;  /* 0x00018800ff0e5b82 */ /* 0x000e660000000a00 */
[----:B------:R-:W-:-:S08]  /*15680*/  DFMA R6, R4, R6, R4 ;  /* 0x000000060406722b */ /* 0x000fd00000000004 */
[----:B------:R-:W-:Y:S01]  /*15690*/  DFMA R4, -R8, R6, 1 ;  /* 0x3ff000000804742b */ /* 0x000fe20000000106 */
[----:B0-----:R-:W-:-:S07]  /*156a0*/  @P4 IADD3 R10, P0, R49, R10, RZ ;  /* 0x0000000a310a4210 */ /* 0x001fce0007f1e0ff */
[----:B------:R-:W-:Y:S01]  /*156b0*/  DFMA R4, R6, R4, R6 ;  /* 0x000000040604722b */ /* 0x000fe20000000006 */
[----:B------:R-:W-:Y:S02]  /*156c0*/  @P4 IADD3.X R11, RZ, R11, RZ, P0, !PT ;  /* 0x0000000bff0b4210 */ /* 0x000fe400007fe4ff */
[----:B-1----:R-:W-:-:S03]  /*156d0*/  @P5 IADD3 R12, P1, R13, R14, RZ ;  /* 0x0000000e0d0c5210 */ /* 0x002fc60007f3e0ff */
[----:B------:R0:W-:Y:S02]  /*156e0*/  @P4 STG.E.64 desc[UR40][R10.64], R2 ;  /* 0x000000020a004986 */ /* 0x0001e4000c101b28 */
[----:B------:R-:W-:Y:S01]  /*156f0*/  DMUL R24, R4, R18 ;  /* 0x0000001204187228 */ /* 0x000fe20000000000 */
[----:B------:R-:W-:Y:S01]  /*15700*/  @P5 IMAD.X R13, RZ, RZ, R15, P1 ;  /* 0x000000ffff0d5224 */ /* 0x000fe200008e060f */
[----:B------:R-:W-:-:S04]  /*15710*/  FSETP.GEU.AND P1, PT, |R19|, 6.5827683646048100446e-37, PT ;  /* 0x036000001300780b */ /* 0x000fc80003f2e200 */
[----:B------:R0:W-:Y:S02]  /*15720*/  @P5 STG.E.64 desc[UR40][R12.64], R20 ;  /* 0x000000140c005986 */ /* 0x0001e4000c101b28 */
[----:B------:R-:W-:-:S08]  /*15730*/  DFMA R6, -R8, R24, R18 ;  /* 0x000000180806722b */ /* 0x000fd00000000112 */
[----:B------:R-:W-:-:S10]  /*15740*/  DFMA R24, R4, R6, R24 ;  /* 0x000000060418722b */ /* 0x000fd40000000018 */
[----:B------:R-:W-:-:S05]  /*15750*/  FFMA R0, RZ, R9, R25 ;  /* 0x00000009ff007223 */ /* 0x000fca0000000019 */
[----:B------:R-:W-:-:S13]  /*15760*/  FSETP.GT.AND P0, PT, |R0|, 1.469367938527859385e-39, PT ;  /* 0x001000000000780b */ /* 0x000fda0003f04200 */
[----:B0-----:R-:W-:Y:S05]  /*15770*/  @P0 BRA P1, `(.L_x_6355) ;  /* 0x0000000000100947 */ /* 0x001fea0000800000 */
[----:B------:R-:W-:Y:S01]  /*15780*/  MOV R14, R18 ;  /* 0x00000012000e7202 */ /* 0x000fe20000000f00 */
[----:B------:R-:W-:Y:S01]  /*15790*/  IMAD.MOV.U32 R15, RZ, RZ, R19 ;  /* 0x000000ffff0f7224 */ /* 0x000fe200078e0013 */
[----:B------:R-:W-:-:S07]  /*157a0*/  MOV R0, 0x157c0 ;  /* 0x000157c000007802 */ /* 0x000fce0000000f00 */
[----:B-----5:R-:W-:Y:S05]  /*157b0*/  CALL.REL.NOINC `($__internal_34_$__cuda_sm20_div_rn_f64_full) ;  /* 0x0000002c00747944 */ /* 0x020fea0003c00000 */
.L_x_6355:
[----:B------:R-:W-:Y:S05]  /*157c0*/  BSYNC B1 ;  /* 0x0000000000017941 */ /* 0x000fea0003800000 */
.L_x_6354:
[----:B------:R-:W-:Y:S01]  /*157d0*/  MOV R2, R24 ;  /* 0x0000001800027202 */ /* 0x000fe20000000f00 */
[----:B------:R-:W-:Y:S01]  /*157e0*/  IMAD.MOV.U32 R3, RZ, RZ, R25 ;  /* 0x000000ffff037224 */ /* 0x000fe200078e0019 */
[----:B------:R-:W-:Y:S06]  /*157f0*/  @!P6 BRA `(.L_x_6356) ;  /* 0x000000000074e947 */ /* 0x000fec0003800000 */
        /* <DEDUP_REMOVED lines=25> */
[----:B-----5:R-:W-:Y:S05]  /*15990*/  CALL.REL.NOINC `($__internal_36_$__cuda_sm20_dsqrt_rn_f64_mediumpath_v1) ;  /* 0x0000003400907944 */ /* 0x020fea0003c00000 */
.L_x_6358:
[----:B------:R-:W-:Y:S05]  /*159a0*/  BSYNC B0 ;  /* 0x0000000000007941 */ /* 0x000fea0003800000 */
.L_x_6357:
[----:B------:R-:W-:Y:S01]  /*159b0*/  MOV R2, R4 ;  /* 0x0000000400027202 */ /* 0x000fe20000000f00 */
[----:B------:R-:W-:-:S07]  /*159c0*/  IMAD.MOV.U32 R3, RZ, RZ, R5 ;  /* 0x000000ffff037224 */ /* 0x000fce00078e0005 */
.L_x_6356:
        /* <DEDUP_REMOVED lines=11> */
.L_x_6348:
[----:B------:R-:W-:Y:S04]  /*15a80*/  STG.E.64 desc[UR40][R50.64], R20 ;  /* 0x0000001432007986 */ /* 0x000fe8000c101b28 */
[----:B------:R-:W-:Y:S04]  /*15a90*/  STG.E.64 desc[UR40][R50.64+0x8], R22 ;  /* 0x0000081632007986 */ /* 0x000fe8000c101b28 */
[----:B------:R-:W-:Y:S04]  /*15aa0*/  STG.E.64 desc[UR40][R50.64+0x18], R28 ;  /* 0x0000181c32007986 */ /* 0x000fe8000c101b28 */
[----:B------:R-:W-:Y:S04]  /*15ab0*/  STG.E.64 desc[UR40][R50.64+0x20], R16 ;  /* 0x0000201032007986 */ /* 0x000fe8000c101b28 */
[----:B------:R-:W-:Y:S04]  /*15ac0*/  STG.E.64 desc[UR40][R50.64+0x28], R18 ;  /* 0x0000281232007986 */ /* 0x000fe8000c101b28 */
[----:B------:R-:W-:Y:S04]  /*15ad0*/  STG.E.64 desc[UR40][R50.64+0x38], R26 ;  /* 0x0000381a32007986 */ /* 0x000fe8000c101b28 */
[----:B------:R-:W-:Y:S04]  /*15ae0*/  STG.E desc[UR40][R50.64+0x10], R37 ;  /* 0x0000102532007986 */ /* 0x000fe8000c101928 */
[----:B------:R-:W-:Y:S01]  /*15af0*/  STG.E desc[UR40][R50.64+0x30], R36 ;  /* 0x0000302432007986 */ /* 0x000fe2000c101928 */
[----:B------:R-:W-:Y:S05]  /*15b00*/  EXIT ;  /* 0x000000000000794d */ /* 0x000fea0003800000 */
.L_x_6337:
[----:B------:R-:W-:-:S13]  /*15b10*/  ISETP.NE.AND P0, PT, RZ, UR36, PT ;  /* 0x00000024ff007c0c */ /* 0x000fda000bf05270 */
[----:B------:R-:W-:Y:S05]  /*15b20*/  @!P0 BRA `(.L_x_6359) ;  /* 0x0000000000788947 */ /* 0x000fea0003800000 */
[----:B-123--:R-:W-:Y:S01]  /*15b30*/  MOV R0, 0x0 ;  /* 0x0000000000007802 */ /* 0x00efe20000000f00 */
[----:B------:R-:W-:Y:S01]  /*15b40*/  ULDC.64 UR4, c[0x4][0x580] ;  /* 0x0101600000047ab9 */ /* 0x000fe20000000a00 */
[----:B------:R-:W-:Y:S01]  /*15b50*/  ULDC.64 UR6, c[0x4][0x578] ;  /* 0x01015e0000067ab9 */ /* 0x000fe20000000a00 */
[----:B0---4-:R-:W-:Y:S01]  /*15b60*/  MOV R4, UR4 ;  /* 0x0000000400047c02 */ /* 0x011fe20008000f00 */
        /* <DEDUP_REMOVED lines=11> */
[----:B-1---5:R-:W-:Y:S05]  /*15c20*/  CALL.ABS.NOINC R2 ;  /* 0x0000000002007343 */ /* 0x022fea0003c00000 */
.L_x_6360:
[----:B------:R-:W-:Y:S01]  /*15c30*/  UMOV UR4, URZ ;  /* 0x0000003f00047c82 */ /* 0x000fe20008000000 */
[----:B------:R-:W-:Y:S01]  /*15c40*/  UMOV UR5, URZ ;  /* 0x0000003f00057c82 */ /* 0x000fe20008000000 */
[----:B------:R-:W-:Y:S01]  /*15c50*/  UMOV UR6, URZ ;  /* 0x0000003f00067c82 */ /* 0x000fe20008000000 */
[----:B------:R-:W-:Y:S01]  /*15c60*/  UMOV UR7, URZ ;  /* 0x0000003f00077c82 */ /* 0x000fe20008000000 */
[----:B------:R-:W-:Y:S02]  /*15c70*/  CS2R R28, SRZ ;  /* 0x00000000001c7805 */ /* 0x000fe4000001ff00 */
[----:B------:R-:W-:Y:S01]  /*15c80*/  CS2R R26, SRZ ;  /* 0x00000000001a7805 */ /* 0x000fe2000001ff00 */
[----:B------:R-:W-:Y:S01]  /*15c90*/  IMAD.U32 R20, RZ, RZ, UR4 ;  /* 0x00000004ff147e24 */ /* 0x000fe2000f8e00ff */
[----:B------:R-:W-:Y:S01]  /*15ca0*/  MOV R21, UR5 ;  /* 0x0000000500157c02 */ /* 0x000fe20008000f00 */
[----:B------:R-:W-:Y:S01]  /*15cb0*/  IMAD.U32 R22, RZ, RZ, UR6 ;  /* 0x00000006ff167e24 */ /* 0x000fe2000f8e00ff */
[----:B------:R-:W-:Y:S01]  /*15cc0*/  MOV R23, UR7 ;  /* 0x0000000700177c02 */ /* 0x000fe20008000f00 */
[----:B------:R-:W-:Y:S01]  /*15cd0*/  IMAD.U32 R16, RZ, RZ, UR4 ;  /* 0x00000004ff107e24 */ /* 0x000fe2000f8e00ff */
[----:B------:R-:W-:Y:S01]  /*15ce0*/  MOV R17, UR5 ;  /* 0x0000000500117c02 */ /* 0x000fe20008000f00 */
[----:B------:R-:W-:Y:S01]  /*15cf0*/  IMAD.U32 R18, RZ, RZ, UR6 ;  /* 0x00000006ff127e24 */ /* 0x000fe2000f8e00ff */
[----:B------:R-:W-:-:S07]  /*15d00*/  MOV R19, UR7 ;  /* 0x0000000700137c02 */ /* 0x000fce0008000f00 */
.L_x_6359:
        /* <DEDUP_REMOVED lines=11> */
[----:B--2---:R-:W-:Y:S01]  /*15dc0*/  FSEL R8, R2, RZ, P0 ;  /* 0x000000ff02087208 */ /* 0x004fe20000000000 */
[----:B------:R-:W-:Y:S01]  /*15dd0*/  IMAD.MOV.U32 R2, RZ, RZ, 0x1 ;  /* 0x00000001ff027424 */ /* 0x000fe200078e00ff */
[----:B------:R-:W0:Y:S05]  /*15de0*/  MUFU.RCP64H R3, R9 ;  /* 0x0000000900037308 */ /* 0x000e2a0000001800 */
        /* <DEDUP_REMOVED lines=11> */
[----:B------:R-:W-:Y:S01]  /*15ea0*/  MOV R14, R22 ;  /* 0x00000016000e7202 */ /* 0x000fe20000000f00 */
[----:B------:R-:W-:Y:S01]  /*15eb0*/  IMAD.MOV.U32 R15, RZ, RZ, R23 ;  /* 0x000000ffff0f7224 */ /* 0x000fe200078e0017 */
[----:B------:R-:W-:-:S07]  /*15ec0*/  MOV R0, 0x15ee0 ;  /* 0x00015ee000007802 */ /* 0x000fce0000000f00 */
[----:B-----5:R-:W-:Y:S05]  /*15ed0*/  CALL.REL.NOINC `($__internal_34_$__cuda_sm20_div_rn_f64_full) ;  /* 0x0000002400ac7944 */ /* 0x020fea0003c00000 */
.L_x_6363:
[----:B------:R-:W-:Y:S05]  /*15ee0*/  BSYNC B1 ;  /* 0x0000000000017941 */ /* 0x000fea0003800000 */
.L_x_6362:
        /* <DEDUP_REMOVED lines=29> */
.L_x_6366:
[----:B------:R-:W-:Y:S05]  /*160c0*/  BSYNC B0 ;  /* 0x0000000000007941 */ /* 0x000fea0003800000 */
.L_x_6365:
[----:B------:R-:W-:Y:S01]  /*160d0*/  MOV R2, R4 ;  /* 0x0000000400027202 */ /* 0x000fe20000000f00 */
[----:B------:R-:W-:-:S07]  /*160e0*/  IMAD.MOV.U32 R3, RZ, RZ, R5 ;  /* 0x000000ffff037224 */ /* 0x000fce00078e0005 */
.L_x_6364:
[----:B------:R-:W-:Y:S01]  /*160f0*/  ULDC.64 UR4, c[0x0][0x210] ;  /* 0x0000840000047ab9 */ /* 0x000fe20000000a00 */
[----:B------:R-:W0:Y:S01]  /*16100*/  LDC R0, c[0x0][0x64c] ;  /* 0x00019300ff007b82 */ /* 0x000e220000000800 */
[C---:B------:R-:W-:Y:S01]  /*16110*/  DADD R4, R26.reuse, -UR4 ;  /* 0x800000041a047e29 */ /* 0x040fe20008000000 */
[----:B------:R-:W-:Y:S01]  /*16120*/  BSSY B1, `(.L_x_6367) ;  /* 0x0000021000017945 */ /* 0x000fe20003800000 */
[----:B------:R-:W-:-:S08]  /*16130*/  DSETP.GT.AND P0, PT, R26, UR4, PT ;  /* 0x000000041a007e2a */ /* 0x000fd0000bf04000 */
[----:B------:R-:W-:Y:S02]  /*16140*/  FSEL R9, R5, RZ, P0 ;  /* 0x000000ff05097208 */ /* 0x000fe40000000000 */
[----:B------:R-:W-:Y:S02]  /*16150*/  FSEL R8, R4, RZ, P0 ;  /* 0x000000ff04087208 */ /* 0x000fe40000000000 */
[----:B------:R-:W1:Y:S01]  /*16160*/  MUFU.RCP64H R5, R9 ;  /* 0x0000000900057308 */ /* 0x000e620000001800 */
[----:B------:R-:W-:Y:S02]  /*16170*/  MOV R4, 0x1 ;  /* 0x0000000100047802 */ /* 0x000fe40000000f00 */
        /* <DEDUP_REMOVED lines=11> */
[----:B------:R-:W-:Y:S01]  /*16230*/  @P4 IMAD.X R11, RZ, RZ, R11, P0 ;  /* 0x000000ffff0b4224 */ /* 0x000fe200000e060b */
[----:B-1----:R-:W-:-:S04]  /*16240*/  @P5 IADD3 R12, P1, R13, R14, RZ ;  /* 0x0000000e0d0c5210 */ /* 0x002fc80007f3e0ff */
[----:B------:R0:W-:Y:S02]  /*16250*/  @P4 STG.E.64 desc[UR40][R10.64], R2 ;  /* 0x000000020a004986 */ /* 0x0001e4000c101b28 */
[----:B------:R-:W-:Y:S01]  /*16260*/  DMUL R24, R4, R18 ;  /* 0x0000001204187228 */ /* 0x000fe20000000000 */
[----:B------:R-:W-:Y:S02]  /*16270*/  @P5 IADD3.X R13, RZ, R15, RZ, P1, !PT ;  /* 0x0000000fff0d5210 */ /* 0x000fe40000ffe4ff */
[----:B------:R-:W-:-:S03]  /*16280*/  FSETP.GEU.AND P1, PT, |R19|, 6.5827683646048100446e-37, PT ;  /* 0x036000001300780b */ /* 0x000fc60003f2e200 */
[----:B------:R0:W-:Y:S02]  /*16290*/  @P5 STG.E.64 desc[UR40][R12.64], R20 ;  /* 0x000000140c005986 */ /* 0x0001e4000c101b28 */
[----:B------:R-:W-:-:S08]  /*162a0*/  DFMA R6, -R8, R24, R18 ;  /* 0x000000180806722b */ /* 0x000fd00000000112 */
[----:B------:R-:W-:-:S10]  /*162b0*/  DFMA R24, R4, R6, R24 ;  /* 0x000000060418722b */ /* 0x000fd40000000018 */
[----:B------:R-:W-:-:S05]  /*162c0*/  FFMA R0, RZ, R9, R25 ;  /* 0x00000009ff007223 */ /* 0x000fca0000000019 */
[----:B------:R-:W-:-:S13]  /*162d0*/  FSETP.GT.AND P0, PT, |R0|, 1.469367938527859385e-39, PT ;  /* 0x001000000000780b */ /* 0x000fda0003f04200 */
[----:B0-----:R-:W-:Y:S05]  /*162e0*/  @P0 BRA P1, `(.L_x_6368) ;  /* 0x0000000000100947 */ /* 0x001fea0000800000 */
[----:B------:R-:W-:Y:S01]  /*162f0*/  IMAD.MOV.U32 R14, RZ, RZ, R18 ;  /* 0x000000ffff0e7224 */ /* 0x000fe200078e0012 */
[----:B------:R-:W-:Y:S02]  /*16300*/  MOV R15, R19 ;  /* 0x00000013000f7202 */ /* 0x000fe40000000f00 */
[----:B------:R-:W-:-:S07]  /*16310*/  MOV R0, 0x16330 ;  /* 0x0001633000007802 */ /* 0x000fce0000000f00 */
[----:B-----5:R-:W-:Y:S05]  /*16320*/  CALL.REL.NOINC `($__internal_34_$__cuda_sm20_div_rn_f64_full) ;  /* 0x0000002000987944 */ /* 0x020fea0003c00000 */
.L_x_6368:
[----:B------:R-:W-:Y:S05]  /*16330*/  BSYNC B1 ;  /* 0x0000000000017941 */ /* 0x000fea0003800000 */
.L_x_6367:
        /* <DEDUP_REMOVED lines=29> */
.L_x_6371:
[----:B------:R-:W-:Y:S05]  /*16510*/  BSYNC B0 ;  /* 0x0000000000007941 */ /* 0x000fea0003800000 */
.L_x_6370:
[----:B------:R-:W-:Y:S01]  /*16520*/  IMAD.MOV.U32 R2, RZ, RZ, R4 ;  /* 0x000000ffff027224 */ /* 0x000fe200078e0004 */
[----:B------:R-:W-:-:S07]  /*16530*/  MOV R3, R5 ;  /* 0x0000000500037202 */ /* 0x000fce0000000f00 */
.L_x_6369:
        /* <DEDUP_REMOVED lines=11> */
.L_x_6361:
[----:B------:R-:W-:Y:S01]  /*165f0*/  MOV R2, 0x0 ;  /* 0x0000000000027802 */ /* 0x000fe20000000f00 */
[----:B------:R-:W-:Y:S01]  /*16600*/  ULDC.64 UR4, c[0x4][0x580] ;  /* 0x0101600000047ab9 */ /* 0x000fe20000000a00 */
[----:B------:R-:W-:Y:S01]  /*16610*/  ULDC.64 UR6, c[0x4][0x578] ;  /* 0x01015e0000067ab9 */ /* 0x000fe20000000a00 */
[----:B012-4-:R-:W-:Y:S01]  /*16620*/  IMAD.U32 R4, RZ, RZ, UR4 ;  /* 0x00000004ff047e24 */ /* 0x017fe2000f8e00ff */
        /* <DEDUP_REMOVED lines=11> */
[----:B-1-3-5:R-:W-:Y:S05]  /*166e0*/  CALL.ABS.NOINC R14 ;  /* 0x000000000e007343 */ /* 0x02afea0003c00000 */
.L_x_6372:
        /* <DEDUP_REMOVED lines=15> */
.L_x_6373:
[----:B------:R-:W-:Y:S05]  /*167e0*/  EXIT ;  /* 0x000000000000794d */ /* 0x000fea0003800000 */
.L_x_6262:
[----:B------:R-:W-:Y:S01]  /*167f0*/  IMAD.SHL.U32 R0, R0, 0x2, RZ ;  /* 0x0000000200007824 */ /* 0x000fe200078e00ff */
        /* <DEDUP_REMOVED lines=18> */
[----:B--2---:R-:W2:Y:S01]  /*16920*/  LDG.E.64 R38, desc[UR40][R50.64+0x18] ;  /* 0x0000182832267981 */ /* 0x004ea2000c1e1b00 */
[----:B------:R-:W-:Y:S01]  /*16930*/  BSSY B1, `(.L_x_6376) ;  /* 0x000002f000017945 */ /* 0x000fe20003800000 */
[----:B--2---:R-:W-:-:S14]  /*16940*/  DSETP.NEU.AND P0, PT, R38, RZ, PT ;  /* 0x000000ff2600722a */ /* 0x004fdc0003f0d000 */
[----:B------:R-:W-:Y:S05]  /*16950*/  @!P0 BRA `(.L_x_6377) ;  /* 0x0000000000b08947 */ /* 0x000fea0003800000 */
[----:B-----5:R0:W5:Y:S04]  /*16960*/  LDG.E.64 R40, desc[UR40][R50.64] ;  /* 0x0000002832287981 */ /* 0x020168000c1e1b00 */
[----:B------:R0:W5:Y:S01]  /*16970*/  LDG.E.64 R42, desc[UR40][R50.64+0x8] ;  /* 0x00000828322a7981 */ /* 0x000162000c1e1b00 */
[----:B------:R-:W-:-:S14]  /*16980*/  DSETP.NEU.AND P0, PT, R26, RZ, PT ;  /* 0x000000ff1a00722a */ /* 0x000fdc0003f0d000 */
[----:B0-----:R-:W-:Y:S05]  /*16990*/  @!P0 BRA `(.L_x_6378) ;  /* 0x0000000000848947 */ /* 0x001fea0003800000 */
[----:B----4-:R-:W-:Y:S01]  /*169a0*/  DADD R36, R26, R38 ;  /* 0x000000001a247229 */ /* 0x010fe20000000026 */
[----:B------:R-:W-:Y:S01]  /*169b0*/  MOV R2, 0x1 ;  /* 0x0000000100027802 */ /* 0x000fe20000000f00 */
[----:B------:R-:W-:Y:S01]  /*169c0*/  BSSY B2, `(.L_x_6379) ;  /* 0x0000015000027945 */ /* 0x000fe20003800000 */
[----:B------:R-:W-:Y:S01]  /*169d0*/  FSETP.GEU.AND P1, PT, |R27|, 6.5827683646048100446e-37, PT ;  /* 0x036000001b00780b */ /* 0x000fe20003f2e200 */
[----:B---3-5:R-:W-:Y:S02]  /*169e0*/  DADD R16, R16, -R40 ;  /* 0x0000000010107229 */ /* 0x028fe40000000828 */
        /* <DEDUP_REMOVED lines=18> */
.L_x_6380:
[----:B------:R-:W-:Y:S05]  /*16b10*/  BSYNC B2 ;  /* 0x0000000000027941 */ /* 0x000fea0003800000 */
.L_x_6379:
[----:B------:R-:W-:Y:S01]  /*16b20*/  DMUL R2, R16, R16 ;  /* 0x0000001010027228 */ /* 0x000fe20000000000 */
[----:B------:R-:W-:Y:S01]  /*16b30*/  IMAD.MOV.U32 R26, RZ, RZ, R36 ;  /* 0x000000ffff1a7224 */ /* 0x000fe200078e0024 */
[----:B------:R-:W-:Y:S01]  /*16b40*/  DADD R18, R18, R42 ;  /* 0x0000000012127229 */ /* 0x000fe2000000002a */
[----:B------:R-:W-:Y:S01]  /*16b50*/  MOV R27, R37 ;  /* 0x00000025001b7202 */ /* 0x000fe20000000f00 */
[----:B------:R-:W-:Y:S01]  /*16b60*/  DFMA R16, R16, R24, R40 ;  /* 0x000000181010722b */ /* 0x000fe20000000028 */
[----:B------:R-:W-:-:S03]  /*16b70*/  IMAD.MOV.U32 R32, RZ, RZ, -0x1 ;  /* 0xffffffffff207424 */ /* 0x000fc600078e00ff */
[----:B------:R-:W-:-:S08]  /*16b80*/  DMUL R2, R38, R2 ;  /* 0x0000000226027228 */ /* 0x000fd00000000000 */
[----:B------:R-:W-:Y:S01]  /*16b90*/  DFMA R18, R2, R24, R18 ;  /* 0x000000180212722b */ /* 0x000fe20000000012 */
[----:B------:R-:W-:Y:S10]  /*16ba0*/  BRA `(.L_x_6377) ;  /* 0x00000000001c7947 */ /* 0x000ff40003800000 */
.L_x_6378:
[----:B---3--:R0:W5:Y:S01]  /*16bb0*/  LDG.E R32, desc[UR40][R50.64+0x10] ;  /* 0x0000102832207981 */ /* 0x008162000c1e1900 */
[----:B------:R-:W-:Y:S01]  /*16bc0*/  MOV R26, R38 ;  /* 0x00000026001a7202 */ /* 0x000fe20000000f00 */
[----:B------:R-:W-:Y:S01]  /*16bd0*/  IMAD.MOV.U32 R27, RZ, RZ, R39 ;  /* 0x000000ffff1b7224 */ /* 0x000fe200078e0027 */
[----:B-----5:R-:W-:Y:S01]  /*16be0*/  MOV R16, R40 ;  /* 0x0000002800107202 */ /* 0x020fe20000000f00 */
[----:B------:R-:W-:Y:S01]  /*16bf0*/  IMAD.MOV.U32 R17, RZ, RZ, R41 ;  /* 0x000000ffff117224 */ /* 0x000fe200078e0029 */
[----:B------:R-:W-:Y:S01]  /*16c00*/  MOV R18, R42 ;  /* 0x0000002a00127202 */ /* 0x000fe20000000f00 */
[----:B------:R-:W-:-:S07]  /*16c10*/  IMAD.MOV.U32 R19, RZ, RZ, R43 ;  /* 0x000000ffff137224 */ /* 0x000fce00078e002b */
.L_x_6377:
[----:B------:R-:W-:Y:S05]  /*16c20*/  BSYNC B1 ;  /* 0x0000000000017941 */ /* 0x000fea0003800000 */
.L_x_6376:
[----:B------:R-:W2:Y:S01]  /*16c30*/  LDG.E.64 R38, desc[UR40][R50.64+0x38] ;  /* 0x0000382832267981 */ /* 0x000ea2000c1e1b00 */
[----:B------:R-:W-:Y:S01]  /*16c40*/  BSSY B1, `(.L_x_6375) ;  /* 0x000002f000017945 */ /* 0x000fe20003800000 */
[----:B--2---:R-:W-:-:S14]  /*16c50*/  DSETP.NEU.AND P0, PT, R38, RZ, PT ;  /* 0x000000ff2600722a */ /* 0x004fdc0003f0d000 */
[----:B------:R-:W-:Y:S05]  /*16c60*/  @!P0 BRA `(.L_x_6381) ;  /* 0x0000000000b08947 */ /* 0x000fea0003800000 */
[----:B-----5:R1:W5:Y:S04]  /*16c70*/  LDG.E.64 R40, desc[UR40][R50.64+0x20] ;  /* 0x0000202832287981 */ /* 0x020368000c1e1b00 */
[----:B------:R1:W5:Y:S01]  /*16c80*/  LDG.E.64 R42, desc[UR40][R50.64+0x28] ;  /* 0x00002828322a7981 */ /* 0x000362000c1e1b00 */
[----:B------:R-:W-:-:S14]  /*16c90*/  DSETP.NEU.AND P0, PT, R28, RZ, PT ;  /* 0x000000ff1c00722a */ /* 0x000fdc0003f0d000 */
[----:B-1----:R-:W-:Y:S05]  /*16ca0*/  @!P0 BRA `(.L_x_6382) ;  /* 0x0000000000848947 */ /* 0x002fea0003800000 */
[----:B----4-:R-:W-:Y:S01]  /*16cb0*/  DADD R36, R28, R38 ;  /* 0x000000001c247229 */ /* 0x010fe20000000026 */
[----:B------:R-:W-:Y:S01]  /*16cc0*/  MOV R2, 0x1 ;  /* 0x0000000100027802 */ /* 0x000fe20000000f00 */
[----:B------:R-:W-:Y:S01]  /*16cd0*/  BSSY B2, `(.L_x_6383) ;  /* 0x0000015000027945 */ /* 0x000fe20003800000 */
[----:B------:R-:W-:Y:S01]  /*16ce0*/  FSETP.GEU.AND P1, PT, |R29|, 6.5827683646048100446e-37, PT ;  /* 0x036000001d00780b */ /* 0x000fe20003f2e200 */
[----:B---3-5:R-:W-:Y:S02]  /*16cf0*/  DADD R20, R20, -R40 ;  /* 0x0000000014147229 */ /* 0x028fe40000000828 */
        /* <DEDUP_REMOVED lines=17> */
[----:B0-----:R-:W-:Y:S05]  /*16e10*/  CALL.REL.NOINC `($__internal_34_$__cuda_sm20_div_rn_f64_full) ;  /* 0x0000001400dc7944 */ /* 0x001fea0003c00000 */
.L_x_6384:
[----:B------:R-:W-:Y:S05]  /*16e20*/  BSYNC B2 ;  /* 0x0000000000027941 */ /* 0x000fea0003800000 */
.L_x_6383:
        /* <DEDUP_REMOVED lines=9> */
.L_x_6382:
[----:B---3--:R1:W5:Y:S01]  /*16ec0*/  LDG.E R33, desc[UR40][R50.64+0x30] ;  /* 0x0000302832217981 */ /* 0x008362000c1e1900 */
[----:B------:R-:W-:Y:S01]  /*16ed0*/  MOV R28, R38 ;  /* 0x00000026001c7202 */ /* 0x000fe20000000f00 */
[----:B------:R-:W-:Y:S01]  /*16ee0*/  IMAD.MOV.U32 R29, RZ, RZ, R39 ;  /* 0x000000ffff1d7224 */ /* 0x000fe200078e0027 */
[----:B-----5:R-:W-:Y:S01]  /*16ef0*/  MOV R20, R40 ;  /* 0x0000002800147202 */ /* 0x020fe20000000f00 */
[----:B------:R-:W-:Y:S01]  /*16f00*/  IMAD.MOV.U32 R21, RZ, RZ, R41 ;  /* 0x000000ffff157224 */ /* 0x000fe200078e0029 */
[----:B------:R-:W-:Y:S01]  /*16f10*/  MOV R22, R42 ;  /* 0x0000002a00167202 */ /* 0x000fe20000000f00 */
[----:B------:R-:W-:-:S07]  /*16f20*/  IMAD.MOV.U32 R23, RZ, RZ, R43 ;  /* 0x000000ffff177224 */ /* 0x000fce00078e002b */
.L_x_6381:
[----:B------:R-:W-:Y:S05]  /*16f30*/  BSYNC B1 ;  /* 0x0000000000017941 */ /* 0x000fea0003800000 */
.L_x_6375:
        /* <DEDUP_REMOVED lines=11> */
[----:B---3--:R-:W-:Y:S02]  /*16ff0*/  FSEL R8, R2, RZ, P0 ;  /* 0x000000ff02087208 */ /* 0x008fe40000000000 */
[----:B------:R-:W3:Y:S01]  /*17000*/  MUFU.RCP64H R3, R9 ;  /* 0x0000000900037308 */ /* 0x000ee20000001800 */
[----:B------:R-:W-:-:S06]  /*17010*/  MOV R2, 0x1 ;  /* 0x0000000100027802 */ /* 0x000fcc0000000f00 */
[----:B---3--:R-:W-:-:S08]  /*17020*/  DFMA R4, -R8, R2, 1 ;  /* 0x3ff000000804742b */ /* 0x008fd00000000102 */
        /* <DEDUP_REMOVED lines=13> */
[----:B012-45:R-:W-:Y:S05]  /*17100*/  CALL.REL.NOINC `($__internal_34_$__cuda_sm20_div_rn_f64_full) ;  /* 0x0000001400207944 */ /* 0x037fea0003c00000 */
.L_x_6387:
[----:B------:R-:W-:Y:S05]  /*17110*/  BSYNC B1 ;  /* 0x0000000000017941 */ /* 0x000fea0003800000 */
.L_x_6386:
[----:B------:R-:W-:Y:S01]  /*17120*/  IMAD.MOV.U32 R2, RZ, RZ, R24 ;  /* 0x000000ffff027224 */ /* 0x000fe200078e0018 */
[----:B------:R-:W-:Y:S01]  /*17130*/  MOV R3, R25 ;  /* 0x0000001900037202 */ /* 0x000fe20000000f00 */
[----:B------:R-:W-:Y:S06]  /*17140*/  @!P6 BRA `(.L_x_6388) ;  /* 0x000000000074e947 */ /* 0x000fec0003800000 */
[----:B------:R-:W3:Y:S01]  /*17150*/  MUFU.RSQ64H R9, R3 ;  /* 0x0000000300097308 */ /* 0x000ee20000001c00 */
[----:B------:R-:W-:Y:S01]  /*17160*/  VIADD R8, R3, 0xfcb00000 ;  /* 0xfcb0000003087836 */ /* 0x000fe20000000000 */
[----:B------:R-:W-:Y:S01]  /*17170*/  MOV R6, 0x0 ;  /* 0x0000000000067802 */ /* 0x000fe20000000f00 */
[----:B------:R-:W-:Y:S01]  /*17180*/  IMAD.MOV.U32 R7, RZ, RZ, 0x3fd80000 ;  /* 0x3fd80000ff077424 */ /* 0x000fe200078e00ff */
[----:B------:R-:W-:Y:S02]  /*17190*/  BSSY B0, `(.L_x_6389) ;  /* 0x0000016000007945 */ /* 0x000fe40003800000 */
[----:B------:R-:W-:Y:S01]  /*171a0*/  ISETP.GE.U32.AND P0, PT, R8, 0x7ca00000, PT ;  /* 0x7ca000000800780c */ /* 0x000fe20003f06070 */
[----:B---3--:R-:W-:-:S08]  /*171b0*/  DMUL R4, R8, R8 ;  /* 0x0000000808047228 */ /* 0x008fd00000000000 */
        /* <DEDUP_REMOVED lines=18> */
[----:B012-45:R-:W-:Y:S05]  /*172e0*/  CALL.REL.NOINC `($__internal_36_$__cuda_sm20_dsqrt_rn_f64_mediumpath_v1) ;  /* 0x0000001c003c7944 */ /* 0x037fea0003c00000 */
.L_x_6390:
[----:B------:R-:W-:Y:S05]  /*172f0*/  BSYNC B0 ;  /* 0x0000000000007941 */ /* 0x000fea0003800000 */
.L_x_6389:
[----:B------:R-:W-:Y:S01]  /*17300*/  IMAD.MOV.U32 R2, RZ, RZ, R4 ;  /* 0x000000ffff027224 */ /* 0x000fe200078e0004 */
[----:B------:R-:W-:-:S07]  /*17310*/  MOV R3, R5 ;  /* 0x0000000500037202 */ /* 0x000fce0000000f00 */
.L_x_6388:
[----:B------:R-:W-:Y:S01]  /*17320*/  ULDC.64 UR4, c[0x0][0x210] ;  /* 0x0000840000047ab9 */ /* 0x000fe20000000a00 */
[----:B------:R-:W3:Y:S01]  /*17330*/  LDC R0, c[0x0][0x64c] ;  /* 0x00019300ff007b82 */ /* 0x000ee20000000800 */
[C---:B------:R-:W-:Y:S01]  /*17340*/  DADD R4, R28.reuse, -UR4 ;  /* 0x800000041c047e29 */ /* 0x040fe20008000000 */
[----:B------:R-:W-:Y:S01]  /*17350*/  BSSY B1, `(.L_x_6391) ;  /* 0x0000021000017945 */ /* 0x000fe20003800000 */
[----:B------:R-:W-:-:S08]  /*17360*/  DSETP.GT.AND P0, PT, R28, UR4, PT ;  /* 0x000000041c007e2a */ /* 0x000fd0000bf04000 */
[----:B------:R-:W-:Y:S02]  /*17370*/  FSEL R9, R5, RZ, P0 ;  /* 0x000000ff05097208 */ /* 0x000fe40000000000 */
[----:B------:R-:W-:Y:S01]  /*17380*/  FSEL R8, R4, RZ, P0 ;  /* 0x000000ff04087208 */ /* 0x000fe20000000000 */
[----:B------:R-:W-:Y:S01]  /*17390*/  IMAD.MOV.U32 R4, RZ, RZ, 0x1 ;  /* 0x00000001ff047424 */ /* 0x000fe200078e00ff */
[----:B------:R-:W0:Y:S01]  /*173a0*/  MUFU.RCP64H R5, R9 ;  /* 0x0000000900057308 */ /* 0x000e220000001800 */
[C---:B---3--:R-:W-:Y:S02]  /*173b0*/  ISETP.GE.AND P4, PT, R0.reuse, 0x1, PT ;  /* 0x000000010000780c */ /* 0x048fe40003f86270 */
[----:B------:R-:W-:Y:S02]  /*173c0*/  ISETP.GE.AND P5, PT, R0, 0x2, PT ;  /* 0x000000020000780c */ /* 0x000fe40003fa6270 */
[----:B0-----:R-:W-:-:S09]  /*173d0*/  DFMA R6, -R8, R4, 1 ;  /* 0x3ff000000806742b */ /* 0x001fd20000000104 */
[----:B------:R-:W0:Y:S02]  /*173e0*/  @P4 LDC.64 R10, c[0x0][0x618] ;  /* 0x00018600ff0a4b82 */ /* 0x000e240000000a00 */
[----:B------:R-:W-:Y:S01]  /*173f0*/  @P5 LOP3.LUT R13, R34, 0xfffffff8, RZ, 0xc0, !PT ;  /* 0xfffffff8220d5812 */ /* 0x000fe200078ec0ff */
[----:B------:R-:W-:-:S05]  /*17400*/  DFMA R6, R6, R6, R6 ;  /* 0x000000060606722b */ /* 0x000fca0000000006 */
[----:B------:R-:W3:Y:S03]  /*17410*/  @P5 LDC.64 R14, c[0x0][0x620] ;  /* 0x00018800ff0e5b82 */ /* 0x000ee60000000a00 */
[----:B------:R-:W-:-:S08]  /*17420*/  DFMA R6, R4, R6, R4 ;  /* 0x000000060406722b */ /* 0x000fd00000000004 */
[----:B------:R-:W-:Y:S01]  /*17430*/  DFMA R4, -R8, R6, 1 ;  /* 0x3ff000000804742b */ /* 0x000fe20000000106 */
[----:B0-----:R-:W-:-:S07]  /*17440*/  @P4 IADD3 R10, P0, R34, R10, RZ ;  /* 0x0000000a220a4210 */ /* 0x001fce0007f1e0ff */
[----:B------:R-:W-:Y:S01]  /*17450*/  DFMA R4, R6, R4, R6 ;  /* 0x000000040604722b */ /* 0x000fe20000000006 */
[----:B------:R-:W-:Y:S02]  /*17460*/  @P4 IADD3.X R11, RZ, R11, RZ, P0, !PT ;  /* 0x0000000bff0b4210 */ /* 0x000fe400007fe4ff */
[----:B---3--:R-:W-:-:S03]  /*17470*/  @P5 IADD3 R12, P1, R13, R14, RZ ;  /* 0x0000000e0d0c5210 */ /* 0x008fc60007f3e0ff */
        /* <DEDUP_REMOVED lines=13> */
[----:B-12-45:R-:W-:Y:S05]  /*17550*/  CALL.REL.NOINC `($__internal_34_$__cuda_sm20_div_rn_f64_full) ;  /* 0x00000010000c7944 */ /* 0x036fea0003c00000 */
.L_x_6392:
[----:B------:R-:W-:Y:S05]  /*17560*/  BSYNC B1 ;  /* 0x0000000000017941 */ /* 0x000fea0003800000 */
.L_x_6391:
        /* <DEDUP_REMOVED lines=28> */
[----:B-12-45:R-:W-:Y:S05]  /*17730*/  CALL.REL.NOINC `($__internal_36_$__cuda_sm20_dsqrt_rn_f64_mediumpath_v1) ;  /* 0x0000001800287944 */ /* 0x036fea0003c00000 */
.L_x_6395:
[----:B------:R-:W-:Y:S05]  /*17740*/  BSYNC B0 ;  /* 0x0000000000007941 */ /* 0x000fea0003800000 */
.L_x_6394:
[----:B------:R-:W-:Y:S01]  /*17750*/  MOV R2, R4 ;  /* 0x0000000400027202 */ /* 0x000fe20000000f00 */
[----:B------:R-:W-:-:S07]  /*17760*/  IMAD.MOV.U32 R3, RZ, RZ, R5 ;  /* 0x000000ffff037224 */ /* 0x000fce00078e0005 */
.L_x_6393:
        /* <DEDUP_REMOVED lines=11> */
.L_x_6385:
        /* <DEDUP_REMOVED lines=9> */
.L_x_6374:
[----:B0-----:R-:W-:-:S13]  /*178b0*/  ISETP.NE.AND P0, PT, R0, RZ, PT ;  /* 0x000000ff0000720c */ /* 0x001fda0003f05270 */
[----:B------:R-:W-:Y:S05]  /*178c0*/  @!P0 BRA `(.L_x_6396) ;  /* 0x0000000000788947 */ /* 0x000fea0003800000 */
[----:B------:R-:W-:Y:S01]  /*178d0*/  MOV R0, 0x0 ;  /* 0x0000000000007802 */ /* 0x000fe20000000f00 */
[----:B------:R-:W-:Y:S01]  /*178e0*/  ULDC.64 UR4, c[0x4][0x580] ;  /* 0x0101600000047ab9 */ /* 0x000fe20000000a00 */
[----:B------:R-:W-:Y:S01]  /*178f0*/  ULDC.64 UR6, c[0x4][0xc0] ;  /* 0x0100300000067ab9 */ /* 0x000fe20000000a00 */
[----:B---3--:R-:W-:Y:S01]  /*17900*/  MOV R4, UR4 ;  /* 0x0000000400047c02 */ /* 0x008fe20008000f00 */
        /* <DEDUP_REMOVED lines=11> */
[----:B-12-45:R-:W-:Y:S05]  /*179c0*/  CALL.ABS.NOINC R2 ;  /* 0x0000000002007343 */ /* 0x036fea0003c00000 */
.L_x_6397:
        /* <DEDUP_REMOVED lines=14> */
.L_x_6396:
        /* <DEDUP_REMOVED lines=11> */
[----:B---3--:R-:W-:Y:S01]  /*17b60*/  FSEL R8, R2, RZ, P0 ;  /* 0x000000ff02087208 */ /* 0x008fe20000000000 */
        /* <DEDUP_REMOVED lines=16> */
[----:B--2-45:R-:W-:Y:S05]  /*17c70*/  CALL.REL.NOINC `($__internal_34_$__cuda_sm20_div_rn_f64_full) ;  /* 0x0000000800447944 */ /* 0x034fea0003c00000 */
.L_x_6400:
[----:B------:R-:W-:Y:S05]  /*17c80*/  BSYNC B1 ;  /* 0x0000000000017941 */ /* 0x000fea0003800000 */
.L_x_6399:
        /* <DEDUP_REMOVED lines=28> */
[----:B--2-45:R-:W-:Y:S05]  /*17e50*/  CALL.REL.NOINC `($__internal_36_$__cuda_sm20_dsqrt_rn_f64_mediumpath_v1) ;  /* 0x0000001000607944 */ /* 0x034fea0003c00000 */
.L_x_6403:
[----:B------:R-:W-:Y:S05]  /*17e60*/  BSYNC B0 ;  /* 0x0000000000007941 */ /* 0x000fea0003800000 */
.L_x_6402:
[----:B------:R-:W-:Y:S01]  /*17e70*/  MOV R2, R4 ;  /* 0x0000000400027202 */ /* 0x000fe20000000f00 */
[----:B------:R-:W-:-:S07]  /*17e80*/  IMAD.MOV.U32 R3, RZ, RZ, R5 ;  /* 0x000000ffff037224 */ /* 0x000fce00078e0005 */
.L_x_6401:
        /* <DEDUP_REMOVED lines=35> */
[----:B--2-45:R-:W-:Y:S05]  /*180c0*/  CALL.REL.NOINC `($__internal_34_$__cuda_sm20_div_rn_f64_full) ;  /* 0x0000000400307944 */ /* 0x034fea0003c00000 */
.L_x_6405:
[----:B------:R-:W-:Y:S05]  /*180d0*/  BSYNC B1 ;  /* 0x0000000000017941 */ /* 0x000fea0003800000 */
.L_x_6404:
        /* <DEDUP_REMOVED lines=28> */
[----:B--2-45:R-:W-:Y:S05]  /*182a0*/  CALL.REL.NOINC `($__internal_36_$__cuda_sm20_dsqrt_rn_f64_mediumpath_v1) ;  /* 0x0000000c004c7944 */ /* 0x034fea0003c00000 */
.L_x_6408:
[----:B------:R-:W-:Y:S05]  /*182b0*/  BSYNC B0 ;  /* 0x0000000000007941 */ /* 0x000fea0003800000 */
.L_x_6407:
[----:B------:R-:W-:Y:S01]  /*182c0*/  IMAD.MOV.U32 R2, RZ, RZ, R4 ;  /* 0x000000ffff027224 */ /* 0x000fe200078e0004 */
[----:B------:R-:W-:-:S07]  /*182d0*/  MOV R3, R5 ;  /* 0x0000000500037202 */ /* 0x000fce0000000f00 */
.L_x_6406:
        /* <DEDUP_REMOVED lines=11> */
.L_x_6398:
[----:B------:R-:W-:Y:S01]  /*18390*/  MOV R2, 0x0 ;  /* 0x0000000000027802 */ /* 0x000fe20000000f00 */
[----:B------:R-:W-:Y:S01]  /*183a0*/  ULDC.64 UR4, c[0x4][0x580] ;  /* 0x0101600000047ab9 */ /* 0x000fe20000000a00 */
[----:B------:R-:W-:Y:S01]  /*183b0*/  ULDC.64 UR6, c[0x4][0xb0] ;  /* 0x01002c0000067ab9 */ /* 0x000fe20000000a00 */
[----:B---3--:R-:W-:Y:S01]  /*183c0*/  IMAD.U32 R4, RZ, RZ, UR4 ;  /* 0x00000004ff047e24 */ /* 0x008fe2000f8e00ff */
        /* <DEDUP_REMOVED lines=11> */
[----:B-12-45:R-:W-:Y:S05]  /*18480*/  CALL.ABS.NOINC R14 ;  /* 0x000000000e007343 */ /* 0x036fea0003c00000 */
.L_x_6409:
        /* <DEDUP_REMOVED lines=15> */
.L_x_6410:
[----:B------:R-:W-:Y:S05]  /*18580*/  EXIT ;  /* 0x000000000000794d */ /* 0x000fea0003800000 */
        .weak           $__internal_34_$__cuda_sm20_div_rn_f64_full
        .type           $__internal_34_$__cuda_sm20_div_rn_f64_full,@function
        .size           $__internal_34_$__cuda_sm20_div_rn_f64_full,($__internal_35_$__cuda_sm20_div_u64 - $__internal_34_$__cuda_sm20_div_rn_f64_full)
$__internal_34_$__cuda_sm20_div_rn_f64_full:
[C---:B------:R-:W-:Y:S01]  /*18590*/  FSETP.GEU.AND P0, PT, |R9|.reuse, 1.469367938527859385e-39, PT ;  /* 0x001000000900780b */ /* 0x040fe20003f0e200 */
[----:B------:R-:W-:Y:S01]  /*185a0*/  IMAD.MOV.U32 R6, RZ, RZ, R8 ;  /* 0x000000ffff067224 */ /* 0x000fe200078e0008 */
[----:B------:R-:W-:Y:S01]  /*185b0*/  LOP3.LUT R2, R9, 0x800fffff, RZ, 0xc0, !PT ;  /* 0x800fffff09027812 */ /* 0x000fe200078ec0ff */
[----:B------:R-:W-:Y:S01]  /*185c0*/  IMAD.MOV.U32 R58, RZ, RZ, 0x1ca00000 ;  /* 0x1ca00000ff3a7424 */ /* 0x000fe200078e00ff */
[----:B------:R-:W-:Y:S01]  /*185d0*/  MOV R10, 0x1 ;  /* 0x00000001000a7802 */ /* 0x000fe20000000f00 */
[----:B------:R-:W-:Y:S01]  /*185e0*/  BSSY B0, `(.L_x_6411) ;  /* 0x0000057000007945 */ /* 0x000fe20003800000 */
[----:B------:R-:W-:Y:S02]  /*185f0*/  LOP3.LUT R7, R2, 0x3ff00000, RZ, 0xfc, !PT ;  /* 0x3ff0000002077812 */ /* 0x000fe400078efcff */
[C---:B------:R-:W-:Y:S02]  /*18600*/  FSETP.GEU.AND P1, PT, |R15|.reuse, 1.469367938527859385e-39, PT ;  /* 0x001000000f00780b */ /* 0x040fe40003f2e200 */
[----:B------:R-:W-:-:S02]  /*18610*/  LOP3.LUT R2, R15, 0x7ff00000, RZ, 0xc0, !PT ;  /* 0x7ff000000f027812 */ /* 0x000fc400078ec0ff */
[----:B------:R-:W-:Y:S01]  /*18620*/  LOP3.LUT R3, R9, 0x7ff00000, RZ, 0xc0, !PT ;  /* 0x7ff0000009037812 */ /* 0x000fe200078ec0ff */
[----:B------:R-:W-:-:S03]  /*18630*/  @!P0 DMUL R6, R8, 8.98846567431157953865e+307 ;  /* 0x7fe0000008068828 */ /* 0x000fc60000000000 */
[----:B------:R-:W-:-:S03]  /*18640*/  ISETP.GE.U32.AND P3, PT, R2, R3, PT ;  /* 0x000000030200720c */ /* 0x000fc60003f66070 */
[----:B------:R-:W0:Y:S02]  /*18650*/  MUFU.RCP64H R11, R7 ;  /* 0x00000007000b7308 */ /* 0x000e240000001800 */
[----:B------:R-:W-:Y:S01]  /*18660*/  @!P1 LOP3.LUT R5, R9, 0x7ff00000, RZ, 0xc0, !PT ;  /* 0x7ff0000009059812 */ /* 0x000fe200078ec0ff */
[----:B------:R-:W-:Y:S01]  /*18670*/  @!P1 IMAD.MOV.U32 R30, RZ, RZ, RZ ;  /* 0x000000ffff1e9224 */ /* 0x000fe200078e00ff */
[----:B------:R-:W-:Y:S02]  /*18680*/  @!P0 LOP3.LUT R3, R7, 0x7ff00000, RZ, 0xc0, !PT ;  /* 0x7ff0000007038812 */ /* 0x000fe400078ec0ff */
[----:B------:R-:W-:-:S04]  /*18690*/  @!P1 ISETP.GE.U32.AND P2, PT, R2, R5, PT ;  /* 0x000000050200920c */ /* 0x000fc80003f46070 */
[----:B------:R-:W-:-:S04]  /*186a0*/  @!P1 SEL R5, R58, 0x63400000, !P2 ;  /* 0x634000003a059807 */ /* 0x000fc80005000000 */
[----:B------:R-:W-:Y:S01]  /*186b0*/  @!P1 LOP3.LUT R5, R5, 0x80000000, R15, 0xf8, !PT ;  /* 0x8000000005059812 */ /* 0x000fe200078ef80f */
[----:B0-----:R-:W-:-:S03]  /*186c0*/  DFMA R12, R10, -R6, 1 ;  /* 0x3ff000000a0c742b */ /* 0x001fc60000000806 */
[----:B------:R-:W-:Y:S02]  /*186d0*/  @!P1 LOP3.LUT R31, R5, 0x100000, RZ, 0xfc, !PT ;  /* 0x00100000051f9812 */ /* 0x000fe400078efcff */
[----:B------:R-:W-:-:S03]  /*186e0*/  MOV R5, R2 ;  /* 0x0000000200057202 */ /* 0x000fc60000000f00 */
[----:B------:R-:W-:-:S08]  /*186f0*/  DFMA R12, R12, R12, R12 ;  /* 0x0000000c0c0c722b */ /* 0x000fd0000000000c */
[----:B------:R-:W-:Y:S01]  /*18700*/  DFMA R12, R10, R12, R10 ;  /* 0x0000000c0a0c722b */ /* 0x000fe2000000000a */
[----:B------:R-:W-:-:S04]  /*18710*/  SEL R10, R58, 0x63400000, !P3 ;  /* 0x634000003a0a7807 */ /* 0x000fc80005800000 */
[----:B------:R-:W-:-:S03]  /*18720*/  LOP3.LUT R11, R10, 0x800fffff, R15, 0xf8, !PT ;  /* 0x800fffff0a0b7812 */ /* 0x000fc600078ef80f */
[----:B------:R-:W-:Y:S01]  /*18730*/  DFMA R24, R12, -R6, 1 ;  /* 0x3ff000000c18742b */ /* 0x000fe20000000806 */
[----:B------:R-:W-:-:S06]  /*18740*/  MOV R10, R14 ;  /* 0x0000000e000a7202 */ /* 0x000fcc0000000f00 */
[----:B------:R-:W-:Y:S02]  /*18750*/  @!P1 DFMA R10, R10, 2, -R30 ;  /* 0x400000000a0a982b */ /* 0x000fe4000000081e */
[----:B------:R-:W-:-:S08]  /*18760*/  DFMA R12, R12, R24, R12 ;  /* 0x000000180c0c722b */ /* 0x000fd0000000000c */
[----:B------:R-:W-:Y:S01]  /*18770*/  DMUL R24, R12, R10 ;  /* 0x0000000a0c187228 */ /* 0x000fe20000000000 */
[----:B------:R-:W-:-:S07]  /*18780*/  @!P1 LOP3.LUT R5, R11, 0x7ff00000, RZ, 0xc0, !PT ;  /* 0x7ff000000b059812 */ /* 0x000fce00078ec0ff */
[----:B------:R-:W-:-:S08]  /*18790*/  DFMA R30, R24, -R6, R10 ;  /* 0x80000006181e722b */ /* 0x000fd0000000000a */
[----:B------:R-:W-:Y:S01]  /*187a0*/  DFMA R12, R12, R30, R24 ;  /* 0x0000001e0c0c722b */ /* 0x000fe20000000018 */
[----:B------:R-:W-:-:S05]  /*187b0*/  VIADD R24, R5, 0xffffffff ;  /* 0xffffffff05187836 */ /* 0x000fca0000000000 */
[----:B------:R-:W-:Y:S02]  /*187c0*/  ISETP.GT.U32.AND P0, PT, R24, 0x7feffffe, PT ;  /* 0x7feffffe1800780c */ /* 0x000fe40003f04070 */
[----:B------:R-:W-:-:S04]  /*187d0*/  IADD3 R24, R3, -0x1, RZ ;  /* 0xffffffff03187810 */ /* 0x000fc80007ffe0ff */
[----:B------:R-:W-:-:S13]  /*187e0*/  ISETP.GT.U32.OR P0, PT, R24, 0x7feffffe, P0 ;  /* 0x7feffffe1800780c */ /* 0x000fda0000704470 */
[----:B------:R-:W-:Y:S05]  /*187f0*/  @P0 BRA `(.L_x_6412) ;  /* 0x0000000000740947 */ /* 0x000fea0003800000 */
[----:B------:R-:W-:Y:S01]  /*18800*/  LOP3.LUT R3, R9, 0x7ff00000, RZ, 0xc0, !PT ;  /* 0x7ff0000009037812 */ /* 0x000fe200078ec0ff */
[----:B------:R-:W-:-:S03]  /*18810*/  IMAD.MOV.U32 R14, RZ, RZ, RZ ;  /* 0x000000ffff0e7224 */ /* 0x000fc600078e00ff */
[CC--:B------:R-:W-:Y:S02]  /*18820*/  VIADDMNMX R5, R2.reuse, -R3.reuse, 0xb9600000, !PT ;  /* 0xb960000002057446 */ /* 0x0c0fe40007800903 */
[----:B------:R-:W-:Y:S02]  /*18830*/  ISETP.GE.U32.AND P0, PT, R2, R3, PT ;  /* 0x000000030200720c */ /* 0x000fe40003f06070 */
[----:B------:R-:W-:Y:S02]  /*18840*/  VIMNMX R2, R5, 0x46a00000, PT ;  /* 0x46a0000005027848 */ /* 0x000fe40003fe0100 */
[----:B------:R-:W-:-:S05]  /*18850*/  SEL R3, R58, 0x63400000, !P0 ;  /* 0x634000003a037807 */ /* 0x000fca0004000000 */
[----:B------:R-:W-:-:S05]  /*18860*/  IMAD.IADD R2, R2, 0x1, -R3 ;  /* 0x0000000102027824 */ /* 0x000fca00078e0a03 */
[----:B------:R-:W-:-:S06]  /*18870*/  IADD3 R15, R2, 0x7fe00000, RZ ;  /* 0x7fe00000020f7810 */ /* 0x000fcc0007ffe0ff */
[----:B------:R-:W-:-:S10]  /*18880*/  DMUL R24, R12, R14 ;  /* 0x0000000e0c187228 */ /* 0x000fd40000000000 */
[----:B------:R-:W-:-:S13]  /*18890*/  FSETP.GTU.AND P0, PT, |R25|, 1.469367938527859385e-39, PT ;  /* 0x001000001900780b */ /* 0x000fda0003f0c200 */
[----:B------:R-:W-:Y:S05]  /*188a0*/  @P0 BRA `(.L_x_6413) ;  /* 0x0000000000a80947 */ /* 0x000fea0003800000 */
[----:B------:R-:W-:-:S06]  /*188b0*/  DFMA R6, R12, -R6, R10 ;  /* 0x800000060c06722b */ /* 0x000fcc000000000a */
[----:B------:R-:W-:-:S04]  /*188c0*/  MOV R6, RZ ;  /* 0x000000ff00067202 */ /* 0x000fc80000000f00 */
[C---:B------:R-:W-:Y:S02]  /*188d0*/  FSETP.NEU.AND P0, PT, R7.reuse, RZ, PT ;  /* 0x000000ff0700720b */ /* 0x040fe40003f0d000 */
[----:B------:R-:W-:-:S04]  /*188e0*/  LOP3.LUT R3, R7, 0x80000000, R9, 0x48, !PT ;  /* 0x8000000007037812 */ /* 0x000fc800078e4809 */
[----:B------:R-:W-:-:S07]  /*188f0*/  LOP3.LUT R7, R3, R15, RZ, 0xfc, !PT ;  /* 0x0000000f03077212 */ /* 0x000fce00078efcff */
[----:B------:R-:W-:Y:S05]  /*18900*/  @!P0 BRA `(.L_x_6413) ;  /* 0x0000000000908947 */ /* 0x000fea0003800000 */
[----:B------:R-:W-:Y:S01]  /*18910*/  IMAD.MOV R9, RZ, RZ, -R2 ;  /* 0x000000ffff097224 */ /* 0x000fe200078e0a02 */
[----:B------:R-:W-:Y:S01]  /*18920*/  MOV R8, RZ ;  /* 0x000000ff00087202 */ /* 0x000fe20000000f00 */
[----:B------:R-:W-:Y:S01]  /*18930*/  DMUL.RP R6, R12, R6 ;  /* 0x000000060c067228 */ /* 0x000fe20000008000 */
[----:B------:R-:W-:-:S04]  /*18940*/  IADD3 R2, -R2, -0x43300000, RZ ;  /* 0xbcd0000002027810 */ /* 0x000fc80007ffe1ff */
[----:B------:R-:W-:-:S05]  /*18950*/  DFMA R8, R24, -R8, R12 ;  /* 0x800000081808722b */ /* 0x000fca000000000c */
[----:B------:R-:W-:-:S05]  /*18960*/  LOP3.LUT R3, R7, R3, RZ, 0x3c, !PT ;  /* 0x0000000307037212 */ /* 0x000fca00078e3cff */
[----:B------:R-:W-:-:S04]  /*18970*/  FSETP.NEU.AND P0, PT, |R9|, R2, PT ;  /* 0x000000020900720b */ /* 0x000fc80003f0d200 */
[----:B------:R-:W-:Y:S02]  /*18980*/  FSEL R2, R6, R24, !P0 ;  /* 0x0000001806027208 */ /* 0x000fe40004000000 */
[----:B------:R-:W-:-:S03]  /*18990*/  FSEL R3, R3, R25, !P0 ;  /* 0x0000001903037208 */ /* 0x000fc60004000000 */
[----:B------:R-:W-:Y:S01]  /*189a0*/  IMAD.MOV.U32 R24, RZ, RZ, R2 ;  /* 0x000000ffff187224 */ /* 0x000fe200078e0002 */
[----:B------:R-:W-:Y:S01]  /*189b0*/  MOV R25, R3 ;  /* 0x0000000300197202 */ /* 0x000fe20000000f00 */
[----:B------:R-:W-:Y:S06]  /*189c0*/  BRA `(.L_x_6413) ;  /* 0x0000000000607947 */ /* 0x000fec0003800000 */
.L_x_6412:
[----:B------:R-:W-:-:S14]  /*189d0*/  DSETP.NAN.AND P0, PT, R14, R14, PT ;  /* 0x0000000e0e00722a */ /* 0x000fdc0003f08000 */
[----:B------:R-:W-:Y:S05]  /*189e0*/  @P0 BRA `(.L_x_6414) ;  /* 0x00000000004c0947 */ /* 0x000fea0003800000 */
[----:B------:R-:W-:-:S14]  /*189f0*/  DSETP.NAN.AND P0, PT, R8, R8, PT ;  /* 0x000000080800722a */ /* 0x000fdc0003f08000 */
[----:B------:R-:W-:Y:S05]  /*18a00*/  @P0 BRA `(.L_x_6415) ;  /* 0x0000000000340947 */ /* 0x000fea0003800000 */
[----:B------:R-:W-:Y:S01]  /*18a10*/  ISETP.NE.AND P0, PT, R5, R3, PT ;  /* 0x000000030500720c */ /* 0x000fe20003f05270 */
[----:B------:R-:W-:Y:S01]  /*18a20*/  IMAD.MOV.U32 R24, RZ, RZ, 0x0 ;  /* 0x00000000ff187424 */ /* 0x000fe200078e00ff */
[----:B------:R-:W-:-:S11]  /*18a30*/  MOV R25, 0xfff80000 ;  /* 0xfff8000000197802 */ /* 0x000fd60000000f00 */
[----:B------:R-:W-:Y:S05]  /*18a40*/  @!P0 BRA `(.L_x_6413) ;  /* 0x0000000000408947 */ /* 0x000fea0003800000 */
[----:B------:R-:W-:-:S04]  /*18a50*/  ISETP.NE.AND P0, PT, R5, 0x7ff00000, PT ;  /* 0x7ff000000500780c */ /* 0x000fc80003f05270 */
[----:B------:R-:W-:Y:S02]  /*18a60*/  ISETP.EQ.OR P0, PT, R3, RZ, !P0 ;  /* 0x000000ff0300720c */ /* 0x000fe40004702670 */
[----:B------:R-:W-:-:S11]  /*18a70*/  LOP3.LUT R3, R15, 0x80000000, R9, 0x48, !PT ;  /* 0x800000000f037812 */ /* 0x000fd600078e4809 */
[----:B------:R-:W-:Y:S01]  /*18a80*/  @P0 LOP3.LUT R2, R3, 0x7ff00000, RZ, 0xfc, !PT ;  /* 0x7ff0000003020812 */ /* 0x000fe200078efcff */
[----:B------:R-:W-:Y:S01]  /*18a90*/  @!P0 IMAD.MOV.U32 R24, RZ, RZ, RZ ;  /* 0x000000ffff188224 */ /* 0x000fe200078e00ff */
[----:B------:R-:W-:Y:S01]  /*18aa0*/  @!P0 MOV R25, R3 ;  /* 0x0000000300198202 */ /* 0x000fe20000000f00 */
[----:B------:R-:W-:Y:S01]  /*18ab0*/  @P0 IMAD.MOV.U32 R24, RZ, RZ, RZ ;  /* 0x000000ffff180224 */ /* 0x000fe200078e00ff */
[----:B------:R-:W-:Y:S01]  /*18ac0*/  @P0 MOV R25, R2 ;  /* 0x0000000200190202 */ /* 0x000fe20000000f00 */
[----:B------:R-:W-:Y:S06]  /*18ad0*/  BRA `(.L_x_6413) ;  /* 0x00000000001c7947 */ /* 0x000fec0003800000 */
.L_x_6415:
[----:B------:R-:W-:Y:S01]  /*18ae0*/  LOP3.LUT R2, R9, 0x80000, RZ, 0xfc, !PT ;  /* 0x0008000009027812 */ /* 0x000fe200078efcff */
[----:B------:R-:W-:-:S03]  /*18af0*/  IMAD.MOV.U32 R24, RZ, RZ, R8 ;  /* 0x000000ffff187224 */ /* 0x000fc600078e0008 */
[----:B------:R-:W-:Y:S01]  /*18b00*/  MOV R25, R2 ;  /* 0x0000000200197202 */ /* 0x000fe20000000f00 */
[----:B------:R-:W-:Y:S06]  /*18b10*/  BRA `(.L_x_6413) ;  /* 0x00000000000c7947 */ /* 0x000fec0003800000 */
.L_x_6414:
[----:B------:R-:W-:Y:S01]  /*18b20*/  LOP3.LUT R2, R15, 0x80000, RZ, 0xfc, !PT ;  /* 0x000800000f027812 */ /* 0x000fe200078efcff */
[----:B------:R-:W-:-:S03]  /*18b30*/  IMAD.MOV.U32 R24, RZ, RZ, R14 ;  /* 0x000000ffff187224 */ /* 0x000fc600078e000e */
[----:B------:R-:W-:-:S07]  /*18b40*/  MOV R25, R2 ;  /* 0x0000000200197202 */ /* 0x000fce0000000f00 */
.L_x_6413:
[----:B------:R-:W-:Y:S05]  /*18b50*/  BSYNC B0 ;  /* 0x0000000000007941 */ /* 0x000fea0003800000 */
.L_x_6411:
[----:B------:R-:W-:Y:S01]  /*18b60*/  HFMA2.MMA R3, -RZ, RZ, 0, 0 ;  /* 0x00000000ff037435 */ /* 0x000fe200000001ff */
[----:B------:R-:W-:-:S05]  /*18b70*/  IMAD.MOV.U32 R2, RZ, RZ, R0 ;  /* 0x000000ffff027224 */ /* 0x000fca00078e0000 */
[----:B------:R-:W-:Y:S05]  /*18b80*/  RET.REL.NODEC R2 `(_ZN2at6native13reduce_kernelILi256ELi2ENS0_8ReduceOpIdNS0_10WelfordOpsIddiN4cuda3std3__44pairIddEEEEjdLi2ELi2EEEEEvT1_) ;  /* 0xfffffe74021c7950 */ /* 0x000fea0003c3ffff */
        .weak           $__internal_35_$__cuda_sm20_div_u64
        .type           $__internal_35_$__cuda_sm20_div_u64,@function
        .size           $__internal_35_$__cuda_sm20_div_u64,($__internal_36_$__cuda_sm20_dsqrt_rn_f64_mediumpath_v1 - $__internal_35_$__cuda_sm20_div_u64)
$__internal_35_$__cuda_sm20_div_u64:
        /* <DEDUP_REMOVED lines=25> */
[----:B------:R-:W-:Y:S02]  /*18d20*/  IMAD.X R10, RZ, RZ, ~R11, P0 ;  /* 0x000000ffff0a7224 */ /* 0x000fe400000e0e0b */
[----:B------:R-:W-:Y:S02]  /*18d30*/  IMAD.MOV.U32 R11, RZ, RZ, RZ ;  /* 0x000000ffff0b7224 */ /* 0x000fe400078e00ff */
        /* <DEDUP_REMOVED lines=28> */
[----:B------:R-:W-:Y:S01]  /*18f00*/  SEL R10, R10, R9, P0 ;  /* 0x000000090a0a7207 */ /* 0x000fe20000000000 */
[----:B------:R-:W-:Y:S01]  /*18f10*/  HFMA2.MMA R9, -RZ, RZ, 0, 0 ;  /* 0x00000000ff097435 */ /* 0x000fe200000001ff */
        /* <DEDUP_REMOVED lines=8> */
[----:B------:R-:W-:Y:S02]  /*18fa0*/  SEL R7, R7, R10, P0 ;  /* 0x0000000a07077207 */ /* 0x000fe40000000000 */
[----:B------:R-:W-:Y:S02]  /*18fb0*/  SEL R6, R6, 0xffffffff, P1 ;  /* 0xffffffff06067807 */ /* 0x000fe40000800000 */
[----:B------:R-:W-:Y:S01]  /*18fc0*/  SEL R7, R7, 0xffffffff, P1 ;  /* 0xffffffff07077807 */ /* 0x000fe20000800000 */
[----:B------:R-:W-:Y:S06]  /*18fd0*/  RET.REL.NODEC R8 `(_ZN2at6native13reduce_kernelILi256ELi2ENS0_8ReduceOpIdNS0_10WelfordOpsIddiN4cuda3std3__44pairIddEEEEjdLi2ELi2EEEEEvT1_) ;  /* 0xfffffe7008087950 */ /* 0x000fec0003c3ffff */
        .weak           $__internal_36_$__cuda_sm20_dsqrt_rn_f64_mediumpath_v1
        .type           $__internal_36_$__cuda_sm20_dsqrt_rn_f64_mediumpath_v1,@function
        .size           $__internal_36_$__cuda_sm20_dsqrt_rn_f64_mediumpath_v1,($__internal_37_$__cuda_sm20_rem_u64 - $__internal_36_$__cuda_sm20_dsqrt_rn_f64_mediumpath_v1)
$__internal_36_$__cuda_sm20_dsqrt_rn_f64_mediumpath_v1:
[----:B------:R-:W-:Y:S01]  /*18fe0*/  ISETP.GE.U32.AND P0, PT, R10, -0x3400000, PT ;  /* 0xfcc000000a00780c */ /* 0x000fe20003f06070 */
[----:B------:R-:W-:Y:S01]  /*18ff0*/  BSSY B1, `(.L_x_6416) ;  /* 0x0000027000017945 */ /* 0x000fe20003800000 */
[----:B------:R-:W-:Y:S01]  /*19000*/  IMAD.MOV.U32 R10, RZ, RZ, R2 ;  /* 0x000000ffff0a7224 */ /* 0x000fe200078e0002 */
[----:B------:R-:W-:Y:S01]  /*19010*/  MOV R11, R3 ;  /* 0x00000003000b7202 */ /* 0x000fe20000000f00 */
[----:B------:R-:W-:Y:S01]  /*19020*/  IMAD.MOV.U32 R2, RZ, RZ, R0 ;  /* 0x000000ffff027224 */ /* 0x000fe200078e0000 */
[----:B------:R-:W-:-:S08]  /*19030*/  MOV R3, R9 ;  /* 0x0000000900037202 */ /* 0x000fd00000000f00 */
[----:B------:R-:W-:Y:S05]  /*19040*/  @!P0 BRA `(.L_x_6417) ;  /* 0x0000000000208947 */ /* 0x000fea0003800000 */
[----:B------:R-:W-:-:S10]  /*19050*/  DFMA.RM R2, R4, R2, R6 ;  /* 0x000000020402722b */ /* 0x000fd40000004006 */
[----:B------:R-:W-:-:S05]  /*19060*/  IADD3 R6, P0, R2, 0x1, RZ ;  /* 0x0000000102067810 */ /* 0x000fca0007f1e0ff */
[----:B------:R-:W-:-:S06]  /*19070*/  IMAD.X R7, RZ, RZ, R3, P0 ;  /* 0x000000ffff077224 */ /* 0x000fcc00000e0603 */
[----:B------:R-:W-:-:S08]  /*19080*/  DFMA.RP R4, -R2, R6, R10 ;  /* 0x000000060204722b */ /* 0x000fd0000000810a */
[----:B------:R-:W-:-:S06]  /*19090*/  DSETP.GT.AND P0, PT, R4, RZ, PT ;  /* 0x000000ff0400722a */ /* 0x000fcc0003f04000 */
[----:B------:R-:W-:Y:S02]  /*190a0*/  FSEL R2, R6, R2, P0 ;  /* 0x0000000206027208 */ /* 0x000fe40000000000 */
[----:B------:R-:W-:Y:S01]  /*190b0*/  FSEL R3, R7, R3, P0 ;  /* 0x0000000307037208 */ /* 0x000fe20000000000 */
[----:B------:R-:W-:Y:S06]  /*190c0*/  BRA `(.L_x_6418) ;  /* 0x0000000000647947 */ /* 0x000fec0003800000 */
.L_x_6417:
[----:B------:R-:W-:-:S14]  /*190d0*/  DSETP.NE.AND P0, PT, R10, RZ, PT ;  /* 0x000000ff0a00722a */ /* 0x000fdc0003f05000 */
[----:B------:R-:W-:Y:S05]  /*190e0*/  @!P0 BRA `(.L_x_6419) ;  /* 0x0000000000588947 */ /* 0x000fea0003800000 */
[----:B------:R-:W-:-:S13]  /*190f0*/  ISETP.GE.AND P0, PT, R11, RZ, PT ;  /* 0x000000ff0b00720c */ /* 0x000fda0003f06270 */
[----:B------:R-:W-:Y:S01]  /*19100*/  @!P0 MOV R2, 0x0 ;  /* 0x0000000000028802 */ /* 0x000fe20000000f00 */
[----:B------:R-:W-:Y:S01]  /*19110*/  @!P0 IMAD.MOV.U32 R3, RZ, RZ, -0x80000 ;  /* 0xfff80000ff038424 */ /* 0x000fe200078e00ff */
[----:B------:R-:W-:Y:S06]  /*19120*/  @!P0 BRA `(.L_x_6418) ;  /* 0x00000000004c8947 */ /* 0x000fec0003800000 */
[----:B------:R-:W-:-:S13]  /*19130*/  ISETP.GT.AND P0, PT, R11, 0x7fefffff, PT ;  /* 0x7fefffff0b00780c */ /* 0x000fda0003f04270 */
[----:B------:R-:W-:Y:S05]  /*19140*/  @P0 BRA `(.L_x_6419) ;  /* 0x0000000000400947 */ /* 0x000fea0003800000 */
[----:B------:R-:W-:Y:S01]  /*19150*/  DMUL R2, R10, 8.11296384146066816958e+31 ;  /* 0x469000000a027828 */ /* 0x000fe20000000000 */
[----:B------:R-:W-:Y:S01]  /*19160*/  MOV R4, RZ ;  /* 0x000000ff00047202 */ /* 0x000fe20000000f00 */
[----:B------:R-:W-:Y:S01]  /*19170*/  IMAD.MOV.U32 R10, RZ, RZ, 0x0 ;  /* 0x00000000ff0a7424 */ /* 0x000fe200078e00ff */
[----:B------:R-:W-:-:S03]  /*19180*/  MOV R11, 0x3fd80000 ;  /* 0x3fd80000000b7802 */ /* 0x000fc60000000f00 */
[----:B------:R-:W0:Y:S02]  /*19190*/  MUFU.RSQ64H R5, R3 ;  /* 0x0000000300057308 */ /* 0x000e240000001c00 */
[----:B0-----:R-:W-:-:S08]  /*191a0*/  DMUL R6, R4, R4 ;  /* 0x0000000404067228 */ /* 0x001fd00000000000 */
[----:B------:R-:W-:-:S08]  /*191b0*/  DFMA R6, R2, -R6, 1 ;  /* 0x3ff000000206742b */ /* 0x000fd00000000806 */
[----:B------:R-:W-:Y:S02]  /*191c0*/  DFMA R10, R6, R10, 0.5 ;  /* 0x3fe00000060a742b */ /* 0x000fe4000000000a */
[----:B------:R-:W-:-:S08]  /*191d0*/  DMUL R6, R4, R6 ;  /* 0x0000000604067228 */ /* 0x000fd00000000000 */
[----:B------:R-:W-:-:S08]  /*191e0*/  DFMA R6, R10, R6, R4 ;  /* 0x000000060a06722b */ /* 0x000fd00000000004 */
[----:B------:R-:W-:Y:S02]  /*191f0*/  DMUL R4, R2, R6 ;  /* 0x0000000602047228 */ /* 0x000fe40000000000 */
[----:B------:R-:W-:-:S06]  /*19200*/  VIADD R7, R7, 0xfff00000 ;  /* 0xfff0000007077836 */ /* 0x000fcc0000000000 */
[----:B------:R-:W-:-:S08]  /*19210*/  DFMA R10, R4, -R4, R2 ;  /* 0x80000004040a722b */ /* 0x000fd00000000002 */
[----:B------:R-:W-:-:S10]  /*19220*/  DFMA R2, R6, R10, R4 ;  /* 0x0000000a0602722b */ /* 0x000fd40000000004 */
[----:B------:R-:W-:Y:S01]  /*19230*/  IADD3 R3, R3, -0x3500000, RZ ;  /* 0xfcb0000003037810 */ /* 0x000fe20007ffe0ff */
[----:B------:R-:W-:Y:S06]  /*19240*/  BRA `(.L_x_6418) ;  /* 0x0000000000047947 */ /* 0x000fec0003800000 */
.L_x_6419:
[----:B------:R-:W-:-:S11]  /*19250*/  DADD R2, R10, R10 ;  /* 0x000000000a027229 */ /* 0x000fd6000000000a */
.L_x_6418:
[----:B------:R-:W-:Y:S05]  /*19260*/  BSYNC B1 ;  /* 0x0000000000017941 */ /* 0x000fea0003800000 */
.L_x_6416:
[----:B------:R-:W-:Y:S01]  /*19270*/  IMAD.MOV.U32 R9, RZ, RZ, 0x0 ;  /* 0x00000000ff097424 */ /* 0x000fe200078e00ff */
[----:B------:R-:W-:Y:S01]  /*19280*/  MOV R5, R3 ;  /* 0x0000000300057202 */ /* 0x000fe20000000f00 */
[----:B------:R-:W-:Y:S02]  /*19290*/  IMAD.MOV.U32 R4, RZ, RZ, R2 ;  /* 0x000000ffff047224 */ /* 0x000fe400078e0002 */
[----:B------:R-:W-:Y:S05]  /*192a0*/  RET.REL.NODEC R8 `(_ZN2at6native13reduce_kernelILi256ELi2ENS0_8ReduceOpIdNS0_10WelfordOpsIddiN4cuda3std3__44pairIddEEEEjdLi2ELi2EEEEEvT1_) ;  /* 0xfffffe6c08547950 */ /* 0x000fea0003c3ffff */
        .weak           $__internal_37_$__cuda_sm20_rem_u64
        .type           $__internal_37_$__cuda_sm20_rem_u64,@function
        .size           $__internal_37_$__cuda_sm20_rem_u64,(.L_x_8220 - $__internal_37_$__cuda_sm20_rem_u64)
$__internal_37_$__cuda_sm20_rem_u64:
        /* <DEDUP_REMOVED lines=16> */
[----:B------:R-:W-:-:S04]  /*193b0*/  IMAD.HI.U32 R12, P1, R11, R25, R12 ;  /* 0x000000190b0c7227 */ /* 0x000fc8000782000c */
[----:B------:R-:W-:Y:S01]  /*193c0*/  IMAD.X R9, R9, 0x1, R11, P0 ;  /* 0x0000000109097824 */ /* 0x000fe200000e060b */
[----:B------:R-:W-:-:S04]  /*193d0*/  IADD3 R13, P2, R15, R12, RZ ;  /* 0x0000000c0f0d7210 */ /* 0x000fc80007f5e0ff */
[----:B------:R-:W-:Y:S01]  /*193e0*/  IADD3.X R9, RZ, RZ, R9, P2, P1 ;  /* 0x000000ffff097210 */ /* 0x000fe200017e2409 */
[----:B------:R-:W-:-:S04]  /*193f0*/  IMAD.WIDE.U32 R10, R13, R2, RZ ;  /* 0x000000020d0a7225 */ /* 0x000fc800078e00ff */
        /* <DEDUP_REMOVED lines=25> */
[----:B------:R-:W-:-:S03]  /*19590*/  ISETP.GE.U32.AND P0, PT, R3, R2, PT ;  /* 0x000000020300720c */ /* 0x000fc60003f06070 */
[----:B------:R-:W-:Y:S01]  /*195a0*/  IMAD.X R8, R8, 0x1, ~R9, P1 ;  /* 0x0000000108087824 */ /* 0x000fe200008e0e09 */
[----:B------:R-:W-:-:S04]  /*195b0*/  IADD3 R9, P1, -R2, R3, RZ ;  /* 0x0000000302097210 */ /* 0x000fc80007f3e1ff */
[----:B------:R-:W-:Y:S02]  /*195c0*/  ISETP.GE.U32.AND.EX P0, PT, R8, R7, PT, P0 ;  /* 0x000000070800720c */ /* 0x000fe40003f06100 */
[-C--:B------:R-:W-:Y:S02]  /*195d0*/  IADD3.X R10, ~R7, R8.reuse, RZ, P1, !PT ;  /* 0x00000008070a7210 */ /* 0x080fe40000ffe5ff */
[----:B------:R-:W-:Y:S02]  /*195e0*/  SEL R9, R9, R3, P0 ;  /* 0x0000000309097207 */ /* 0x000fe40000000000 */
[----:B------:R-:W-:Y:S02]  /*195f0*/  SEL R10, R10, R8, P0 ;  /* 0x000000080a0a7207 */ /* 0x000fe40000000000 */
[----:B------:R-:W-:Y:S02]  /*19600*/  IADD3 R3, P2, -R2, R9, RZ ;  /* 0x0000000902037210 */ /* 0x000fe40007f5e1ff */
[----:B------:R-:W-:-:S02]  /*19610*/  ISETP.GE.U32.AND P0, PT, R9, R2, PT ;  /* 0x000000020900720c */ /* 0x000fc40003f06070 */
[----:B------:R-:W-:Y:S01]  /*19620*/  ISETP.NE.U32.AND P1, PT, R2, RZ, PT ;  /* 0x000000ff0200720c */ /* 0x000fe20003f25070 */
[C---:B------:R-:W-:Y:S01]  /*19630*/  IMAD.X R8, R10.reuse, 0x1, ~R7, P2 ;  /* 0x000000010a087824 */ /* 0x040fe200010e0e07 */
[----:B------:R-:W-:Y:S02]  /*19640*/  ISETP.GE.U32.AND.EX P0, PT, R10, R7, PT, P0 ;  /* 0x000000070a00720c */ /* 0x000fe40003f06100 */
[----:B------:R-:W-:Y:S02]  /*19650*/  ISETP.NE.AND.EX P1, PT, R7, RZ, PT, P1 ;  /* 0x000000ff0700720c */ /* 0x000fe40003f25310 */
[----:B------:R-:W-:Y:S02]  /*19660*/  MOV R7, 0x0 ;  /* 0x0000000000077802 */ /* 0x000fe40000000f00 */
[----:B------:R-:W-:Y:S02]  /*19670*/  SEL R2, R3, R9, P0 ;  /* 0x0000000903027207 */ /* 0x000fe40000000000 */
[----:B------:R-:W-:-:S02]  /*19680*/  SEL R3, R8, R10, P0 ;  /* 0x0000000a08037207 */ /* 0x000fc40000000000 */
[----:B------:R-:W-:Y:S02]  /*19690*/  SEL R2, R2, 0xffffffff, P1 ;  /* 0xffffffff02027807 */ /* 0x000fe40000800000 */
[----:B------:R-:W-:Y:S01]  /*196a0*/  SEL R3, R3, 0xffffffff, P1 ;  /* 0xffffffff03037807 */ /* 0x000fe20000800000 */
[----:B------:R-:W-:Y:S06]  /*196b0*/  RET.REL.NODEC R6 `(_ZN2at6native13reduce_kernelILi256ELi2ENS0_8ReduceOpIdNS0_10WelfordOpsIddiN4cuda3std3__44pairIddEEEEjdLi2ELi2EEEEEvT1_) ;  /* 0xfffffe6806507950 */ /* 0x000fec0003c3ffff */
.L_x_6420:
        /* <DEDUP_REMOVED lines=12> */
.L_x_8220:


//--------------------- .text._ZN2at6native13reduce_kernelILi128ELi4ENS0_8ReduceOpIdNS0_10WelfordOpsIddiN4cuda3std3__44pairIddEEEEjdLi2ELi2EEEEEvT1_ --------------------------
	.section	.text._ZN2at6native13reduce_kernelILi128ELi4ENS0_8ReduceOpIdNS0_10WelfordOpsIddiN4cuda3std3__44pairIddEEEEjdLi2ELi2EEEEEvT1_,"ax",@progbits
	.align	128
        .global         _ZN2at6native13reduce_kernelILi128ELi4ENS0_8ReduceOpIdNS0_10WelfordOpsIddiN4cuda3std3__44pairIddEEEEjdLi2ELi2EEEEEvT1_
        .type           _ZN2at6native13reduce_kernelILi128ELi4ENS0_8ReduceOpIdNS0_10WelfordOpsIddiN4cuda3std3__44pairIddEEEEjdLi2ELi2EEEEEvT1_,@function
        .size           _ZN2at6native13reduce_kernelILi128ELi4ENS0_8ReduceOpIdNS0_10WelfordOpsIddiN4cuda3std3__44pairIddEEEEjdLi2ELi2EEEEEvT1_,(.L_x_8224 - _ZN2at6native13reduce_kernelILi128ELi4ENS0_8ReduceOpIdNS0_10WelfordOpsIddiN4cuda3std3__44pairIddEEEEjdLi2ELi2EEEEEvT1_)
        .other          _ZN2at6native13reduce_kernelILi128ELi4ENS0_8ReduceOpIdNS0_10WelfordOpsIddiN4cuda3std3__44pairIddEEEEjdLi2ELi2EEEEEvT1_,@"STO_CUDA_ENTRY STV_DEFAULT"
_ZN2at6native13reduce_kernelILi128ELi4ENS0_8ReduceOpIdNS0_10WelfordOpsIddiN4cuda3std3__44pairIddEEEEjdLi2ELi2EEEEEvT1_:
.text._ZN2at6native13reduce_kernelILi128ELi4ENS0_8ReduceOpIdNS0_10WelfordOpsIddiN4cuda3std3__44pairIddEEEEjdLi2ELi2EEEEEvT1_:
        /* <DEDUP_REMOVED lines=9> */
[----:B------:R-:W5:Y:S01]  /*0090*/  S2UR UR4, SR_CTAID.X ;  /* 0x00000000000479c3 */ /* 0x000f620000002500 */
[----:B------:R-:W-:-:S07]  /*00a0*/  IMAD.MOV.U32 R4, RZ, RZ, RZ ;  /* 0x000000ffff047224 */ /* 0x000fce00078e00ff */
[----:B------:R-:W5:Y:S01]  /*00b0*/  LDC R5, c[0x0][0x250] ;  /* 0x00009400ff057b82 */ /* 0x000f620000000800 */
[----:B--2---:R-:W-:Y:S01]  /*00c0*/  ISETP.NE.AND P0, PT, R10, RZ, PT ;  /* 0x000000ff0a00720c */ /* 0x004fe20003f05270 */
[C---:B-1----:R-:W-:Y:S02]  /*00d0*/  IMAD R98, R99.reuse, UR9, RZ ;  /* 0x0000000963627c24 */ /* 0x042fe4000f8e02ff */
[----:B------:R-:W-:Y:S02]  /*00e0*/  IMAD R3, R99, UR6, RZ ;  /* 0x0000000663037c24 */ /* 0x000fe4000f8e02ff */
[C---:B---3--:R-:W-:Y:S02]  /*00f0*/  IMAD R0, R100.reuse, UR5, R98 ;  /* 0x0000000564007c24 */ /* 0x048fe4000f8e0262 */
[----:B------:R-:W-:Y:S02]  /*0100*/  IMAD R3, R100, UR7, R3 ;  /* 0x0000000764037c24 */ /* 0x000fe4000f8e0203 */
[----:B-----5:R-:W-:-:S02]  /*0110*/  IMAD R0, R5, UR4, R0 ;  /* 0x0000000405007c24 */ /* 0x020fc4000f8e0200 */
        /* <DEDUP_REMOVED lines=276> */
.L_x_6421:
        /* <DEDUP_REMOVED lines=9> */
[----:B------:R-:W-:Y:S01]  /*12f0*/  MOV R38, RZ ;  /* 0x000000ff00267202 */ /* 0x000fe20000000f00 */
[----:B------:R-:W-:Y:S01]  /*1300*/  IMAD.MOV.U32 R76, RZ, RZ, RZ ;  /* 0x000000ffff4c7224 */ /* 0x000fe200078e00ff */
[----:B------:R-:W-:-:S02]  /*1310*/  ISETP.GE.U32.OR P0, PT, R3, UR4, P0 ;  /* 0x0000000403007c0c */ /* 0x000fc40008706470 */
        /* <DEDUP_REMOVED lines=35> */
.L_x_6425:
        /* <DEDUP_REMOVED lines=14> */
[----:B------:R-:W-:Y:S01]  /*1630*/  MOV R15, UR9 ;  /* 0x00000009000f7c02 */ /* 0x000fe20008000f00 */
[----:B------:R-:W-:Y:S01]  /*1640*/  IMAD.U32 R14, RZ, RZ, UR8 ;  /* 0x00000008ff0e7e24 */ /* 0x000fe2000f8e00ff */
[----:B------:R-:W-:Y:S05]  /*1650*/  BSSY B1, `(.L_x_6426) ;  /* 0x0000043000017945 */ /* 0x000fea0003800000 */
        /* <DEDUP_REMOVED lines=17> */
.L_x_6431:
[----:B------:R-:W-:Y:S05]  /*1770*/  BSYNC B0 ;  /* 0x0000000000007941 */ /* 0x000fea0003800000 */
.L_x_6430:
        /* <DEDUP_REMOVED lines=9> */
[----:B------:R-:W2:Y:S01]  /*1810*/  LDG.E.64 R16, desc[UR40][R16.64] ;  /* 0x0000002810107981 */ /* 0x000ea2000c1e1b00 */
[----:B------:R-:W-:Y:S01]  /*1820*/  UIADD3 UR4, UR4, 0x1, URZ ;  /* 0x0000000104047890 */ /* 0x000fe2000fffe03f */
[----:B------:R-:W-:Y:S01]  /*1830*/  HFMA2.MMA R2, -RZ, RZ, 0, 5.9604644775390625e-08 ;  /* 0x00000001ff027435 */ /* 0x000fe200000001ff */
[----:B------:R-:W-:Y:S04]  /*1840*/  BSSY B3, `(.L_x_6432) ;  /* 0x0000017000037945 */ /* 0x000fe80003800000 */
[----:B------:R-:W-:-:S03]  /*1850*/  IMAD.U32 R38, RZ, RZ, UR4 ;  /* 0x00000004ff267e24 */ /* 0x000fc6000f8e00ff */
[----:B------:R-:W0:Y:S08]  /*1860*/  I2F.F64 R10, UR4 ;  /* 0x00000004000a7d12 */ /* 0x000e300008201c00 */
        /* <DEDUP_REMOVED lines=19> */
[----:B------:R-:W-:Y:S05]  /*19a0*/  CALL.REL.NOINC `($__internal_38_$__cuda_sm20_div_rn_f64_full) ;  /* 0x00000264002c7944 */ /* 0x000fea0003c00000 */
.L_x_6433:
[----:B------:R-:W-:Y:S05]  /*19b0*/  BSYNC B3 ;  /* 0x0000000000037941 */ /* 0x000fea0003800000 */
.L_x_6432:
[----:B------:R-:W-:Y:S02]  /*19c0*/  ULDC.64 UR4, c[0x0][0x220] ;  /* 0x0000880000047ab9 */ /* 0x000fe40000000a00 */
[----:B------:R-:W-:Y:S01]  /*19d0*/  DADD R12, R2, UR4 ;  /* 0x00000004020c7e29 */ /* 0x000fe20008000000 */
[----:B------:R-:W-:-:S07]  /*19e0*/  ULDC.64 UR4, c[0x0][0x228] ;  /* 0x00008a0000047ab9 */ /* 0x000fce0000000a00 */
[----:B------:R-:W-:-:S08]  /*19f0*/  DADD R16, R16, -R12 ;  /* 0x0000000010107229 */ /* 0x000fd0000000080c */
[----:B------:R-:W-:-:S11]  /*1a00*/  DFMA R14, R14, R16, UR4 ;  /* 0x000000040e0e7e2b */ /* 0x000fd60008000010 */
.L_x_6429:
[----:B------:R-:W-:Y:S05]  /*1a10*/  BSYNC B2 ;  /* 0x0000000000027941 */ /* 0x000fea0003800000 */
.L_x_6428:
[----:B------:R-:W0:Y:S01]  /*1a20*/  LDC R31, c[0x0][0x244] ;  /* 0x00009100ff1f7b82 */ /* 0x000e220000000800 */
[----:B------:R-:W-:-:S04]  /*1a30*/  IADD3 R0, P0, -R18, 0x2, RZ ;  /* 0x0000000212007810 */ /* 0x000fc80007f1e1ff */
[----:B------:R-:W-:Y:S02]  /*1a40*/  LEA R84, P1, R0, R84, 0x3 ;  /* 0x0000005400547211 */ /* 0x000fe400078218ff */
[----:B------:R-:W-:-:S04]  /*1a50*/  IADD3.X R2, RZ, -0x1, RZ, P0, !PT ;  /* 0xffffffffff027810 */ /* 0x000fc800007fe4ff */
[----:B------:R-:W-:Y:S02]  /*1a60*/  LEA.HI.X R77, R0, R77, R2, 0x3, P1 ;  /* 0x0000004d004d7211 */ /* 0x000fe400008f1c02 */
[----:B0-----:R-:W-:-:S07]  /*1a70*/  IADD3 R31, R18, -0x2, R31 ;  /* 0xfffffffe121f7810 */ /* 0x001fce0007ffe01f */
.L_x_6427:
[----:B------:R-:W-:Y:S05]  /*1a80*/  BSYNC B1 ;  /* 0x0000000000017941 */ /* 0x000fea0003800000 */
.L_x_6426:
[----:B------:R-:W-:Y:S01]  /*1a90*/  ULDC.64 UR4, c[0x0][0x258] ;  /* 0x0000960000047ab9 */ /* 0x000fe20000000a00 */
[----:B------:R-:W-:Y:S01]  /*1aa0*/  ULDC.64 UR6, c[0x0][0x228] ;  /* 0x00008a0000067ab9 */ /* 0x000fe20000000a00 */
[----:B------:R-:W-:Y:S01]  /*1ab0*/  IMAD R3, R99, UR4, RZ ;  /* 0x0000000463037c24 */ /* 0x000fe2000f8e02ff */
[----:B------:R-:W-:Y:S01]  /*1ac0*/  ULDC UR4, c[0x0][0x260] ;  /* 0x0000980000047ab9 */ /* 0x000fe20000000800 */
[----:B------:R-:W-:Y:S01]  /*1ad0*/  ULDC UR8, c[0x0][0x230] ;  /* 0x00008c0000087ab9 */ /* 0x000fe20000000800 */
[----:B------:R-:W-:Y:S01]  /*1ae0*/  ULDC.64 UR10, c[0x0][0x238] ;  /* 0x00008e00000a7ab9 */ /* 0x000fe20000000a00 */
[----:B------:R-:W-:Y:S01]  /*1af0*/  IMAD R3, R100, UR5, R3 ;  /* 0x0000000564037c24 */ /* 0x000fe2000f8e0203 */
[----:B------:R-:W-:Y:S01]  /*1b00*/  MOV R16, UR10 ;  /* 0x0000000a00107c02 */ /* 0x000fe20008000f00 */
[----:B------:R-:W-:Y:S01]  /*1b10*/  IMAD.U32 R30, RZ, RZ, UR8 ;  /* 0x00000008ff1e7e24 */ /* 0x000fe2000f8e00ff */
[----:B------:R-:W-:Y:S01]  /*1b20*/  BSSY B1, `(.L_x_6434) ;  /* 0x000004e000017945 */ /* 0x000fe20003800000 */
[----:B------:R-:W-:Y:S01]  /*1b30*/  IMAD R33, R36, UR4, R3 ;  /* 0x0000000424217c24 */ /* 0x000fe2000f8e0203 */
[----:B------:R-:W-:Y:S01]  /*1b40*/  ULDC.64 UR4, c[0x0][0x220] ;  /* 0x0000880000047ab9 */ /* 0x000fe20000000a00 */
[----:B------:R-:W-:Y:S01]  /*1b50*/  IMAD.U32 R26, RZ, RZ, UR6 ;  /* 0x00000006ff1a7e24 */ /* 0x000fe2000f8e00ff */
[----:B------:R-:W-:Y:S01]  /*1b60*/  MOV R25, UR5 ;  /* 0x0000000500197c02 */ /* 0x000fe20008000f00 */
[----:B------:R-:W-:Y:S01]  /*1b70*/  IMAD.U32 R24, RZ, RZ, UR4 ;  /* 0x00000004ff187e24 */ /* 0x000fe2000f8e00ff */
[----:B------:R-:W-:Y:S01]  /*1b80*/  LEA R0, R33, 0x1, 0x1 ;  /* 0x0000000121007811 */ /* 0x000fe200078e08ff */
[----:B------:R-:W-:Y:S01]  /*1b90*/  IMAD.U32 R27, RZ, RZ, UR7 ;  /* 0x00000007ff1b7e24 */ /* 0x000fe2000f8e00ff */
[----:B------:R-:W-:Y:S01]  /*1ba0*/  MOV R29, R77 ;  /* 0x0000004d001d7202 */ /* 0x000fe20000000f00 */
[----:B------:R-:W-:Y:S01]  /*1bb0*/  IMAD.U32 R17, RZ, RZ, UR11 ;  /* 0x0000000bff117e24 */ /* 0x000fe2000f8e00ff */
[----:B------:R-:W-:Y:S01]  /*1bc0*/  ISETP.GE.U32.AND P0, PT, R0, R31, PT ;  /* 0x0000001f0000720c */ /* 0x000fe20003f06070 */
[----:B------:R-:W-:-:S12]  /*1bd0*/  IMAD.MOV.U32 R28, RZ, RZ, R84 ;  /* 0x000000ffff1c7224 */ /* 0x000fd800078e0054 */
[----:B------:R-:W-:Y:S05]  /*1be0*/  @P0 BRA `(.L_x_6435) ;  /* 0x0000000400040947 */ /* 0x000fea0003800000 */
.L_x_6440:
[----:B------:R-:W-:-:S06]  /*1bf0*/  IMAD.WIDE.U32 R20, R33, 0x10, R28 ;  /* 0x0000001021147825 */ /* 0x000fcc00078e001c */
[----:B------:R-:W2:Y:S01]  /*1c00*/  LDG.E.128 R20, desc[UR40][R20.64] ;  /* 0x0000002814147981 */ /* 0x000ea2000c1e1d00 */
[----:B------:R-:W-:Y:S01]  /*1c10*/  VIADD R38, R38, 0x1 ;  /* 0x0000000126267836 */ /* 0x000fe20000000000 */
[----:B------:R-:W-:Y:S01]  /*1c20*/  BSSY B2, `(.L_x_6436) ;  /* 0x0000017000027945 */ /* 0x000fe20003800000 */
[----:B------:R-:W-:Y:S02]  /*1c30*/  IMAD.MOV.U32 R2, RZ, RZ, 0x1 ;  /* 0x00000001ff027424 */ /* 0x000fe400078e00ff */
[----:B------:R-:W0:Y:S08]  /*1c40*/  I2F.F64 R10, R38 ;  /* 0x00000026000a7312 */ /* 0x000e300000201c00 */
        /* <DEDUP_REMOVED lines=19> */
[----:B------:R-:W-:Y:S05]  /*1d80*/  CALL.REL.NOINC `($__internal_38_$__cuda_sm20_div_rn_f64_full) ;  /* 0x0000026000347944 */ /* 0x000fea0003c00000 */
.L_x_6437:
[----:B------:R-:W-:Y:S05]  /*1d90*/  BSYNC B2 ;  /* 0x0000000000027941 */ /* 0x000fea0003800000 */
.L_x_6436:
[----:B------:R-:W-:Y:S01]  /*1da0*/  VIADD R30, R30, 0x1 ;  /* 0x000000011e1e7836 */ /* 0x000fe20000000000 */
[----:B------:R-:W-:Y:S01]  /*1db0*/  DADD R18, R22, -R24 ;  /* 0x0000000016127229 */ /* 0x000fe20000000818 */
[----:B------:R-:W-:Y:S01]  /*1dc0*/  IMAD.MOV.U32 R4, RZ, RZ, 0x1 ;  /* 0x00000001ff047424 */ /* 0x000fe200078e00ff */
[----:B------:R-:W-:Y:S01]  /*1dd0*/  DADD R12, R2, R12 ;  /* 0x00000000020c7229 */ /* 0x000fe2000000000c */
[----:B------:R-:W0:Y:S01]  /*1de0*/  I2F.F64 R10, R30 ;  /* 0x0000001e000a7312 */ /* 0x000e220000201c00 */
[----:B------:R-:W-:Y:S06]  /*1df0*/  BSSY B2, `(.L_x_6438) ;  /* 0x0000018000027945 */ /* 0x000fec0003800000 */
[----:B------:R-:W-:Y:S01]  /*1e00*/  FSETP.GEU.AND P1, PT, |R19|, 6.5827683646048100446e-37, PT ;  /* 0x036000001300780b */ /* 0x000fe20003f2e200 */
[----:B------:R-:W-:Y:S01]  /*1e10*/  DADD R20, R20, -R12 ;  /* 0x0000000014147229 */ /* 0x000fe2000000080c */
        /* <DEDUP_REMOVED lines=19> */
[----:B------:R-:W-:Y:S02]  /*1f50*/  IMAD.MOV.U32 R4, RZ, RZ, R2 ;  /* 0x000000ffff047224 */ /* 0x000fe400078e0002 */
[----:B------:R-:W-:-:S07]  /*1f60*/  IMAD.MOV.U32 R5, RZ, RZ, R3 ;  /* 0x000000ffff057224 */ /* 0x000fce00078e0003 */
.L_x_6439:
[----:B------:R-:W-:Y:S05]  /*1f70*/  BSYNC B2 ;  /* 0x0000000000027941 */ /* 0x000fea0003800000 */
.L_x_6438:
[----:B------:R-:W-:Y:S01]  /*1f80*/  ULDC UR4, c[0x0][0x24c] ;  /* 0x0000930000047ab9 */ /* 0x000fe20000000800 */
[----:B------:R-:W-:Y:S01]  /*1f90*/  DADD R24, R4, R24 ;  /* 0x0000000004187229 */ /* 0x000fe20000000018 */
[----:B------:R-:W-:-:S04]  /*1fa0*/  IADD3 R33, R33, UR4, RZ ;  /* 0x0000000421217c10 */ /* 0x000fc8000fffe0ff */
[----:B------:R-:W-:-:S03]  /*1fb0*/  LEA R0, R33, 0x1, 0x1 ;  /* 0x0000000121007811 */ /* 0x000fc600078e08ff */
[----:B------:R-:W-:Y:S01]  /*1fc0*/  DADD R22, R22, -R24 ;  /* 0x0000000016167229 */ /* 0x000fe20000000818 */
[----:B------:R-:W-:-:S07]  /*1fd0*/  ISETP.GE.U32.AND P0, PT, R0, R31, PT ;  /* 0x0000001f0000720c */ /* 0x000fce0003f06070 */
[----:B------:R-:W-:-:S06]  /*1fe0*/  DFMA R26, R18, R22, R26 ;  /* 0x00000016121a722b */ /* 0x000fcc000000001a */
[----:B------:R-:W-:Y:S05]  /*1ff0*/  @!P0 BRA `(.L_x_6440) ;  /* 0xfffffff800fc8947 */ /* 0x000fea000383ffff */
.L_x_6435:
[----:B------:R-:W-:Y:S05]  /*2000*/  BSYNC B1 ;  /* 0x0000000000017941 */ /* 0x000fea0003800000 */
.L_x_6434:
        /* <DEDUP_REMOVED lines=12> */
.L_x_6442:
[----:B------:R-:W-:Y:S05]  /*20d0*/  BSYNC B0 ;  /* 0x0000000000007941 */ /* 0x000fea0003800000 */
.L_x_6441:
        /* <DEDUP_REMOVED lines=9> */
[----:B------:R-:W2:Y:S01]  /*2170*/  LDG.E.64 R20, desc[UR40][R20.64] ;  /* 0x0000002814147981 */ /* 0x000ea2000c1e1b00 */
        /* <DEDUP_REMOVED lines=24> */
.L_x_6446:
[----:B------:R-:W-:Y:S05]  /*2300*/  BSYNC B2 ;  /* 0x0000000000027941 */ /* 0x000fea0003800000 */
.L_x_6445:
[----:B------:R-:W-:-:S08]  /*2310*/  DADD R12, R12, R2 ;  /* 0x000000000c0c7229 */ /* 0x000fd00000000002 */
[----:B------:R-:W-:-:S08]  /*2320*/  DADD R20, R20, -R12 ;  /* 0x0000000014147229 */ /* 0x000fd0000000080c */
[----:B------:R-:W-:-:S11]  /*2330*/  DFMA R14, R18, R20, R14 ;  /* 0x00000014120e722b */ /* 0x000fd6000000000e */
.L_x_6444:
[----:B------:R-:W-:Y:S05]  /*2340*/  BSYNC B1 ;  /* 0x0000000000017941 */ /* 0x000fea0003800000 */
.L_x_6443:
        /* <DEDUP_REMOVED lines=27> */
[----:B------:R-:W-:Y:S05]  /*2500*/  CALL.REL.NOINC `($__internal_38_$__cuda_sm20_div_rn_f64_full) ;  /* 0x0000025800547944 */ /* 0x000fea0003c00000 */
.L_x_6451:
[----:B------:R-:W-:Y:S05]  /*2510*/  BSYNC B2 ;  /* 0x0000000000027941 */ /* 0x000fea0003800000 */
.L_x_6450:
        /* <DEDUP_REMOVED lines=9> */
.L_x_6448:
[----:B------:R-:W-:Y:S01]  /*25b0*/  IMAD.MOV.U32 R38, RZ, RZ, R30 ;  /* 0x000000ffff267224 */ /* 0x000fe200078e001e */
[----:B------:R-:W-:Y:S01]  /*25c0*/  MOV R34, R16 ;  /* 0x0000001000227202 */ /* 0x000fe20000000f00 */
[----:B------:R-:W-:Y:S01]  /*25d0*/  IMAD.MOV.U32 R35, RZ, RZ, R17 ;  /* 0x000000ffff237224 */ /* 0x000fe200078e0011 */
[----:B------:R-:W-:Y:S01]  /*25e0*/  MOV R13, R25 ;  /* 0x00000019000d7202 */ /* 0x000fe20000000f00 */
[----:B------:R-:W-:Y:S02]  /*25f0*/  IMAD.MOV.U32 R12, RZ, RZ, R24 ;  /* 0x000000ffff0c7224 */ /* 0x000fe400078e0018 */
[----:B------:R-:W-:Y:S02]  /*2600*/  IMAD.MOV.U32 R14, RZ, RZ, R26 ;  /* 0x000000ffff0e7224 */ /* 0x000fe400078e001a */
[----:B------:R-:W-:-:S07]  /*2610*/  IMAD.MOV.U32 R15, RZ, RZ, R27 ;  /* 0x000000ffff0f7224 */ /* 0x000fce00078e001b */
.L_x_6449:
[----:B------:R-:W-:Y:S05]  /*2620*/  BSYNC B1 ;  /* 0x0000000000017941 */ /* 0x000fea0003800000 */
.L_x_6447:
[----:B------:R-:W-:Y:S01]  /*2630*/  HFMA2.MMA R76, -RZ, RZ, 0, 0 ;  /* 0x00000000ff4c7435 */ /* 0x000fe200000001ff */
        /* <DEDUP_REMOVED lines=10> */
[----:B------:R-:W-:Y:S06]  /*26e0*/  BRA `(.L_x_6423) ;  /* 0x000000d000b07947 */ /* 0x000fec0003800000 */
.L_x_6424:
        /* <DEDUP_REMOVED lines=11> */
[----:B------:R-:W-:Y:S01]  /*27a0*/  IMAD.U32 R2, RZ, RZ, UR5 ;  /* 0x00000005ff027e24 */ /* 0x000fe2000f8e00ff */
[----:B------:R-:W-:Y:S01]  /*27b0*/  MOV R34, UR6 ;  /* 0x0000000600227c02 */ /* 0x000fe20008000f00 */
[----:B------:R-:W-:Y:S02]  /*27c0*/  IMAD.U32 R38, RZ, RZ, UR4 ;  /* 0x00000004ff267e24 */ /* 0x000fe4000f8e00ff */
        /* <DEDUP_REMOVED lines=10> */
[--C-:B------:R-:W-:Y:S01]  /*2870*/  IMAD.MOV.U32 R82, RZ, RZ, R14.reuse ;  /* 0x000000ffff527224 */ /* 0x100fe200078e000e */
[----:B------:R-:W-:Y:S01]  /*2880*/  MOV R70, R12 ;  /* 0x0000000c00467202 */ /* 0x000fe20000000f00 */
[----:B------:R-:W-:Y:S01]  /*2890*/  IMAD.MOV.U32 R83, RZ, RZ, R15 ;  /* 0x000000ffff537224 */ /* 0x000fe200078e000f */
[----:B------:R-:W-:Y:S01]  /*28a0*/  MOV R81, R15 ;  /* 0x0000000f00517202 */ /* 0x000fe20000000f00 */
        /* <DEDUP_REMOVED lines=8> */
[----:B------:R-:W-:Y:S01]  /*2930*/  IMAD.MOV.U32 R79, RZ, RZ, R15 ;  /* 0x000000ffff4f7224 */ /* 0x000fe200078e000f */
[----:B------:R-:W-:Y:S01]  /*2940*/  MOV R18, R14 ;  /* 0x0000000e00127202 */ /* 0x000fe20000000f00 */
[----:B------:R-:W-:Y:S01]  /*2950*/  IMAD.MOV.U32 R50, RZ, RZ, R12 ;  /* 0x000000ffff327224 */ /* 0x000fe200078e000c */
[----:B------:R-:W-:Y:S01]  /*2960*/  MOV R17, R13 ;  /* 0x0000000d00117202 */ /* 0x000fe20000000f00 */
[----:B------:R-:W-:-:S02]  /*2970*/  IMAD.MOV.U32 R26, RZ, RZ, R14 ;  /* 0x000000ffff1a7224 */ /* 0x000fc400078e000e */
[----:B------:R-:W-:Y:S02]  /*2980*/  IMAD.MOV.U32 R27, RZ, RZ, R15 ;  /* 0x000000ffff1b7224 */ /* 0x000fe400078e000f */
[--C-:B------:R-:W-:Y:S02]  /*2990*/  IMAD.MOV.U32 R25, RZ, RZ, R13.reuse ;  /* 0x000000ffff197224 */ /* 0x100fe400078e000d */
[----:B------:R-:W-:Y:S02]  /*29a0*/  IMAD.MOV.U32 R22, RZ, RZ, R14 ;  /* 0x000000ffff167224 */ /* 0x000fe400078e000e */
[----:B------:R-:W-:Y:S02]  /*29b0*/  IMAD.MOV.U32 R20, RZ, RZ, R12 ;  /* 0x000000ffff147224 */ /* 0x000fe400078e000c */
[----:B------:R-:W-:Y:S02]  /*29c0*/  IMAD.MOV.U32 R21, RZ, RZ, R13 ;  /* 0x000000ffff157224 */ /* 0x000fe400078e000d */
[----:B------:R-:W-:-:S02]  /*29d0*/  IMAD.MOV.U32 R19, RZ, RZ, R15 ;  /* 0x000000ffff137224 */ /* 0x000fc400078e000f */
[----:B------:R-:W-:Y:S01]  /*29e0*/  IMAD.MOV.U32 R16, RZ, RZ, R12 ;  /* 0x000000ffff107224 */ /* 0x000fe200078e000c */
[----:B------:R-:W-:Y:S06]  /*29f0*/  @P0 BRA `(.L_x_6455) ;  /* 0x0000003000800947 */ /* 0x000fec0003800000 */
[----:B------:R-:W0:Y:S01]  /*2a00*/  LDC R74, c[0x0][0x280] ;  /* 0x0000a000ff4a7b82 */ /* 0x000e220000000800 */
[--C-:B------:R-:W-:Y:S01]  /*2a10*/  IMAD.MOV.U32 R82, RZ, RZ, R14.reuse ;  /* 0x000000ffff527224 */ /* 0x100fe200078e000e */
[----:B------:R-:W-:Y:S01]  /*2a20*/  MOV R80, R14 ;  /* 0x0000000e00507202 */ /* 0x000fe20000000f00 */
[--C-:B------:R-:W-:Y:S01]  /*2a30*/  IMAD.MOV.U32 R83, RZ, RZ, R15.reuse ;  /* 0x000000ffff537224 */ /* 0x100fe200078e000f */
[----:B------:R-:W-:Y:S01]  /*2a40*/  MOV R79, R15 ;  /* 0x0000000f004f7202 */ /* 0x000fe20000000f00 */
[----:B------:R-:W-:Y:S01]  /*2a50*/  IMAD.MOV.U32 R81, RZ, RZ, R15 ;  /* 0x000000ffff517224 */ /* 0x000fe200078e000f */
[----:B------:R-:W-:Y:S01]  /*2a60*/  MOV R68, R12 ;  /* 0x0000000c00447202 */ /* 0x000fe20000000f00 */
[----:B------:R-:W-:Y:S01]  /*2a70*/  IMAD.MOV.U32 R78, RZ, RZ, R14 ;  /* 0x000000ffff4e7224 */ /* 0x000fe200078e000e */
[----:B------:R-:W-:Y:S01]  /*2a80*/  MOV R51, R13 ;  /* 0x0000000d00337202 */ /* 0x000fe20000000f00 */
        /* <DEDUP_REMOVED lines=8> */
[----:B------:R-:W-:-:S02]  /*2b10*/  IMAD.MOV.U32 R26, RZ, RZ, R14 ;  /* 0x000000ffff1a7224 */ /* 0x000fc400078e000e */
[--C-:B------:R-:W-:Y:S02]  /*2b20*/  IMAD.MOV.U32 R27, RZ, RZ, R15.reuse ;  /* 0x000000ffff1b7224 */ /* 0x100fe400078e000f */
[----:B------:R-:W-:Y:S02]  /*2b30*/  IMAD.MOV.U32 R23, RZ, RZ, R15 ;  /* 0x000000ffff177224 */ /* 0x000fe400078e000f */
[----:B------:R-:W-:Y:S02]  /*2b40*/  IMAD.MOV.U32 R18, RZ, RZ, R14 ;  /* 0x000000ffff127224 */ /* 0x000fe400078e000e */
[----:B------:R-:W-:Y:S02]  /*2b50*/  IMAD.MOV.U32 R24, RZ, RZ, R12 ;  /* 0x000000ffff187224 */ /* 0x000fe400078e000c */
[--C-:B------:R-:W-:Y:S02]  /*2b60*/  IMAD.MOV.U32 R25, RZ, RZ, R13.reuse ;  /* 0x000000ffff197224 */ /* 0x100fe400078e000d */
[----:B------:R-:W-:-:S02]  /*2b70*/  IMAD.MOV.U32 R21, RZ, RZ, R13 ;  /* 0x000000ffff157224 */ /* 0x000fc400078e000d */
[----:B------:R-:W-:-:S07]  /*2b80*/  IMAD.MOV.U32 R16, RZ, RZ, R12 ;  /* 0x000000ffff107224 */ /* 0x000fce00078e000c */
.L_x_6474:
        /* <DEDUP_REMOVED lines=289> */
.L_x_6456:
[----:B------:R-:W-:Y:S01]  /*3da0*/  LOP3.LUT R3, R2, 0xffffffe0, RZ, 0xc0, !PT ;  /* 0xffffffe002037812 */ /* 0x000fe200078ec0ff */
[----:B------:R-:W-:-:S03]  /*3db0*/  ULDC UR32, c[0x0][0x24c] ;  /* 0x0000930000207ab9 */ /* 0x000fc60000000800 */
[----:B------:R-:W-:-:S04]  /*3dc0*/  IADD3 R2, P1, R3, R84, RZ ;  /* 0x0000005403027210 */ /* 0x000fc80007f3e0ff */
[----:B------:R-:W-:-:S05]  /*3dd0*/  IADD3.X R3, RZ, R77, RZ, P1, !PT ;  /* 0x0000004dff037210 */ /* 0x000fca0000ffe4ff */
[----:B------:R0:W5:Y:S04]  /*3de0*/  LDG.E.128 R64, desc[UR40][R2.64] ;  /* 0x0000002802407981 */ /* 0x000168000c1e1d00 */
[----:B------:R0:W5:Y:S01]  /*3df0*/  LDG.E.128 R60, desc[UR40][R2.64+0x10] ;  /* 0x00001028023c7981 */ /* 0x000162000c1e1d00 */
[----:B------:R-:W-:Y:S01]  /*3e00*/  VIADD R39, R39, UR32 ;  /* 0x0000002027277c36 */ /* 0x000fe20008000000 */
[----:B------:R-:W-:Y:S06]  /*3e10*/  @!P0 BRA `(.L_x_6457) ;  /* 0x0000000c00dc8947 */ /* 0x000fec0003800000 */
[----:B0-----:R-:W-:Y:S01]  /*3e20*/  MOV R3, R39 ;  /* 0x0000002700037202 */ /* 0x001fe20000000f00 */
        /* <DEDUP_REMOVED lines=246> */
.L_x_6457:
[----:B------:R-:W-:Y:S01]  /*4d90*/  VIADD R38, R38, 0x1 ;  /* 0x0000000126267836 */ /* 0x000fe20000000000 */
[----:B0-----:R-:W-:-:S03]  /*4da0*/  LOP3.LUT R3, R0, 0xffffffe0, RZ, 0xc0, !PT ;  /* 0xffffffe000037812 */ /* 0x001fc600078ec0ff */
[----:B------:R-:W0:Y:S01]  /*4db0*/  I2F.F64 R10, R38 ;  /* 0x00000026000a7312 */ /* 0x000e220000201c00 */
[----:B------:R-:W-:Y:S01]  /*4dc0*/  HFMA2.MMA R4, -RZ, RZ, 0, 5.9604644775390625e-08 ;  /* 0x00000001ff047435 */ /* 0x000fe200000001ff */
[----:B------:R-:W-:Y:S01]  /*4dd0*/  IADD3 R2, P0, R3, R84, RZ ;  /* 0x0000005403027210 */ /* 0x000fe20007f1e0ff */
[----:B-----5:R-:W-:-:S04]  /*4de0*/  DADD R28, R64, -R12 ;  /* 0x00000000401c7229 */ /* 0x020fc8000000080c */
[----:B------:R-:W-:-:S05]  /*4df0*/  IMAD.X R3, RZ, RZ, R77, P0 ;  /* 0x000000ffff037224 */ /* 0x000fca00000e064d */
[----:B------:R-:W5:Y:S01]  /*4e00*/  LDG.E.128 R56, desc[UR40][R2.64] ;  /* 0x0000002802387981 */ /* 0x000f62000c1e1d00 */
[----:B0-----:R-:W0:Y:S03]  /*4e10*/  MUFU.RCP64H R5, R11 ;  /* 0x0000000b00057308 */ /* 0x001e260000001800 */
[----:B------:R1:W5:Y:S01]  /*4e20*/  LDG.E.128 R52, desc[UR40][R2.64+0x10] ;  /* 0x0000102802347981 */ /* 0x000362000c1e1d00 */
[----:B------:R-:W-:Y:S01]  /*4e30*/  FSETP.GEU.AND P1, PT, |R29|, 6.5827683646048100446e-37, PT ;  /* 0x036000001d00780b */ /* 0x000fe20003f2e200 */
[----:B------:R-:W-:Y:S01]  /*4e40*/  BSSY B2, `(.L_x_6458) ;  /* 0x0000012000027945 */ /* 0x000fe20003800000 */
[----:B------:R-:W-:Y:S02]  /*4e50*/  IMAD.MOV.U32 R34, RZ, RZ, R10 ;  /* 0x000000ffff227224 */ /* 0x000fe400078e000a */
[----:B------:R-:W-:Y:S01]  /*4e60*/  IMAD.MOV.U32 R35, RZ, RZ, R11 ;  /* 0x000000ffff237224 */ /* 0x000fe200078e000b */
[----:B0-----:R-:W-:-:S08]  /*4e70*/  DFMA R6, -R10, R4, 1 ;  /* 0x3ff000000a06742b */ /* 0x001fd00000000104 */
[----:B------:R-:W-:-:S08]  /*4e80*/  DFMA R6, R6, R6, R6 ;  /* 0x000000060606722b */ /* 0x000fd00000000006 */
[----:B------:R-:W-:-:S08]  /*4e90*/  DFMA R6, R4, R6, R4 ;  /* 0x000000060406722b */ /* 0x000fd00000000004 */
[----:B------:R-:W-:-:S08]  /*4ea0*/  DFMA R4, -R10, R6, 1 ;  /* 0x3ff000000a04742b */ /* 0x000fd00000000106 */
[----:B------:R-:W-:-:S08]  /*4eb0*/  DFMA R4, R6, R4, R6 ;  /* 0x000000040604722b */ /* 0x000fd00000000006 */
[----:B-1----:R-:W-:-:S08]  /*4ec0*/  DMUL R2, R28, R4 ;  /* 0x000000041c027228 */ /* 0x002fd00000000000 */
        /* <DEDUP_REMOVED lines=8> */
[----:B-----5:R-:W-:Y:S05]  /*4f50*/  CALL.REL.NOINC `($__internal_38_$__cuda_sm20_div_rn_f64_full) ;  /* 0x0000022c00c07944 */ /* 0x020fea0003c00000 */
.L_x_6459:
[----:B------:R-:W-:Y:S05]  /*4f60*/  BSYNC B2 ;  /* 0x0000000000027941 */ /* 0x000fea0003800000 */
.L_x_6458:
[----:B------:R-:W0:Y:S01]  /*4f70*/  MUFU.RCP64H R5, R35 ;  /* 0x0000002300057308 */ /* 0x000e220000001800 */
[----:B------:R-:W-:Y:S01]  /*4f80*/  IMAD.MOV.U32 R4, RZ, RZ, 0x1 ;  /* 0x00000001ff047424 */ /* 0x000fe200078e00ff */
        /* <DEDUP_REMOVED lines=22> */
[----:B-----5:R-:W-:Y:S05]  /*50f0*/  CALL.REL.NOINC `($__internal_38_$__cuda_sm20_div_rn_f64_full) ;  /* 0x0000022c00587944 */ /* 0x020fea0003c00000 */
[----:B------:R-:W-:Y:S02]  /*5100*/  IMAD.MOV.U32 R4, RZ, RZ, R2 ;  /* 0x000000ffff047224 */ /* 0x000fe400078e0002 */
[----:B------:R-:W-:-:S07]  /*5110*/  IMAD.MOV.U32 R5, RZ, RZ, R3 ;  /* 0x000000ffff057224 */ /* 0x000fce00078e0003 */
.L_x_6461:
[----:B------:R-:W-:Y:S05]  /*5120*/  BSYNC B2 ;  /* 0x0000000000027941 */ /* 0x000fea0003800000 */
.L_x_6460:
        /* <DEDUP_REMOVED lines=24> */
[----:B-----5:R-:W-:Y:S05]  /*52b0*/  CALL.REL.NOINC `($__internal_38_$__cuda_sm20_div_rn_f64_full) ;  /* 0x0000022800e87944 */ /* 0x020fea0003c00000 */
.L_x_6463:
[----:B------:R-:W-:Y:S05]  /*52c0*/  BSYNC B2 ;  /* 0x0000000000027941 */ /* 0x000fea0003800000 */
.L_x_6462:
        /* <DEDUP_REMOVED lines=27> */
.L_x_6465:
[----:B------:R-:W-:Y:S05]  /*5480*/  BSYNC B2 ;  /* 0x0000000000027941 */ /* 0x000fea0003800000 */
.L_x_6464:
[----:B------:R-:W0:Y:S01]  /*5490*/  MUFU.RCP64H R3, R35 ;  /* 0x0000002300037308 */ /* 0x000e220000001800 */
[----:B------:R-:W-:Y:S01]  /*54a0*/  MOV R2, 0x1 ;  /* 0x0000000100027802 */ /* 0x000fe20000000f00 */
        /* <DEDUP_REMOVED lines=23> */
.L_x_6467:
[----:B------:R-:W-:Y:S05]  /*5620*/  BSYNC B2 ;  /* 0x0000000000027941 */ /* 0x000fea0003800000 */
.L_x_6466:
        /* <DEDUP_REMOVED lines=24> */
[----:B------:R-:W-:Y:S05]  /*57b0*/  CALL.REL.NOINC `($__internal_38_$__cuda_sm20_div_rn_f64_full) ;  /* 0x0000022400a87944 */ /* 0x000fea0003c00000 */
[----:B------:R-:W-:Y:S02]  /*57c0*/  IMAD.MOV.U32 R4, RZ, RZ, R2 ;  /* 0x000000ffff047224 */ /* 0x000fe400078e0002 */
[----:B------:R-:W-:-:S07]  /*57d0*/  IMAD.MOV.U32 R5, RZ, RZ, R3 ;  /* 0x000000ffff057224 */ /* 0x000fce00078e0003 */
.L_x_6469:
[----:B------:R-:W-:Y:S05]  /*57e0*/  BSYNC B2 ;  /* 0x0000000000027941 */ /* 0x000fea0003800000 */
.L_x_6468:
        /* <DEDUP_REMOVED lines=25> */
.L_x_6471:
[----:B------:R-:W-:Y:S05]  /*5980*/  BSYNC B2 ;  /* 0x0000000000027941 */ /* 0x000fea0003800000 */
.L_x_6470:
        /* <DEDUP_REMOVED lines=27> */
.L_x_6473:
[----:B------:R-:W-:Y:S05]  /*5b40*/  BSYNC B2 ;  /* 0x0000000000027941 */ /* 0x000fea0003800000 */
.L_x_6472:
        /* <DEDUP_REMOVED lines=11> */
.L_x_6455:
[----:B------:R-:W-:Y:S05]  /*5c00*/  BSYNC B1 ;  /* 0x0000000000017941 */ /* 0x000fea0003800000 */
.L_x_6454:
[----:B------:R-:W-:Y:S01]  /*5c10*/  ISETP.GE.U32.AND P0, PT, R39, R0, PT ;  /* 0x000000002700720c */ /* 0x000fe20003f06070 */
[----:B------:R-:W-:Y:S01]  /*5c20*/  BSSY B0, `(.L_x_6475) ;  /* 0x000024b000007945 */ /* 0x000fe20003800000 */
[--C-:B------:R-:W-:Y:S01]  /*5c30*/  IMAD.MOV.U32 R76, RZ, RZ, R38.reuse ;  /* 0x000000ffff4c7224 */ /* 0x100fe200078e0026 */
[-C--:B------:R-:W-:Y:S01]  /*5c40*/  MOV R75, R38.reuse ;  /* 0x00000026004b7202 */ /* 0x080fe20000000f00 */
[--C-:B------:R-:W-:Y:S01]  /*5c50*/  IMAD.MOV.U32 R74, RZ, RZ, R38.reuse ;  /* 0x000000ffff4a7224 */ /* 0x100fe200078e0026 */
[----:B------:R-:W-:Y:S01]  /*5c60*/  MOV R96, R38 ;  /* 0x0000002600607202 */ /* 0x000fe20000000f00 */
[--C-:B------:R-:W-:Y:S01]  /*5c70*/  IMAD.MOV.U32 R85, RZ, RZ, R38.reuse ;  /* 0x000000ffff557224 */ /* 0x100fe200078e0026 */
        /* <DEDUP_REMOVED lines=8> */
[----:B------:R-:W-:Y:S01]  /*5d00*/  MOV R93, R35 ;  /* 0x00000023005d7202 */ /* 0x000fe20000000f00 */
[----:B------:R-:W-:-:S02]  /*5d10*/  IMAD.MOV.U32 R31, RZ, RZ, R35 ;  /* 0x000000ffff1f7224 */ /* 0x000fc400078e0023 */
[--C-:B------:R-:W-:Y:S02]  /*5d20*/  IMAD.MOV.U32 R29, RZ, RZ, R35.reuse ;  /* 0x000000ffff1d7224 */ /* 0x100fe400078e0023 */
[--C-:B------:R-:W-:Y:S02]  /*5d30*/  IMAD.MOV.U32 R86, RZ, RZ, R34.reuse ;  /* 0x000000ffff567224 */ /* 0x100fe400078e0022 */
[--C-:B------:R-:W-:Y:S02]  /*5d40*/  IMAD.MOV.U32 R88, RZ, RZ, R34.reuse ;  /* 0x000000ffff587224 */ /* 0x100fe400078e0022 */
[--C-:B------:R-:W-:Y:S02]  /*5d50*/  IMAD.MOV.U32 R89, RZ, RZ, R35.reuse ;  /* 0x000000ffff597224 */ /* 0x100fe400078e0023 */
[----:B------:R-:W-:Y:S02]  /*5d60*/  IMAD.MOV.U32 R91, RZ, RZ, R35 ;  /* 0x000000ffff5b7224 */ /* 0x000fe400078e0023 */
        /* <DEDUP_REMOVED lines=269> */
[----:B------:R-:W-:-:S06]  /*6e40*/  IADD3 R9, -R7, RZ, RZ ;  /* 0x000000ff07097210 */ /* 0x000fcc0007ffe1ff */
        /* <DEDUP_REMOVED lines=9> */
.L_x_6477:
[----:B------:R-:W-:-:S04]  /*6ee0*/  LOP3.LUT R3, R3, 0xffffffe0, RZ, 0xc0, !PT ;  /* 0xffffffe003037812 */ /* 0x000fc800078ec0ff */
[----:B------:R-:W-:-:S05]  /*6ef0*/  IADD3 R4, P2, R3, R84, RZ ;  /* 0x0000005403047210 */ /* 0x000fca0007f5e0ff */
[----:B------:R-:W-:-:S05]  /*6f00*/  IMAD.X R5, RZ, RZ, R77, P2 ;  /* 0x000000ffff057224 */ /* 0x000fca00010e064d */
[----:B------:R0:W5:Y:S04]  /*6f10*/  LDG.E.128 R64, desc[UR40][R4.64] ;  /* 0x0000002804407981 */ /* 0x000168000c1e1d00 */
[----:B------:R0:W5:Y:S01]  /*6f20*/  LDG.E.128 R60, desc[UR40][R4.64+0x10] ;  /* 0x00001028043c7981 */ /* 0x000162000c1e1d00 */
[----:B------:R-:W-:-:S04]  /*6f30*/  IADD3 R3, R39, R2, RZ ;  /* 0x0000000227037210 */ /* 0x000fc80007ffe0ff */
[----:B------:R-:W-:-:S13]  /*6f40*/  ISETP.GE.U32.AND P2, PT, R3, R0, PT ;  /* 0x000000000300720c */ /* 0x000fda0003f46070 */
[----:B0-----:R-:W-:Y:S05]  /*6f50*/  @P2 BRA `(.L_x_6476) ;  /* 0x00000010005c2947 */ /* 0x001fea0003800000 */
        /* <DEDUP_REMOVED lines=274> */
.L_x_6478:
[----:B------:R-:W-:-:S04]  /*8080*/  LOP3.LUT R3, R0, 0xffffffe0, RZ, 0xc0, !PT ;  /* 0xffffffe000037812 */ /* 0x000fc800078ec0ff */
[----:B------:R-:W-:-:S05]  /*8090*/  IADD3 R2, P1, R3, R84, RZ ;  /* 0x0000005403027210 */ /* 0x000fca0007f3e0ff */
[----:B------:R-:W-:-:S05]  /*80a0*/  IMAD.X R3, RZ, RZ, R77, P1 ;  /* 0x000000ffff037224 */ /* 0x000fca00008e064d */
[----:B------:R0:W5:Y:S04]  /*80b0*/  LDG.E.128 R56, desc[UR40][R2.64] ;  /* 0x0000002802387981 */ /* 0x000168000c1e1d00 */
[----:B------:R0:W5:Y:S02]  /*80c0*/  LDG.E.128 R52, desc[UR40][R2.64+0x10] ;  /* 0x0000102802347981 */ /* 0x000164000c1e1d00 */
.L_x_6476:
[----:B------:R-:W-:Y:S05]  /*80d0*/  BSYNC B0 ;  /* 0x0000000000007941 */ /* 0x000fea0003800000 */
.L_x_6475:
[----:B------:R-:W-:Y:S04]  /*80e0*/  BSSY B1, `(.L_x_6479) ;  /* 0x00000ef000017945 */ /* 0x000fe80003800000 */
[----:B------:R-:W-:Y:S05]  /*80f0*/  @P0 BRA `(.L_x_6480) ;  /* 0x0000000c00b40947 */ /* 0x000fea0003800000 */
[----:B------:R-:W-:Y:S01]  /*8100*/  VIADD R38, R38, 0x1 ;  /* 0x0000000126267836 */ /* 0x000fe20000000000 */
[----:B0-----:R-:W-:Y:S01]  /*8110*/  MOV R2, 0x1 ;  /* 0x0000000100027802 */ /* 0x001fe20000000f00 */
        /* <DEDUP_REMOVED lines=21> */
[----:B------:R-:W-:Y:S05]  /*8270*/  CALL.REL.NOINC `($__internal_38_$__cuda_sm20_div_rn_f64_full) ;  /* 0x000001f800f87944 */ /* 0x000fea0003c00000 */
.L_x_6482:
[----:B------:R-:W-:Y:S05]  /*8280*/  BSYNC B2 ;  /* 0x0000000000027941 */ /* 0x000fea0003800000 */
.L_x_6481:
        /* <DEDUP_REMOVED lines=27> */
[----:B------:R-:W-:Y:S01]  /*8440*/  IMAD.MOV.U32 R4, RZ, RZ, R2 ;  /* 0x000000ffff047224 */ /* 0x000fe200078e0002 */
[----:B------:R-:W-:-:S07]  /*8450*/  MOV R5, R3 ;  /* 0x0000000300057202 */ /* 0x000fce0000000f00 */
.L_x_6484:
[----:B------:R-:W-:Y:S05]  /*8460*/  BSYNC B2 ;  /* 0x0000000000027941 */ /* 0x000fea0003800000 */
.L_x_6483:
[----:B------:R-:W-:Y:S01]  /*8470*/  VIADD R74, R74, 0x1 ;  /* 0x000000014a4a7836 */ /* 0x000fe20000000000 */
[----:B------:R-:W-:Y:S01]  /*8480*/  DADD R28, -R20, R60 ;  /* 0x00000000141c7229 */ /* 0x000fe2000000013c */
[----:B------:R-:W-:Y:S01]  /*8490*/  IMAD.MOV.U32 R2, RZ, RZ, 0x1 ;  /* 0x00000001ff027424 */ /* 0x000fe200078e00ff */
[----:B------:R-:W-:Y:S01]  /*84a0*/  DADD R16, R16, R4 ;  /* 0x0000000010107229 */ /* 0x000fe20000000004 */
[----:B------:R-:W0:Y:S01]  /*84b0*/  I2F.F64 R10, R74 ;  /* 0x0000004a000a7312 */ /* 0x000e220000201c00 */
[----:B------:R-:W-:Y:S06]  /*84c0*/  BSSY B2, `(.L_x_6485) ;  /* 0x0000016000027945 */ /* 0x000fec0003800000 */
        /* <DEDUP_REMOVED lines=21> */
.L_x_6486:
[----:B------:R-:W-:Y:S05]  /*8620*/  BSYNC B2 ;  /* 0x0000000000027941 */ /* 0x000fea0003800000 */
.L_x_6485:
        /* <DEDUP_REMOVED lines=29> */
.L_x_6488:
[----:B------:R-:W-:Y:S05]  /*8800*/  BSYNC B2 ;  /* 0x0000000000027941 */ /* 0x000fea0003800000 */
.L_x_6487:
        /* <DEDUP_REMOVED lines=9> */
[----:B------:R-:W-:Y:S01]  /*88a0*/  DADD R60, -R50, R56 ;  /* 0x00000000323c7229 */ /* 0x000fe20000000138 */
[----:B------:R-:W-:Y:S01]  /*88b0*/  IMAD.MOV.U32 R2, RZ, RZ, 0x1 ;  /* 0x00000001ff027424 */ /* 0x000fe200078e00ff */
[----:B------:R-:W-:Y:S01]  /*88c0*/  BSSY B2, `(.L_x_6489) ;  /* 0x0000015000027945 */ /* 0x000fe20003800000 */
[----:B------:R-:W0:Y:S07]  /*88d0*/  I2F.F64 R10, R85 ;  /* 0x00000055000a7312 */ /* 0x000e2e0000201c00 */
        /* <DEDUP_REMOVED lines=19> */
.L_x_6490:
[----:B------:R-:W-:Y:S05]  /*8a10*/  BSYNC B2 ;  /* 0x0000000000027941 */ /* 0x000fea0003800000 */
.L_x_6489:
        /* <DEDUP_REMOVED lines=29> */
.L_x_6492:
[----:B------:R-:W-:Y:S05]  /*8bf0*/  BSYNC B2 ;  /* 0x0000000000027941 */ /* 0x000fea0003800000 */
.L_x_6491:
        /* <DEDUP_REMOVED lines=27> */
.L_x_6494:
[----:B------:R-:W-:Y:S05]  /*8db0*/  BSYNC B2 ;  /* 0x0000000000027941 */ /* 0x000fea0003800000 */
.L_x_6493:
        /* <DEDUP_REMOVED lines=27> */
[----:B------:R-:W-:Y:S01]  /*8f70*/  MOV R4, R2 ;  /* 0x0000000200047202 */ /* 0x000fe20000000f00 */
[----:B------:R-:W-:-:S07]  /*8f80*/  IMAD.MOV.U32 R5, RZ, RZ, R3 ;  /* 0x000000ffff057224 */ /* 0x000fce00078e0003 */
.L_x_6496:
[----:B------:R-:W-:Y:S05]  /*8f90*/  BSYNC B2 ;  /* 0x0000000000027941 */ /* 0x000fea0003800000 */
.L_x_6495:
[----:B------:R-:W-:-:S08]  /*8fa0*/  DADD R36, R36, R4 ;  /* 0x0000000024247229 */ /* 0x000fd00000000004 */
[----:B------:R-:W-:-:S08]  /*8fb0*/  DADD R54, -R36, R54 ;  /* 0x0000000024367229 */ /* 0x000fd00000000136 */
[----:B------:R-:W-:-:S11]  /*8fc0*/  DFMA R72, R56, R54, R72 ;  /* 0x000000363848722b */ /* 0x000fd60000000048 */
.L_x_6480:
[----:B------:R-:W-:Y:S05]  /*8fd0*/  BSYNC B1 ;  /* 0x0000000000017941 */ /* 0x000fea0003800000 */
.L_x_6479:
        /* <DEDUP_REMOVED lines=28> */
.L_x_6501:
[----:B------:R-:W-:Y:S05]  /*91a0*/  BSYNC B2 ;  /* 0x0000000000027941 */ /* 0x000fea0003800000 */
.L_x_6500:
[----:B------:R-:W-:Y:S02]  /*91b0*/  DMUL R4, R38, R38 ;  /* 0x0000002626047228 */ /* 0x000fe40000000000 */
[----:B------:R-:W-:Y:S02]  /*91c0*/  DADD R14, R14, R78 ;  /* 0x000000000e0e7229 */ /* 0x000fe4000000004e */
[----:B------:R-:W-:Y:S01]  /*91d0*/  DFMA R12, R38, R2, R12 ;  /* 0x00000002260c722b */ /* 0x000fe2000000000c */
[----:B------:R-:W-:-:S03]  /*91e0*/  IMAD.MOV.U32 R38, RZ, RZ, -0x1 ;  /* 0xffffffffff267424 */ /* 0x000fc600078e00ff */
[----:B------:R-:W-:Y:S01]  /*91f0*/  DMUL R4, R34, R4 ;  /* 0x0000000422047228 */ /* 0x000fe20000000000 */
[----:B------:R-:W-:Y:S01]  /*9200*/  IMAD.MOV.U32 R34, RZ, RZ, R52 ;  /* 0x000000ffff227224 */ /* 0x000fe200078e0034 */
[----:B------:R-:W-:-:S06]  /*9210*/  MOV R35, R53 ;  /* 0x0000003500237202 */ /* 0x000fcc0000000f00 */
[----:B------:R-:W-:Y:S01]  /*9220*/  DFMA R14, R4, R2, R14 ;  /* 0x00000002040e722b */ /* 0x000fe2000000000e */
[----:B------:R-:W-:Y:S10]  /*9230*/  BRA `(.L_x_6499) ;  /* 0x00000000001c7947 */ /* 0x000ff40003800000 */
.L_x_6498:
[----:B------:R-:W-:Y:S01]  /*9240*/  IMAD.MOV.U32 R38, RZ, RZ, R85 ;  /* 0x000000ffff267224 */ /* 0x000fe200078e0055 */
[----:B------:R-:W-:Y:S01]  /*9250*/  MOV R35, R87 ;  /* 0x0000005700237202 */ /* 0x000fe20000000f00 */
[----:B------:R-:W-:Y:S01]  /*9260*/  IMAD.MOV.U32 R34, RZ, RZ, R86 ;  /* 0x000000ffff227224 */ /* 0x000fe200078e0056 */
[----:B------:R-:W-:Y:S01]  /*9270*/  MOV R14, R78 ;  /* 0x0000004e000e7202 */ /* 0x000fe20000000f00 */
[----:B------:R-:W-:Y:S02]  /*9280*/  IMAD.MOV.U32 R12, RZ, RZ, R50 ;  /* 0x000000ffff0c7224 */ /* 0x000fe400078e0032 */
[----:B------:R-:W-:Y:S02]  /*9290*/  IMAD.MOV.U32 R13, RZ, RZ, R51 ;  /* 0x000000ffff0d7224 */ /* 0x000fe400078e0033 */
[----:B------:R-:W-:-:S07]  /*92a0*/  IMAD.MOV.U32 R15, RZ, RZ, R79 ;  /* 0x000000ffff0f7224 */ /* 0x000fce00078e004f */
.L_x_6499:
[----:B------:R-:W-:Y:S05]  /*92b0*/  BSYNC B1 ;  /* 0x0000000000017941 */ /* 0x000fea0003800000 */
.L_x_6497:
[----:B------:R-:W-:Y:S01]  /*92c0*/  DSETP.NEU.AND P0, PT, R32, RZ, PT ;  /* 0x000000ff2000722a */ /* 0x000fe20003f0d000 */
[----:B------:R-:W-:-:S13]  /*92d0*/  BSSY B1, `(.L_x_6502) ;  /* 0x000002c000017945 */ /* 0x000fda0003800000 */
[----:B------:R-:W-:Y:S05]  /*92e0*/  @!P0 BRA `(.L_x_6503) ;  /* 0x00000000008c8947 */ /* 0x000fea0003800000 */
[----:B------:R-:W-:-:S14]  /*92f0*/  DSETP.NEU.AND P0, PT, R88, RZ, PT ;  /* 0x000000ff5800722a */ /* 0x000fdc0003f0d000 */
[----:B------:R-:W-:Y:S05]  /*9300*/  @!P0 BRA `(.L_x_6504) ;  /* 0x0000000000a08947 */ /* 0x000fea0003800000 */
[----:B------:R-:W-:Y:S01]  /*9310*/  DADD R50, R32, R88 ;  /* 0x0000000020327229 */ /* 0x000fe20000000058 */
[----:B0-----:R-:W-:Y:S01]  /*9320*/  IMAD.MOV.U32 R2, RZ, RZ, 0x1 ;  /* 0x00000001ff027424 */ /* 0x001fe200078e00ff */
        /* <DEDUP_REMOVED lines=21> */
.L_x_6506:
[----:B------:R-:W-:Y:S05]  /*9480*/  BSYNC B2 ;  /* 0x0000000000027941 */ /* 0x000fea0003800000 */
.L_x_6505:
        /* <DEDUP_REMOVED lines=9> */
.L_x_6503:
[----:B------:R-:W-:Y:S01]  /*9520*/  IMAD.MOV.U32 R76, RZ, RZ, R95 ;  /* 0x000000ffff4c7224 */ /* 0x000fe200078e005f */
[----:B------:R-:W-:Y:S01]  /*9530*/  MOV R33, R89 ;  /* 0x0000005900217202 */ /* 0x000fe20000000f00 */
[----:B------:R-:W-:Y:S01]  /*9540*/  IMAD.MOV.U32 R32, RZ, RZ, R88 ;  /* 0x000000ffff207224 */ /* 0x000fe200078e0058 */
[----:B------:R-:W-:Y:S01]  /*9550*/  MOV R18, R80 ;  /* 0x0000005000127202 */ /* 0x000fe20000000f00 */
[----:B------:R-:W-:Y:S02]  /*9560*/  IMAD.MOV.U32 R16, RZ, RZ, R68 ;  /* 0x000000ffff107224 */ /* 0x000fe400078e0044 */
[----:B------:R-:W-:Y:S02]  /*9570*/  IMAD.MOV.U32 R17, RZ, RZ, R69 ;  /* 0x000000ffff117224 */ /* 0x000fe400078e0045 */
[----:B------:R-:W-:-:S07]  /*9580*/  IMAD.MOV.U32 R19, RZ, RZ, R81 ;  /* 0x000000ffff137224 */ /* 0x000fce00078e0051 */
.L_x_6504:
[----:B------:R-:W-:Y:S05]  /*9590*/  BSYNC B1 ;  /* 0x0000000000017941 */ /* 0x000fea0003800000 */
.L_x_6502:
        /* <DEDUP_REMOVED lines=28> */
.L_x_6511:
[----:B------:R-:W-:Y:S05]  /*9760*/  BSYNC B2 ;  /* 0x0000000000027941 */ /* 0x000fea0003800000 */
.L_x_6510:
        /* <DEDUP_REMOVED lines=9> */
.L_x_6508:
[----:B------:R-:W-:Y:S01]  /*9800*/  IMAD.MOV.U32 R74, RZ, RZ, R96 ;  /* 0x000000ffff4a7224 */ /* 0x000fe200078e0060 */
[----:B------:R-:W-:Y:S01]  /*9810*/  MOV R31, R91 ;  /* 0x0000005b001f7202 */ /* 0x000fe20000000f00 */
[----:B------:R-:W-:Y:S01]  /*9820*/  IMAD.MOV.U32 R30, RZ, RZ, R90 ;  /* 0x000000ffff1e7224 */ /* 0x000fe200078e005a */
[----:B------:R-:W-:Y:S01]  /*9830*/  MOV R22, R82 ;  /* 0x0000005200167202 */ /* 0x000fe20000000f00 */
[----:B------:R-:W-:Y:S02]  /*9840*/  IMAD.MOV.U32 R20, RZ, RZ, R70 ;  /* 0x000000ffff147224 */ /* 0x000fe400078e0046 */
[----:B------:R-:W-:Y:S02]  /*9850*/  IMAD.MOV.U32 R21, RZ, RZ, R71 ;  /* 0x000000ffff157224 */ /* 0x000fe400078e0047 */
[----:B------:R-:W-:-:S07]  /*9860*/  IMAD.MOV.U32 R23, RZ, RZ, R83 ;  /* 0x000000ffff177224 */ /* 0x000fce00078e0053 */
.L_x_6509:
[----:B------:R-:W-:Y:S05]  /*9870*/  BSYNC B1 ;  /* 0x0000000000017941 */ /* 0x000fea0003800000 */
.L_x_6507:
[----:B------:R-:W-:-:S14]  /*9880*/  DSETP.NEU.AND P0, PT, R28, RZ, PT ;  /* 0x000000ff1c00722a */ /* 0x000fdc0003f0d000 */
[----:B------:R-:W-:Y:S05]  /*9890*/  @!P0 BRA `(.L_x_6512) ;  /* 0x00000000008c8947 */ /* 0x000fea0003800000 */
[----:B------:R-:W-:-:S14]  /*98a0*/  DSETP.NEU.AND P0, PT, R92, RZ, PT ;  /* 0x000000ff5c00722a */ /* 0x000fdc0003f0d000 */
        /* <DEDUP_REMOVED lines=24> */
.L_x_6514:
[----:B------:R-:W-:Y:S05]  /*9a30*/  BSYNC B1 ;  /* 0x0000000000017941 */ /* 0x000fea0003800000 */
.L_x_6513:
        /* <DEDUP_REMOVED lines=9> */
.L_x_6512:
[----:B------:R-:W-:Y:S01]  /*9ad0*/  IMAD.MOV.U32 R75, RZ, RZ, R97 ;  /* 0x000000ffff4b7224 */ /* 0x000fe200078e0061 */
[----:B------:R-:W-:Y:S01]  /*9ae0*/  MOV R29, R93 ;  /* 0x0000005d001d7202 */ /* 0x000fe20000000f00 */
[----:B------:R-:W-:Y:S01]  /*9af0*/  IMAD.MOV.U32 R28, RZ, RZ, R92 ;  /* 0x000000ffff1c7224 */ /* 0x000fe200078e005c */
[----:B------:R-:W-:Y:S01]  /*9b00*/  MOV R26, R72 ;  /* 0x00000048001a7202 */ /* 0x000fe20000000f00 */
[----:B------:R-:W-:Y:S02]  /*9b10*/  IMAD.MOV.U32 R24, RZ, RZ, R36 ;  /* 0x000000ffff187224 */ /* 0x000fe400078e0024 */
[----:B------:R-:W-:Y:S02]  /*9b20*/  IMAD.MOV.U32 R25, RZ, RZ, R37 ;  /* 0x000000ffff197224 */ /* 0x000fe400078e0025 */
[----:B------:R-:W-:Y:S01]  /*9b30*/  IMAD.MOV.U32 R27, RZ, RZ, R73 ;  /* 0x000000ffff1b7224 */ /* 0x000fe200078e0049 */
[----:B------:R-:W-:Y:S06]  /*9b40*/  BRA `(.L_x_6423) ;  /* 0x0000005c00987947 */ /* 0x000fec0003800000 */
.L_x_6453:
        /* <DEDUP_REMOVED lines=21> */
[--C-:B------:R-:W-:Y:S02]  /*9ca0*/  IMAD.MOV.U32 R23, RZ, RZ, R15.reuse ;  /* 0x000000ffff177224 */ /* 0x100fe400078e000f */
[----:B------:R-:W-:Y:S02]  /*9cb0*/  IMAD.MOV.U32 R20, RZ, RZ, R12 ;  /* 0x000000ffff147224 */ /* 0x000fe400078e000c */
[----:B------:R-:W-:Y:S02]  /*9cc0*/  IMAD.MOV.U32 R18, RZ, RZ, R14 ;  /* 0x000000ffff127224 */ /* 0x000fe400078e000e */
[----:B------:R-:W-:-:S02]  /*9cd0*/  IMAD.MOV.U32 R19, RZ, RZ, R15 ;  /* 0x000000ffff137224 */ /* 0x000fc400078e000f */
[----:B------:R-:W-:Y:S01]  /*9ce0*/  IMAD.MOV.U32 R17, RZ, RZ, R13 ;  /* 0x000000ffff117224 */ /* 0x000fe200078e000d */
[----:B------:R-:W-:Y:S06]  /*9cf0*/  @P0 BRA `(.L_x_6516) ;  /* 0x00000010001c0947 */ /* 0x000fec0003800000 */
        /* <DEDUP_REMOVED lines=16> */
[----:B------:R-:W-:-:S02]  /*9e00*/  IMAD.MOV.U32 R26, RZ, RZ, R14 ;  /* 0x000000ffff1a7224 */ /* 0x000fc400078e000e */
[----:B------:R-:W-:Y:S02]  /*9e10*/  IMAD.MOV.U32 R22, RZ, RZ, R14 ;  /* 0x000000ffff167224 */ /* 0x000fe400078e000e */
[--C-:B------:R-:W-:Y:S02]  /*9e20*/  IMAD.MOV.U32 R23, RZ, RZ, R15.reuse ;  /* 0x000000ffff177224 */ /* 0x100fe400078e000f */
[----:B------:R-:W-:Y:S02]  /*9e30*/  IMAD.MOV.U32 R19, RZ, RZ, R15 ;  /* 0x000000ffff137224 */ /* 0x000fe400078e000f */
[--C-:B------:R-:W-:Y:S02]  /*9e40*/  IMAD.MOV.U32 R24, RZ, RZ, R12.reuse ;  /* 0x000000ffff187224 */ /* 0x100fe400078e000c */
[----:B------:R-:W-:Y:S02]  /*9e50*/  IMAD.MOV.U32 R20, RZ, RZ, R12 ;  /* 0x000000ffff147224 */ /* 0x000fe400078e000c */
[----:B------:R-:W-:-:S02]  /*9e60*/  IMAD.MOV.U32 R21, RZ, RZ, R13 ;  /* 0x000000ffff157224 */ /* 0x000fc400078e000d */
[----:B------:R-:W-:-:S07]  /*9e70*/  IMAD.MOV.U32 R17, RZ, RZ, R13 ;  /* 0x000000ffff117224 */ /* 0x000fce00078e000d */
.L_x_6533:
[----:B------:R-:W-:Y:S01]  /*9e80*/  IMAD R0, R75, R39, RZ ;  /* 0x000000274b007224 */ /* 0x000fe200078e02ff */
[----:B------:R-:W-:Y:S01]  /*9e90*/  ULDC UR4, c[0x0][0x24c] ;  /* 0x0000930000047ab9 */ /* 0x000fe20000000800 */
[----:B------:R-:W-:-:S03]  /*9ea0*/  IMAD.MOV.U32 R76, RZ, RZ, R84 ;  /* 0x000000ffff4c7224 */ /* 0x000fc600078e0054 */
[----:B------:R-:W-:-:S05]  /*9eb0*/  SHF.R.U32.HI R3, RZ, 0x2, R0 ;  /* 0x00000002ff037819 */ /* 0x000fca0000011600 */
[----:B------:R-:W-:-:S05]  /*9ec0*/  IMAD.WIDE.U32 R2, R3, 0x20, R76 ;  /* 0x0000002003027825 */ /* 0x000fca00078e004c */
[----:B------:R-:W2:Y:S01]  /*9ed0*/  LDG.E.128 R64, desc[UR40][R2.64] ;  /* 0x0000002802407981 */ /* 0x000ea2000c1e1d00 */
[----:B------:R-:W-:Y:S01]  /*9ee0*/  VIADD R38, R38, 0x1 ;  /* 0x0000000126267836 */ /* 0x000fe20000000000 */
[----:B------:R-:W-:Y:S01]  /*9ef0*/  IADD3 R39, R39, UR4, RZ ;  /* 0x0000000427277c10 */ /* 0x000fe2000fffe0ff */
[----:B------:R-:W-:Y:S01]  /*9f00*/  IMAD.MOV.U32 R6, RZ, RZ, 0x1 ;  /* 0x00000001ff067424 */ /* 0x000fe200078e00ff */
[----:B------:R0:W5:Y:S01]  /*9f10*/  LDG.E.128 R60, desc[UR40][R2.64+0x10] ;  /* 0x00001028023c7981 */ /* 0x000162000c1e1d00 */
[----:B------:R-:W1:Y:S02]  /*9f20*/  I2F.F64 R10, R38 ;  /* 0x00000026000a7312 */ /* 0x000e640000201c00 */
[----:B------:R-:W-:-:S05]  /*9f30*/  IMAD R0, R75, R39, RZ ;  /* 0x000000274b007224 */ /* 0x000fca00078e02ff */
[----:B------:R-:W-:-:S05]  /*9f40*/  SHF.R.U32.HI R5, RZ, 0x2, R0 ;  /* 0x00000002ff057819 */ /* 0x000fca0000011600 */
[----:B------:R-:W-:Y:S01]  /*9f50*/  IMAD.WIDE.U32 R4, R5, 0x20, R76 ;  /* 0x0000002005047825 */ /* 0x000fe200078e004c */
[----:B-1----:R-:W1:Y:S04]  /*9f60*/  MUFU.RCP64H R7, R11 ;  /* 0x0000000b00077308 */ /* 0x002e680000001800 */
[----:B------:R-:W5:Y:S04]  /*9f70*/  LDG.E.128 R56, desc[UR40][R4.64] ;  /* 0x0000002804387981 */ /* 0x000f68000c1e1d00 */
[----:B------:R3:W5:Y:S01]  /*9f80*/  LDG.E.128 R52, desc[UR40][R4.64+0x10] ;  /* 0x0000102804347981 */ /* 0x000762000c1e1d00 */
[----:B-1----:R-:W-:-:S08]  /*9f90*/  DFMA R8, -R10, R6, 1 ;  /* 0x3ff000000a08742b */ /* 0x002fd00000000106 */
[----:B------:R-:W-:-:S08]  /*9fa0*/  DFMA R8, R8, R8, R8 ;  /* 0x000000080808722b */ /* 0x000fd00000000008 */
[----:B------:R-:W-:-:S08]  /*9fb0*/  DFMA R8, R6, R8, R6 ;  /* 0x000000080608722b */ /* 0x000fd00000000006 */
[----:B------:R-:W-:-:S08]  /*9fc0*/  DFMA R6, -R10, R8, 1 ;  /* 0x3ff000000a06742b */ /* 0x000fd00000000108 */
[----:B------:R-:W-:Y:S01]  /*9fd0*/  DFMA R6, R8, R6, R8 ;  /* 0x000000060806722b */ /* 0x000fe20000000008 */
[----:B------:R-:W-:Y:S01]  /*9fe0*/  BSSY B2, `(.L_x_6517) ;  /* 0x000000f000027945 */ /* 0x000fe20003800000 */
[----:B------:R-:W-:Y:S01]  /*9ff0*/  MOV R34, R10 ;  /* 0x0000000a00227202 */ /* 0x000fe20000000f00 */
[----:B------:R-:W-:Y:S01]  /*a000*/  IMAD.MOV.U32 R35, RZ, RZ, R11 ;  /* 0x000000ffff237224 */ /* 0x000fe200078e000b */
[----:B--2---:R-:W-:-:S08]  /*a010*/  DADD R28, R64, -R12 ;  /* 0x00000000401c7229 */ /* 0x004fd0000000080c */
[----:B0-----:R-:W-:-:S08]  /*a020*/  DMUL R2, R28, R6 ;  /* 0x000000061c027228 */ /* 0x001fd00000000000 */
[----:B---3--:R-:W-:-:S08]  /*a030*/  DFMA R4, -R10, R2, R28 ;  /* 0x000000020a04722b */ /* 0x008fd0000000011c */
[----:B------:R-:W-:Y:S01]  /*a040*/  DFMA R2, R6, R4, R2 ;  /* 0x000000040602722b */ /* 0x000fe20000000002 */
[----:B------:R-:W-:-:S09]  /*a050*/  FSETP.GEU.AND P1, PT, |R29|, 6.5827683646048100446e-37, PT ;  /* 0x036000001d00780b */ /* 0x000fd20003f2e200 */
[----:B------:R-:W-:-:S05]  /*a060*/  FFMA R0, RZ, R11, R3 ;  /* 0x0000000bff007223 */ /* 0x000fca0000000003 */
[----:B------:R-:W-:-:S13]  /*a070*/  FSETP.GT.AND P0, PT, |R0|, 1.469367938527859385e-39, PT ;  /* 0x001000000000780b */ /* 0x000fda0003f04200 */
[----:B------:R-:W-:Y:S05]  /*a080*/  @P0 BRA P1, `(.L_x_6518) ;  /* 0x0000000000100947 */ /* 0x000fea0000800000 */
[----:B------:R-:W-:Y:S01]  /*a090*/  IMAD.MOV.U32 R2, RZ, RZ, R28 ;  /* 0x000000ffff027224 */ /* 0x000fe200078e001c */
[----:B------:R-:W-:Y:S02]  /*a0a0*/  MOV R3, R29 ;  /* 0x0000001d00037202 */ /* 0x000fe40000000f00 */
[----:B------:R-:W-:-:S07]  /*a0b0*/  MOV R0, 0xa0d0 ;  /* 0x0000a0d000007802 */ /* 0x000fce0000000f00 */
[----:B-----5:R-:W-:Y:S05]  /*a0c0*/  CALL.REL.NOINC `($__internal_38_$__cuda_sm20_div_rn_f64_full) ;  /* 0x000001dc00647944 */ /* 0x020fea0003c00000 */
.L_x_6518:
[----:B------:R-:W-:Y:S05]  /*a0d0*/  BSYNC B2 ;  /* 0x0000000000027941 */ /* 0x000fea0003800000 */
.L_x_6517:
        /* <DEDUP_REMOVED lines=25> */
[----:B------:R-:W-:Y:S01]  /*a270*/  MOV R4, R2 ;  /* 0x0000000200047202 */ /* 0x000fe20000000f00 */
[----:B------:R-:W-:-:S07]  /*a280*/  IMAD.MOV.U32 R5, RZ, RZ, R3 ;  /* 0x000000ffff057224 */ /* 0x000fce00078e0003 */
.L_x_6520:
[----:B------:R-:W-:Y:S05]  /*a290*/  BSYNC B2 ;  /* 0x0000000000027941 */ /* 0x000fea0003800000 */
.L_x_6519:
[----:B------:R-:W0:Y:S01]  /*a2a0*/  MUFU.RCP64H R3, R35 ;  /* 0x0000002300037308 */ /* 0x000e220000001800 */
[----:B------:R-:W-:Y:S01]  /*a2b0*/  IMAD.MOV.U32 R2, RZ, RZ, 0x1 ;  /* 0x00000001ff027424 */ /* 0x000fe200078e00ff */
        /* <DEDUP_REMOVED lines=23> */
.L_x_6522:
[----:B------:R-:W-:Y:S05]  /*a430*/  BSYNC B2 ;  /* 0x0000000000027941 */ /* 0x000fea0003800000 */
.L_x_6521:
        /* <DEDUP_REMOVED lines=25> */
[----:B------:R-:W-:Y:S01]  /*a5d0*/  MOV R4, R2 ;  /* 0x0000000200047202 */ /* 0x000fe20000000f00 */
[----:B------:R-:W-:-:S07]  /*a5e0*/  IMAD.MOV.U32 R5, RZ, RZ, R3 ;  /* 0x000000ffff057224 */ /* 0x000fce00078e0003 */
.L_x_6524:
[----:B------:R-:W-:Y:S05]  /*a5f0*/  BSYNC B2 ;  /* 0x0000000000027941 */ /* 0x000fea0003800000 */
.L_x_6523:
        /* <DEDUP_REMOVED lines=25> */
.L_x_6526:
[----:B------:R-:W-:Y:S05]  /*a790*/  BSYNC B2 ;  /* 0x0000000000027941 */ /* 0x000fea0003800000 */
.L_x_6525:
        /* <DEDUP_REMOVED lines=27> */
.L_x_6528:
[----:B------:R-:W-:Y:S05]  /*a950*/  BSYNC B2 ;  /* 0x0000000000027941 */ /* 0x000fea0003800000 */
.L_x_6527:
        /* <DEDUP_REMOVED lines=25> */
.L_x_6530:
[----:B------:R-:W-:Y:S05]  /*aaf0*/  BSYNC B2 ;  /* 0x0000000000027941 */ /* 0x000fea0003800000 */
.L_x_6529:
        /* <DEDUP_REMOVED lines=27> */
.L_x_6532:
[----:B------:R-:W-:Y:S05]  /*acb0*/  BSYNC B2 ;  /* 0x0000000000027941 */ /* 0x000fea0003800000 */
.L_x_6531:
[----:B------:R-:W-:Y:S01]  /*acc0*/  ULDC UR4, c[0x0][0x24c] ;  /* 0x0000930000047ab9 */ /* 0x000fe20000000800 */
[----:B------:R-:W-:Y:S01]  /*acd0*/  DADD R36, R4, R36 ;  /* 0x0000000004247229 */ /* 0x000fe20000000024 */
[----:B------:R-:W-:Y:S01]  /*ace0*/  IMAD.U32 R2, RZ, RZ, UR4 ;  /* 0x00000004ff027e24 */ /* 0x000fe2000f8e00ff */
[----:B------:R-:W-:Y:S02]  /*acf0*/  ULDC UR4, c[0x0][0x244] ;  /* 0x0000910000047ab9 */ /* 0x000fe40000000800 */
[----:B------:R-:W-:Y:S02]  /*ad00*/  IMAD.U32 R0, RZ, RZ, UR4 ;  /* 0x00000004ff007e24 */ /* 0x000fe4000f8e00ff */
[----:B------:R-:W-:Y:S02]  /*ad10*/  IADD3 R39, R39, R2, RZ ;  /* 0x0000000227277210 */ /* 0x000fe40007ffe0ff */
[----:B------:R-:W-:-:S03]  /*ad20*/  DADD R4, R54, -R36 ;  /* 0x0000000036047229 */ /* 0x000fc60000000824 */
[----:B------:R-:W-:-:S05]  /*ad30*/  IMAD.IADD R3, R39, 0x1, R2 ;  /* 0x0000000127037824 */ /* 0x000fca00078e0202 */
[----:B------:R-:W-:Y:S01]  /*ad40*/  ISETP.GE.U32.AND P0, PT, R3, R0, PT ;  /* 0x000000000300720c */ /* 0x000fe20003f06070 */
[----:B------:R-:W-:-:S12]  /*ad50*/  DFMA R72, R28, R4, R72 ;  /* 0x000000041c48722b */ /* 0x000fd80000000048 */
[----:B------:R-:W-:Y:S05]  /*ad60*/  @!P0 BRA `(.L_x_6533) ;  /* 0xfffffff000448947 */ /* 0x000fea000383ffff */
.L_x_6516:
[----:B------:R-:W-:Y:S05]  /*ad70*/  BSYNC B1 ;  /* 0x0000000000017941 */ /* 0x000fea0003800000 */
.L_x_6515:
[----:B------:R-:W-:Y:S01]  /*ad80*/  ISETP.GE.U32.AND P1, PT, R39, R0, PT ;  /* 0x000000002700720c */ /* 0x000fe20003f26070 */
[----:B------:R-:W-:Y:S01]  /*ad90*/  BSSY B0, `(.L_x_6534) ;  /* 0x0000011000007945 */ /* 0x000fe20003800000 */
[----:B------:R-:W-:Y:S01]  /*ada0*/  MOV R76, R38 ;  /* 0x00000026004c7202 */ /* 0x000fe20000000f00 */
[----:B------:R-:W-:-:S10]  /*adb0*/  IMAD.MOV.U32 R74, RZ, RZ, R38 ;  /* 0x000000ffff4a7224 */ /* 0x000fd400078e0026 */
[----:B------:R-:W-:Y:S05]  /*adc0*/  @P1 BRA `(.L_x_6535) ;  /* 0x0000000000341947 */ /* 0x000fea0003800000 */
[----:B------:R-:W-:Y:S01]  /*add0*/  IMAD.IADD R2, R39, 0x1, R2 ;  /* 0x0000000127027824 */ /* 0x000fe200078e0202 */
[----:B------:R-:W-:-:S04]  /*ade0*/  MOV R85, R77 ;  /* 0x0000004d00557202 */ /* 0x000fc80000000f00 */
[----:B------:R-:W-:Y:S01]  /*adf0*/  ISETP.GE.U32.AND P0, PT, R2, R0, PT ;  /* 0x000000000200720c */ /* 0x000fe20003f06070 */
[----:B------:R-:W-:-:S05]  /*ae00*/  IMAD R0, R75, R39, RZ ;  /* 0x000000274b007224 */ /* 0x000fca00078e02ff */
[----:B------:R-:W-:-:S07]  /*ae10*/  SHF.R.U32.HI R3, RZ, 0x2, R0 ;  /* 0x00000002ff037819 */ /* 0x000fce0000011600 */
[----:B------:R-:W-:Y:S02]  /*ae20*/  @!P0 IMAD R75, R75, R2, RZ ;  /* 0x000000024b4b8224 */ /* 0x000fe400078e02ff */
[----:B------:R-:W-:-:S03]  /*ae30*/  IMAD.WIDE.U32 R2, R3, 0x20, R84 ;  /* 0x0000002003027825 */ /* 0x000fc600078e0054 */
[----:B------:R-:W-:Y:S02]  /*ae40*/  @!P0 SHF.R.U32.HI R5, RZ, 0x2, R75 ;  /* 0x00000002ff058819 */ /* 0x000fe4000001164b */
[----:B------:R0:W5:Y:S03]  /*ae50*/  LDG.E.128 R64, desc[UR40][R2.64] ;  /* 0x0000002802407981 */ /* 0x000166000c1e1d00 */
[----:B------:R-:W-:Y:S01]  /*ae60*/  @!P0 IMAD.WIDE.U32 R4, R5, 0x20, R84 ;  /* 0x0000002005048825 */ /* 0x000fe200078e0054 */
[----:B------:R0:W5:Y:S04]  /*ae70*/  LDG.E.128 R60, desc[UR40][R2.64+0x10] ;  /* 0x00001028023c7981 */ /* 0x000168000c1e1d00 */
[----:B------:R0:W5:Y:S04]  /*ae80*/  @!P0 LDG.E.128 R56, desc[UR40][R4.64] ;  /* 0x0000002804388981 */ /* 0x000168000c1e1d00 */
[----:B------:R0:W5:Y:S02]  /*ae90*/  @!P0 LDG.E.128 R52, desc[UR40][R4.64+0x10] ;  /* 0x0000102804348981 */ /* 0x000164000c1e1d00 */
.L_x_6535:
[----:B------:R-:W-:Y:S05]  /*aea0*/  BSYNC B0 ;  /* 0x0000000000007941 */ /* 0x000fea0003800000 */
.L_x_6534:
[----:B------:R-:W-:Y:S01]  /*aeb0*/  BSSY B1, `(.L_x_6536) ;  /* 0x0000102000017945 */ /* 0x000fe20003800000 */
        /* <DEDUP_REMOVED lines=20> */
[----:B------:R-:W-:Y:S01]  /*b000*/  VIADD R38, R38, 0x1 ;  /* 0x0000000126267836 */ /* 0x000fe20000000000 */
[----:B0-----:R-:W-:Y:S02]  /*b010*/  HFMA2.MMA R2, -RZ, RZ, 0, 5.9604644775390625e-08 ;  /* 0x00000001ff027435 */ /* 0x001fe400000001ff */
[----:B-----5:R-:W-:Y:S01]  /*b020*/  DADD R28, -R12, R64 ;  /* 0x000000000c1c7229 */ /* 0x020fe20000000140 */
        /* <DEDUP_REMOVED lines=21> */
.L_x_6539:
[----:B------:R-:W-:Y:S05]  /*b180*/  BSYNC B2 ;  /* 0x0000000000027941 */ /* 0x000fea0003800000 */
.L_x_6538:
[----:B------:R-:W-:Y:S01]  /*b190*/  VIADD R76, R76, 0x1 ;  /* 0x000000014c4c7836 */ /* 0x000fe20000000000 */
[----:B------:R-:W-:Y:S02]  /*b1a0*/  HFMA2.MMA R4, -RZ, RZ, 0, 5.9604644775390625e-08 ;  /* 0x00000001ff047435 */ /* 0x000fe400000001ff */
        /* <DEDUP_REMOVED lines=25> */
[----:B------:R-:W-:Y:S01]  /*b340*/  IMAD.MOV.U32 R4, RZ, RZ, R2 ;  /* 0x000000ffff047224 */ /* 0x000fe200078e0002 */
[----:B------:R-:W-:-:S07]  /*b350*/  MOV R5, R3 ;  /* 0x0000000300057202 */ /* 0x000fce0000000f00 */
.L_x_6541:
[----:B------:R-:W-:Y:S05]  /*b360*/  BSYNC B2 ;  /* 0x0000000000027941 */ /* 0x000fea0003800000 */
.L_x_6540:
        /* <DEDUP_REMOVED lines=27> */
.L_x_6543:
[----:B------:R-:W-:Y:S05]  /*b520*/  BSYNC B2 ;  /* 0x0000000000027941 */ /* 0x000fea0003800000 */
.L_x_6542:
        /* <DEDUP_REMOVED lines=29> */
.L_x_6545:
[----:B------:R-:W-:Y:S05]  /*b700*/  BSYNC B2 ;  /* 0x0000000000027941 */ /* 0x000fea0003800000 */
.L_x_6544:
        /* <DEDUP_REMOVED lines=8> */
[----:B------:R-:W-:Y:S01]  /*b790*/  IADD3 R77, R77, 0x1, RZ ;  /* 0x000000014d4d7810 */ /* 0x000fe20007ffe0ff */
[----:B------:R-:W-:Y:S01]  /*b7a0*/  IMAD.MOV.U32 R2, RZ, RZ, 0x1 ;  /* 0x00000001ff027424 */ /* 0x000fe200078e00ff */
[----:B------:R-:W-:Y:S01]  /*b7b0*/  DADD R60, -R50, R56 ;  /* 0x00000000323c7229 */ /* 0x000fe20000000138 */
        /* <DEDUP_REMOVED lines=21> */
.L_x_6547:
[----:B------:R-:W-:Y:S05]  /*b910*/  BSYNC B2 ;  /* 0x0000000000027941 */ /* 0x000fea0003800000 */
.L_x_6546:
        /* <DEDUP_REMOVED lines=9> */
[----:B------:R-:W-:-:S06]  /*b9b0*/  MOV R86, R10 ;  /* 0x0000000a00567202 */ /* 0x000fcc0000000f00 */
        /* <DEDUP_REMOVED lines=17> */
[----:B------:R-:W-:Y:S01]  /*bad0*/  MOV R4, R2 ;  /* 0x0000000200047202 */ /* 0x000fe20000000f00 */
[----:B------:R-:W-:-:S07]  /*bae0*/  IMAD.MOV.U32 R5, RZ, RZ, R3 ;  /* 0x000000ffff057224 */ /* 0x000fce00078e0003 */
.L_x_6549:
[----:B------:R-:W-:Y:S05]  /*baf0*/  BSYNC B2 ;  /* 0x0000000000027941 */ /* 0x000fea0003800000 */
.L_x_6548:
        /* <DEDUP_REMOVED lines=27> */
.L_x_6551:
[----:B------:R-:W-:Y:S05]  /*bcb0*/  BSYNC B2 ;  /* 0x0000000000027941 */ /* 0x000fea0003800000 */
.L_x_6550:
        /* <DEDUP_REMOVED lines=29> */
.L_x_6553:
[----:B------:R-:W-:Y:S05]  /*be90*/  BSYNC B2 ;  /* 0x0000000000027941 */ /* 0x000fea0003800000 */
.L_x_6552:
[----:B------:R-:W-:-:S08]  /*bea0*/  DADD R36, R36, R4 ;  /* 0x0000000024247229 */ /* 0x000fd00000000004 */
[----:B------:R-:W-:-:S08]  /*beb0*/  DADD R54, -R36, R54 ;  /* 0x0000000024367229 */ /* 0x000fd00000000136 */
[----:B------:R-:W-:-:S11]  /*bec0*/  DFMA R72, R56, R54, R72 ;  /* 0x000000363848722b */ /* 0x000fd60000000048 */
.L_x_6537:
[----:B------:R-:W-:Y:S05]  /*bed0*/  BSYNC B1 ;  /* 0x0000000000017941 */ /* 0x000fea0003800000 */
.L_x_6536:
[----:B------:R-:W-:Y:S01]  /*bee0*/  DSETP.NEU.AND P0, PT, R34, RZ, PT ;  /* 0x000000ff2200722a */ /* 0x000fe20003f0d000 */
[----:B------:R-:W-:-:S13]  /*bef0*/  BSSY B1, `(.L_x_6554) ;  /* 0x000002c000017945 */ /* 0x000fda0003800000 */
[----:B------:R-:W-:Y:S05]  /*bf00*/  @!P0 BRA `(.L_x_6555) ;  /* 0x00000000008c8947 */ /* 0x000fea0003800000 */
[----:B------:R-:W-:-:S14]  /*bf10*/  DSETP.NEU.AND P0, PT, R84, RZ, PT ;  /* 0x000000ff5400722a */ /* 0x000fdc0003f0d000 */
[----:B------:R-:W-:Y:S05]  /*bf20*/  @!P0 BRA `(.L_x_6556) ;  /* 0x0000000000a08947 */ /* 0x000fea0003800000 */
[----:B-----5:R-:W-:Y:S01]  /*bf30*/  DADD R52, R34, R84 ;  /* 0x0000000022347229 */ /* 0x020fe20000000054 */
        /* <DEDUP_REMOVED lines=21> */
[----:B------:R-:W-:Y:S05]  /*c090*/  CALL.REL.NOINC `($__internal_38_$__cuda_sm20_div_rn_f64_full) ;  /* 0x000001bc00707944 */ /* 0x000fea0003c00000 */
.L_x_6558:
[----:B------:R-:W-:Y:S05]  /*c0a0*/  BSYNC B2 ;  /* 0x0000000000027941 */ /* 0x000fea0003800000 */
.L_x_6557:
[----:B------:R-:W-:Y:S02]  /*c0b0*/  DMUL R4, R38, R38 ;  /* 0x0000002626047228 */ /* 0x000fe40000000000 */
[----:B------:R-:W-:Y:S02]  /*c0c0*/  DADD R14, R14, R78 ;  /* 0x000000000e0e7229 */ /* 0x000fe4000000004e */
[----:B------:R-:W-:Y:S01]  /*c0d0*/  DFMA R12, R38, R2, R12 ;  /* 0x00000002260c722b */ /* 0x000fe2000000000c */
[----:B------:R-:W-:-:S03]  /*c0e0*/  IMAD.MOV.U32 R38, RZ, RZ, -0x1 ;  /* 0xffffffffff267424 */ /* 0x000fc600078e00ff */
[----:B------:R-:W-:Y:S01]  /*c0f0*/  DMUL R4, R34, R4 ;  /* 0x0000000422047228 */ /* 0x000fe20000000000 */
[----:B------:R-:W-:Y:S01]  /*c100*/  MOV R34, R52 ;  /* 0x0000003400227202 */ /* 0x000fe20000000f00 */
[----:B------:R-:W-:-:S06]  /*c110*/  IMAD.MOV.U32 R35, RZ, RZ, R53 ;  /* 0x000000ffff237224 */ /* 0x000fcc00078e0035 */
[----:B------:R-:W-:Y:S01]  /*c120*/  DFMA R14, R4, R2, R14 ;  /* 0x00000002040e722b */ /* 0x000fe2000000000e */
[----:B------:R-:W-:Y:S10]  /*c130*/  BRA `(.L_x_6556) ;  /* 0x00000000001c7947 */ /* 0x000ff40003800000 */
.L_x_6555:
[----:B------:R-:W-:Y:S01]  /*c140*/  MOV R38, R77 ;  /* 0x0000004d00267202 */ /* 0x000fe20000000f00 */
[----:B------:R-:W-:Y:S01]  /*c150*/  IMAD.MOV.U32 R34, RZ, RZ, R84 ;  /* 0x000000ffff227224 */ /* 0x000fe200078e0054 */
[----:B------:R-:W-:Y:S01]  /*c160*/  MOV R35, R85 ;  /* 0x0000005500237202 */ /* 0x000fe20000000f00 */
[----:B------:R-:W-:Y:S01]  /*c170*/  IMAD.MOV.U32 R12, RZ, RZ, R50 ;  /* 0x000000ffff0c7224 */ /* 0x000fe200078e0032 */
[----:B------:R-:W-:Y:S01]  /*c180*/  MOV R13, R51 ;  /* 0x00000033000d7202 */ /* 0x000fe20000000f00 */
[----:B------:R-:W-:Y:S01]  /*c190*/  IMAD.MOV.U32 R14, RZ, RZ, R78 ;  /* 0x000000ffff0e7224 */ /* 0x000fe200078e004e */
[----:B------:R-:W-:-:S07]  /*c1a0*/  MOV R15, R79 ;  /* 0x0000004f000f7202 */ /* 0x000fce0000000f00 */
.L_x_6556:
[----:B------:R-:W-:Y:S05]  /*c1b0*/  BSYNC B1 ;  /* 0x0000000000017941 */ /* 0x000fea0003800000 */
.L_x_6554:
        /* <DEDUP_REMOVED lines=28> */
.L_x_6563:
[----:B------:R-:W-:Y:S05]  /*c380*/  BSYNC B2 ;  /* 0x0000000000027941 */ /* 0x000fea0003800000 */
.L_x_6562:
        /* <DEDUP_REMOVED lines=9> */
.L_x_6560:
[----:B------:R-:W-:Y:S01]  /*c420*/  IMAD.MOV.U32 R76, RZ, RZ, R92 ;  /* 0x000000ffff4c7224 */ /* 0x000fe200078e005c */
[----:B------:R-:W-:Y:S01]  /*c430*/  MOV R32, R86 ;  /* 0x0000005600207202 */ /* 0x000fe20000000f00 */
[----:B------:R-:W-:Y:S01]  /*c440*/  IMAD.MOV.U32 R33, RZ, RZ, R87 ;  /* 0x000000ffff217224 */ /* 0x000fe200078e0057 */
[----:B------:R-:W-:Y:S01]  /*c450*/  MOV R16, R68 ;  /* 0x0000004400107202 */ /* 0x000fe20000000f00 */
[----:B------:R-:W-:Y:S01]  /*c460*/  IMAD.MOV.U32 R17, RZ, RZ, R69 ;  /* 0x000000ffff117224 */ /* 0x000fe200078e0045 */
[----:B------:R-:W-:Y:S01]  /*c470*/  MOV R18, R80 ;  /* 0x0000005000127202 */ /* 0x000fe20000000f00 */
[----:B------:R-:W-:-:S07]  /*c480*/  IMAD.MOV.U32 R19, RZ, RZ, R81 ;  /* 0x000000ffff137224 */ /* 0x000fce00078e0051 */
.L_x_6561:
[----:B------:R-:W-:Y:S05]  /*c490*/  BSYNC B1 ;  /* 0x0000000000017941 */ /* 0x000fea0003800000 */
.L_x_6559:
[----:B------:R-:W-:Y:S01]  /*c4a0*/  DSETP.NEU.AND P0, PT, R30, RZ, PT ;  /* 0x000000ff1e00722a */ /* 0x000fe20003f0d000 */
[----:B------:R-:W-:-:S13]  /*c4b0*/  BSSY B1, `(.L_x_6564) ;  /* 0x000002c000017945 */ /* 0x000fda0003800000 */
[----:B------:R-:W-:Y:S05]  /*c4c0*/  @!P0 BRA `(.L_x_6565) ;  /* 0x00000000008c8947 */ /* 0x000fea0003800000 */
[----:B------:R-:W-:-:S14]  /*c4d0*/  DSETP.NEU.AND P0, PT, R88, RZ, PT ;  /* 0x000000ff5800722a */ /* 0x000fdc0003f0d000 */
[----:B------:R-:W-:Y:S05]  /*c4e0*/  @!P0 BRA `(.L_x_6566) ;  /* 0x0000000000a08947 */ /* 0x000fea0003800000 */
[----:B------:R-:W-:Y:S01]  /*c4f0*/  DADD R50, R30, R88 ;  /* 0x000000001e327229 */ /* 0x000fe20000000058 */
[----:B0-----:R-:W-:Y:S01]  /*c500*/  MOV R2, 0x1 ;  /* 0x0000000100027802 */ /* 0x001fe20000000f00 */
[----:B------:R-:W-:Y:S01]  /*c510*/  BSSY B2, `(.L_x_6567) ;  /* 0x0000015000027945 */ /* 0x000fe20003800000 */
[----:B------:R-:W-:Y:S01]  /*c520*/  FSETP.GEU.AND P1, PT, |R89|, 6.5827683646048100446e-37, PT ;  /* 0x036000005900780b */ /* 0x000fe20003f2e200 */
        /* <DEDUP_REMOVED lines=19> */
.L_x_6568:
[----:B------:R-:W-:Y:S05]  /*c660*/  BSYNC B2 ;  /* 0x0000000000027941 */ /* 0x000fea0003800000 */
.L_x_6567:
        /* <DEDUP_REMOVED lines=9> */
.L_x_6565:
[----:B------:R-:W-:Y:S01]  /*c700*/  MOV R74, R93 ;  /* 0x0000005d004a7202 */ /* 0x000fe20000000f00 */
[----:B------:R-:W-:Y:S01]  /*c710*/  IMAD.MOV.U32 R30, RZ, RZ, R88 ;  /* 0x000000ffff1e7224 */ /* 0x000fe200078e0058 */
[----:B------:R-:W-:Y:S01]  /*c720*/  MOV R31, R89 ;  /* 0x00000059001f7202 */ /* 0x000fe20000000f00 */
[----:B------:R-:W-:Y:S01]  /*c730*/  IMAD.MOV.U32 R20, RZ, RZ, R70 ;  /* 0x000000ffff147224 */ /* 0x000fe200078e0046 */
[----:B------:R-:W-:Y:S01]  /*c740*/  MOV R21, R71 ;  /* 0x0000004700157202 */ /* 0x000fe20000000f00 */
[----:B------:R-:W-:Y:S01]  /*c750*/  IMAD.MOV.U32 R22, RZ, RZ, R82 ;  /* 0x000000ffff167224 */ /* 0x000fe200078e0052 */
[----:B------:R-:W-:-:S07]  /*c760*/  MOV R23, R83 ;  /* 0x0000005300177202 */ /* 0x000fce0000000f00 */
.L_x_6566:
[----:B------:R-:W-:Y:S05]  /*c770*/  BSYNC B1 ;  /* 0x0000000000017941 */ /* 0x000fea0003800000 */
.L_x_6564:
        /* <DEDUP_REMOVED lines=27> */
.L_x_6571:
[----:B------:R-:W-:Y:S05]  /*c930*/  BSYNC B1 ;  /* 0x0000000000017941 */ /* 0x000fea0003800000 */
.L_x_6570:
        /* <DEDUP_REMOVED lines=9> */
.L_x_6569:
        /* <DEDUP_REMOVED lines=8> */
.L_x_6452:
[----:B------:R-:W-:Y:S01]  /*ca50*/  ULDC UR4, c[0x0][0x24c] ;  /* 0x0000930000047ab9 */ /* 0x000fe20000000800 */
[----:B------:R-:W0:Y:S01]  /*ca60*/  LDC.64 R12, c[0x0][0x220] ;  /* 0x00008800ff0c7b82 */ /* 0x000e220000000a00 */
[----:B------:R-:W-:Y:S01]  /*ca70*/  MOV R4, UR4 ;  /* 0x0000000400047c02 */ /* 0x000fe20008000f00 */
[----:B------:R-:W-:Y:S01]  /*ca80*/  ULDC UR4, c[0x0][0x230] ;  /* 0x00008c0000047ab9 */ /* 0x000fe20000000800 */
[----:B------:R-:W-:Y:S01]  /*ca90*/  ULDC.64 UR6, c[0x0][0x238] ;  /* 0x00008e0000067ab9 */ /* 0x000fe20000000a00 */
[----:B------:R-:W-:Y:S01]  /*caa0*/  MOV R38, UR4 ;  /* 0x0000000400267c02 */ /* 0x000fe20008000f00 */
[----:B------:R-:W-:Y:S01]  /*cab0*/  IMAD.U32 R34, RZ, RZ, UR6 ;  /* 0x00000006ff227e24 */ /* 0x000fe2000f8e00ff */
[----:B------:R-:W-:Y:S01]  /*cac0*/  MOV R35, UR7 ;  /* 0x0000000700237c02 */ /* 0x000fe20008000f00 */
[----:B------:R-:W-:Y:S01]  /*cad0*/  IMAD.IADD R3, R39, 0x1, R4 ;  /* 0x0000000127037824 */ /* 0x000fe200078e0204 */
[----:B------:R-:W1:Y:S01]  /*cae0*/  LDC.64 R14, c[0x0][0x228] ;  /* 0x00008a00ff0e7b82 */ /* 0x000e620000000a00 */
[----:B------:R-:W-:Y:S03]  /*caf0*/  BSSY B1, `(.L_x_6572) ;  /* 0x0000121000017945 */ /* 0x000fe60003800000 */
[----:B------:R-:W-:Y:S01]  /*cb00*/  ISETP.GE.U32.AND P0, PT, R3, R0, PT ;  /* 0x000000000300720c */ /* 0x000fe20003f06070 */
[--C-:B0-----:R-:W-:Y:S01]  /*cb10*/  IMAD.MOV.U32 R70, RZ, RZ, R12.reuse ;  /* 0x000000ffff467224 */ /* 0x101fe200078e000c */
[-C--:B------:R-:W-:Y:S01]  /*cb20*/  MOV R71, R13.reuse ;  /* 0x0000000d00477202 */ /* 0x080fe20000000f00 */
[--C-:B------:R-:W-:Y:S01]  /*cb30*/  IMAD.MOV.U32 R68, RZ, RZ, R12.reuse ;  /* 0x000000ffff447224 */ /* 0x100fe200078e000c */
[-C--:B------:R-:W-:Y:S01]  /*cb40*/  MOV R69, R13.reuse ;  /* 0x0000000d00457202 */ /* 0x080fe20000000f00 */
[--C-:B------:R-:W-:Y:S01]  /*cb50*/  IMAD.MOV.U32 R50, RZ, RZ, R12.reuse ;  /* 0x000000ffff327224 */ /* 0x100fe200078e000c */
[-C--:B------:R-:W-:Y:S01]  /*cb60*/  MOV R51, R13.reuse ;  /* 0x0000000d00337202 */ /* 0x080fe20000000f00 */
[----:B------:R-:W-:Y:S01]  /*cb70*/  IMAD.MOV.U32 R36, RZ, RZ, R12 ;  /* 0x000000ffff247224 */ /* 0x000fe200078e000c */
[----:B------:R-:W-:Y:S01]  /*cb80*/  MOV R37, R13 ;  /* 0x0000000d00257202 */ /* 0x000fe20000000f00 */
[--C-:B-1----:R-:W-:Y:S01]  /*cb90*/  IMAD.MOV.U32 R82, RZ, RZ, R14.reuse ;  /* 0x000000ffff527224 */ /* 0x102fe200078e000e */
        /* <DEDUP_REMOVED lines=19> */
[----:B------:R-:W-:Y:S06]  /*ccd0*/  @P0 BRA `(.L_x_6573) ;  /* 0x0000001000080947 */ /* 0x000fec0003800000 */
        /* <DEDUP_REMOVED lines=24> */
.L_x_6590:
[----:B------:R-:W-:Y:S01]  /*ce60*/  SHF.R.U32.HI R3, RZ, 0x2, R39 ;  /* 0x00000002ff037819 */ /* 0x000fe20000011627 */
[----:B------:R-:W-:-:S04]  /*ce70*/  IMAD.MOV.U32 R76, RZ, RZ, R84 ;  /* 0x000000ffff4c7224 */ /* 0x000fc800078e0054 */
[----:B------:R-:W-:-:S05]  /*ce80*/  IMAD.WIDE.U32 R2, R3, 0x20, R76 ;  /* 0x0000002003027825 */ /* 0x000fca00078e004c */
[----:B------:R-:W2:Y:S01]  /*ce90*/  LDG.E.128 R64, desc[UR40][R2.64] ;  /* 0x0000002802407981 */ /* 0x000ea2000c1e1d00 */
[----:B------:R-:W-:Y:S01]  /*cea0*/  VIADD R38, R38, 0x1 ;  /* 0x0000000126267836 */ /* 0x000fe20000000000 */
[----:B------:R-:W-:Y:S01]  /*ceb0*/  HFMA2.MMA R6, -RZ, RZ, 0, 5.9604644775390625e-08 ;  /* 0x00000001ff067435 */ /* 0x000fe200000001ff */
[----:B------:R-:W-:Y:S01]  /*cec0*/  IADD3 R39, R39, UR37, RZ ;  /* 0x0000002527277c10 */ /* 0x000fe2000fffe0ff */
[----:B------:R0:W5:Y:S01]  /*ced0*/  LDG.E.128 R60, desc[UR40][R2.64+0x10] ;  /* 0x00001028023c7981 */ /* 0x000162000c1e1d00 */
[----:B------:R-:W1:Y:S02]  /*cee0*/  I2F.F64 R10, R38 ;  /* 0x00000026000a7312 */ /* 0x000e640000201c00 */
[----:B------:R-:W-:-:S05]  /*cef0*/  SHF.R.U32.HI R5, RZ, 0x2, R39 ;  /* 0x00000002ff057819 */ /* 0x000fca0000011627 */
[----:B------:R-:W-:-:S05]  /*cf00*/  IMAD.WIDE.U32 R4, R5, 0x20, R76 ;  /* 0x0000002005047825 */ /* 0x000fca00078e004c */
[----:B------:R-:W5:Y:S01]  /*cf10*/  LDG.E.128 R56, desc[UR40][R4.64] ;  /* 0x0000002804387981 */ /* 0x000f62000c1e1d00 */
[----:B-1----:R-:W1:Y:S03]  /*cf20*/  MUFU.RCP64H R7, R11 ;  /* 0x0000000b00077308 */ /* 0x002e660000001800 */
[----:B------:R3:W5:Y:S01]  /*cf30*/  LDG.E.128 R52, desc[UR40][R4.64+0x10] ;  /* 0x0000102804347981 */ /* 0x000762000c1e1d00 */
[----:B-1----:R-:W-:-:S08]  /*cf40*/  DFMA R8, -R10, R6, 1 ;  /* 0x3ff000000a08742b */ /* 0x002fd00000000106 */
[----:B------:R-:W-:-:S08]  /*cf50*/  DFMA R8, R8, R8, R8 ;  /* 0x000000080808722b */ /* 0x000fd00000000008 */
[----:B------:R-:W-:-:S08]  /*cf60*/  DFMA R8, R6, R8, R6 ;  /* 0x000000080608722b */ /* 0x000fd00000000006 */
[----:B------:R-:W-:-:S08]  /*cf70*/  DFMA R6, -R10, R8, 1 ;  /* 0x3ff000000a06742b */ /* 0x000fd00000000108 */
[----:B------:R-:W-:Y:S01]  /*cf80*/  DFMA R6, R8, R6, R8 ;  /* 0x000000060806722b */ /* 0x000fe20000000008 */
[----:B------:R-:W-:Y:S01]  /*cf90*/  BSSY B2, `(.L_x_6574) ;  /* 0x000000f000027945 */ /* 0x000fe20003800000 */
[----:B------:R-:W-:Y:S01]  /*cfa0*/  IMAD.MOV.U32 R34, RZ, RZ, R10 ;  /* 0x000000ffff227224 */ /* 0x000fe200078e000a */
[----:B------:R-:W-:Y:S01]  /*cfb0*/  MOV R35, R11 ;  /* 0x0000000b00237202 */ /* 0x000fe20000000f00 */
        /* <DEDUP_REMOVED lines=12> */
.L_x_6575:
[----:B------:R-:W-:Y:S05]  /*d080*/  BSYNC B2 ;  /* 0x0000000000027941 */ /* 0x000fea0003800000 */
.L_x_6574:
        /* <DEDUP_REMOVED lines=25> */
[----:B------:R-:W-:Y:S01]  /*d220*/  MOV R4, R2 ;  /* 0x0000000200047202 */ /* 0x000fe20000000f00 */
[----:B------:R-:W-:-:S07]  /*d230*/  IMAD.MOV.U32 R5, RZ, RZ, R3 ;  /* 0x000000ffff057224 */ /* 0x000fce00078e0003 */
.L_x_6577:
[----:B------:R-:W-:Y:S05]  /*d240*/  BSYNC B2 ;  /* 0x0000000000027941 */ /* 0x000fea0003800000 */
.L_x_6576:
        /* <DEDUP_REMOVED lines=25> */
.L_x_6579:
[----:B------:R-:W-:Y:S05]  /*d3e0*/  BSYNC B2 ;  /* 0x0000000000027941 */ /* 0x000fea0003800000 */
.L_x_6578:
        /* <DEDUP_REMOVED lines=25> */
[----:B------:R-:W-:Y:S01]  /*d580*/  MOV R4, R2 ;  /* 0x0000000200047202 */ /* 0x000fe20000000f00 */
[----:B------:R-:W-:-:S07]  /*d590*/  IMAD.MOV.U32 R5, RZ, RZ, R3 ;  /* 0x000000ffff057224 */ /* 0x000fce00078e0003 */
.L_x_6581:
[----:B------:R-:W-:Y:S05]  /*d5a0*/  BSYNC B2 ;  /* 0x0000000000027941 */ /* 0x000fea0003800000 */
.L_x_6580:
[----:B------:R-:W0:Y:S01]  /*d5b0*/  MUFU.RCP64H R3, R35 ;  /* 0x0000002300037308 */ /* 0x000e220000001800 */
[----:B------:R-:W-:Y:S02]  /*d5c0*/  HFMA2.MMA R2, -RZ, RZ, 0, 5.9604644775390625e-08 ;  /* 0x00000001ff027435 */ /* 0x000fe400000001ff */
        /* <DEDUP_REMOVED lines=23> */
.L_x_6583:
[----:B------:R-:W-:Y:S05]  /*d740*/  BSYNC B2 ;  /* 0x0000000000027941 */ /* 0x000fea0003800000 */
.L_x_6582:
        /* <DEDUP_REMOVED lines=27> */
.L_x_6585:
[----:B------:R-:W-:Y:S05]  /*d900*/  BSYNC B2 ;  /* 0x0000000000027941 */ /* 0x000fea0003800000 */
.L_x_6584:
        /* <DEDUP_REMOVED lines=25> */
.L_x_6587:
[----:B------:R-:W-:Y:S05]  /*daa0*/  BSYNC B2 ;  /* 0x0000000000027941 */ /* 0x000fea0003800000 */
.L_x_6586:
        /* <DEDUP_REMOVED lines=27> */
.L_x_6589:
[----:B------:R-:W-:Y:S05]  /*dc60*/  BSYNC B2 ;  /* 0x0000000000027941 */ /* 0x000fea0003800000 */
.L_x_6588:
[----:B------:R-:W-:Y:S01]  /*dc70*/  DADD R70, R4, R70 ;  /* 0x0000000004467229 */ /* 0x000fe20000000046 */
[----:B------:R-:W-:Y:S02]  /*dc80*/  MOV R0, UR36 ;  /* 0x0000002400007c02 */ /* 0x000fe40008000f00 */
[----:B------:R-:W-:-:S05]  /*dc90*/  MOV R4, UR37 ;  /* 0x0000002500047c02 */ /* 0x000fca0008000f00 */
[----:B------:R-:W-:Y:S01]  /*dca0*/  IMAD.IADD R39, R39, 0x1, R4 ;  /* 0x0000000127277824 */ /* 0x000fe200078e0204 */
[----:B------:R-:W-:-:S03]  /*dcb0*/  DADD R2, R54, -R70 ;  /* 0x0000000036027229 */ /* 0x000fc60000000846 */
[----:B------:R-:W-:-:S05]  /*dcc0*/  IMAD.IADD R5, R39, 0x1, R4 ;  /* 0x0000000127057824 */ /* 0x000fca00078e0204 */
[----:B------:R-:W-:Y:S01]  /*dcd0*/  ISETP.GE.U32.AND P0, PT, R5, R0, PT ;  /* 0x000000000500720c */ /* 0x000fe20003f06070 */
[----:B------:R-:W-:-:S12]  /*dce0*/  DFMA R82, R28, R2, R82 ;  /* 0x000000021c52722b */ /* 0x000fd80000000052 */
[----:B------:R-:W-:Y:S05]  /*dcf0*/  @!P0 BRA `(.L_x_6590) ;  /* 0xfffffff000588947 */ /* 0x000fea000383ffff */
.L_x_6573:
[----:B------:R-:W-:Y:S05]  /*dd00*/  BSYNC B1 ;  /* 0x0000000000017941 */ /* 0x000fea0003800000 */
.L_x_6572:
        /* <DEDUP_REMOVED lines=8> */
[----:B------:R-:W-:-:S03]  /*dd90*/  ISETP.GE.U32.AND P0, PT, R5, R0, PT ;  /* 0x000000000500720c */ /* 0x000fc60003f06070 */
[----:B------:R-:W-:-:S05]  /*dda0*/  IMAD.WIDE.U32 R2, R3, 0x20, R84 ;  /* 0x0000002003027825 */ /* 0x000fca00078e0054 */
[----:B------:R0:W5:Y:S04]  /*ddb0*/  LDG.E.128 R64, desc[UR40][R2.64] ;  /* 0x0000002802407981 */ /* 0x000168000c1e1d00 */
[----:B------:R0:W5:Y:S01]  /*ddc0*/  LDG.E.128 R60, desc[UR40][R2.64+0x10] ;  /* 0x00001028023c7981 */ /* 0x000162000c1e1d00 */
[----:B------:R-:W-:-:S05]  /*ddd0*/  @!P0 SHF.R.U32.HI R5, RZ, 0x2, R5 ;  /* 0x00000002ff058819 */ /* 0x000fca0000011605 */
[----:B------:R-:W-:-:S05]  /*dde0*/  @!P0 IMAD.WIDE.U32 R4, R5, 0x20, R84 ;  /* 0x0000002005048825 */ /* 0x000fca00078e0054 */
[----:B------:R0:W5:Y:S04]  /*ddf0*/  @!P0 LDG.E.128 R56, desc[UR40][R4.64] ;  /* 0x0000002804388981 */ /* 0x000168000c1e1d00 */
[----:B------:R0:W5:Y:S02]  /*de00*/  @!P0 LDG.E.128 R52, desc[UR40][R4.64+0x10] ;  /* 0x0000102804348981 */ /* 0x000164000c1e1d00 */
.L_x_6592:
[----:B------:R-:W-:Y:S05]  /*de10*/  BSYNC B0 ;  /* 0x0000000000007941 */ /* 0x000fea0003800000 */
.L_x_6591:
[----:B------:R-:W-:Y:S01]  /*de20*/  BSSY B1, `(.L_x_6593) ;  /* 0x0000102000017945 */ /* 0x000fe20003800000 */
        /* <DEDUP_REMOVED lines=44> */
.L_x_6596:
[----:B------:R-:W-:Y:S05]  /*e0f0*/  BSYNC B2 ;  /* 0x0000000000027941 */ /* 0x000fea0003800000 */
.L_x_6595:
        /* <DEDUP_REMOVED lines=29> */
.L_x_6598:
[----:B------:R-:W-:Y:S05]  /*e2d0*/  BSYNC B2 ;  /* 0x0000000000027941 */ /* 0x000fea0003800000 */
.L_x_6597:
        /* <DEDUP_REMOVED lines=27> */
.L_x_6600:
[----:B------:R-:W-:Y:S05]  /*e490*/  BSYNC B2 ;  /* 0x0000000000027941 */ /* 0x000fea0003800000 */
.L_x_6599:
        /* <DEDUP_REMOVED lines=29> */
.L_x_6602:
[----:B------:R-:W-:Y:S05]  /*e670*/  BSYNC B2 ;  /* 0x0000000000027941 */ /* 0x000fea0003800000 */
.L_x_6601:
        /* <DEDUP_REMOVED lines=32> */
.L_x_6604:
[----:B------:R-:W-:Y:S05]  /*e880*/  BSYNC B2 ;  /* 0x0000000000027941 */ /* 0x000fea0003800000 */
.L_x_6603:
        /* <DEDUP_REMOVED lines=29> */
.L_x_6606:
[----:B------:R-:W-:Y:S05]  /*ea60*/  BSYNC B2 ;  /* 0x0000000000027941 */ /* 0x000fea0003800000 */
.L_x_6605:
        /* <DEDUP_REMOVED lines=27> */
.L_x_6608:
[----:B------:R-:W-:Y:S05]  /*ec20*/  BSYNC B2 ;  /* 0x0000000000027941 */ /* 0x000fea0003800000 */
.L_x_6607:
        /* <DEDUP_REMOVED lines=29> */
.L_x_6610:
[----:B------:R-:W-:Y:S05]  /*ee00*/  BSYNC B2 ;  /* 0x0000000000027941 */ /* 0x000fea0003800000 */
.L_x_6609:
[----:B------:R-:W-:-:S08]  /*ee10*/  DADD R70, R70, R4 ;  /* 0x0000000046467229 */ /* 0x000fd00000000004 */
[----:B------:R-:W-:-:S08]  /*ee20*/  DADD R54, -R70, R54 ;  /* 0x0000000046367229 */ /* 0x000fd00000000136 */
[----:B------:R-:W-:-:S11]  /*ee30*/  DFMA R82, R56, R54, R82 ;  /* 0x000000363852722b */ /* 0x000fd60000000052 */
.L_x_6594:
[----:B------:R-:W-:Y:S05]  /*ee40*/  BSYNC B1 ;  /* 0x0000000000017941 */ /* 0x000fea0003800000 */
.L_x_6593:
        /* <DEDUP_REMOVED lines=28> */
.L_x_6615:
[----:B------:R-:W-:Y:S05]  /*f010*/  BSYNC B2 ;  /* 0x0000000000027941 */ /* 0x000fea0003800000 */
.L_x_6614:
        /* <DEDUP_REMOVED lines=9> */
.L_x_6612:
[----:B------:R-:W-:Y:S01]  /*f0b0*/  MOV R38, R77 ;  /* 0x0000004d00267202 */ /* 0x000fe20000000f00 */
[----:B------:R-:W-:Y:S01]  /*f0c0*/  IMAD.MOV.U32 R34, RZ, RZ, R84 ;  /* 0x000000ffff227224 */ /* 0x000fe200078e0054 */
[----:B------:R-:W-:Y:S01]  /*f0d0*/  MOV R35, R85 ;  /* 0x0000005500237202 */ /* 0x000fe20000000f00 */
[----:B------:R-:W-:Y:S01]  /*f0e0*/  IMAD.MOV.U32 R12, RZ, RZ, R36 ;  /* 0x000000ffff0c7224 */ /* 0x000fe200078e0024 */
[----:B------:R-:W-:Y:S01]  /*f0f0*/  MOV R13, R37 ;  /* 0x00000025000d7202 */ /* 0x000fe20000000f00 */
[----:B------:R-:W-:Y:S01]  /*f100*/  IMAD.MOV.U32 R14, RZ, RZ, R72 ;  /* 0x000000ffff0e7224 */ /* 0x000fe200078e0048 */
[----:B------:R-:W-:-:S07]  /*f110*/  MOV R15, R73 ;  /* 0x00000049000f7202 */ /* 0x000fce0000000f00 */
.L_x_6613:
[----:B------:R-:W-:Y:S05]  /*f120*/  BSYNC B1 ;  /* 0x0000000000017941 */ /* 0x000fea0003800000 */
.L_x_6611:
        /* <DEDUP_REMOVED lines=28> */
.L_x_6620:
[----:B------:R-:W-:Y:S05]  /*f2f0*/  BSYNC B2 ;  /* 0x0000000000027941 */ /* 0x000fea0003800000 */
.L_x_6619:
        /* <DEDUP_REMOVED lines=9> */
.L_x_6617:
[----:B------:R-:W-:Y:S01]  /*f390*/  IMAD.MOV.U32 R76, RZ, RZ, R92 ;  /* 0x000000ffff4c7224 */ /* 0x000fe200078e005c */
[----:B------:R-:W-:Y:S01]  /*f3a0*/  MOV R32, R86 ;  /* 0x0000005600207202 */ /* 0x000fe20000000f00 */
[----:B------:R-:W-:Y:S01]  /*f3b0*/  IMAD.MOV.U32 R33, RZ, RZ, R87 ;  /* 0x000000ffff217224 */ /* 0x000fe200078e0057 */
[----:B------:R-:W-:Y:S01]  /*f3c0*/  MOV R16, R50 ;  /* 0x0000003200107202 */ /* 0x000fe20000000f00 */
[----:B------:R-:W-:Y:S01]  /*f3d0*/  IMAD.MOV.U32 R17, RZ, RZ, R51 ;  /* 0x000000ffff117224 */ /* 0x000fe200078e0033 */
[----:B------:R-:W-:Y:S01]  /*f3e0*/  MOV R18, R78 ;  /* 0x0000004e00127202 */ /* 0x000fe20000000f00 */
[----:B------:R-:W-:-:S07]  /*f3f0*/  IMAD.MOV.U32 R19, RZ, RZ, R79 ;  /* 0x000000ffff137224 */ /* 0x000fce00078e004f */
.L_x_6618:
[----:B------:R-:W-:Y:S05]  /*f400*/  BSYNC B1 ;  /* 0x0000000000017941 */ /* 0x000fea0003800000 */
.L_x_6616:
        /* <DEDUP_REMOVED lines=27> */
[----:B-----5:R-:W-:Y:S05]  /*f5c0*/  CALL.REL.NOINC `($__internal_38_$__cuda_sm20_div_rn_f64_full) ;  /* 0x0000018800247944 */ /* 0x020fea0003c00000 */
.L_x_6625:
[----:B------:R-:W-:Y:S05]  /*f5d0*/  BSYNC B2 ;  /* 0x0000000000027941 */ /* 0x000fea0003800000 */
.L_x_6624:
        /* <DEDUP_REMOVED lines=9> */
.L_x_6622:
[----:B------:R-:W-:Y:S01]  /*f670*/  MOV R74, R93 ;  /* 0x0000005d004a7202 */ /* 0x000fe20000000f00 */
[----:B------:R-:W-:Y:S01]  /*f680*/  IMAD.MOV.U32 R30, RZ, RZ, R88 ;  /* 0x000000ffff1e7224 */ /* 0x000fe200078e0058 */
[----:B------:R-:W-:Y:S01]  /*f690*/  MOV R31, R89 ;  /* 0x00000059001f7202 */ /* 0x000fe20000000f00 */
[----:B------:R-:W-:Y:S01]  /*f6a0*/  IMAD.MOV.U32 R20, RZ, RZ, R68 ;  /* 0x000000ffff147224 */ /* 0x000fe200078e0044 */
[----:B------:R-:W-:Y:S01]  /*f6b0*/  MOV R21, R69 ;  /* 0x0000004500157202 */ /* 0x000fe20000000f00 */
[----:B------:R-:W-:Y:S01]  /*f6c0*/  IMAD.MOV.U32 R22, RZ, RZ, R80 ;  /* 0x000000ffff167224 */ /* 0x000fe200078e0050 */
[----:B------:R-:W-:-:S07]  /*f6d0*/  MOV R23, R81 ;  /* 0x0000005100177202 */ /* 0x000fce0000000f00 */
.L_x_6623:
[----:B------:R-:W-:Y:S05]  /*f6e0*/  BSYNC B1 ;  /* 0x0000000000017941 */ /* 0x000fea0003800000 */
.L_x_6621:
        /* <DEDUP_REMOVED lines=27> */
.L_x_6628:
[----:B------:R-:W-:Y:S05]  /*f8a0*/  BSYNC B1 ;  /* 0x0000000000017941 */ /* 0x000fea0003800000 */
.L_x_6627:
        /* <DEDUP_REMOVED lines=9> */
.L_x_6626:
[----:B------:R-:W-:Y:S01]  /*f940*/  IMAD.MOV.U32 R75, RZ, RZ, R95 ;  /* 0x000000ffff4b7224 */ /* 0x000fe200078e005f */
[----:B------:R-:W-:Y:S01]  /*f950*/  MOV R28, R90 ;  /* 0x0000005a001c7202 */ /* 0x000fe20000000f00 */
[----:B------:R-:W-:Y:S01]  /*f960*/  IMAD.MOV.U32 R29, RZ, RZ, R91 ;  /* 0x000000ffff1d7224 */ /* 0x000fe200078e005b */
[----:B------:R-:W-:Y:S01]  /*f970*/  MOV R24, R70 ;  /* 0x0000004600187202 */ /* 0x000fe20000000f00 */
[----:B------:R-:W-:Y:S01]  /*f980*/  IMAD.MOV.U32 R25, RZ, RZ, R71 ;  /* 0x000000ffff197224 */ /* 0x000fe200078e0047 */
[----:B------:R-:W-:Y:S01]  /*f990*/  MOV R26, R82 ;  /* 0x00000052001a7202 */ /* 0x000fe20000000f00 */
[----:B------:R-:W-:-:S07]  /*f9a0*/  IMAD.MOV.U32 R27, RZ, RZ, R83 ;  /* 0x000000ffff1b7224 */ /* 0x000fce00078e0053 */
.L_x_6423:
[----:B------:R-:W-:Y:S05]  /*f9b0*/  BSYNC B6 ;  /* 0x0000000000067941 */ /* 0x000fea0003800000 */
.L_x_6422:
        /* <DEDUP_REMOVED lines=9> */
[----:B0-----:R-:W-:Y:S02]  /*fa50*/  LEA R81, R2, R81, 0x18 ;  /* 0x0000005102517211 */ /* 0x001fe400078ec0ff */
[----:B--2---:R-:W-:-:S03]  /*fa60*/  SHF.R.U32.HI R72, RZ, 0x1, R79 ;  /* 0x00000001ff487819 */ /* 0x004fc6000001164f */
[----:B------:R-:W-:Y:S01]  /*fa70*/  IMAD R39, R0, 0x80, R81 ;  /* 0x0000008000277824 */ /* 0x000fe200078e0251 */
[----:B------:R-:W-:-:S04]  /*fa80*/  ISETP.NE.AND P0, PT, R72, RZ, PT ;  /* 0x000000ff4800720c */ /* 0x000fc80003f05270 */
[----:B------:R1:W-:Y:S04]  /*fa90*/  STS.128 [R39], R12 ;  /* 0x0000000c27007388 */ /* 0x0003e80000000c00 */
[----:B------:R1:W-:Y:S04]  /*faa0*/  STS [R39+0x10], R38 ;  /* 0x0000102627007388 */ /* 0x0003e80000000800 */
[----:B------:R1:W-:Y:S04]  /*fab0*/  STS.64 [R39+0x18], R34 ;  /* 0x0000182227007388 */ /* 0x0003e80000000a00 */
[----:B------:R1:W-:Y:S04]  /*fac0*/  STS.128 [R39+0x20], R16 ;  /* 0x0000201027007388 */ /* 0x0003e80000000c00 */
[----:B------:R1:W-:Y:S04]  /*fad0*/  STS [R39+0x30], R76 ;  /* 0x0000304c27007388 */ /* 0x0003e80000000800 */
[----:B------:R1:W-:Y:S04]  /*fae0*/  STS.64 [R39+0x38], R32 ;  /* 0x0000382027007388 */ /* 0x0003e80000000a00 */
[----:B------:R1:W-:Y:S04]  /*faf0*/  STS.128 [R39+0x40], R20 ;  /* 0x0000401427007388 */ /* 0x0003e80000000c00 */
[----:B------:R1:W-:Y:S04]  /*fb00*/  STS [R39+0x50], R74 ;  /* 0x0000504a27007388 */ /* 0x0003e80000000800 */
[----:B------:R1:W-:Y:S04]  /*fb10*/  STS.64 [R39+0x58], R30 ;  /* 0x0000581e27007388 */ /* 0x0003e80000000a00 */
[----:B------:R1:W-:Y:S04]  /*fb20*/  STS.128 [R39+0x60], R24 ;  /* 0x0000601827007388 */ /* 0x0003e80000000c00 */
[----:B------:R1:W-:Y:S04]  /*fb30*/  STS [R39+0x70], R75 ;  /* 0x0000704b27007388 */ /* 0x0003e80000000800 */
[----:B------:R1:W-:Y:S01]  /*fb40*/  STS.64 [R39+0x78], R28 ;  /* 0x0000781c27007388 */ /* 0x0003e20000000a00 */
[----:B------:R-:W-:Y:S05]  /*fb50*/  @!P0 BRA `(.L_x_6629) ;  /* 0x0000000c00708947 */ /* 0x000fea0003800000 */
.L_x_6652:
[----:B-1----:R-:W-:Y:S01]  /*fb60*/  IADD3 R0, R100, R72, RZ ;  /* 0x0000004864007210 */ /* 0x002fe20007ffe0ff */
[----:B------:R-:W-:Y:S05]  /*fb70*/  WARPSYNC.ALL ;  /* 0x0000000000007948 */ /* 0x000fea0003800000 */
[----:B------:R-:W-:Y:S01]  /*fb80*/  BAR.SYNC.DEFER_BLOCKING 0x0 ;  /* 0x0000000000007b1d */ /* 0x000fe20000010000 */
[----:B------:R-:W-:-:S04]  /*fb90*/  ISETP.GE.U32.AND P0, PT, R0, R79, PT ;  /* 0x0000004f0000720c */ /* 0x000fc80003f06070 */
[----:B------:R-:W-:Y:S01]  /*fba0*/  ISETP.GE.U32.OR P0, PT, R100, R72, P0 ;  /* 0x000000486400720c */ /* 0x000fe20000706470 */
[----:B------:R-:W-:-:S12]  /*fbb0*/  BSSY B1, `(.L_x_6630) ;  /* 0x00000d3000017945 */ /* 0x000fd80003800000 */
[----:B0--34-:R-:W-:Y:S05]  /*fbc0*/  @P0 BRA `(.L_x_6631) ;  /* 0x0000000c00440947 */ /* 0x019fea0003800000 */
[----:B------:R-:W-:Y:S01]  /*fbd0*/  IMAD R0, R0, R80, R99 ;  /* 0x0000005000007224 */ /* 0x000fe200078e0263 */
[----:B------:R-:W-:Y:S01]  /*fbe0*/  DSETP.NEU.AND P0, PT, R34, RZ, PT ;  /* 0x000000ff2200722a */ /* 0x000fe20003f0d000 */
[----:B------:R-:W-:Y:S02]  /*fbf0*/  BSSY B2, `(.L_x_6632) ;  /* 0x0000038000027945 */ /* 0x000fe40003800000 */
[----:B------:R-:W-:-:S05]  /*fc00*/  IMAD R0, R0, 0x80, R81 ;  /* 0x0000008000007824 */ /* 0x000fca00078e0251 */
[----:B------:R0:W2:Y:S04]  /*fc10*/  LDS R78, [R0+0x70] ;  /* 0x00007000004e7984 */ /* 0x0000a80000000800 */
[----:B------:R0:W3:Y:S04]  /*fc20*/  LDS R77, [R0+0x50] ;  /* 0x00005000004d7984 */ /* 0x0000e80000000800 */
[----:B------:R0:W4:Y:S04]  /*fc30*/  LDS R73, [R0+0x30] ;  /* 0x0000300000497984 */ /* 0x0001280000000800 */
[----:B-----5:R0:W0:Y:S04]  /*fc40*/  LDS.64 R54, [R0+0x78] ;  /* 0x0000780000367984 */ /* 0x0200280000000a00 */
[----:B------:R0:W0:Y:S04]  /*fc50*/  LDS.64 R52, [R0+0x58] ;  /* 0x0000580000347984 */ /* 0x0000280000000a00 */
[----:B------:R0:W0:Y:S04]  /*fc60*/  LDS.64 R50, [R0+0x38] ;  /* 0x0000380000327984 */ /* 0x0000280000000a00 */
[----:B------:R0:W0:Y:S04]  /*fc70*/  LDS.64 R8, [R0+0x18] ;  /* 0x0000180000087984 */ /* 0x0000280000000a00 */
[----:B------:R0:W0:Y:S04]  /*fc80*/  LDS.128 R68, [R0+0x60] ;  /* 0x0000600000447984 */ /* 0x0000280000000c00 */
[----:B------:R0:W0:Y:S04]  /*fc90*/  LDS.128 R64, [R0+0x40] ;  /* 0x0000400000407984 */ /* 0x0000280000000c00 */
[----:B------:R0:W0:Y:S04]  /*fca0*/  LDS.128 R60, [R0+0x20] ;  /* 0x00002000003c7984 */ /* 0x0000280000000c00 */
[----:B------:R0:W0:Y:S01]  /*fcb0*/  LDS.128 R56, [R0] ;  /* 0x0000000000387984 */ /* 0x0000220000000c00 */
[----:B--2---:R-:W-:Y:S05]  /*fcc0*/  @!P0 BRA `(.L_x_6633) ;  /* 0x00000000008c8947 */ /* 0x004fea0003800000 */
        /* <DEDUP_REMOVED lines=24> */
[----:B-1-34-:R-:W-:Y:S05]  /*fe50*/  CALL.REL.NOINC `($__internal_38_$__cuda_sm20_div_rn_f64_full) ;  /* 0x0000018000007944 */ /* 0x01afea0003c00000 */
.L_x_6636:
[----:B------:R-:W-:Y:S05]  /*fe60*/  BSYNC B3 ;  /* 0x0000000000037941 */ /* 0x000fea0003800000 */
.L_x_6635:
[----:B------:R-:W-:Y:S01]  /*fe70*/  DMUL R4, R56, R56 ;  /* 0x0000003838047228 */ /* 0x000fe20000000000 */
[----:B-1----:R-:W-:Y:S01]  /*fe80*/  IMAD.MOV.U32 R38, RZ, RZ, -0x1 ;  /* 0xffffffffff267424 */ /* 0x002fe200078e00ff */
[----:B------:R-:W-:Y:S02]  /*fe90*/  DADD R14, R14, R58 ;  /* 0x000000000e0e7229 */ /* 0x000fe4000000003a */
[----:B------:R-:W-:-:S04]  /*fea0*/  DFMA R12, R56, R2, R12 ;  /* 0x00000002380c722b */ /* 0x000fc8000000000c */
[----:B------:R-:W-:Y:S01]  /*feb0*/  DMUL R4, R34, R4 ;  /* 0x0000000422047228 */ /* 0x000fe20000000000 */
[----:B------:R-:W-:Y:S01]  /*fec0*/  MOV R34, R36 ;  /* 0x0000002400227202 */ /* 0x000fe20000000f00 */
[----:B------:R-:W-:-:S06]  /*fed0*/  IMAD.MOV.U32 R35, RZ, RZ, R37 ;  /* 0x000000ffff237224 */ /* 0x000fcc00078e0025 */
[----:B------:R-:W-:Y:S01]  /*fee0*/  DFMA R14, R4, R2, R14 ;  /* 0x00000002040e722b */ /* 0x000fe2000000000e */
[----:B------:R-:W-:Y:S10]  /*fef0*/  BRA `(.L_x_6634) ;  /* 0x00000000001c7947 */ /* 0x000ff40003800000 */
.L_x_6633:
[----:B-1----:R1:W2:Y:S01]  /*ff00*/  LDS R38, [R0+0x10] ;  /* 0x0000100000267984 */ /* 0x0022a20000000800 */
[----:B0-----:R-:W-:Y:S01]  /*ff10*/  MOV R12, R56 ;  /* 0x00000038000c7202 */ /* 0x001fe20000000f00 */
[----:B------:R-:W-:Y:S01]  /*ff20*/  IMAD.MOV.U32 R13, RZ, RZ, R57 ;  /* 0x000000ffff0d7224 */ /* 0x000fe200078e0039 */
[----:B------:R-:W-:Y:S01]  /*ff30*/  MOV R14, R58 ;  /* 0x0000003a000e7202 */ /* 0x000fe20000000f00 */
[----:B------:R-:W-:Y:S01]  /*ff40*/  IMAD.MOV.U32 R15, RZ, RZ, R59 ;  /* 0x000000ffff0f7224 */ /* 0x000fe200078e003b */
[----:B------:R-:W-:Y:S01]  /*ff50*/  MOV R34, R8 ;  /* 0x0000000800227202 */ /* 0x000fe20000000f00 */
[----:B------:R-:W-:-:S07]  /*ff60*/  IMAD.MOV.U32 R35, RZ, RZ, R9 ;  /* 0x000000ffff237224 */ /* 0x000fce00078e0009 */
.L_x_6634:
[----:B------:R-:W-:Y:S05]  /*ff70*/  BSYNC B2 ;  /* 0x0000000000027941 */ /* 0x000fea0003800000 */
.L_x_6632:
        /* <DEDUP_REMOVED lines=27> */
[----:B--234-:R-:W-:Y:S05]  /*10130*/  CALL.REL.NOINC `($__internal_38_$__cuda_sm20_div_rn_f64_full) ;  /* 0x0000017c00487944 */ /* 0x01cfea0003c00000 */
.L_x_6641:
[----:B------:R-:W-:Y:S05]  /*10140*/  BSYNC B3 ;  /* 0x0000000000037941 */ /* 0x000fea0003800000 */
.L_x_6640:
        /* <DEDUP_REMOVED lines=9> */
.L_x_6638:
[----:B-1----:R-:W-:Y:S01]  /*101e0*/  MOV R16, R60 ;  /* 0x0000003c00107202 */ /* 0x002fe20000000f00 */
[----:B------:R-:W-:Y:S01]  /*101f0*/  IMAD.MOV.U32 R17, RZ, RZ, R61 ;  /* 0x000000ffff117224 */ /* 0x000fe200078e003d */
[----:B------:R-:W-:Y:S01]  /*10200*/  MOV R18, R62 ;  /* 0x0000003e00127202 */ /* 0x000fe20000000f00 */
[----:B------:R-:W-:Y:S01]  /*10210*/  IMAD.MOV.U32 R19, RZ, RZ, R63 ;  /* 0x000000ffff137224 */ /* 0x000fe200078e003f */
[----:B----4-:R-:W-:Y:S01]  /*10220*/  MOV R76, R73 ;  /* 0x00000049004c7202 */ /* 0x010fe20000000f00 */
[----:B------:R-:W-:Y:S01]  /*10230*/  IMAD.MOV.U32 R32, RZ, RZ, R50 ;  /* 0x000000ffff207224 */ /* 0x000fe200078e0032 */
[----:B------:R-:W-:-:S07]  /*10240*/  MOV R33, R51 ;  /* 0x0000003300217202 */ /* 0x000fce0000000f00 */
.L_x_6639:
[----:B------:R-:W-:Y:S05]  /*10250*/  BSYNC B2 ;  /* 0x0000000000027941 */ /* 0x000fea0003800000 */
.L_x_6637:
        /* <DEDUP_REMOVED lines=22> */
[----:B------:R-:W-:Y:S01]  /*103c0*/  MOV R2, R52 ;  /* 0x0000003400027202 */ /* 0x000fe20000000f00 */
[----:B------:R-:W-:Y:S01]  /*103d0*/  IMAD.MOV.U32 R3, RZ, RZ, R53 ;  /* 0x000000ffff037224 */ /* 0x000fe200078e0035 */
[----:B------:R-:W-:Y:S01]  /*103e0*/  MOV R10, R36 ;  /* 0x00000024000a7202 */ /* 0x000fe20000000f00 */
[----:B------:R-:W-:Y:S01]  /*103f0*/  IMAD.MOV.U32 R11, RZ, RZ, R37 ;  /* 0x000000ffff0b7224 */ /* 0x000fe200078e0025 */
[----:B------:R-:W-:-:S07]  /*10400*/  MOV R0, 0x10420 ;  /* 0x0001042000007802 */ /* 0x000fce0000000f00 */
[----:B--234-:R-:W-:Y:S05]  /*10410*/  CALL.REL.NOINC `($__internal_38_$__cuda_sm20_div_rn_f64_full) ;  /* 0x0000017800907944 */ /* 0x01cfea0003c00000 */
.L_x_6646:
[----:B------:R-:W-:Y:S05]  /*10420*/  BSYNC B3 ;  /* 0x0000000000037941 */ /* 0x000fea0003800000 */
.L_x_6645:
        /* <DEDUP_REMOVED lines=9> */
.L_x_6643:
[----:B-1----:R-:W-:Y:S01]  /*104c0*/  IMAD.MOV.U32 R20, RZ, RZ, R64 ;  /* 0x000000ffff147224 */ /* 0x002fe200078e0040 */
[----:B------:R-:W-:Y:S01]  /*104d0*/  MOV R21, R65 ;  /* 0x0000004100157202 */ /* 0x000fe20000000f00 */
[----:B------:R-:W-:Y:S01]  /*104e0*/  IMAD.MOV.U32 R22, RZ, RZ, R66 ;  /* 0x000000ffff167224 */ /* 0x000fe200078e0042 */
[----:B------:R-:W-:Y:S01]  /*104f0*/  MOV R23, R67 ;  /* 0x0000004300177202 */ /* 0x000fe20000000f00 */
[----:B---3--:R-:W-:Y:S01]  /*10500*/  IMAD.MOV.U32 R74, RZ, RZ, R77 ;  /* 0x000000ffff4a7224 */ /* 0x008fe200078e004d */
[----:B------:R-:W-:Y:S01]  /*10510*/  MOV R30, R52 ;  /* 0x00000034001e7202 */ /* 0x000fe20000000f00 */
[----:B------:R-:W-:-:S07]  /*10520*/  IMAD.MOV.U32 R31, RZ, RZ, R53 ;  /* 0x000000ffff1f7224 */ /* 0x000fce00078e0035 */
.L_x_6644:
[----:B------:R-:W-:Y:S05]  /*10530*/  BSYNC B2 ;  /* 0x0000000000027941 */ /* 0x000fea0003800000 */
.L_x_6642:
        /* <DEDUP_REMOVED lines=28> */
.L_x_6651:
[----:B------:R-:W-:Y:S05]  /*10700*/  BSYNC B3 ;  /* 0x0000000000037941 */ /* 0x000fea0003800000 */
.L_x_6650:
        /* <DEDUP_REMOVED lines=9> */
.L_x_6648:
[----:B-1----:R-:W-:Y:S01]  /*107a0*/  MOV R24, R68 ;  /* 0x0000004400187202 */ /* 0x002fe20000000f00 */
[----:B------:R-:W-:Y:S01]  /*107b0*/  IMAD.MOV.U32 R25, RZ, RZ, R69 ;  /* 0x000000ffff197224 */ /* 0x000fe200078e0045 */
[----:B------:R-:W-:Y:S01]  /*107c0*/  MOV R26, R70 ;  /* 0x00000046001a7202 */ /* 0x000fe20000000f00 */
[----:B------:R-:W-:Y:S01]  /*107d0*/  IMAD.MOV.U32 R27, RZ, RZ, R71 ;  /* 0x000000ffff1b7224 */ /* 0x000fe200078e0047 */
[----:B------:R-:W-:Y:S01]  /*107e0*/  MOV R75, R78 ;  /* 0x0000004e004b7202 */ /* 0x000fe20000000f00 */
[----:B------:R-:W-:Y:S01]  /*107f0*/  IMAD.MOV.U32 R28, RZ, RZ, R54 ;  /* 0x000000ffff1c7224 */ /* 0x000fe200078e0036 */
[----:B------:R-:W-:-:S07]  /*10800*/  MOV R29, R55 ;  /* 0x00000037001d7202 */ /* 0x000fce0000000f00 */
.L_x_6649:
[----:B------:R-:W-:Y:S05]  /*10810*/  BSYNC B2 ;  /* 0x0000000000027941 */ /* 0x000fea0003800000 */
.L_x_6647:
[----:B------:R0:W-:Y:S04]  /*10820*/  STS.128 [R39], R12 ;  /* 0x0000000c27007388 */ /* 0x0001e80000000c00 */
[----:B--2---:R0:W-:Y:S04]  /*10830*/  STS [R39+0x10], R38 ;  /* 0x0000102627007388 */ /* 0x0041e80000000800 */
        /* <DEDUP_REMOVED lines=9> */
[----:B------:R0:W-:Y:S02]  /*108d0*/  STS.64 [R39+0x78], R28 ;  /* 0x0000781c27007388 */ /* 0x0001e40000000a00 */
.L_x_6631:
[----:B------:R-:W-:Y:S05]  /*108e0*/  BSYNC B1 ;  /* 0x0000000000017941 */ /* 0x000fea0003800000 */
.L_x_6630:
[----:B------:R-:W-:Y:S02]  /*108f0*/  ISETP.GT.AND P0, PT, R72, 0x1, PT ;  /* 0x000000014800780c */ /* 0x000fe40003f04270 */
[----:B------:R-:W-:-:S11]  /*10900*/  SHF.R.S32.HI R72, RZ, 0x1, R72 ;  /* 0x00000001ff487819 */ /* 0x000fd60000011448 */
[----:B------:R-:W-:Y:S05]  /*10910*/  @P0 BRA `(.L_x_6652) ;  /* 0xfffffff000900947 */ /* 0x000fea000383ffff */
.L_x_6629:
[----:B------:R-:W-:Y:S02]  /*10920*/  ULDC UR4, c[0x0][0x258] ;  /* 0x0000960000047ab9 */ /* 0x000fe40000000800 */
[----:B------:R-:W-:-:S13]  /*10930*/  ISETP.NE.AND P0, PT, RZ, UR4, PT ;  /* 0x00000004ff007c0c */ /* 0x000fda000bf05270 */
[----:B------:R-:W-:Y:S05]  /*10940*/  @!P0 BRA `(.L_x_6653) ;  /* 0x0000001c00508947 */ /* 0x000fea0003800000 */
[----:B------:R-:W2:Y:S02]  /*10950*/  LDC R79, c[0x0][RZ] ;  /* 0x00000000ff4f7b82 */ /* 0x000ea40000000800 */
[----:B--2---:R-:W-:Y:S01]  /*10960*/  ISETP.GT.AND P0, PT, R79, 0x20, PT ;  /* 0x000000204f00780c */ /* 0x004fe20003f04270 */
[----:B-----5:R-:W-:-:S12]  /*10970*/  IMAD.MOV.U32 R55, RZ, RZ, R79 ;  /* 0x000000ffff377224 */ /* 0x020fd800078e004f */
[----:B------:R-:W-:Y:S05]  /*10980*/  @!P0 BRA `(.L_x_6654) ;  /* 0x0000000c00d08947 */ /* 0x000fea0003800000 */
[----:B------:R-:W2:Y:S01]  /*10990*/  S2UR UR5, SR_CgaCtaId ;  /* 0x00000000000579c3 */ /* 0x000ea20000008800 */
[----:B------:R-:W-:Y:S01]  /*109a0*/  UMOV UR4, 0x400 ;  /* 0x0000040000047882 */ /* 0x000fe20000000000 */
[-C--:B01----:R-:W-:Y:S01]  /*109b0*/  IMAD R39, R100, R79.reuse, R99 ;  /* 0x0000004f64277224 */ /* 0x083fe200078e0263 */
[----:B------:R-:W-:Y:S01]  /*109c0*/  UIADD3 UR4, UR4, 0x10, URZ ;  /* 0x0000001004047890 */ /* 0x000fe2000fffe03f */
[----:B------:R-:W-:Y:S01]  /*109d0*/  LEA.HI R0, R79, R79, RZ, 0x1 ;  /* 0x0000004f4f007211 */ /* 0x000fe200078f08ff */
[----:B------:R-:W-:-:S03]  /*109e0*/  HFMA2.MMA R55, -RZ, RZ, 0, 1.9073486328125e-06 ;  /* 0x00000020ff377435 */ /* 0x000fc600000001ff */
[----:B------:R-:W-:-:S04]  /*109f0*/  SHF.R.S32.HI R72, RZ, 0x1, R0 ;  /* 0x00000001ff487819 */ /* 0x000fc80000011400 */
[----:B------:R-:W-:Y:S01]  /*10a00*/  ISETP.GE.AND P0, PT, R72, 0x20, PT ;  /* 0x000000204800780c */ /* 0x000fe20003f06270 */
[----:B--2---:R-:W-:-:S06]  /*10a10*/  ULEA UR4, UR5, UR4, 0x18 ;  /* 0x0000000405047291 */ /* 0x004fcc000f8ec03f */
[----:B------:R-:W-:-:S05]  /*10a20*/  LEA R39, R39, UR4, 0x7 ;  /* 0x0000000427277c11 */ /* 0x000fca000f8e38ff */
        /* <DEDUP_REMOVED lines=13> */
[----:B------:R-:W-:-:S07]  /*10b00*/  VIADD R80, R39, 0x78 ;  /* 0x0000007827507836 */ /* 0x000fce0000000000 */
.L_x_6677:
[----:B-1----:R-:W-:Y:S01]  /*10b10*/  IADD3 R0, R99, R72, RZ ;  /* 0x0000004863007210 */ /* 0x002fe20007ffe0ff */
[----:B------:R-:W-:Y:S05]  /*10b20*/  WARPSYNC.ALL ;  /* 0x0000000000007948 */ /* 0x000fea0003800000 */
[----:B------:R-:W-:Y:S01]  /*10b30*/  BAR.SYNC.DEFER_BLOCKING 0x0 ;  /* 0x0000000000007b1d */ /* 0x000fe20000010000 */
[----:B------:R-:W-:-:S04]  /*10b40*/  ISETP.GE.U32.AND P0, PT, R0, R79, PT ;  /* 0x0000004f0000720c */ /* 0x000fc80003f06070 */
[----:B------:R-:W-:Y:S01]  /*10b50*/  ISETP.GE.U32.OR P0, PT, R99, R72, P0 ;  /* 0x000000486300720c */ /* 0x000fe20000706470 */
[----:B------:R-:W-:-:S12]  /*10b60*/  BSSY B1, `(.L_x_6655) ;  /* 0x00000d2000017945 */ /* 0x000fd80003800000 */
[----:B0-----:R-:W-:Y:S05]  /*10b70*/  @P0 BRA `(.L_x_6656) ;  /* 0x0000000c00400947 */ /* 0x001fea0003800000 */
[----:B------:R-:W-:Y:S01]  /*10b80*/  IMAD R0, R72, 0x80, R80 ;  /* 0x0000008048007824 */ /* 0x000fe200078e0250 */
[----:B------:R-:W-:Y:S01]  /*10b90*/  DSETP.NEU.AND P0, PT, R34, RZ, PT ;  /* 0x000000ff2200722a */ /* 0x000fe20003f0d000 */
[----:B------:R-:W-:Y:S03]  /*10ba0*/  BSSY B2, `(.L_x_6657) ;  /* 0x0000037000027945 */ /* 0x000fe60003800000 */
[----:B------:R0:W1:Y:S04]  /*10bb0*/  LDS R78, [R0+-0x8] ;  /* 0xfffff800004e7984 */ /* 0x0000680000000800 */
[----:B---3--:R0:W3:Y:S04]  /*10bc0*/  LDS R77, [R0+-0x28] ;  /* 0xffffd800004d7984 */ /* 0x0080e80000000800 */
[----:B----4-:R0:W4:Y:S04]  /*10bd0*/  LDS R73, [R0+-0x48] ;  /* 0xffffb80000497984 */ /* 0x0101280000000800 */
[----:B------:R0:W0:Y:S04]  /*10be0*/  LDS.64 R54, [R0] ;  /* 0x0000000000367984 */ /* 0x0000280000000a00 */
[----:B------:R0:W0:Y:S04]  /*10bf0*/  LDS.64 R52, [R0+-0x20] ;  /* 0xffffe00000347984 */ /* 0x0000280000000a00 */
[----:B------:R0:W0:Y:S04]  /*10c00*/  LDS.64 R50, [R0+-0x40] ;  /* 0xffffc00000327984 */ /* 0x0000280000000a00 */
[----:B------:R0:W0:Y:S04]  /*10c10*/  LDS.64 R8, [R0+-0x60] ;  /* 0xffffa00000087984 */ /* 0x0000280000000a00 */
[----:B------:R0:W0:Y:S04]  /*10c20*/  LDS.128 R68, [R0+-0x18] ;  /* 0xffffe80000447984 */ /* 0x0000280000000c00 */
[----:B------:R0:W0:Y:S04]  /*10c30*/  LDS.128 R64, [R0+-0x38] ;  /* 0xffffc80000407984 */ /* 0x0000280000000c00 */
[----:B------:R0:W0:Y:S04]  /*10c40*/  LDS.128 R60, [R0+-0x58] ;  /* 0xffffa800003c7984 */ /* 0x0000280000000c00 */
[----:B------:R0:W0:Y:S01]  /*10c50*/  LDS.128 R56, [R0+-0x78] ;  /* 0xffff880000387984 */ /* 0x0000220000000c00 */
[----:B-1----:R-:W-:Y:S05]  /*10c60*/  @!P0 BRA `(.L_x_6658) ;  /* 0x00000000008c8947 */ /* 0x002fea0003800000 */
        /* <DEDUP_REMOVED lines=25> */
.L_x_6661:
[----:B------:R-:W-:Y:S05]  /*10e00*/  BSYNC B3 ;  /* 0x0000000000037941 */ /* 0x000fea0003800000 */
.L_x_6660:
[----:B------:R-:W-:Y:S01]  /*10e10*/  DMUL R4, R56, R56 ;  /* 0x0000003838047228 */ /* 0x000fe20000000000 */
[----:B--2---:R-:W-:Y:S01]  /*10e20*/  IMAD.MOV.U32 R38, RZ, RZ, -0x1 ;  /* 0xffffffffff267424 */ /* 0x004fe200078e00ff */
[----:B------:R-:W-:Y:S02]  /*10e30*/  DADD R14, R14, R58 ;  /* 0x000000000e0e7229 */ /* 0x000fe4000000003a */
[----:B------:R-:W-:-:S04]  /*10e40*/  DFMA R12, R56, R2, R12 ;  /* 0x00000002380c722b */ /* 0x000fc8000000000c */
[----:B------:R-:W-:Y:S01]  /*10e50*/  DMUL R4, R34, R4 ;  /* 0x0000000422047228 */ /* 0x000fe20000000000 */
[----:B------:R-:W-:Y:S01]  /*10e60*/  MOV R34, R36 ;  /* 0x0000002400227202 */ /* 0x000fe20000000f00 */
[----:B------:R-:W-:-:S06]  /*10e70*/  IMAD.MOV.U32 R35, RZ, RZ, R37 ;  /* 0x000000ffff237224 */ /* 0x000fcc00078e0025 */
[----:B------:R-:W-:Y:S01]  /*10e80*/  DFMA R14, R4, R2, R14 ;  /* 0x00000002040e722b */ /* 0x000fe2000000000e */
[----:B------:R-:W-:Y:S10]  /*10e90*/  BRA `(.L_x_6659) ;  /* 0x00000000001c7947 */ /* 0x000ff40003800000 */
.L_x_6658:
[----:B--2---:R1:W2:Y:S01]  /*10ea0*/  LDS R38, [R0+-0x68] ;  /* 0xffff980000267984 */ /* 0x0042a20000000800 */
[----:B0-----:R-:W-:Y:S01]  /*10eb0*/  MOV R12, R56 ;  /* 0x00000038000c7202 */ /* 0x001fe20000000f00 */
[----:B------:R-:W-:Y:S01]  /*10ec0*/  IMAD.MOV.U32 R13, RZ, RZ, R57 ;  /* 0x000000ffff0d7224 */ /* 0x000fe200078e0039 */
[----:B------:R-:W-:Y:S01]  /*10ed0*/  MOV R14, R58 ;  /* 0x0000003a000e7202 */ /* 0x000fe20000000f00 */
[----:B------:R-:W-:Y:S01]  /*10ee0*/  IMAD.MOV.U32 R15, RZ, RZ, R59 ;  /* 0x000000ffff0f7224 */ /* 0x000fe200078e003b */
[----:B------:R-:W-:Y:S01]  /*10ef0*/  MOV R34, R8 ;  /* 0x0000000800227202 */ /* 0x000fe20000000f00 */
[----:B------:R-:W-:-:S07]  /*10f00*/  IMAD.MOV.U32 R35, RZ, RZ, R9 ;  /* 0x000000ffff237224 */ /* 0x000fce00078e0009 */
.L_x_6659:
[----:B------:R-:W-:Y:S05]  /*10f10*/  BSYNC B2 ;  /* 0x0000000000027941 */ /* 0x000fea0003800000 */
.L_x_6657:
        /* <DEDUP_REMOVED lines=28> */
.L_x_6666:
[----:B------:R-:W-:Y:S05]  /*110e0*/  BSYNC B3 ;  /* 0x0000000000037941 */ /* 0x000fea0003800000 */
.L_x_6665:
        /* <DEDUP_REMOVED lines=9> */
.L_x_6663:
[----:B--2---:R-:W-:Y:S01]  /*11180*/  MOV R16, R60 ;  /* 0x0000003c00107202 */ /* 0x004fe20000000f00 */
[----:B------:R-:W-:Y:S01]  /*11190*/  IMAD.MOV.U32 R17, RZ, RZ, R61 ;  /* 0x000000ffff117224 */ /* 0x000fe200078e003d */
[----:B------:R-:W-:Y:S01]  /*111a0*/  MOV R18, R62 ;  /* 0x0000003e00127202 */ /* 0x000fe20000000f00 */
[----:B------:R-:W-:Y:S01]  /*111b0*/  IMAD.MOV.U32 R19, RZ, RZ, R63 ;  /* 0x000000ffff137224 */ /* 0x000fe200078e003f */
[----:B----4-:R-:W-:Y:S01]  /*111c0*/  MOV R76, R73 ;  /* 0x00000049004c7202 */ /* 0x010fe20000000f00 */
[----:B------:R-:W-:Y:S01]  /*111d0*/  IMAD.MOV.U32 R32, RZ, RZ, R50 ;  /* 0x000000ffff207224 */ /* 0x000fe200078e0032 */
[----:B------:R-:W-:-:S07]  /*111e0*/  MOV R33, R51 ;  /* 0x0000003300217202 */ /* 0x000fce0000000f00 */
.L_x_6664:
[----:B------:R-:W-:Y:S05]  /*111f0*/  BSYNC B2 ;  /* 0x0000000000027941 */ /* 0x000fea0003800000 */
.L_x_6662:
        /* <DEDUP_REMOVED lines=28> */
.L_x_6671:
[----:B------:R-:W-:Y:S05]  /*113c0*/  BSYNC B3 ;  /* 0x0000000000037941 */ /* 0x000fea0003800000 */
.L_x_6670:
[----:B------:R-:W-:Y:S01]  /*113d0*/  DMUL R4, R50, R50 ;  /* 0x0000003232047228 */ /* 0x000fe20000000000 */
[----:B--2---:R-:W-:Y:S01]  /*113e0*/  MOV R74, 0xffffffff ;  /* 0xffffffff004a7802 */ /* 0x004fe20000000f00 */
[----:B------:R-:W-:Y:S02]  /*113f0*/  DADD R22, R22, R66 ;  /* 0x0000000016167229 */ /* 0x000fe40000000042 */
[----:B------:R-:W-:-:S04]  /*11400*/  DFMA R20, R50, R2, R20 ;  /* 0x000000023214722b */ /* 0x000fc80000000014 */
[----:B------:R-:W-:Y:S01]  /*11410*/  DMUL R4, R30, R4 ;  /* 0x000000041e047228 */ /* 0x000fe20000000000 */
[----:B------:R-:W-:Y:S01]  /*11420*/  IMAD.MOV.U32 R30, RZ, RZ, R36 ;  /* 0x000000ffff1e7224 */ /* 0x000fe200078e0024 */
[----:B------:R-:W-:-:S06]  /*11430*/  MOV R31, R37 ;  /* 0x00000025001f7202 */ /* 0x000fcc0000000f00 */
[----:B------:R-:W-:Y:S01]  /*11440*/  DFMA R22, R4, R2, R22 ;  /* 0x000000020416722b */ /* 0x000fe20000000016 */
[----:B------:R-:W-:Y:S10]  /*11450*/  BRA `(.L_x_6669) ;  /* 0x00000000001c7947 */ /* 0x000ff40003800000 */
.L_x_6668:
[----:B--2---:R-:W-:Y:S01]  /*11460*/  IMAD.MOV.U32 R20, RZ, RZ, R64 ;  /* 0x000000ffff147224 */ /* 0x004fe200078e0040 */
[----:B------:R-:W-:Y:S01]  /*11470*/  MOV R21, R65 ;  /* 0x0000004100157202 */ /* 0x000fe20000000f00 */
[----:B------:R-:W-:Y:S01]  /*11480*/  IMAD.MOV.U32 R22, RZ, RZ, R66 ;  /* 0x000000ffff167224 */ /* 0x000fe200078e0042 */
[----:B------:R-:W-:Y:S01]  /*11490*/  MOV R23, R67 ;  /* 0x0000004300177202 */ /* 0x000fe20000000f00 */
[----:B---3--:R-:W-:Y:S01]  /*114a0*/  IMAD.MOV.U32 R74, RZ, RZ, R77 ;  /* 0x000000ffff4a7224 */ /* 0x008fe200078e004d */
[----:B------:R-:W-:Y:S01]  /*114b0*/  MOV R30, R52 ;  /* 0x00000034001e7202 */ /* 0x000fe20000000f00 */
[----:B------:R-:W-:-:S07]  /*114c0*/  IMAD.MOV.U32 R31, RZ, RZ, R53 ;  /* 0x000000ffff1f7224 */ /* 0x000fce00078e0035 */
.L_x_6669:
[----:B------:R-:W-:Y:S05]  /*114d0*/  BSYNC B2 ;  /* 0x0000000000027941 */ /* 0x000fea0003800000 */
.L_x_6667:
        /* <DEDUP_REMOVED lines=28> */
.L_x_6676:
[----:B------:R-:W-:Y:S05]  /*116a0*/  BSYNC B3 ;  /* 0x0000000000037941 */ /* 0x000fea0003800000 */
.L_x_6675:
        /* <DEDUP_REMOVED lines=9> */
.L_x_6673:
[----:B--2---:R-:W-:Y:S01]  /*11740*/  MOV R24, R68 ;  /* 0x0000004400187202 */ /* 0x004fe20000000f00 */
[----:B------:R-:W-:Y:S01]  /*11750*/  IMAD.MOV.U32 R25, RZ, RZ, R69 ;  /* 0x000000ffff197224 */ /* 0x000fe200078e0045 */
[----:B------:R-:W-:Y:S01]  /*11760*/  MOV R26, R70 ;  /* 0x00000046001a7202 */ /* 0x000fe20000000f00 */
[----:B------:R-:W-:Y:S01]  /*11770*/  IMAD.MOV.U32 R27, RZ, RZ, R71 ;  /* 0x000000ffff1b7224 */ /* 0x000fe200078e0047 */
[----:B------:R-:W-:Y:S01]  /*11780*/  MOV R75, R78 ;  /* 0x0000004e004b7202 */ /* 0x000fe20000000f00 */
[----:B------:R-:W-:Y:S01]  /*11790*/  IMAD.MOV.U32 R28, RZ, RZ, R54 ;  /* 0x000000ffff1c7224 */ /* 0x000fe200078e0036 */
[----:B------:R-:W-:-:S07]  /*117a0*/  MOV R29, R55 ;  /* 0x00000037001d7202 */ /* 0x000fce0000000f00 */
.L_x_6674:
[----:B------:R-:W-:Y:S05]  /*117b0*/  BSYNC B2 ;  /* 0x0000000000027941 */ /* 0x000fea0003800000 */
.L_x_6672:
        /* <DEDUP_REMOVED lines=12> */
.L_x_6656:
[----:B------:R-:W-:Y:S05]  /*11880*/  BSYNC B1 ;  /* 0x0000000000017941 */ /* 0x000fea0003800000 */
.L_x_6655:
[----:B------:R-:W-:-:S04]  /*11890*/  SHF.R.S32.HI R72, RZ, 0x1, R72 ;  /* 0x00000001ff487819 */ /* 0x000fc80000011448 */
[----:B------:R-:W-:-:S13]  /*118a0*/  ISETP.GE.AND P0, PT, R72, 0x20, PT ;  /* 0x000000204800780c */ /* 0x000fda0003f06270 */
[----:B------:R-:W-:Y:S05]  /*118b0*/  @P0 BRA `(.L_x_6677) ;  /* 0xfffffff000940947 */ /* 0x000fea000383ffff */
[----:B------:R-:W-:-:S07]  /*118c0*/  IMAD.MOV.U32 R55, RZ, RZ, 0x20 ;  /* 0x00000020ff377424 */ /* 0x000fce00078e00ff */
.L_x_6654:
[----:B------:R-:W-:Y:S01]  /*118d0*/  ISETP.GE.AND P0, PT, R55, 0x2, PT ;  /* 0x000000023700780c */ /* 0x000fe20003f06270 */
[----:B------:R-:W-:Y:S05]  /*118e0*/  WARPSYNC.ALL ;  /* 0x0000000000007948 */ /* 0x000fea0003800000 */
[----:B------:R-:W-:Y:S07]  /*118f0*/  BAR.SYNC.DEFER_BLOCKING 0x0 ;  /* 0x0000000000007b1d */ /* 0x000fee0000010000 */
[----:B------:R-:W-:Y:S05]  /*11900*/  @!P0 BRA `(.L_x_6653) ;  /* 0x0000000c00608947 */ /* 0x000fea0003800000 */
[----:B------:R-:W-:-:S11]  /*11910*/  HFMA2.MMA R54, -RZ, RZ, 0, 5.9604644775390625e-08 ;  /* 0x00000001ff367435 */ /* 0x000fd600000001ff */
.L_x_6698:
[----:B------:R-:W-:Y:S01]  /*11920*/  DSETP.NEU.AND P0, PT, R34, RZ, PT ;  /* 0x000000ff2200722a */ /* 0x000fe20003f0d000 */
[----:B------:R0:W0:Y:S01]  /*11930*/  SHFL.DOWN PT, R9, R13, R54, 0x1f ;  /* 0x08001f360d097589 */ /* 0x00002200000e0000 */
[----:B------:R-:W-:Y:S03]  /*11940*/  BSSY B1, `(.L_x_6678) ;  /* 0x0000032000017945 */ /* 0x000fe60003800000 */
[----:B------:R0:W0:Y:S04]  /*11950*/  SHFL.DOWN PT, R8, R12, R54, 0x1f ;  /* 0x08001f360c087589 */ /* 0x00002800000e0000 */
[----:B------:R0:W0:Y:S04]  /*11960*/  SHFL.DOWN PT, R51, R15, R54, 0x1f ;  /* 0x08001f360f337589 */ /* 0x00002800000e0000 */
[----:B------:R0:W0:Y:S04]  /*11970*/  SHFL.DOWN PT, R50, R14, R54, 0x1f ;  /* 0x08001f360e327589 */ /* 0x00002800000e0000 */
[----:B------:R0:W0:Y:S04]  /*11980*/  SHFL.DOWN PT, R11, R35, R54, 0x1f ;  /* 0x08001f36230b7589 */ /* 0x00002800000e0000 */
[----:B------:R0:W0:Y:S04]  /*11990*/  SHFL.DOWN PT, R10, R34, R54, 0x1f ;  /* 0x08001f36220a7589 */ /* 0x00002800000e0000 */
[----:B-1----:R1:W0:Y:S01]  /*119a0*/  SHFL.DOWN PT, R0, R38, R54, 0x1f ;  /* 0x08001f3626007589 */ /* 0x00222200000e0000 */
[----:B------:R-:W-:Y:S05]  /*119b0*/  @!P0 BRA `(.L_x_6679) ;  /* 0x00000000008c8947 */ /* 0x000fea0003800000 */
[----:B0-----:R-:W-:-:S14]  /*119c0*/  DSETP.NEU.AND P0, PT, R10, RZ, PT ;  /* 0x000000ff0a00722a */ /* 0x001fdc0003f0d000 */
[----:B------:R-:W-:Y:S05]  /*119d0*/  @!P0 BRA `(.L_x_6680) ;  /* 0x0000000000a08947 */ /* 0x000fea0003800000 */
[----:B------:R-:W-:Y:S01]  /*119e0*/  DADD R36, R34, R10 ;  /* 0x0000000022247229 */ /* 0x000fe2000000000a */
[----:B------:R-:W-:Y:S01]  /*119f0*/  IMAD.MOV.U32 R2, RZ, RZ, 0x1 ;  /* 0x00000001ff027424 */ /* 0x000fe200078e00ff */
[----:B------:R-:W-:Y:S01]  /*11a00*/  FSETP.GEU.AND P1, PT, |R11|, 6.5827683646048100446e-37, PT ;  /* 0x036000000b00780b */ /* 0x000fe20003f2e200 */
[----:B------:R-:W-:Y:S01]  /*11a10*/  BSSY B2, `(.L_x_6681) ;  /* 0x0000014000027945 */ /* 0x000fe20003800000 */
[----:B-12---:R-:W-:Y:S02]  /*11a20*/  DADD R38, -R12, R8 ;  /* 0x000000000c267229 */ /* 0x006fe40000000108 */
        /* <DEDUP_REMOVED lines=17> */
[----:B---34-:R-:W-:Y:S05]  /*11b40*/  CALL.REL.NOINC `($__internal_38_$__cuda_sm20_div_rn_f64_full) ;  /* 0x0000016000c47944 */ /* 0x018fea0003c00000 */
.L_x_6682:
[----:B------:R-:W-:Y:S05]  /*11b50*/  BSYNC B2 ;  /* 0x0000000000027941 */ /* 0x000fea0003800000 */
.L_x_6681:
[----:B------:R-:W-:Y:S02]  /*11b60*/  DMUL R4, R38, R38 ;  /* 0x0000002626047228 */ /* 0x000fe40000000000 */
[----:B------:R-:W-:Y:S02]  /*11b70*/  DADD R14, R14, R50 ;  /* 0x000000000e0e7229 */ /* 0x000fe40000000032 */
[----:B------:R-:W-:Y:S01]  /*11b80*/  DFMA R12, R38, R2, R12 ;  /* 0x00000002260c722b */ /* 0x000fe2000000000c */
[----:B------:R-:W-:-:S03]  /*11b90*/  MOV R38, 0xffffffff ;  /* 0xffffffff00267802 */ /* 0x000fc60000000f00 */
[----:B------:R-:W-:Y:S01]  /*11ba0*/  DMUL R4, R34, R4 ;  /* 0x0000000422047228 */ /* 0x000fe20000000000 */
[----:B------:R-:W-:Y:S01]  /*11bb0*/  IMAD.MOV.U32 R34, RZ, RZ, R36 ;  /* 0x000000ffff227224 */ /* 0x000fe200078e0024 */
[----:B------:R-:W-:-:S06]  /*11bc0*/  MOV R35, R37 ;  /* 0x0000002500237202 */ /* 0x000fcc0000000f00 */
[----:B------:R-:W-:Y:S01]  /*11bd0*/  DFMA R14, R4, R2, R14 ;  /* 0x00000002040e722b */ /* 0x000fe2000000000e */
[----:B------:R-:W-:Y:S10]  /*11be0*/  BRA `(.L_x_6680) ;  /* 0x00000000001c7947 */ /* 0x000ff40003800000 */
.L_x_6679:
[----:B012---:R-:W-:Y:S01]  /*11bf0*/  IMAD.MOV.U32 R38, RZ, RZ, R0 ;  /* 0x000000ffff267224 */ /* 0x007fe200078e0000 */
[----:B------:R-:W-:Y:S01]  /*11c00*/  MOV R34, R10 ;  /* 0x0000000a00227202 */ /* 0x000fe20000000f00 */
[----:B------:R-:W-:Y:S01]  /*11c10*/  IMAD.MOV.U32 R35, RZ, RZ, R11 ;  /* 0x000000ffff237224 */ /* 0x000fe200078e000b */
[----:B------:R-:W-:Y:S01]  /*11c20*/  MOV R12, R8 ;  /* 0x00000008000c7202 */ /* 0x000fe20000000f00 */
[----:B------:R-:W-:Y:S01]  /*11c30*/  IMAD.MOV.U32 R13, RZ, RZ, R9 ;  /* 0x000000ffff0d7224 */ /* 0x000fe200078e0009 */
[----:B------:R-:W-:Y:S01]  /*11c40*/  MOV R14, R50 ;  /* 0x00000032000e7202 */ /* 0x000fe20000000f00 */
[----:B------:R-:W-:-:S07]  /*11c50*/  IMAD.MOV.U32 R15, RZ, RZ, R51 ;  /* 0x000000ffff0f7224 */ /* 0x000fce00078e0033 */
.L_x_6680:
[----:B------:R-:W-:Y:S05]  /*11c60*/  BSYNC B1 ;  /* 0x0000000000017941 */ /* 0x000fea0003800000 */
.L_x_6678:
        /* <DEDUP_REMOVED lines=34> */
[----:B-1234-:R-:W-:Y:S05]  /*11e90*/  CALL.REL.NOINC `($__internal_38_$__cuda_sm20_div_rn_f64_full) ;  /* 0x0000015c00f07944 */ /* 0x01efea0003c00000 */
.L_x_6687:
[----:B------:R-:W-:Y:S05]  /*11ea0*/  BSYNC B2 ;  /* 0x0000000000027941 */ /* 0x000fea0003800000 */
.L_x_6686:
        /* <DEDUP_REMOVED lines=9> */
.L_x_6684:
[----:B0-2---:R-:W-:Y:S01]  /*11f40*/  MOV R76, R0 ;  /* 0x00000000004c7202 */ /* 0x005fe20000000f00 */
[----:B------:R-:W-:Y:S01]  /*11f50*/  IMAD.MOV.U32 R32, RZ, RZ, R10 ;  /* 0x000000ffff207224 */ /* 0x000fe200078e000a */
[----:B------:R-:W-:Y:S01]  /*11f60*/  MOV R33, R11 ;  /* 0x0000000b00217202 */ /* 0x000fe20000000f00 */
[----:B------:R-:W-:Y:S01]  /*11f70*/  IMAD.MOV.U32 R16, RZ, RZ, R8 ;  /* 0x000000ffff107224 */ /* 0x000fe200078e0008 */
[----:B------:R-:W-:Y:S01]  /*11f80*/  MOV R17, R9 ;  /* 0x0000000900117202 */ /* 0x000fe20000000f00 */
[----:B------:R-:W-:Y:S01]  /*11f90*/  IMAD.MOV.U32 R18, RZ, RZ, R50 ;  /* 0x000000ffff127224 */ /* 0x000fe200078e0032 */
[----:B------:R-:W-:-:S07]  /*11fa0*/  MOV R19, R51 ;  /* 0x0000003300137202 */ /* 0x000fce0000000f00 */
.L_x_6685:
[----:B------:R-:W-:Y:S05]  /*11fb0*/  BSYNC B1 ;  /* 0x0000000000017941 */ /* 0x000fea0003800000 */
.L_x_6683:
        /* <DEDUP_REMOVED lines=34> */
[----:B-1234-:R-:W-:Y:S05]  /*121e0*/  CALL.REL.NOINC `($__internal_38_$__cuda_sm20_div_rn_f64_full) ;  /* 0x0000015c001c7944 */ /* 0x01efea0003c00000 */
.L_x_6692:
[----:B------:R-:W-:Y:S05]  /*121f0*/  BSYNC B2 ;  /* 0x0000000000027941 */ /* 0x000fea0003800000 */
.L_x_6691:
        /* <DEDUP_REMOVED lines=9> */
.L_x_6689:
[----:B0-2---:R-:W-:Y:S01]  /*12290*/  IMAD.MOV.U32 R74, RZ, RZ, R0 ;  /* 0x000000ffff4a7224 */ /* 0x005fe200078e0000 */
[----:B------:R-:W-:Y:S01]  /*122a0*/  MOV R30, R10 ;  /* 0x0000000a001e7202 */ /* 0x000fe20000000f00 */
[----:B------:R-:W-:Y:S01]  /*122b0*/  IMAD.MOV.U32 R31, RZ, RZ, R11 ;  /* 0x000000ffff1f7224 */ /* 0x000fe200078e000b */
[----:B------:R-:W-:Y:S01]  /*122c0*/  MOV R20, R8 ;  /* 0x0000000800147202 */ /* 0x000fe20000000f00 */
[----:B------:R-:W-:Y:S01]  /*122d0*/  IMAD.MOV.U32 R21, RZ, RZ, R9 ;  /* 0x000000ffff157224 */ /* 0x000fe200078e0009 */
[----:B------:R-:W-:Y:S01]  /*122e0*/  MOV R22, R50 ;  /* 0x0000003200167202 */ /* 0x000fe20000000f00 */
[----:B------:R-:W-:-:S07]  /*122f0*/  IMAD.MOV.U32 R23, RZ, RZ, R51 ;  /* 0x000000ffff177224 */ /* 0x000fce00078e0033 */
.L_x_6690:
[----:B------:R-:W-:Y:S05]  /*12300*/  BSYNC B1 ;  /* 0x0000000000017941 */ /* 0x000fea0003800000 */
.L_x_6688:
        /* <DEDUP_REMOVED lines=35> */
.L_x_6697:
[----:B------:R-:W-:Y:S05]  /*12540*/  BSYNC B2 ;  /* 0x0000000000027941 */ /* 0x000fea0003800000 */
.L_x_6696:
        /* <DEDUP_REMOVED lines=9> */
.L_x_6694:
[----:B0-2---:R-:W-:Y:S01]  /*125e0*/  MOV R75, R0 ;  /* 0x00000000004b7202 */ /* 0x005fe20000000f00 */
[----:B------:R-:W-:Y:S01]  /*125f0*/  IMAD.MOV.U32 R28, RZ, RZ, R10 ;  /* 0x000000ffff1c7224 */ /* 0x000fe200078e000a */
[----:B------:R-:W-:Y:S01]  /*12600*/  MOV R29, R11 ;  /* 0x0000000b001d7202 */ /* 0x000fe20000000f00 */
[----:B------:R-:W-:Y:S01]  /*12610*/  IMAD.MOV.U32 R24, RZ, RZ, R8 ;  /* 0x000000ffff187224 */ /* 0x000fe200078e0008 */
[----:B------:R-:W-:Y:S01]  /*12620*/  MOV R25, R9 ;  /* 0x0000000900197202 */ /* 0x000fe20000000f00 */
[----:B------:R-:W-:Y:S01]  /*12630*/  IMAD.MOV.U32 R26, RZ, RZ, R50 ;  /* 0x000000ffff1a7224 */ /* 0x000fe200078e0032 */
[----:B------:R-:W-:-:S07]  /*12640*/  MOV R27, R51 ;  /* 0x00000033001b7202 */ /* 0x000fce0000000f00 */
.L_x_6695:
[----:B------:R-:W-:Y:S05]  /*12650*/  BSYNC B1 ;  /* 0x0000000000017941 */ /* 0x000fea0003800000 */
.L_x_6693:
[----:B-1----:R-:W-:-:S05]  /*12660*/  IMAD.SHL.U32 R54, R54, 0x2, RZ ;  /* 0x0000000236367824 */ /* 0x002fca00078e00ff */
[----:B------:R-:W-:-:S13]  /*12670*/  ISETP.GE.AND P0, PT, R54, R55, PT ;  /* 0x000000373600720c */ /* 0x000fda0003f06270 */
[----:B------:R-:W-:Y:S05]  /*12680*/  @!P0 BRA `(.L_x_6698) ;  /* 0xfffffff000a48947 */ /* 0x000fea000383ffff */
.L_x_6653:
[----:B------:R-:W0:Y:S01]  /*12690*/  LDC R6, c[0x0][0x414] ;  /* 0x00010500ff067b82 */ /* 0x000e220000000800 */
[----:B------:R-:W-:Y:S01]  /*126a0*/  HFMA2.MMA R50, -RZ, RZ, 0, 0 ;  /* 0x00000000ff327435 */ /* 0x000fe200000001ff */
[----:B------:R-:W-:Y:S01]  /*126b0*/  IMAD.MOV.U32 R36, RZ, RZ, RZ ;  /* 0x000000ffff247224 */ /* 0x000fe200078e00ff */
[----:B0-----:R-:W-:-:S13]  /*126c0*/  ISETP.NE.AND P0, PT, R6, RZ, PT ;  /* 0x000000ff0600720c */ /* 0x001fda0003f05270 */
[----:B------:R-:W-:Y:S05]  /*126d0*/  @!P0 BRA `(.L_x_6699) ;  /* 0x0000001000608947 */ /* 0x000fea0003800000 */
[----:B------:R-:W0:Y:S01]  /*126e0*/  S2R R3, SR_TID.Y ;  /* 0x0000000000037919 */ /* 0x000e220000002200 */
[----:B------:R-:W2:Y:S01]  /*126f0*/  S2UR UR4, SR_CTAID.X ;  /* 0x00000000000479c3 */ /* 0x000ea20000002500 */
[----:B------:R-:W-:Y:S01]  /*12700*/  ULDC UR5, c[0x0][0x268] ;  /* 0x00009a0000057ab9 */ /* 0x000fe20000000800 */
[----:B------:R-:W-:Y:S01]  /*12710*/  IMAD.MOV.U32 R2, RZ, RZ, RZ ;  /* 0x000000ffff027224 */ /* 0x000fe200078e00ff */
[----:B------:R-:W-:Y:S01]  /*12720*/  ULDC.64 UR6, c[0x0][0x418] ;  /* 0x0001060000067ab9 */ /* 0x000fe20000000a00 */
[----:B------:R-:W-:-:S04]  /*12730*/  ISETP.NE.AND P1, PT, R6, 0x1, PT ;  /* 0x000000010600780c */ /* 0x000fc80003f25270 */
[----:B-1----:R-:W2:Y:S01]  /*12740*/  LDC R0, c[0x0][0x250] ;  /* 0x00009400ff007b82 */ /* 0x002ea20000000800 */
        /* <DEDUP_REMOVED lines=273> */
.L_x_6699:
        /* <DEDUP_REMOVED lines=281> */
.L_x_6700:
[----:B--2---:R-:W-:Y:S01]  /*149f0*/  IMAD.MOV.U32 R39, RZ, RZ, RZ ;  /* 0x000000ffff277224 */ /* 0x004fe200078e00ff */
        /* <DEDUP_REMOVED lines=276> */
.L_x_6701:
[----:B------:R-:W-:Y:S05]  /*15b40*/  @!P0 BRA `(.L_x_6702) ;  /* 0x0000001000488947 */ /* 0x000fea0003800000 */
        /* <DEDUP_REMOVED lines=274> */
.L_x_6702:
[----:B------:R-:W-:Y:S01]  /*16c70*/  ULDC.64 UR4, c[0x0][0x628] ;  /* 0x00018a0000047ab9 */ /* 0x000fe20000000a00 */
[----:B------:R-:W-:Y:S02]  /*16c80*/  CS2R R78, SRZ ;  /* 0x00000000004e7805 */ /* 0x000fe4000001ff00 */
[----:B------:R-:W-:Y:S01]  /*16c90*/  ISETP.NE.U32.AND P0, PT, RZ, UR4, PT ;  /* 0x00000004ff007c0c */ /* 0x000fe2000bf05070 */
[----:B------:R-:W-:-:S03]  /*16ca0*/  IMAD.MOV.U32 R87, RZ, RZ, RZ ;  /* 0x000000ffff577224 */ /* 0x000fc600078e00ff */
[----:B------:R-:W-:-:S13]  /*16cb0*/  ISETP.NE.AND.EX P0, PT, RZ, UR5, PT, P0 ;  /* 0x00000005ff007c0c */ /* 0x000fda000bf05300 */
[----:B------:R-:W-:Y:S05]  /*16cc0*/  @!P0 BRA `(.L_x_6703) ;  /* 0x0000000800348947 */ /* 0x000fea0003800000 */
[----:B------:R-:W-:Y:S01]  /*16cd0*/  HFMA2.MMA R10, -RZ, RZ, 0, 4.76837158203125e-07 ;  /* 0x00000008ff0a7435 */ /* 0x000fe200000001ff */
[----:B------:R-:W-:Y:S01]  /*16ce0*/  BSSY B0, `(.L_x_6704) ;  /* 0x000002a000007945 */ /* 0x000fe20003800000 */
[----:B------:R-:W-:Y:S01]  /*16cf0*/  IMAD.MOV.U32 R40, RZ, RZ, RZ ;  /* 0x000000ffff287224 */ /* 0x000fe200078e00ff */
[----:B------:R-:W-:Y:S01]  /*16d00*/  MOV R4, 0x20 ;  /* 0x0000002000047802 */ /* 0x000fe20000000f00 */
[----:B------:R-:W-:-:S07]  /*16d10*/  IMAD.MOV.U32 R5, RZ, RZ, 0x0 ;  /* 0x00000000ff057424 */ /* 0x000fce00078e00ff */
.L_x_6708:
        /* <DEDUP_REMOVED lines=8> */
[----:B------:R-:W-:-:S07]  /*16da0*/  MOV R42, 0x16dc0 ;  /* 0x00016dc0002a7802 */ /* 0x000fce0000000f00 */
[----:B---345:R-:W-:Y:S05]  /*16db0*/  CALL.REL.NOINC `($__internal_41_$__cuda_sm20_rem_u64) ;  /* 0x0000011c00847944 */ /* 0x038fea0003c00000 */
[----:B------:R-:W-:Y:S01]  /*16dc0*/  MOV R4, R6 ;  /* 0x0000000600047202 */ /* 0x000fe20000000f00 */
[----:B------:R-:W-:Y:S01]  /*16dd0*/  IMAD.MOV.U32 R5, RZ, RZ, R7 ;  /* 0x000000ffff057224 */ /* 0x000fe200078e0007 */
[----:B------:R-:W-:Y:S06]  /*16de0*/  BRA `(.L_x_6707) ;  /* 0x00000000004c7947 */ /* 0x000fec0003800000 */
.L_x_6706:
        /* <DEDUP_REMOVED lines=19> */
.L_x_6707:
[----:B------:R-:W-:Y:S05]  /*16f20*/  BSYNC B1 ;  /* 0x0000000000017941 */ /* 0x000fea0003800000 */
.L_x_6705:
[----:B------:R-:W-:Y:S01]  /*16f30*/  ISETP.NE.U32.AND P0, PT, R4, RZ, PT ;  /* 0x000000ff0400720c */ /* 0x000fe20003f05070 */
[----:B------:R-:W-:Y:S01]  /*16f40*/  IMAD.MOV.U32 R40, RZ, RZ, R3 ;  /* 0x000000ffff287224 */ /* 0x000fe200078e0003 */
[----:B------:R-:W-:Y:S02]  /*16f50*/  MOV R10, R2 ;  /* 0x00000002000a7202 */ /* 0x000fe40000000f00 */
[----:B------:R-:W-:-:S13]  /*16f60*/  ISETP.NE.AND.EX P0, PT, R5, RZ, PT, P0 ;  /* 0x000000ff0500720c */ /* 0x000fda0003f05300 */
[----:B------:R-:W-:Y:S05]  /*16f70*/  @P0 BRA `(.L_x_6708) ;  /* 0xfffffffc00680947 */ /* 0x000fea000383ffff */
[----:B------:R-:W-:Y:S05]  /*16f80*/  BSYNC B0 ;  /* 0x0000000000007941 */ /* 0x000fea0003800000 */
.L_x_6704:
[----:B------:R-:W-:Y:S01]  /*16f90*/  ISETP.NE.U32.AND P2, PT, R3, RZ, PT ;  /* 0x000000ff0300720c */ /* 0x000fe20003f45070 */
[----:B------:R-:W-:-:S12]  /*16fa0*/  BSSY B0, `(.L_x_6709) ;  /* 0x000001c000007945 */ /* 0x000fd80003800000 */
[----:B------:R-:W-:Y:S05]  /*16fb0*/  @!P2 BRA `(.L_x_6710) ;  /* 0x00000000001ca947 */ /* 0x000fea0003800000 */
[----:B------:R-:W-:Y:S01]  /*16fc0*/  HFMA2.MMA R40, -RZ, RZ, 0, 1.9073486328125e-06 ;  /* 0x00000020ff287435 */ /* 0x000fe200000001ff */
[----:B------:R-:W-:Y:S01]  /*16fd0*/  IMAD.MOV.U32 R42, RZ, RZ, RZ ;  /* 0x000000ffff2a7224 */ /* 0x000fe200078e00ff */
[----:B------:R-:W-:-:S09]  /*16fe0*/  MOV R41, 0x17000 ;  /* 0x0001700000297802 */ /* 0x000fd20000000f00 */
[----:B---345:R-:W-:Y:S05]  /*16ff0*/  CALL.REL.NOINC `($__internal_39_$__cuda_sm20_div_u64) ;  /* 0x0000011400287944 */ /* 0x038fea0003c00000 */
[----:B------:R-:W-:Y:S01]  /*17000*/  MOV R4, R8 ;  /* 0x0000000800047202 */ /* 0x000fe20000000f00 */
[----:B------:R-:W-:Y:S01]  /*17010*/  IMAD.MOV.U32 R5, RZ, RZ, R9 ;  /* 0x000000ffff057224 */ /* 0x000fe200078e0009 */
[----:B------:R-:W-:Y:S06]  /*17020*/  BRA `(.L_x_6711) ;  /* 0x00000000004c7947 */ /* 0x000fec0003800000 */
.L_x_6710:
        /* <DEDUP_REMOVED lines=15> */
[----:B------:R-:W-:Y:S01]  /*17120*/  ISETP.GE.U32.AND P1, PT, R5, R2, PT ;  /* 0x000000020500720c */ /* 0x000fe20003f26070 */
[----:B------:R-:W-:-:S12]  /*17130*/  IMAD.MOV.U32 R5, RZ, RZ, RZ ;  /* 0x000000ffff057224 */ /* 0x000fd800078e00ff */
[----:B------:R-:W-:Y:S02]  /*17140*/  @P1 IADD3 R4, R4, 0x1, RZ ;  /* 0x0000000104041810 */ /* 0x000fe40007ffe0ff */
[----:B------:R-:W-:-:S07]  /*17150*/  @!P3 LOP3.LUT R4, RZ, R2, RZ, 0x33, !PT ;  /* 0x00000002ff04b212 */ /* 0x000fce00078e33ff */
.L_x_6711:
[----:B------:R-:W-:Y:S05]  /*17160*/  BSYNC B0 ;  /* 0x0000000000007941 */ /* 0x000fea0003800000 */
.L_x_6709:
[----:B------:R-:W-:Y:S04]  /*17170*/  BSSY B0, `(.L_x_6712) ;  /* 0x000001d000007945 */ /* 0x000fe80003800000 */
[----:B------:R-:W-:Y:S05]  /*17180*/  @!P2 BRA `(.L_x_6713) ;  /* 0x00000000001ca947 */ /* 0x000fea0003800000 */
[----:B------:R-:W-:Y:S01]  /*17190*/  MOV R40, 0x8 ;  /* 0x0000000800287802 */ /* 0x000fe20000000f00 */
[----:B------:R-:W-:Y:S01]  /*171a0*/  IMAD.MOV.U32 R42, RZ, RZ, RZ ;  /* 0x000000ffff2a7224 */ /* 0x000fe200078e00ff */
[----:B------:R-:W-:-:S07]  /*171b0*/  MOV R41, 0x171d0 ;  /* 0x000171d000297802 */ /* 0x000fce0000000f00 */
[----:B---345:R-:W-:Y:S05]  /*171c0*/  CALL.REL.NOINC `($__internal_39_$__cuda_sm20_div_u64) ;  /* 0x0000011000b47944 */ /* 0x038fea0003c00000 */
[----:B------:R-:W-:Y:S01]  /*171d0*/  MOV R2, R8 ;  /* 0x0000000800027202 */ /* 0x000fe20000000f00 */
[----:B------:R-:W-:Y:S01]  /*171e0*/  IMAD.MOV.U32 R3, RZ, RZ, R9 ;  /* 0x000000ffff037224 */ /* 0x000fe200078e0009 */
[----:B------:R-:W-:Y:S06]  /*171f0*/  BRA `(.L_x_6714) ;  /* 0x0000000000507947 */ /* 0x000fec0003800000 */
.L_x_6713:
        /* <DEDUP_REMOVED lines=20> */
.L_x_6714:
[----:B------:R-:W-:Y:S05]  /*17340*/  BSYNC B0 ;  /* 0x0000000000007941 */ /* 0x000fea0003800000 */
.L_x_6712:
[-C--:B------:R-:W-:Y:S01]  /*17350*/  IMAD R7, R5, R36.reuse, RZ ;  /* 0x0000002405077224 */ /* 0x080fe200078e02ff */
[----:B------:R-:W-:Y:S01]  /*17360*/  BSSY B0, `(.L_x_6715) ;  /* 0x000001f000007945 */ /* 0x000fe20003800000 */
[----:B------:R-:W-:-:S04]  /*17370*/  IMAD.WIDE.U32 R4, R4, R36, RZ ;  /* 0x0000002404047225 */ /* 0x000fc800078e00ff */
[----:B------:R-:W-:-:S05]  /*17380*/  IMAD.IADD R42, R5, 0x1, R7 ;  /* 0x00000001052a7824 */ /* 0x000fca00078e0207 */
[----:B------:R-:W-:-:S13]  /*17390*/  LOP3.LUT P0, RZ, R42, 0x3f, RZ, 0xc0, !PT ;  /* 0x0000003f2aff7812 */ /* 0x000fda000780c0ff */
[----:B------:R-:W-:Y:S05]  /*173a0*/  @!P0 BRA `(.L_x_6716) ;  /* 0x0000000000188947 */ /* 0x000fea0003800000 */
[----:B------:R-:W-:Y:S02]  /*173b0*/  MOV R40, R4 ;  /* 0x0000000400287202 */ /* 0x000fe40000000f00 */
[----:B------:R-:W-:-:S07]  /*173c0*/  MOV R41, 0x173e0 ;  /* 0x000173e000297802 */ /* 0x000fce0000000f00 */
[----:B---345:R-:W-:Y:S05]  /*173d0*/  CALL.REL.NOINC `($__internal_39_$__cuda_sm20_div_u64) ;  /* 0x0000011000307944 */ /* 0x038fea0003c00000 */
[----:B------:R-:W-:Y:S01]  /*173e0*/  IMAD.MOV.U32 R2, RZ, RZ, R8 ;  /* 0x000000ffff027224 */ /* 0x000fe200078e0008 */
[----:B------:R-:W-:Y:S01]  /*173f0*/  MOV R3, R9 ;  /* 0x0000000900037202 */ /* 0x000fe20000000f00 */
[----:B------:R-:W-:Y:S06]  /*17400*/  BRA `(.L_x_6717) ;  /* 0x0000000000507947 */ /* 0x000fec0003800000 */
.L_x_6716:
[----:B------:R-:W0:Y:S01]  /*17410*/  I2F.U32.RP R3, R2 ;  /* 0x0000000200037306 */ /* 0x000e220000209000 */
[----:B------:R-:W-:-:S07]  /*17420*/  ISETP.NE.U32.AND P2, PT, R2, RZ, PT ;  /* 0x000000ff0200720c */ /* 0x000fce0003f45070 */
[----:B0-----:R-:W0:Y:S02]  /*17430*/  MUFU.RCP R3, R3 ;  /* 0x0000000300037308 */ /* 0x001e240000001000 */
[----:B0-----:R-:W-:Y:S02]  /*17440*/  VIADD R6, R3, 0xffffffe ;  /* 0x0ffffffe03067836 */ /* 0x001fe40000000000 */
[----:B------:R-:W-:-:S04]  /*17450*/  IMAD.MOV.U32 R3, RZ, RZ, RZ ;  /* 0x000000ffff037224 */ /* 0x000fc800078e00ff */
        /* <DEDUP_REMOVED lines=12> */
[----:B------:R-:W-:Y:S01]  /*17520*/  @P1 VIADD R7, R7, 0x1 ;  /* 0x0000000107071836 */ /* 0x000fe20000000000 */
[----:B------:R-:W-:-:S04]  /*17530*/  @!P2 LOP3.LUT R7, RZ, R2, RZ, 0x33, !PT ;  /* 0x00000002ff07a212 */ /* 0x000fc800078e33ff */
[----:B------:R-:W-:-:S07]  /*17540*/  MOV R2, R7 ;  /* 0x0000000700027202 */ /* 0x000fce0000000f00 */
.L_x_6717:
[----:B------:R-:W-:Y:S05]  /*17550*/  BSYNC B0 ;  /* 0x0000000000007941 */ /* 0x000fea0003800000 */
.L_x_6715:
[----:B------:R-:W-:Y:S02]  /*17560*/  ULDC.64 UR4, c[0x0][0x628] ;  /* 0x00018a0000047ab9 */ /* 0x000fe40000000a00 */
[----:B------:R-:W-:-:S04]  /*17570*/  IADD3 R78, P0, R2, UR4, RZ ;  /* 0x00000004024e7c10 */ /* 0x000fc8000ff1e0ff */
[----:B------:R-:W-:-:S04]  /*17580*/  IADD3.X R79, R3, UR5, RZ, P0, !PT ;  /* 0x00000005034f7c10 */ /* 0x000fc800087fe4ff */
[----:B------:R-:W-:-:S07]  /*17590*/  MOV R87, R79 ;  /* 0x0000004f00577202 */ /* 0x000fce0000000f00 */
.L_x_6703:
[----:B------:R-:W-:Y:S02]  /*175a0*/  ULDC UR4, c[0x0][0x260] ;  /* 0x0000980000047ab9 */ /* 0x000fe40000000800 */
[----:B------:R-:W-:-:S13]  /*175b0*/  ISETP.NE.AND P0, PT, RZ, UR4, PT ;  /* 0x00000004ff007c0c */ /* 0x000fda000bf05270 */
[----:B------:R-:W-:Y:S05]  /*175c0*/  @!P0 BRA `(.L_x_6718) ;  /* 0x000000d000188947 */ /* 0x000fea0003800000 */
[----:B------:R-:W0:Y:S01]  /*175d0*/  LDC R0, c[0x0][0x414] ;  /* 0x00010500ff007b82 */ /* 0x000e220000000800 */
        /* <DEDUP_REMOVED lines=284> */
.L_x_6719:
        /* <DEDUP_REMOVED lines=275> */
.L_x_6720:
[----:B------:R-:W-:Y:S01]  /*198d0*/  CS2R R82, SRZ ;  /* 0x0000000000527805 */ /* 0x000fe2000001ff00 */
[----:B------:R-:W-:Y:S06]  /*198e0*/  @!P0 BRA `(.L_x_6721) ;  /* 0x0000001000488947 */ /* 0x000fec0003800000 */
        /* <DEDUP_REMOVED lines=274> */
.L_x_6721:
        /* <DEDUP_REMOVED lines=275> */
.L_x_6722:
        /* <DEDUP_REMOVED lines=14> */
.L_x_6724:
[----:B------:R-:W-:Y:S05]  /*1bc20*/  BSYNC B0 ;  /* 0x0000000000007941 */ /* 0x000fea0003800000 */
.L_x_6723:
        /* <DEDUP_REMOVED lines=25> */
[----:B------:R0:W-:Y:S04]  /*1bdc0*/  STG.E desc[UR40][R2.64+0x10], R38 ;  /* 0x0000102602007986 */ /* 0x0001e8000c101928 */
[----:B------:R0:W-:Y:S04]  /*1bdd0*/  STG.E desc[UR40][R2.64+0x30], R76 ;  /* 0x0000304c02007986 */ /* 0x0001e8000c101928 */
[----:B------:R0:W-:Y:S04]  /*1bde0*/  STG.E desc[UR40][R2.64+0x50], R74 ;  /* 0x0000504a02007986 */ /* 0x0001e8000c101928 */
[----:B------:R0:W-:Y:S02]  /*1bdf0*/  STG.E desc[UR40][R2.64+0x70], R75 ;  /* 0x0000704b02007986 */ /* 0x0001e4000c101928 */
.L_x_6726:
[----:B------:R-:W-:Y:S05]  /*1be00*/  BSYNC B0 ;  /* 0x0000000000007941 */ /* 0x000fea0003800000 */
.L_x_6725:
        /* <DEDUP_REMOVED lines=35> */
.L_x_6728:
[----:B------:R-:W-:Y:S05]  /*1c040*/  BSYNC B0 ;  /* 0x0000000000007941 */ /* 0x000fea0003800000 */
.L_x_6727:
        /* <DEDUP_REMOVED lines=28> */
[----:B-----5:R-:W-:-:S03]  /*1c210*/  IMAD.U32 R59, RZ, RZ, UR10 ;  /* 0x0000000aff3b7e24 */ /* 0x020fc6000f8e00ff */
        /* <DEDUP_REMOVED lines=23> */
[----:B------:R-:W-:Y:S01]  /*1c390*/  ULDC UR11, c[0x0][0x254] ;  /* 0x00009500000b7ab9 */ /* 0x000fe20000000800 */
[----:B------:R-:W-:Y:S01]  /*1c3a0*/  MOV R58, UR10 ;  /* 0x0000000a003a7c02 */ /* 0x000fe20008000f00 */
[----:B------:R-:W-:Y:S01]  /*1c3b0*/  IMAD.U32 R57, RZ, RZ, UR10 ;  /* 0x0000000aff397e24 */ /* 0x000fe2000f8e00ff */
        /* <DEDUP_REMOVED lines=26> */
[----:B------:R-:W-:-:S02]  /*1c560*/  IMAD.U32 R27, RZ, RZ, UR9 ;  /* 0x00000009ff1b7e24 */ /* 0x000fc4000f8e00ff */
[----:B------:R-:W-:Y:S02]  /*1c570*/  IMAD R81, R86, UR5, RZ ;  /* 0x0000000556517c24 */ /* 0x000fe4000f8e02ff */
[----:B0-----:R-:W-:-:S07]  /*1c580*/  IMAD R80, R80, UR4, RZ ;  /* 0x0000000450507c24 */ /* 0x001fce000f8e02ff */
.L_x_6753:
[----:B0-----:R-:W-:-:S05]  /*1c590*/  IADD3 R3, R81, R74, RZ ;  /* 0x0000004a51037210 */ /* 0x001fca0007ffe0ff */
[----:B-1----:R-:W-:-:S05]  /*1c5a0*/  IMAD.WIDE.U32 R2, R3, 0x80, R90 ;  /* 0x0000008003027825 */ /* 0x002fca00078e005a */
[----:B---3--:R0:W5:Y:S04]  /*1c5b0*/  LDG.E R77, desc[UR40][R2.64+0x70] ;  /* 0x00007028024d7981 */ /* 0x008168000c1e1900 */
[----:B------:R0:W5:Y:S04]  /*1c5c0*/  LDG.E R76, desc[UR40][R2.64+0x50] ;  /* 0x00005028024c7981 */ /* 0x000168000c1e1900 */
[----:B------:R0:W5:Y:S04]  /*1c5d0*/  LDG.E R75, desc[UR40][R2.64+0x30] ;  /* 0x00003028024b7981 */ /* 0x000168000c1e1900 */
[----:B------:R0:W5:Y:S04]  /*1c5e0*/  LDG.E.64 R52, desc[UR40][R2.64+0x78] ;  /* 0x0000782802347981 */ /* 0x000168000c1e1b00 */
[----:B----4-:R0:W5:Y:S04]  /*1c5f0*/  LDG.E.64 R72, desc[UR40][R2.64+0x68] ;  /* 0x0000682802487981 */ /* 0x010168000c1e1b00 */
[----:B------:R0:W5:Y:S04]  /*1c600*/  LDG.E.64 R70, desc[UR40][R2.64+0x60] ;  /* 0x0000602802467981 */ /* 0x000168000c1e1b00 */
        /* <DEDUP_REMOVED lines=39> */
.L_x_6737:
[----:B------:R-:W-:Y:S05]  /*1c880*/  BSYNC B4 ;  /* 0x0000000000047941 */ /* 0x000fea0003800000 */
.L_x_6736:
        /* <DEDUP_REMOVED lines=9> */
.L_x_6734:
[----:B------:R0:W5:Y:S02]  /*1c920*/  LDG.E R59, desc[UR40][R2.64+0x10] ;  /* 0x00001028023b7981 */ /* 0x000164000c1e1900 */
[----:B-----5:R-:W-:Y:S01]  /*1c930*/  MOV R28, R8 ;  /* 0x00000008001c7202 */ /* 0x020fe20000000f00 */
[----:B------:R-:W-:Y:S01]  /*1c940*/  IMAD.MOV.U32 R29, RZ, RZ, R9 ;  /* 0x000000ffff1d7224 */ /* 0x000fe200078e0009 */
[----:B------:R-:W-:Y:S01]  /*1c950*/  MOV R12, R10 ;  /* 0x0000000a000c7202 */ /* 0x000fe20000000f00 */
[----:B------:R-:W-:Y:S01]  /*1c960*/  IMAD.MOV.U32 R13, RZ, RZ, R11 ;  /* 0x000000ffff0d7224 */ /* 0x000fe200078e000b */
[----:B------:R-:W-:Y:S01]  /*1c970*/  MOV R14, R60 ;  /* 0x0000003c000e7202 */ /* 0x000fe20000000f00 */
[----:B------:R-:W-:-:S07]  /*1c980*/  IMAD.MOV.U32 R15, RZ, RZ, R61 ;  /* 0x000000ffff0f7224 */ /* 0x000fce00078e003d */
.L_x_6735:
[----:B------:R-:W-:Y:S05]  /*1c990*/  BSYNC B3 ;  /* 0x0000000000037941 */ /* 0x000fea0003800000 */
.L_x_6733:
        /* <DEDUP_REMOVED lines=28> */
.L_x_6742:
[----:B------:R-:W-:Y:S05]  /*1cb60*/  BSYNC B4 ;  /* 0x0000000000047941 */ /* 0x000fea0003800000 */
.L_x_6741:
        /* <DEDUP_REMOVED lines=9> */
.L_x_6739:
[----:B------:R-:W-:Y:S01]  /*1cc00*/  MOV R58, R75 ;  /* 0x0000004b003a7202 */ /* 0x000fe20000000f00 */
[----:B------:R-:W-:Y:S01]  /*1cc10*/  IMAD.MOV.U32 R30, RZ, RZ, R36 ;  /* 0x000000ffff1e7224 */ /* 0x000fe200078e0024 */
[----:B------:R-:W-:Y:S01]  /*1cc20*/  MOV R31, R37 ;  /* 0x00000025001f7202 */ /* 0x000fe20000000f00 */
[----:B------:R-:W-:Y:S01]  /*1cc30*/  IMAD.MOV.U32 R16, RZ, RZ, R62 ;  /* 0x000000ffff107224 */ /* 0x000fe200078e003e */
[----:B------:R-:W-:Y:S01]  /*1cc40*/  MOV R17, R63 ;  /* 0x0000003f00117202 */ /* 0x000fe20000000f00 */
[----:B------:R-:W-:Y:S01]  /*1cc50*/  IMAD.MOV.U32 R18, RZ, RZ, R64 ;  /* 0x000000ffff127224 */ /* 0x000fe200078e0040 */
[----:B------:R-:W-:-:S07]  /*1cc60*/  MOV R19, R65 ;  /* 0x0000004100137202 */ /* 0x000fce0000000f00 */
.L_x_6740:
[----:B------:R-:W-:Y:S05]  /*1cc70*/  BSYNC B3 ;  /* 0x0000000000037941 */ /* 0x000fea0003800000 */
.L_x_6738:
        /* <DEDUP_REMOVED lines=28> */
.L_x_6747:
[----:B------:R-:W-:Y:S05]  /*1ce40*/  BSYNC B4 ;  /* 0x0000000000047941 */ /* 0x000fea0003800000 */
.L_x_6746:
        /* <DEDUP_REMOVED lines=9> */
.L_x_6744:
[----:B------:R-:W-:Y:S01]  /*1cee0*/  IMAD.MOV.U32 R57, RZ, RZ, R76 ;  /* 0x000000ffff397224 */ /* 0x000fe200078e004c */
[----:B------:R-:W-:Y:S01]  /*1cef0*/  MOV R32, R50 ;  /* 0x0000003200207202 */ /* 0x000fe20000000f00 */
[----:B------:R-:W-:Y:S01]  /*1cf00*/  IMAD.MOV.U32 R33, RZ, RZ, R51 ;  /* 0x000000ffff217224 */ /* 0x000fe200078e0033 */
[----:B------:R-:W-:Y:S01]  /*1cf10*/  MOV R20, R66 ;  /* 0x0000004200147202 */ /* 0x000fe20000000f00 */
[----:B------:R-:W-:Y:S01]  /*1cf20*/  IMAD.MOV.U32 R21, RZ, RZ, R67 ;  /* 0x000000ffff157224 */ /* 0x000fe200078e0043 */
[----:B------:R-:W-:Y:S01]  /*1cf30*/  MOV R22, R68 ;  /* 0x0000004400167202 */ /* 0x000fe20000000f00 */
[----:B------:R-:W-:-:S07]  /*1cf40*/  IMAD.MOV.U32 R23, RZ, RZ, R69 ;  /* 0x000000ffff177224 */ /* 0x000fce00078e0045 */
.L_x_6745:
[----:B------:R-:W-:Y:S05]  /*1cf50*/  BSYNC B3 ;  /* 0x0000000000037941 */ /* 0x000fea0003800000 */
.L_x_6743:
        /* <DEDUP_REMOVED lines=28> */
.L_x_6752:
[----:B------:R-:W-:Y:S05]  /*1d120*/  BSYNC B4 ;  /* 0x0000000000047941 */ /* 0x000fea0003800000 */
.L_x_6751:
        /* <DEDUP_REMOVED lines=9> */
.L_x_6749:
[----:B------:R-:W-:Y:S01]  /*1d1c0*/  MOV R56, R77 ;  /* 0x0000004d00387202 */ /* 0x000fe20000000f00 */
[----:B------:R-:W-:Y:S01]  /*1d1d0*/  IMAD.MOV.U32 R34, RZ, RZ, R52 ;  /* 0x000000ffff227224 */ /* 0x000fe200078e0034 */
[----:B------:R-:W-:Y:S01]  /*1d1e0*/  MOV R35, R53 ;  /* 0x0000003500237202 */ /* 0x000fe20000000f00 */
[----:B------:R-:W-:Y:S01]  /*1d1f0*/  IMAD.MOV.U32 R24, RZ, RZ, R70 ;  /* 0x000000ffff187224 */ /* 0x000fe200078e0046 */
[----:B------:R-:W-:Y:S01]  /*1d200*/  MOV R25, R71 ;  /* 0x0000004700197202 */ /* 0x000fe20000000f00 */
[----:B------:R-:W-:Y:S01]  /*1d210*/  IMAD.MOV.U32 R26, RZ, RZ, R72 ;  /* 0x000000ffff1a7224 */ /* 0x000fe200078e0048 */
[----:B------:R-:W-:-:S07]  /*1d220*/  MOV R27, R73 ;  /* 0x00000049001b7202 */ /* 0x000fce0000000f00 */
.L_x_6750:
[----:B------:R-:W-:Y:S05]  /*1d230*/  BSYNC B3 ;  /* 0x0000000000037941 */ /* 0x000fea0003800000 */
.L_x_6748:
[----:B------:R-:W-:Y:S05]  /*1d240*/  @!P4 BRA `(.L_x_6753) ;  /* 0xfffffff000d0c947 */ /* 0x000fea000383ffff */
[----:B------:R-:W-:Y:S05]  /*1d250*/  BSYNC B2 ;  /* 0x0000000000027941 */ /* 0x000fea0003800000 */
.L_x_6732:
[----:B------:R-:W-:Y:S05]  /*1d260*/  BRA `(.L_x_6731) ;  /* 0x0000001000047947 */ /* 0x000fea0003800000 */
.L_x_6730:
        /* <DEDUP_REMOVED lines=21> */
[----:B------:R-:W-:Y:S01]  /*1d3c0*/  IMAD.U32 R58, RZ, RZ, UR10 ;  /* 0x0000000aff3a7e24 */ /* 0x000fe2000f8e00ff */
[----:B------:R-:W-:Y:S01]  /*1d3d0*/  MOV R57, UR10 ;  /* 0x0000000a00397c02 */ /* 0x000fe20008000f00 */
[----:B------:R-:W-:Y:S01]  /*1d3e0*/  IMAD.U32 R56, RZ, RZ, UR10 ;  /* 0x0000000aff387e24 */ /* 0x000fe2000f8e00ff */
[----:B------:R-:W-:Y:S06]  /*1d3f0*/  @P0 BRA `(.L_x_6731) ;  /* 0x0000000c00a00947 */ /* 0x000fec0003800000 */
[----:B------:R-:W-:Y:S01]  /*1d400*/  ULDC UR4, c[0x0][0x10] ;  /* 0x0000040000047ab9 */ /* 0x000fe20000000800 */
[----:B------:R-:W0:Y:S01]  /*1d410*/  LDC R81, c[0x0][RZ] ;  /* 0x00000000ff517b82 */ /* 0x000e220000000800 */
[----:B------:R-:W-:Y:S01]  /*1d420*/  MOV R58, UR10 ;  /* 0x0000000a003a7c02 */ /* 0x000fe20008000f00 */
[----:B------:R-:W-:Y:S01]  /*1d430*/  IMAD.U32 R57, RZ, RZ, UR10 ;  /* 0x0000000aff397e24 */ /* 0x000fe2000f8e00ff */
[----:B------:R-:W-:Y:S01]  /*1d440*/  MOV R56, UR10 ;  /* 0x0000000a00387c02 */ /* 0x000fe20008000f00 */
[----:B------:R-:W-:Y:S01]  /*1d450*/  IMAD.MOV.U32 R74, RZ, RZ, R88 ;  /* 0x000000ffff4a7224 */ /* 0x000fe200078e0058 */
        /* <DEDUP_REMOVED lines=11> */
[----:B------:R-:W2:Y:S01]  /*1d510*/  LDC R80, c[0x0][0x4] ;  /* 0x00000100ff507b82 */ /* 0x000ea20000000800 */
        /* <DEDUP_REMOVED lines=8> */
[----:B------:R-:W-:-:S07]  /*1d5a0*/  IMAD R86, R86, UR4, RZ ;  /* 0x0000000456567c24 */ /* 0x000fce000f8e02ff */
.L_x_6774:
[----:B------:R-:W-:-:S05]  /*1d5b0*/  IADD3 R0, R86, R74, RZ ;  /* 0x0000004a56007210 */ /* 0x000fca0007ffe0ff */
[----:B0-----:R-:W-:-:S04]  /*1d5c0*/  IMAD R3, R0, R81, R99 ;  /* 0x0000005100037224 */ /* 0x001fc800078e0263 */
        /* <DEDUP_REMOVED lines=46> */
.L_x_6758:
[----:B------:R-:W-:Y:S05]  /*1d8b0*/  BSYNC B3 ;  /* 0x0000000000037941 */ /* 0x000fea0003800000 */
.L_x_6757:
        /* <DEDUP_REMOVED lines=9> */
.L_x_6755:
[----:B------:R0:W5:Y:S02]  /*1d950*/  LDG.E R59, desc[UR40][R2.64+0x10] ;  /* 0x00001028023b7981 */ /* 0x000164000c1e1900 */
[----:B-----5:R-:W-:Y:S01]  /*1d960*/  MOV R28, R8 ;  /* 0x00000008001c7202 */ /* 0x020fe20000000f00 */
[----:B------:R-:W-:Y:S01]  /*1d970*/  IMAD.MOV.U32 R29, RZ, RZ, R9 ;  /* 0x000000ffff1d7224 */ /* 0x000fe200078e0009 */
[----:B------:R-:W-:Y:S01]  /*1d980*/  MOV R12, R10 ;  /* 0x0000000a000c7202 */ /* 0x000fe20000000f00 */
[----:B------:R-:W-:Y:S01]  /*1d990*/  IMAD.MOV.U32 R13, RZ, RZ, R11 ;  /* 0x000000ffff0d7224 */ /* 0x000fe200078e000b */
[----:B------:R-:W-:Y:S01]  /*1d9a0*/  MOV R14, R60 ;  /* 0x0000003c000e7202 */ /* 0x000fe20000000f00 */
[----:B------:R-:W-:-:S07]  /*1d9b0*/  IMAD.MOV.U32 R15, RZ, RZ, R61 ;  /* 0x000000ffff0f7224 */ /* 0x000fce00078e003d */
.L_x_6756:
[----:B------:R-:W-:Y:S05]  /*1d9c0*/  BSYNC B2 ;  /* 0x0000000000027941 */ /* 0x000fea0003800000 */
.L_x_6754:
        /* <DEDUP_REMOVED lines=28> */
.L_x_6763:
[----:B------:R-:W-:Y:S05]  /*1db90*/  BSYNC B3 ;  /* 0x0000000000037941 */ /* 0x000fea0003800000 */
.L_x_6762:
        /* <DEDUP_REMOVED lines=9> */
.L_x_6760:
[----:B------:R-:W-:Y:S01]  /*1dc30*/  MOV R58, R75 ;  /* 0x0000004b003a7202 */ /* 0x000fe20000000f00 */
[----:B------:R-:W-:Y:S01]  /*1dc40*/  IMAD.MOV.U32 R30, RZ, RZ, R36 ;  /* 0x000000ffff1e7224 */ /* 0x000fe200078e0024 */
[----:B------:R-:W-:Y:S01]  /*1dc50*/  MOV R31, R37 ;  /* 0x00000025001f7202 */ /* 0x000fe20000000f00 */
[----:B------:R-:W-:Y:S01]  /*1dc60*/  IMAD.MOV.U32 R16, RZ, RZ, R62 ;  /* 0x000000ffff107224 */ /* 0x000fe200078e003e */
[----:B------:R-:W-:Y:S01]  /*1dc70*/  MOV R17, R63 ;  /* 0x0000003f00117202 */ /* 0x000fe20000000f00 */
[----:B------:R-:W-:Y:S01]  /*1dc80*/  IMAD.MOV.U32 R18, RZ, RZ, R64 ;  /* 0x000000ffff127224 */ /* 0x000fe200078e0040 */
[----:B------:R-:W-:-:S07]  /*1dc90*/  MOV R19, R65 ;  /* 0x0000004100137202 */ /* 0x000fce0000000f00 */
.L_x_6761:
[----:B------:R-:W-:Y:S05]  /*1dca0*/  BSYNC B2 ;  /* 0x0000000000027941 */ /* 0x000fea0003800000 */
.L_x_6759:
        /* <DEDUP_REMOVED lines=28> */
.L_x_6768:
[----:B------:R-:W-:Y:S05]  /*1de70*/  BSYNC B3 ;  /* 0x0000000000037941 */ /* 0x000fea0003800000 */
.L_x_6767:
        /* <DEDUP_REMOVED lines=9> */
.L_x_6765:
[----:B------:R-:W-:Y:S01]  /*1df10*/  IMAD.MOV.U32 R57, RZ, RZ, R76 ;  /* 0x000000ffff397224 */ /* 0x000fe200078e004c */
[----:B------:R-:W-:Y:S01]  /*1df20*/  MOV R32, R50 ;  /* 0x0000003200207202 */ /* 0x000fe20000000f00 */
[----:B------:R-:W-:Y:S01]  /*1df30*/  IMAD.MOV.U32 R33, RZ, RZ, R51 ;  /* 0x000000ffff217224 */ /* 0x000fe200078e0033 */
[----:B------:R-:W-:Y:S01]  /*1df40*/  MOV R20, R66 ;  /* 0x0000004200147202 */ /* 0x000fe20000000f00 */
[----:B------:R-:W-:Y:S01]  /*1df50*/  IMAD.MOV.U32 R21, RZ, RZ, R67 ;  /* 0x000000ffff157224 */ /* 0x000fe200078e0043 */
[----:B------:R-:W-:Y:S01]  /*1df60*/  MOV R22, R68 ;  /* 0x0000004400167202 */ /* 0x000fe20000000f00 */
[----:B------:R-:W-:-:S07]  /*1df70*/  IMAD.MOV.U32 R23, RZ, RZ, R69 ;  /* 0x000000ffff177224 */ /* 0x000fce00078e0045 */
.L_x_6766:
[----:B------:R-:W-:Y:S05]  /*1df80*/  BSYNC B2 ;  /* 0x0000000000027941 */ /* 0x000fea0003800000 */
.L_x_6764:
        /* <DEDUP_REMOVED lines=28> */
.L_x_6773:
[----:B------:R-:W-:Y:S05]  /*1e150*/  BSYNC B3 ;  /* 0x0000000000037941 */ /* 0x000fea0003800000 */
.L_x_6772:
        /* <DEDUP_REMOVED lines=9> */
.L_x_6770:
[----:B------:R-:W-:Y:S01]  /*1e1f0*/  MOV R56, R77 ;  /* 0x0000004d00387202 */ /* 0x000fe20000000f00 */
[----:B------:R-:W-:Y:S01]  /*1e200*/  IMAD.MOV.U32 R34, RZ, RZ, R52 ;  /* 0x000000ffff227224 */ /* 0x000fe200078e0034 */
[----:B------:R-:W-:Y:S01]  /*1e210*/  MOV R35, R53 ;  /* 0x0000003500237202 */ /* 0x000fe20000000f00 */
[----:B------:R-:W-:Y:S01]  /*1e220*/  IMAD.MOV.U32 R24, RZ, RZ, R70 ;  /* 0x000000ffff187224 */ /* 0x000fe200078e0046 */
[----:B------:R-:W-:Y:S01]  /*1e230*/  MOV R25, R71 ;  /* 0x0000004700197202 */ /* 0x000fe20000000f00 */
[----:B------:R-:W-:Y:S01]  /*1e240*/  IMAD.MOV.U32 R26, RZ, RZ, R72 ;  /* 0x000000ffff1a7224 */ /* 0x000fe200078e0048 */
[----:B------:R-:W-:-:S07]  /*1e250*/  MOV R27, R73 ;  /* 0x00000049001b7202 */ /* 0x000fce0000000f00 */
.L_x_6771:
[----:B------:R-:W-:Y:S05]  /*1e260*/  BSYNC B2 ;  /* 0x0000000000027941 */ /* 0x000fea0003800000 */
.L_x_6769:
[----:B------:R-:W-:Y:S05]  /*1e270*/  @!P4 BRA `(.L_x_6774) ;  /* 0xfffffff000ccc947 */ /* 0x000fea000383ffff */
.L_x_6731:
[----:B------:R-:W-:Y:S05]  /*1e280*/  BSYNC B1 ;  /* 0x0000000000017941 */ /* 0x000fea0003800000 */
.L_x_6729:
        /* <DEDUP_REMOVED lines=23> */
[----:B------:R-:W-:-:S07]  /*1e400*/  IMAD.U32 R53, RZ, RZ, UR5 ;  /* 0x00000005ff357e24 */ /* 0x000fce000f8e00ff */
.L_x_6798:
[----:B--2---:R-:W-:Y:S01]  /*1e410*/  IADD3 R0, R88, R53, RZ ;  /* 0x0000003558007210 */ /* 0x004fe20007ffe0ff */
[----:B------:R-:W-:Y:S03]  /*1e420*/  BAR.SYNC.DEFER_BLOCKING 0x0 ;  /* 0x0000000000007b1d */ /* 0x000fe60000010000 */
[----:B------:R-:W-:-:S03]  /*1e430*/  ISETP.GE.U32.AND P0, PT, R0, UR6, PT ;  /* 0x0000000600007c0c */ /* 0x000fc6000bf06070 */
[----:B------:R-:W-:Y:S01]  /*1e440*/  BSSY B1, `(.L_x_6776) ;  /* 0x00000d4000017945 */ /* 0x000fe20003800000 */
[----:B------:R-:W-:-:S13]  /*1e450*/  ISETP.GE.U32.OR P0, PT, R88, R53, P0 ;  /* 0x000000355800720c */ /* 0x000fda0000706470 */
[----:B0---4-:R-:W-:Y:S05]  /*1e460*/  @P0 BRA `(.L_x_6777) ;  /* 0x0000000c00440947 */ /* 0x011fea0003800000 */
[----:B------:R-:W-:Y:S01]  /*1e470*/  IMAD R0, R0, R81, R99 ;  /* 0x0000005100007224 */ /* 0x000fe200078e0263 */
[----:B------:R-:W-:Y:S01]  /*1e480*/  DSETP.NEU.AND P0, PT, R28, RZ, PT ;  /* 0x000000ff1c00722a */ /* 0x000fe20003f0d000 */
[----:B------:R-:W-:Y:S03]  /*1e490*/  BSSY B2, `(.L_x_6778) ;  /* 0x0000038000027945 */ /* 0x000fe60003800000 */
[----:B------:R-:W-:-:S05]  /*1e4a0*/  LEA R0, R0, UR4, 0x7 ;  /* 0x0000000400007c11 */ /* 0x000fca000f8e38ff */
[----:B------:R2:W0:Y:S04]  /*1e4b0*/  LDS R80, [R0+0x70] ;  /* 0x0000700000507984 */ /* 0x0004280000000800 */
[----:B---3--:R2:W3:Y:S04]  /*1e4c0*/  LDS R77, [R0+0x50] ;  /* 0x00005000004d7984 */ /* 0x0084e80000000800 */
[----:B------:R2:W0:Y:S04]  /*1e4d0*/  LDS R76, [R0+0x30] ;  /* 0x00003000004c7984 */ /* 0x0004280000000800 */
[----:B------:R2:W0:Y:S04]  /*1e4e0*/  LDS.64 R54, [R0+0x78] ;  /* 0x0000780000367984 */ /* 0x0004280000000a00 */
[----:B------:R2:W0:Y:S04]  /*1e4f0*/  LDS.64 R50, [R0+0x58] ;  /* 0x0000580000327984 */ /* 0x0004280000000a00 */
[----:B------:R2:W0:Y:S04]  /*1e500*/  LDS.64 R36, [R0+0x38] ;  /* 0x0000380000247984 */ /* 0x0004280000000a00 */
[----:B------:R2:W0:Y:S04]  /*1e510*/  LDS.64 R8, [R0+0x18] ;  /* 0x0000180000087984 */ /* 0x0004280000000a00 */
[----:B----4-:R2:W4:Y:S04]  /*1e520*/  LDS.128 R72, [R0+0x60] ;  /* 0x0000600000487984 */ /* 0x0105280000000c00 */
[----:B------:R2:W0:Y:S04]  /*1e530*/  LDS.128 R68, [R0+0x40] ;  /* 0x0000400000447984 */ /* 0x0004280000000c00 */
[----:B------:R2:W0:Y:S04]  /*1e540*/  LDS.128 R64, [R0+0x20] ;  /* 0x0000200000407984 */ /* 0x0004280000000c00 */
[----:B------:R2:W0:Y:S01]  /*1e550*/  LDS.128 R60, [R0] ;  /* 0x00000000003c7984 */ /* 0x0004220000000c00 */
        /* <DEDUP_REMOVED lines=22> */
[----:B------:R-:W-:Y:S01]  /*1e6c0*/  MOV R10, R38 ;  /* 0x00000026000a7202 */ /* 0x000fe20000000f00 */
[----:B------:R-:W-:Y:S01]  /*1e6d0*/  IMAD.MOV.U32 R11, RZ, RZ, R39 ;  /* 0x000000ffff0b7224 */ /* 0x000fe200078e0027 */
[----:B------:R-:W-:-:S07]  /*1e6e0*/  MOV R0, 0x1e700 ;  /* 0x0001e70000007802 */ /* 0x000fce0000000f00 */
[----:B-1-34-:R-:W-:Y:S05]  /*1e6f0*/  CALL.REL.NOINC `($__internal_38_$__cuda_sm20_div_rn_f64_full) ;  /* 0x0000009400d87944 */ /* 0x01afea0003c00000 */
.L_x_6782:
[----:B------:R-:W-:Y:S05]  /*1e700*/  BSYNC B3 ;  /* 0x0000000000037941 */ /* 0x000fea0003800000 */
.L_x_6781:
        /* <DEDUP_REMOVED lines=9> */
.L_x_6779:
[----:B-1----:R1:W1:Y:S01]  /*1e7a0*/  LDS R59, [R0+0x10] ;  /* 0x00001000003b7984 */ /* 0x0022620000000800 */
[----:B0-----:R-:W-:Y:S01]  /*1e7b0*/  IMAD.MOV.U32 R12, RZ, RZ, R60 ;  /* 0x000000ffff0c7224 */ /* 0x001fe200078e003c */
[----:B------:R-:W-:Y:S01]  /*1e7c0*/  MOV R13, R61 ;  /* 0x0000003d000d7202 */ /* 0x000fe20000000f00 */
[----:B------:R-:W-:Y:S01]  /*1e7d0*/  IMAD.MOV.U32 R14, RZ, RZ, R62 ;  /* 0x000000ffff0e7224 */ /* 0x000fe200078e003e */
[----:B------:R-:W-:Y:S01]  /*1e7e0*/  MOV R15, R63 ;  /* 0x0000003f000f7202 */ /* 0x000fe20000000f00 */
[----:B------:R-:W-:Y:S01]  /*1e7f0*/  IMAD.MOV.U32 R28, RZ, RZ, R8 ;  /* 0x000000ffff1c7224 */ /* 0x000fe200078e0008 */
[----:B------:R-:W-:-:S07]  /*1e800*/  MOV R29, R9 ;  /* 0x00000009001d7202 */ /* 0x000fce0000000f00 */
.L_x_6780:
[----:B------:R-:W-:Y:S05]  /*1e810*/  BSYNC B2 ;  /* 0x0000000000027941 */ /* 0x000fea0003800000 */
.L_x_6778:
        /* <DEDUP_REMOVED lines=28> */
.L_x_6787:
[----:B------:R-:W-:Y:S05]  /*1e9e0*/  BSYNC B3 ;  /* 0x0000000000037941 */ /* 0x000fea0003800000 */
.L_x_6786:
        /* <DEDUP_REMOVED lines=9> */
.L_x_6784:
[----:B-1----:R-:W-:Y:S01]  /*1ea80*/  IMAD.MOV.U32 R16, RZ, RZ, R64 ;  /* 0x000000ffff107224 */ /* 0x002fe200078e0040 */
[----:B------:R-:W-:Y:S01]  /*1ea90*/  MOV R17, R65 ;  /* 0x0000004100117202 */ /* 0x000fe20000000f00 */
[----:B------:R-:W-:Y:S01]  /*1eaa0*/  IMAD.MOV.U32 R18, RZ, RZ, R66 ;  /* 0x000000ffff127224 */ /* 0x000fe200078e0042 */
[----:B------:R-:W-:Y:S01]  /*1eab0*/  MOV R19, R67 ;  /* 0x0000004300137202 */ /* 0x000fe20000000f00 */
[----:B------:R-:W-:Y:S01]  /*1eac0*/  IMAD.MOV.U32 R58, RZ, RZ, R76 ;  /* 0x000000ffff3a7224 */ /* 0x000fe200078e004c */
[----:B------:R-:W-:Y:S01]  /*1ead0*/  MOV R30, R36 ;  /* 0x00000024001e7202 */ /* 0x000fe20000000f00 */
[----:B------:R-:W-:-:S07]  /*1eae0*/  IMAD.MOV.U32 R31, RZ, RZ, R37 ;  /* 0x000000ffff1f7224 */ /* 0x000fce00078e0025 */
.L_x_6785:
[----:B------:R-:W-:Y:S05]  /*1eaf0*/  BSYNC B2 ;  /* 0x0000000000027941 */ /* 0x000fea0003800000 */
.L_x_6783:
        /* <DEDUP_REMOVED lines=22> */
[----:B------:R-:W-:Y:S01]  /*1ec60*/  IMAD.MOV.U32 R2, RZ, RZ, R50 ;  /* 0x000000ffff027224 */ /* 0x000fe200078e0032 */
[----:B------:R-:W-:Y:S01]  /*1ec70*/  MOV R3, R51 ;  /* 0x0000003300037202 */ /* 0x000fe20000000f00 */
[----:B------:R-:W-:Y:S01]  /*1ec80*/  IMAD.MOV.U32 R10, RZ, RZ, R36 ;  /* 0x000000ffff0a7224 */ /* 0x000fe200078e0024 */
[----:B------:R-:W-:Y:S02]  /*1ec90*/  MOV R11, R37 ;  /* 0x00000025000b7202 */ /* 0x000fe40000000f00 */
[----:B------:R-:W-:-:S07]  /*1eca0*/  MOV R0, 0x1ecc0 ;  /* 0x0001ecc000007802 */ /* 0x000fce0000000f00 */
[----:B---34-:R-:W-:Y:S05]  /*1ecb0*/  CALL.REL.NOINC `($__internal_38_$__cuda_sm20_div_rn_f64_full) ;  /* 0x0000009000687944 */ /* 0x018fea0003c00000 */
.L_x_6792:
[----:B------:R-:W-:Y:S05]  /*1ecc0*/  BSYNC B3 ;  /* 0x0000000000037941 */ /* 0x000fea0003800000 */
.L_x_6791:
        /* <DEDUP_REMOVED lines=9> */
.L_x_6789:
[----:B-1----:R-:W-:Y:S01]  /*1ed60*/  MOV R20, R68 ;  /* 0x0000004400147202 */ /* 0x002fe20000000f00 */
[----:B------:R-:W-:Y:S01]  /*1ed70*/  IMAD.MOV.U32 R21, RZ, RZ, R69 ;  /* 0x000000ffff157224 */ /* 0x000fe200078e0045 */
[----:B------:R-:W-:Y:S01]  /*1ed80*/  MOV R22, R70 ;  /* 0x0000004600167202 */ /* 0x000fe20000000f00 */
[----:B------:R-:W-:Y:S01]  /*1ed90*/  IMAD.MOV.U32 R23, RZ, RZ, R71 ;  /* 0x000000ffff177224 */ /* 0x000fe200078e0047 */
[----:B---3--:R-:W-:Y:S01]  /*1eda0*/  MOV R57, R77 ;  /* 0x0000004d00397202 */ /* 0x008fe20000000f00 */
[----:B------:R-:W-:Y:S01]  /*1edb0*/  IMAD.MOV.U32 R32, RZ, RZ, R50 ;  /* 0x000000ffff207224 */ /* 0x000fe200078e0032 */
[----:B------:R-:W-:-:S07]  /*1edc0*/  MOV R33, R51 ;  /* 0x0000003300217202 */ /* 0x000fce0000000f00 */
.L_x_6790:
[----:B------:R-:W-:Y:S05]  /*1edd0*/  BSYNC B2 ;  /* 0x0000000000027941 */ /* 0x000fea0003800000 */
.L_x_6788:
        /* <DEDUP_REMOVED lines=9> */
[----:B----4-:R-:W-:Y:S02]  /*1ee70*/  DADD R38, -R24, R72 ;  /* 0x0000000018267229 */ /* 0x010fe40000000148 */
        /* <DEDUP_REMOVED lines=17> */
[----:B---3--:R-:W-:Y:S05]  /*1ef90*/  CALL.REL.NOINC `($__internal_38_$__cuda_sm20_div_rn_f64_full) ;  /* 0x0000008c00b07944 */ /* 0x008fea0003c00000 */
.L_x_6797:
[----:B------:R-:W-:Y:S05]  /*1efa0*/  BSYNC B3 ;  /* 0x0000000000037941 */ /* 0x000fea0003800000 */
.L_x_6796:
        /* <DEDUP_REMOVED lines=9> */
.L_x_6794:
[----:B-1--4-:R-:W-:Y:S01]  /*1f040*/  IMAD.MOV.U32 R24, RZ, RZ, R72 ;  /* 0x000000ffff187224 */ /* 0x012fe200078e0048 */
[----:B------:R-:W-:Y:S01]  /*1f050*/  MOV R25, R73 ;  /* 0x0000004900197202 */ /* 0x000fe20000000f00 */
[----:B------:R-:W-:Y:S01]  /*1f060*/  IMAD.MOV.U32 R26, RZ, RZ, R74 ;  /* 0x000000ffff1a7224 */ /* 0x000fe200078e004a */
[----:B------:R-:W-:Y:S01]  /*1f070*/  MOV R27, R75 ;  /* 0x0000004b001b7202 */ /* 0x000fe20000000f00 */
[----:B------:R-:W-:Y:S01]  /*1f080*/  IMAD.MOV.U32 R56, RZ, RZ, R80 ;  /* 0x000000ffff387224 */ /* 0x000fe200078e0050 */
[----:B------:R-:W-:Y:S01]  /*1f090*/  MOV R34, R54 ;  /* 0x0000003600227202 */ /* 0x000fe20000000f00 */
[----:B------:R-:W-:-:S07]  /*1f0a0*/  IMAD.MOV.U32 R35, RZ, RZ, R55 ;  /* 0x000000ffff237224 */ /* 0x000fce00078e0037 */
.L_x_6795:
[----:B------:R-:W-:Y:S05]  /*1f0b0*/  BSYNC B2 ;  /* 0x0000000000027941 */ /* 0x000fea0003800000 */
.L_x_6793:
[----:B------:R0:W-:Y:S04]  /*1f0c0*/  STS.128 [R52], R12 ;  /* 0x0000000c34007388 */ /* 0x0001e80000000c00 */
[----:B-1----:R0:W-:Y:S04]  /*1f0d0*/  STS [R52+0x10], R59 ;  /* 0x0000103b34007388 */ /* 0x0021e80000000800 */
        /* <DEDUP_REMOVED lines=10> */
.L_x_6777:
[----:B------:R-:W-:Y:S05]  /*1f180*/  BSYNC B1 ;  /* 0x0000000000017941 */ /* 0x000fea0003800000 */
.L_x_6776:
[----:B------:R-:W-:Y:S02]  /*1f190*/  ISETP.GT.AND P0, PT, R53, 0x1, PT ;  /* 0x000000013500780c */ /* 0x000fe40003f04270 */
[----:B------:R-:W-:-:S11]  /*1f1a0*/  SHF.R.S32.HI R53, RZ, 0x1, R53 ;  /* 0x00000001ff357819 */ /* 0x000fd60000011435 */
[----:B------:R-:W-:Y:S05]  /*1f1b0*/  @P0 BRA `(.L_x_6798) ;  /* 0xfffffff000940947 */ /* 0x000fea000383ffff */
.L_x_6775:
[----:B------:R-:W-:Y:S02]  /*1f1c0*/  ULDC UR4, c[0x0][0x258] ;  /* 0x0000960000047ab9 */ /* 0x000fe40000000800 */
[----:B------:R-:W-:-:S13]  /*1f1d0*/  ISETP.NE.AND P0, PT, RZ, UR4, PT ;  /* 0x00000004ff007c0c */ /* 0x000fda000bf05270 */
[----:B------:R-:W-:Y:S05]  /*1f1e0*/  @!P0 BRA `(.L_x_6799) ;  /* 0x0000001c00308947 */ /* 0x000fea0003800000 */
[----:B------:R-:W-:Y:S02]  /*1f1f0*/  ISETP.GT.AND P0, PT, R81, 0x20, PT ;  /* 0x000000205100780c */ /* 0x000fe40003f04270 */
[----:B------:R-:W-:-:S11]  /*1f200*/  MOV R53, R81 ;  /* 0x0000005100357202 */ /* 0x000fd60000000f00 */
        /* <DEDUP_REMOVED lines=18> */
[----:B------:R-:W-:Y:S01]  /*1f330*/  MOV R53, R0 ;  /* 0x0000000000357202 */ /* 0x000fe20000000f00 */
[----:B------:R-:W-:-:S07]  /*1f340*/  VIADD R86, R52, 0x78 ;  /* 0x0000007834567836 */ /* 0x000fce0000000000 */
.L_x_6823:
[----:B0--3--:R-:W-:Y:S01]  /*1f350*/  IADD3 R0, R99, R53, RZ ;  /* 0x0000003563007210 */ /* 0x009fe20007ffe0ff */
[----:B------:R-:W-:Y:S03]  /*1f360*/  BAR.SYNC.DEFER_BLOCKING 0x0 ;  /* 0x0000000000007b1d */ /* 0x000fe60000010000 */
[----:B------:R-:W-:-:S03]  /*1f370*/  ISETP.GE.U32.AND P0, PT, R0, R81, PT ;  /* 0x000000510000720c */ /* 0x000fc60003f06070 */
[----:B------:R-:W-:Y:S01]  /*1f380*/  BSSY B1, `(.L_x_6801) ;  /* 0x00000d3000017945 */ /* 0x000fe20003800000 */
[----:B------:R-:W-:-:S13]  /*1f390*/  ISETP.GE.U32.OR P0, PT, R99, R53, P0 ;  /* 0x000000356300720c */ /* 0x000fda0000706470 */
[----:B------:R-:W-:Y:S05]  /*1f3a0*/  @P0 BRA `(.L_x_6802) ;  /* 0x0000000c00400947 */ /* 0x000fea0003800000 */
[----:B------:R-:W-:Y:S01]  /*1f3b0*/  IMAD R0, R53, 0x80, R86 ;  /* 0x0000008035007824 */ /* 0x000fe200078e0256 */
[----:B------:R-:W-:Y:S01]  /*1f3c0*/  DSETP.NEU.AND P0, PT, R28, RZ, PT ;  /* 0x000000ff1c00722a */ /* 0x000fe20003f0d000 */
[----:B------:R-:W-:Y:S03]  /*1f3d0*/  BSSY B2, `(.L_x_6803) ;  /* 0x0000037000027945 */ /* 0x000fe60003800000 */
[----:B------:R0:W0:Y:S04]  /*1f3e0*/  LDS R80, [R0+-0x8] ;  /* 0xfffff80000507984 */ /* 0x0000280000000800 */
[----:B---3--:R3:W0:Y:S04]  /*1f3f0*/  LDS R77, [R0+-0x28] ;  /* 0xffffd800004d7984 */ /* 0x0086280000000800 */
[----:B------:R3:W0:Y:S04]  /*1f400*/  LDS R76, [R0+-0x48] ;  /* 0xffffb800004c7984 */ /* 0x0006280000000800 */
[----:B------:R3:W0:Y:S04]  /*1f410*/  LDS.64 R54, [R0] ;  /* 0x0000000000367984 */ /* 0x0006280000000a00 */
[----:B------:R3:W0:Y:S04]  /*1f420*/  LDS.64 R50, [R0+-0x20] ;  /* 0xffffe00000327984 */ /* 0x0006280000000a00 */
[----:B------:R3:W0:Y:S04]  /*1f430*/  LDS.64 R36, [R0+-0x40] ;  /* 0xffffc00000247984 */ /* 0x0006280000000a00 */
[----:B------:R3:W0:Y:S04]  /*1f440*/  LDS.64 R8, [R0+-0x60] ;  /* 0xffffa00000087984 */ /* 0x0006280000000a00 */
[----:B----4-:R3:W4:Y:S04]  /*1f450*/  LDS.128 R72, [R0+-0x18] ;  /* 0xffffe80000487984 */ /* 0x0107280000000c00 */
[----:B------:R3:W0:Y:S04]  /*1f460*/  LDS.128 R68, [R0+-0x38] ;  /* 0xffffc80000447984 */ /* 0x0006280000000c00 */
[----:B------:R3:W0:Y:S04]  /*1f470*/  LDS.128 R64, [R0+-0x58] ;  /* 0xffffa80000407984 */ /* 0x0006280000000c00 */
[----:B------:R3:W0:Y:S01]  /*1f480*/  LDS.128 R60, [R0+-0x78] ;  /* 0xffff8800003c7984 */ /* 0x0006220000000c00 */
        /* <DEDUP_REMOVED lines=26> */
.L_x_6807:
[----:B------:R-:W-:Y:S05]  /*1f630*/  BSYNC B3 ;  /* 0x0000000000037941 */ /* 0x000fea0003800000 */
.L_x_6806:
[----:B------:R-:W-:Y:S01]  /*1f640*/  DMUL R4, R60, R60 ;  /* 0x0000003c3c047228 */ /* 0x000fe20000000000 */
[----:B-12---:R-:W-:Y:S01]  /*1f650*/  IMAD.MOV.U32 R59, RZ, RZ, -0x1 ;  /* 0xffffffffff3b7424 */ /* 0x006fe200078e00ff */
[----:B------:R-:W-:Y:S02]  /*1f660*/  DADD R14, R14, R62 ;  /* 0x000000000e0e7229 */ /* 0x000fe4000000003e */
[----:B------:R-:W-:-:S04]  /*1f670*/  DFMA R12, R60, R2, R12 ;  /* 0x000000023c0c722b */ /* 0x000fc8000000000c */
[----:B------:R-:W-:Y:S01]  /*1f680*/  DMUL R4, R28, R4 ;  /* 0x000000041c047228 */ /* 0x000fe20000000000 */
[----:B------:R-:W-:Y:S01]  /*1f690*/  MOV R28, R38 ;  /* 0x00000026001c7202 */ /* 0x000fe20000000f00 */
[----:B------:R-:W-:-:S06]  /*1f6a0*/  IMAD.MOV.U32 R29, RZ, RZ, R39 ;  /* 0x000000ffff1d7224 */ /* 0x000fcc00078e0027 */
[----:B------:R-:W-:Y:S01]  /*1f6b0*/  DFMA R14, R4, R2, R14 ;  /* 0x00000002040e722b */ /* 0x000fe2000000000e */
[----:B------:R-:W-:Y:S10]  /*1f6c0*/  BRA `(.L_x_6805) ;  /* 0x00000000001c7947 */ /* 0x000ff40003800000 */
.L_x_6804:
[----:B012---:R0:W1:Y:S01]  /*1f6d0*/  LDS R59, [R0+-0x68] ;  /* 0xffff9800003b7984 */ /* 0x0070620000000800 */
[----:B------:R-:W-:Y:S01]  /*1f6e0*/  MOV R12, R60 ;  /* 0x0000003c000c7202 */ /* 0x000fe20000000f00 */
[----:B------:R-:W-:Y:S01]  /*1f6f0*/  IMAD.MOV.U32 R13, RZ, RZ, R61 ;  /* 0x000000ffff0d7224 */ /* 0x000fe200078e003d */
[----:B------:R-:W-:Y:S01]  /*1f700*/  MOV R14, R62 ;  /* 0x0000003e000e7202 */ /* 0x000fe20000000f00 */
[----:B------:R-:W-:Y:S01]  /*1f710*/  IMAD.MOV.U32 R15, RZ, RZ, R63 ;  /* 0x000000ffff0f7224 */ /* 0x000fe200078e003f */
[----:B------:R-:W-:Y:S01]  /*1f720*/  MOV R28, R8 ;  /* 0x00000008001c7202 */ /* 0x000fe20000000f00 */
[----:B------:R-:W-:-:S07]  /*1f730*/  IMAD.MOV.U32 R29, RZ, RZ, R9 ;  /* 0x000000ffff1d7224 */ /* 0x000fce00078e0009 */
.L_x_6805:
[----:B------:R-:W-:Y:S05]  /*1f740*/  BSYNC B2 ;  /* 0x0000000000027941 */ /* 0x000fea0003800000 */
.L_x_6803:
        /* <DEDUP_REMOVED lines=10> */
[----:B------:R-:W5:Y:S02]  /*1f7f0*/  MUFU.RCP64H R3, R39 ;  /* 0x0000002700037308 */ /* 0x000f640000001800 */
[----:B-----5:R-:W-:-:S08]  /*1f800*/  DFMA R4, -R38, R2, 1 ;  /* 0x3ff000002604742b */ /* 0x020fd00000000102 */
[----:B------:R-:W-:-:S08]  /*1f810*/  DFMA R4, R4, R4, R4 ;  /* 0x000000040404722b */ /* 0x000fd00000000004 */
[----:B------:R-:W-:-:S08]  /*1f820*/  DFMA R4, R2, R4, R2 ;  /* 0x000000040204722b */ /* 0x000fd00000000002 */
[----:B------:R-:W-:-:S08]  /*1f830*/  DFMA R2, -R38, R4, 1 ;  /* 0x3ff000002602742b */ /* 0x000fd00000000104 */
[----:B------:R-:W-:-:S08]  /*1f840*/  DFMA R2, R4, R2, R4 ;  /* 0x000000020402722b */ /* 0x000fd00000000004 */
[----:B------:R-:W-:-:S08]  /*1f850*/  DMUL R4, R36, R2 ;  /* 0x0000000224047228 */ /* 0x000fd00000000000 */
[----:B------:R-:W-:-:S08]  /*1f860*/  DFMA R6, -R38, R4, R36 ;  /* 0x000000042606722b */ /* 0x000fd00000000124 */
[----:B------:R-:W-:-:S10]  /*1f870*/  DFMA R2, R2, R6, R4 ;  /* 0x000000060202722b */ /* 0x000fd40000000004 */
[----:B0--3--:R-:W-:-:S05]  /*1f880*/  FFMA R0, RZ, R39, R3 ;  /* 0x00000027ff007223 */ /* 0x009fca0000000003 */
        /* <DEDUP_REMOVED lines=8> */
.L_x_6812:
[----:B------:R-:W-:Y:S05]  /*1f910*/  BSYNC B3 ;  /* 0x0000000000037941 */ /* 0x000fea0003800000 */
.L_x_6811:
        /* <DEDUP_REMOVED lines=9> */
.L_x_6809:
[----:B-12---:R-:W-:Y:S01]  /*1f9b0*/  MOV R16, R64 ;  /* 0x0000004000107202 */ /* 0x006fe20000000f00 */
[----:B------:R-:W-:Y:S01]  /*1f9c0*/  IMAD.MOV.U32 R17, RZ, RZ, R65 ;  /* 0x000000ffff117224 */ /* 0x000fe200078e0041 */
[----:B------:R-:W-:Y:S01]  /*1f9d0*/  MOV R18, R66 ;  /* 0x0000004200127202 */ /* 0x000fe20000000f00 */
[----:B------:R-:W-:Y:S01]  /*1f9e0*/  IMAD.MOV.U32 R19, RZ, RZ, R67 ;  /* 0x000000ffff137224 */ /* 0x000fe200078e0043 */
[----:B------:R-:W-:Y:S01]  /*1f9f0*/  MOV R58, R76 ;  /* 0x0000004c003a7202 */ /* 0x000fe20000000f00 */
[----:B------:R-:W-:Y:S01]  /*1fa00*/  IMAD.MOV.U32 R30, RZ, RZ, R36 ;  /* 0x000000ffff1e7224 */ /* 0x000fe200078e0024 */
[----:B------:R-:W-:-:S07]  /*1fa10*/  MOV R31, R37 ;  /* 0x00000025001f7202 */ /* 0x000fce0000000f00 */
.L_x_6810:
[----:B------:R-:W-:Y:S05]  /*1fa20*/  BSYNC B2 ;  /* 0x0000000000027941 */ /* 0x000fea0003800000 */
.L_x_6808:
        /* <DEDUP_REMOVED lines=28> */
.L_x_6817:
[----:B------:R-:W-:Y:S05]  /*1fbf0*/  BSYNC B3 ;  /* 0x0000000000037941 */ /* 0x000fea0003800000 */
.L_x_6816:
[----:B------:R-:W-:Y:S01]  /*1fc00*/  DMUL R4, R38, R38 ;  /* 0x0000002626047228 */ /* 0x000fe20000000000 */
[----:B-12---:R-:W-:Y:S01]  /*1fc10*/  MOV R57, 0xffffffff ;  /* 0xffffffff00397802 */ /* 0x006fe20000000f00 */
[----:B------:R-:W-:Y:S02]  /*1fc20*/  DADD R22, R22, R70 ;  /* 0x0000000016167229 */ /* 0x000fe40000000046 */
[----:B------:R-:W-:-:S04]  /*1fc30*/  DFMA R20, R38, R2, R20 ;  /* 0x000000022614722b */ /* 0x000fc80000000014 */
[----:B------:R-:W-:Y:S01]  /*1fc40*/  DMUL R4, R32, R4 ;  /* 0x0000000420047228 */ /* 0x000fe20000000000 */
[----:B------:R-:W-:Y:S01]  /*1fc50*/  IMAD.MOV.U32 R32, RZ, RZ, R36 ;  /* 0x000000ffff207224 */ /* 0x000fe200078e0024 */
[----:B------:R-:W-:-:S06]  /*1fc60*/  MOV R33, R37 ;  /* 0x0000002500217202 */ /* 0x000fcc0000000f00 */
[----:B------:R-:W-:Y:S01]  /*1fc70*/  DFMA R22, R4, R2, R22 ;  /* 0x000000020416722b */ /* 0x000fe20000000016 */
[----:B------:R-:W-:Y:S10]  /*1fc80*/  BRA `(.L_x_6815) ;  /* 0x00000000001c7947 */ /* 0x000ff40003800000 */
.L_x_6814:
[----:B-12---:R-:W-:Y:S01]  /*1fc90*/  IMAD.MOV.U32 R20, RZ, RZ, R68 ;  /* 0x000000ffff147224 */ /* 0x006fe200078e0044 */
[----:B------:R-:W-:Y:S01]  /*1fca0*/  MOV R21, R69 ;  /* 0x0000004500157202 */ /* 0x000fe20000000f00 */
[----:B------:R-:W-:Y:S01]  /*1fcb0*/  IMAD.MOV.U32 R22, RZ, RZ, R70 ;  /* 0x000000ffff167224 */ /* 0x000fe200078e0046 */
[----:B------:R-:W-:Y:S01]  /*1fcc0*/  MOV R23, R71 ;  /* 0x0000004700177202 */ /* 0x000fe20000000f00 */
[----:B------:R-:W-:Y:S01]  /*1fcd0*/  IMAD.MOV.U32 R57, RZ, RZ, R77 ;  /* 0x000000ffff397224 */ /* 0x000fe200078e004d */
[----:B------:R-:W-:Y:S01]  /*1fce0*/  MOV R32, R50 ;  /* 0x0000003200207202 */ /* 0x000fe20000000f00 */
[----:B------:R-:W-:-:S07]  /*1fcf0*/  IMAD.MOV.U32 R33, RZ, RZ, R51 ;  /* 0x000000ffff217224 */ /* 0x000fce00078e0033 */
.L_x_6815:
[----:B------:R-:W-:Y:S05]  /*1fd00*/  BSYNC B2 ;  /* 0x0000000000027941 */ /* 0x000fea0003800000 */
.L_x_6813:
        /* <DEDUP_REMOVED lines=9> */
[----:B----4-:R-:W-:Y:S02]  /*1fda0*/  DADD R38, -R24, R72 ;  /* 0x0000000018267229 */ /* 0x010fe40000000148 */
[----:B------:R-:W4:Y:S02]  /*1fdb0*/  MUFU.RCP64H R3, R37 ;  /* 0x0000002500037308 */ /* 0x000f240000001800 */
[----:B----4-:R-:W-:-:S08]  /*1fdc0*/  DFMA R4, -R36, R2, 1 ;  /* 0x3ff000002404742b */ /* 0x010fd00000000102 */
        /* <DEDUP_REMOVED lines=15> */
[----:B-12---:R-:W-:Y:S05]  /*1fec0*/  CALL.REL.NOINC `($__internal_38_$__cuda_sm20_div_rn_f64_full) ;  /* 0x0000007c00e47944 */ /* 0x006fea0003c00000 */
.L_x_6822:
[----:B------:R-:W-:Y:S05]  /*1fed0*/  BSYNC B3 ;  /* 0x0000000000037941 */ /* 0x000fea0003800000 */
.L_x_6821:
        /* <DEDUP_REMOVED lines=9> */
.L_x_6819:
[----:B-12-4-:R-:W-:Y:S01]  /*1ff70*/  MOV R24, R72 ;  /* 0x0000004800187202 */ /* 0x016fe20000000f00 */
[----:B------:R-:W-:Y:S01]  /*1ff80*/  IMAD.MOV.U32 R25, RZ, RZ, R73 ;  /* 0x000000ffff197224 */ /* 0x000fe200078e0049 */
[----:B------:R-:W-:Y:S01]  /*1ff90*/  MOV R26, R74 ;  /* 0x0000004a001a7202 */ /* 0x000fe20000000f00 */
[----:B------:R-:W-:Y:S01]  /*1ffa0*/  IMAD.MOV.U32 R27, RZ, RZ, R75 ;  /* 0x000000ffff1b7224 */ /* 0x000fe200078e004b */
[----:B------:R-:W-:Y:S01]  /*1ffb0*/  MOV R56, R80 ;  /* 0x0000005000387202 */ /* 0x000fe20000000f00 */
[----:B------:R-:W-:Y:S01]  /*1ffc0*/  IMAD.MOV.U32 R34, RZ, RZ, R54 ;  /* 0x000000ffff227224 */ /* 0x000fe200078e0036 */
[----:B------:R-:W-:-:S07]  /*1ffd0*/  MOV R35, R55 ;  /* 0x0000003700237202 */ /* 0x000fce0000000f00 */
.L_x_6820:
[----:B------:R-:W-:Y:S05]  /*1ffe0*/  BSYNC B2 ;  /* 0x0000000000027941 */ /* 0x000fea0003800000 */
.L_x_6818:
        /* <DEDUP_REMOVED lines=12> */
.L_x_6802:
[----:B------:R-:W-:Y:S05]  /*200b0*/  BSYNC B1 ;  /* 0x0000000000017941 */ /* 0x000fea0003800000 */
.L_x_6801:
[----:B------:R-:W-:-:S04]  /*200c0*/  SHF.R.S32.HI R53, RZ, 0x1, R53 ;  /* 0x00000001ff357819 */ /* 0x000fc80000011435 */
[----:B------:R-:W-:-:S13]  /*200d0*/  ISETP.GE.AND P0, PT, R53, 0x20, PT ;  /* 0x000000203500780c */ /* 0x000fda0003f06270 */
[----:B------:R-:W-:Y:S05]  /*200e0*/  @P0 BRA `(.L_x_6823) ;  /* 0xfffffff000980947 */ /* 0x000fea000383ffff */
[----:B------:R-:W-:-:S07]  /*200f0*/  IMAD.MOV.U32 R53, RZ, RZ, 0x20 ;  /* 0x00000020ff357424 */ /* 0x000fce00078e00ff */
.L_x_6800:
[----:B------:R-:W-:Y:S01]  /*20100*/  BAR.SYNC.DEFER_BLOCKING 0x0 ;  /* 0x0000000000007b1d */ /* 0x000fe20000010000 */
[----:B------:R-:W-:-:S13]  /*20110*/  ISETP.GE.AND P0, PT, R53, 0x2, PT ;  /* 0x000000023500780c */ /* 0x000fda0003f06270 */
[----:B------:R-:W-:Y:S05]  /*20120*/  @!P0 BRA `(.L_x_6799) ;  /* 0x0000000c00608947 */ /* 0x000fea0003800000 */
[----:B012---:R-:W-:-:S11]  /*20130*/  HFMA2.MMA R52, -RZ, RZ, 0, 5.9604644775390625e-08 ;  /* 0x00000001ff347435 */ /* 0x007fd600000001ff */
.L_x_6844:
[----:B------:R-:W-:Y:S01]  /*20140*/  DSETP.NEU.AND P0, PT, R28, RZ, PT ;  /* 0x000000ff1c00722a */ /* 0x000fe20003f0d000 */
[----:B------:R0:W1:Y:S01]  /*20150*/  SHFL.DOWN PT, R9, R13, R52, 0x1f ;  /* 0x08001f340d097589 */ /* 0x00006200000e0000 */
[----:B------:R-:W-:Y:S03]  /*20160*/  BSSY B1, `(.L_x_6824) ;  /* 0x0000032000017945 */ /* 0x000fe60003800000 */
[----:B--2---:R0:W2:Y:S04]  /*20170*/  SHFL.DOWN PT, R8, R12, R52, 0x1f ;  /* 0x08001f340c087589 */ /* 0x0040a800000e0000 */
[----:B------:R0:W0:Y:S04]  /*20180*/  SHFL.DOWN PT, R39, R15, R52, 0x1f ;  /* 0x08001f340f277589 */ /* 0x00002800000e0000 */
        /* <DEDUP_REMOVED lines=30> */
.L_x_6828:
[----:B------:R-:W-:Y:S05]  /*20370*/  BSYNC B2 ;  /* 0x0000000000027941 */ /* 0x000fea0003800000 */
.L_x_6827:
[----:B------:R-:W-:Y:S01]  /*20380*/  DMUL R4, R50, R50 ;  /* 0x0000003232047228 */ /* 0x000fe20000000000 */
[----:B---3--:R-:W-:Y:S01]  /*20390*/  MOV R59, 0xffffffff ;  /* 0xffffffff003b7802 */ /* 0x008fe20000000f00 */
[----:B------:R-:W-:Y:S02]  /*203a0*/  DADD R14, R14, R38 ;  /* 0x000000000e0e7229 */ /* 0x000fe40000000026 */
[----:B------:R-:W-:-:S04]  /*203b0*/  DFMA R12, R50, R2, R12 ;  /* 0x00000002320c722b */ /* 0x000fc8000000000c */
[----:B------:R-:W-:Y:S01]  /*203c0*/  DMUL R4, R28, R4 ;  /* 0x000000041c047228 */ /* 0x000fe20000000000 */
[----:B------:R-:W-:Y:S01]  /*203d0*/  IMAD.MOV.U32 R28, RZ, RZ, R36 ;  /* 0x000000ffff1c7224 */ /* 0x000fe200078e0024 */
[----:B------:R-:W-:-:S06]  /*203e0*/  MOV R29, R37 ;  /* 0x00000025001d7202 */ /* 0x000fcc0000000f00 */
[----:B------:R-:W-:Y:S01]  /*203f0*/  DFMA R14, R4, R2, R14 ;  /* 0x00000002040e722b */ /* 0x000fe2000000000e */
[----:B------:R-:W-:Y:S10]  /*20400*/  BRA `(.L_x_6826) ;  /* 0x00000000001c7947 */ /* 0x000ff40003800000 */
.L_x_6825:
[----:B0--3--:R-:W-:Y:S01]  /*20410*/  IMAD.MOV.U32 R59, RZ, RZ, R0 ;  /* 0x000000ffff3b7224 */ /* 0x009fe200078e0000 */
[----:B------:R-:W-:Y:S01]  /*20420*/  MOV R28, R10 ;  /* 0x0000000a001c7202 */ /* 0x000fe20000000f00 */
[----:B------:R-:W-:Y:S01]  /*20430*/  IMAD.MOV.U32 R29, RZ, RZ, R11 ;  /* 0x000000ffff1d7224 */ /* 0x000fe200078e000b */
[----:B--2---:R-:W-:Y:S01]  /*20440*/  MOV R12, R8 ;  /* 0x00000008000c7202 */ /* 0x004fe20000000f00 */
[----:B------:R-:W-:Y:S01]  /*20450*/  IMAD.MOV.U32 R13, RZ, RZ, R9 ;  /* 0x000000ffff0d7224 */ /* 0x000fe200078e0009 */
[----:B------:R-:W-:Y:S01]  /*20460*/  MOV R14, R38 ;  /* 0x00000026000e7202 */ /* 0x000fe20000000f00 */
[----:B------:R-:W-:-:S07]  /*20470*/  IMAD.MOV.U32 R15, RZ, RZ, R39 ;  /* 0x000000ffff0f7224 */ /* 0x000fce00078e0027 */
.L_x_6826:
[----:B------:R-:W-:Y:S05]  /*20480*/  BSYNC B1 ;  /* 0x0000000000017941 */ /* 0x000fea0003800000 */
.L_x_6824:
        /* <DEDUP_REMOVED lines=35> */
.L_x_6833:
[----:B------:R-:W-:Y:S05]  /*206c0*/  BSYNC B2 ;  /* 0x0000000000027941 */ /* 0x000fea0003800000 */
.L_x_6832:
        /* <DEDUP_REMOVED lines=9> */
.L_x_6830:
[----:B0-----:R-:W-:Y:S01]  /*20760*/  MOV R58, R0 ;  /* 0x00000000003a7202 */ /* 0x001fe20000000f00 */
[----:B------:R-:W-:Y:S01]  /*20770*/  IMAD.MOV.U32 R30, RZ, RZ, R10 ;  /* 0x000000ffff1e7224 */ /* 0x000fe200078e000a */
[----:B------:R-:W-:Y:S01]  /*20780*/  MOV R31, R11 ;  /* 0x0000000b001f7202 */ /* 0x000fe20000000f00 */
[----:B--2---:R-:W-:Y:S01]  /*20790*/  IMAD.MOV.U32 R16, RZ, RZ, R8 ;  /* 0x000000ffff107224 */ /* 0x004fe200078e0008 */
[----:B------:R-:W-:Y:S01]  /*207a0*/  MOV R17, R9 ;  /* 0x0000000900117202 */ /* 0x000fe20000000f00 */
[----:B------:R-:W-:Y:S01]  /*207b0*/  IMAD.MOV.U32 R18, RZ, RZ, R38 ;  /* 0x000000ffff127224 */ /* 0x000fe200078e0026 */
[----:B------:R-:W-:-:S07]  /*207c0*/  MOV R19, R39 ;  /* 0x0000002700137202 */ /* 0x000fce0000000f00 */
.L_x_6831:
[----:B------:R-:W-:Y:S05]  /*207d0*/  BSYNC B1 ;  /* 0x0000000000017941 */ /* 0x000fea0003800000 */
.L_x_6829:
        /* <DEDUP_REMOVED lines=35> */
.L_x_6838:
[----:B------:R-:W-:Y:S05]  /*20a10*/  BSYNC B2 ;  /* 0x0000000000027941 */ /* 0x000fea0003800000 */
.L_x_6837:
        /* <DEDUP_REMOVED lines=9> */
.L_x_6835:
[----:B0-----:R-:W-:Y:S01]  /*20ab0*/  IMAD.MOV.U32 R57, RZ, RZ, R0 ;  /* 0x000000ffff397224 */ /* 0x001fe200078e0000 */
[----:B------:R-:W-:Y:S01]  /*20ac0*/  MOV R32, R10 ;  /* 0x0000000a00207202 */ /* 0x000fe20000000f00 */
[----:B------:R-:W-:Y:S01]  /*20ad0*/  IMAD.MOV.U32 R33, RZ, RZ, R11 ;  /* 0x000000ffff217224 */ /* 0x000fe200078e000b */
[----:B--2---:R-:W-:Y:S01]  /*20ae0*/  MOV R20, R8 ;  /* 0x0000000800147202 */ /* 0x004fe20000000f00 */
[----:B------:R-:W-:Y:S01]  /*20af0*/  IMAD.MOV.U32 R21, RZ, RZ, R9 ;  /* 0x000000ffff157224 */ /* 0x000fe200078e0009 */
[----:B------:R-:W-:Y:S01]  /*20b00*/  MOV R22, R38 ;  /* 0x0000002600167202 */ /* 0x000fe20000000f00 */
[----:B------:R-:W-:-:S07]  /*20b10*/  IMAD.MOV.U32 R23, RZ, RZ, R39 ;  /* 0x000000ffff177224 */ /* 0x000fce00078e0027 */
.L_x_6836:
[----:B------:R-:W-:Y:S05]  /*20b20*/  BSYNC B1 ;  /* 0x0000000000017941 */ /* 0x000fea0003800000 */
.L_x_6834:
        /* <DEDUP_REMOVED lines=35> */
.L_x_6843:
[----:B------:R-:W-:Y:S05]  /*20d60*/  BSYNC B2 ;  /* 0x0000000000027941 */ /* 0x000fea0003800000 */
.L_x_6842:
        /* <DEDUP_REMOVED lines=9> */
.L_x_6840:
[----:B0-----:R-:W-:Y:S01]  /*20e00*/  MOV R56, R0 ;  /* 0x0000000000387202 */ /* 0x001fe20000000f00 */
[----:B------:R-:W-:Y:S01]  /*20e10*/  IMAD.MOV.U32 R34, RZ, RZ, R10 ;  /* 0x000000ffff227224 */ /* 0x000fe200078e000a */
[----:B------:R-:W-:Y:S01]  /*20e20*/  MOV R35, R11 ;  /* 0x0000000b00237202 */ /* 0x000fe20000000f00 */
[----:B--2---:R-:W-:Y:S01]  /*20e30*/  IMAD.MOV.U32 R24, RZ, RZ, R8 ;  /* 0x000000ffff187224 */ /* 0x004fe200078e0008 */
[----:B------:R-:W-:Y:S01]  /*20e40*/  MOV R25, R9 ;  /* 0x0000000900197202 */ /* 0x000fe20000000f00 */
[----:B------:R-:W-:Y:S01]  /*20e50*/  IMAD.MOV.U32 R26, RZ, RZ, R38 ;  /* 0x000000ffff1a7224 */ /* 0x000fe200078e0026 */
[----:B------:R-:W-:-:S07]  /*20e60*/  MOV R27, R39 ;  /* 0x00000027001b7202 */ /* 0x000fce0000000f00 */
.L_x_6841:
[----:B------:R-:W-:Y:S05]  /*20e70*/  BSYNC B1 ;  /* 0x0000000000017941 */ /* 0x000fea0003800000 */
.L_x_6839:
[----:B---3--:R-:W-:-:S05]  /*20e80*/  IMAD.SHL.U32 R52, R52, 0x2, RZ ;  /* 0x0000000234347824 */ /* 0x008fca00078e00ff */
[----:B------:R-:W-:-:S13]  /*20e90*/  ISETP.GE.AND P0, PT, R52, R53, PT ;  /* 0x000000353400720c */ /* 0x000fda0003f06270 */
[----:B------:R-:W-:Y:S05]  /*20ea0*/  @!P0 BRA `(.L_x_6844) ;  /* 0xfffffff000a48947 */ /* 0x000fea000383ffff */
.L_x_6799:
[----:B------:R-:W-:Y:S05]  /*20eb0*/  @!P5 EXIT ;  /* 0x000000000000d94d */ /* 0x000fea0003800000 */
[----:B------:R-:W-:Y:S01]  /*20ec0*/  ISETP.NE.U32.AND P0, PT, R78, RZ, PT ;  /* 0x000000ff4e00720c */ /* 0x000fe20003f05070 */
[----:B------:R-:W-:-:S03]  /*20ed0*/  ULDC.U8 UR36, c[0x0][0x648] ;  /* 0x0001920000247ab9 */ /* 0x000fc60000000000 */
[----:B------:R-:W-:-:S13]  /*20ee0*/  ISETP.NE.AND.EX P0, PT, R87, RZ, PT, P0 ;  /* 0x000000ff5700720c */ /* 0x000fda0003f05300 */
[----:B------:R-:W-:Y:S05]  /*20ef0*/  @!P0 BRA `(.L_x_6845) ;  /* 0x0000001c00c48947 */ /* 0x000fea0003800000 */
[----:B------:R-:W-:-:S13]  /*20f00*/  ISETP.NE.AND P0, PT, RZ, UR36, PT ;  /* 0x00000024ff007c0c */ /* 0x000fda000bf05270 */
[----:B------:R-:W-:Y:S05]  /*20f10*/  @!P0 BRA `(.L_x_6846) ;  /* 0x0000000c00108947 */ /* 0x000fea0003800000 */
[----:B------:R-:W5:Y:S01]  /*20f20*/  LDG.E.64 R38, desc[UR40][R78.64+0x18] ;  /* 0x000018284e267981 */ /* 0x000f62000c1e1b00 */
[----:B------:R-:W-:Y:S01]  /*20f30*/  BSSY B1, `(.L_x_6847) ;  /* 0x000002f000017945 */ /* 0x000fe20003800000 */
[----:B-----5:R-:W-:-:S14]  /*20f40*/  DSETP.NEU.AND P0, PT, R38, RZ, PT ;  /* 0x000000ff2600722a */ /* 0x020fdc0003f0d000 */
[----:B------:R-:W-:Y:S05]  /*20f50*/  @!P0 BRA `(.L_x_6848) ;  /* 0x0000000000b08947 */ /* 0x000fea0003800000 */
[----:B------:R3:W5:Y:S04]  /*20f60*/  LDG.E.64 R50, desc[UR40][R78.64] ;  /* 0x000000284e327981 */ /* 0x000768000c1e1b00 */
[----:B012---:R0:W5:Y:S01]  /*20f70*/  LDG.E.64 R52, desc[UR40][R78.64+0x8] ;  /* 0x000008284e347981 */ /* 0x007162000c1e1b00 */
[----:B------:R-:W-:-:S14]  /*20f80*/  DSETP.NEU.AND P0, PT, R28, RZ, PT ;  /* 0x000000ff1c00722a */ /* 0x000fdc0003f0d000 */
[----:B0--3--:R-:W-:Y:S05]  /*20f90*/  @!P0 BRA `(.L_x_6849) ;  /* 0x0000000000848947 */ /* 0x009fea0003800000 */
        /* <DEDUP_REMOVED lines=22> */
[----:B----4-:R-:W-:Y:S05]  /*21100*/  CALL.REL.NOINC `($__internal_38_$__cuda_sm20_div_rn_f64_full) ;  /* 0x0000006c00547944 */ /* 0x010fea0003c00000 */
.L_x_6851:
[----:B------:R-:W-:Y:S05]  /*21110*/  BSYNC B2 ;  /* 0x0000000000027941 */ /* 0x000fea0003800000 */
.L_x_6850:
        /* <DEDUP_REMOVED lines=9> */
.L_x_6849:
[----:B------:R0:W5:Y:S01]  /*211b0*/  LDG.E R59, desc[UR40][R78.64+0x10] ;  /* 0x000010284e3b7981 */ /* 0x000162000c1e1900 */
[----:B------:R-:W-:Y:S01]  /*211c0*/  MOV R28, R38 ;  /* 0x00000026001c7202 */ /* 0x000fe20000000f00 */
[----:B------:R-:W-:Y:S01]  /*211d0*/  IMAD.MOV.U32 R29, RZ, RZ, R39 ;  /* 0x000000ffff1d7224 */ /* 0x000fe200078e0027 */
[----:B-----5:R-:W-:Y:S01]  /*211e0*/  MOV R12, R50 ;  /* 0x00000032000c7202 */ /* 0x020fe20000000f00 */
[----:B------:R-:W-:Y:S01]  /*211f0*/  IMAD.MOV.U32 R13, RZ, RZ, R51 ;  /* 0x000000ffff0d7224 */ /* 0x000fe200078e0033 */
[----:B------:R-:W-:Y:S01]  /*21200*/  MOV R14, R52 ;  /* 0x00000034000e7202 */ /* 0x000fe20000000f00 */
[----:B------:R-:W-:-:S07]  /*21210*/  IMAD.MOV.U32 R15, RZ, RZ, R53 ;  /* 0x000000ffff0f7224 */ /* 0x000fce00078e0035 */
.L_x_6848:
[----:B------:R-:W-:Y:S05]  /*21220*/  BSYNC B1 ;  /* 0x0000000000017941 */ /* 0x000fea0003800000 */
.L_x_6847:
        /* <DEDUP_REMOVED lines=31> */
.L_x_6856:
[----:B------:R-:W-:Y:S05]  /*21420*/  BSYNC B2 ;  /* 0x0000000000027941 */ /* 0x000fea0003800000 */
.L_x_6855:
        /* <DEDUP_REMOVED lines=9> */
.L_x_6854:
[----:B------:R0:W5:Y:S01]  /*214c0*/  LDG.E R58, desc[UR40][R78.64+0x30] ;  /* 0x000030284e3a7981 */ /* 0x000162000c1e1900 */
[----:B------:R-:W-:Y:S01]  /*214d0*/  MOV R30, R38 ;  /* 0x00000026001e7202 */ /* 0x000fe20000000f00 */
[----:B------:R-:W-:Y:S01]  /*214e0*/  IMAD.MOV.U32 R31, RZ, RZ, R39 ;  /* 0x000000ffff1f7224 */ /* 0x000fe200078e0027 */
[----:B-----5:R-:W-:Y:S01]  /*214f0*/  MOV R16, R50 ;  /* 0x0000003200107202 */ /* 0x020fe20000000f00 */
[----:B------:R-:W-:Y:S01]  /*21500*/  IMAD.MOV.U32 R17, RZ, RZ, R51 ;  /* 0x000000ffff117224 */ /* 0x000fe200078e0033 */
[----:B------:R-:W-:Y:S01]  /*21510*/  MOV R18, R52 ;  /* 0x0000003400127202 */ /* 0x000fe20000000f00 */
[----:B------:R-:W-:-:S07]  /*21520*/  IMAD.MOV.U32 R19, RZ, RZ, R53 ;  /* 0x000000ffff137224 */ /* 0x000fce00078e0035 */
.L_x_6853:
[----:B------:R-:W-:Y:S05]  /*21530*/  BSYNC B1 ;  /* 0x0000000000017941 */ /* 0x000fea0003800000 */
.L_x_6852:
        /* <DEDUP_REMOVED lines=31> */
.L_x_6861:
[----:B------:R-:W-:Y:S05]  /*21730*/  BSYNC B2 ;  /* 0x0000000000027941 */ /* 0x000fea0003800000 */
.L_x_6860:
        /* <DEDUP_REMOVED lines=9> */
.L_x_6859:
[----:B------:R0:W5:Y:S01]  /*217d0*/  LDG.E R57, desc[UR40][R78.64+0x50] ;  /* 0x000050284e397981 */ /* 0x000162000c1e1900 */
[----:B------:R-:W-:Y:S01]  /*217e0*/  MOV R32, R38 ;  /* 0x0000002600207202 */ /* 0x000fe20000000f00 */
[----:B------:R-:W-:Y:S01]  /*217f0*/  IMAD.MOV.U32 R33, RZ, RZ, R39 ;  /* 0x000000ffff217224 */ /* 0x000fe200078e0027 */
[----:B-----5:R-:W-:Y:S01]  /*21800*/  MOV R20, R50 ;  /* 0x0000003200147202 */ /* 0x020fe20000000f00 */
[----:B------:R-:W-:Y:S01]  /*21810*/  IMAD.MOV.U32 R21, RZ, RZ, R51 ;  /* 0x000000ffff157224 */ /* 0x000fe200078e0033 */
[----:B------:R-:W-:Y:S01]  /*21820*/  MOV R22, R52 ;  /* 0x0000003400167202 */ /* 0x000fe20000000f00 */
[----:B------:R-:W-:-:S07]  /*21830*/  IMAD.MOV.U32 R23, RZ, RZ, R53 ;  /* 0x000000ffff177224 */ /* 0x000fce00078e0035 */
.L_x_6858:
[----:B------:R-:W-:Y:S05]  /*21840*/  BSYNC B1 ;  /* 0x0000000000017941 */ /* 0x000fea0003800000 */
.L_x_6857:
        /* <DEDUP_REMOVED lines=31> */
.L_x_6865:
[----:B------:R-:W-:Y:S05]  /*21a40*/  BSYNC B2 ;  /* 0x0000000000027941 */ /* 0x000fea0003800000 */
.L_x_6864:
        /* <DEDUP_REMOVED lines=9> */
.L_x_6863:
[----:B------:R0:W5:Y:S01]  /*21ae0*/  LDG.E R56, desc[UR40][R78.64+0x70] ;  /* 0x000070284e387981 */ /* 0x000162000c1e1900 */
[----:B------:R-:W-:Y:S01]  /*21af0*/  MOV R34, R38 ;  /* 0x0000002600227202 */ /* 0x000fe20000000f00 */
[----:B------:R-:W-:Y:S01]  /*21b00*/  IMAD.MOV.U32 R35, RZ, RZ, R39 ;  /* 0x000000ffff237224 */ /* 0x000fe200078e0027 */
[----:B-----5:R-:W-:Y:S01]  /*21b10*/  MOV R24, R50 ;  /* 0x0000003200187202 */ /* 0x020fe20000000f00 */
[----:B------:R-:W-:Y:S01]  /*21b20*/  IMAD.MOV.U32 R25, RZ, RZ, R51 ;  /* 0x000000ffff197224 */ /* 0x000fe200078e0033 */
[----:B------:R-:W-:Y:S01]  /*21b30*/  MOV R26, R52 ;  /* 0x00000034001a7202 */ /* 0x000fe20000000f00 */
[----:B------:R-:W-:-:S07]  /*21b40*/  IMAD.MOV.U32 R27, RZ, RZ, R53 ;  /* 0x000000ffff1b7224 */ /* 0x000fce00078e0035 */
.L_x_6862:
[----:B------:R-:W-:Y:S05]  /*21b50*/  BSYNC B1 ;  /* 0x0000000000017941 */ /* 0x000fea0003800000 */
.L_x_6846:
[----:B------:R-:W-:Y:S02]  /*21b60*/  ULDC.U8 UR4, c[0x0][0x649] ;  /* 0x0001924000047ab9 */ /* 0x000fe40000000000 */
[----:B------:R-:W-:-:S13]  /*21b70*/  ISETP.NE.AND P0, PT, RZ, UR4, PT ;  /* 0x00000004ff007c0c */ /* 0x000fda000bf05270 */
[----:B------:R-:W-:Y:S05]  /*21b80*/  @!P0 BRA `(.L_x_6866) ;  /* 0x00000010005c8947 */ /* 0x000fea0003800000 */
[----:B------:R-:W-:Y:S01]  /*21b90*/  ULDC.64 UR4, c[0x0][0x210] ;  /* 0x0000840000047ab9 */ /* 0x000fe20000000a00 */
[----:B------:R-:W-:Y:S01]  /*21ba0*/  FSETP.GEU.AND P1, PT, |R15|, 6.5827683646048100446e-37, PT ;  /* 0x036000000f00780b */ /* 0x000fe20003f2e200 */
[C---:B0-----:R-:W-:Y:S01]  /*21bb0*/  DADD R2, R28.reuse, -UR4 ;  /* 0x800000041c027e29 */ /* 0x041fe20008000000 */
[----:B------:R-:W-:Y:S01]  /*21bc0*/  BSSY B1, `(.L_x_6867) ;  /* 0x0000017000017945 */ /* 0x000fe20003800000 */
[----:B------:R-:W-:Y:S01]  /*21bd0*/  DSETP.GT.AND P0, PT, R28, UR4, PT ;  /* 0x000000041c007e2a */ /* 0x000fe2000bf04000 */
[----:B------:R-:W-:Y:S02]  /*21be0*/  ULDC.U8 UR4, c[0x0][0x218] ;  /* 0x0000860000047ab9 */ /* 0x000fe40000000000 */
[----:B------:R-:W-:-:S05]  /*21bf0*/  ISETP.NE.AND P6, PT, RZ, UR4, PT ;  /* 0x00000004ff007c0c */ /* 0x000fca000bfc5270 */
        /* <DEDUP_REMOVED lines=12> */
[----:B--23--:R-:W-:-:S05]  /*21cc0*/  FFMA R0, RZ, R11, R3 ;  /* 0x0000000bff007223 */ /* 0x00cfca0000000003 */
[----:B------:R-:W-:-:S13]  /*21cd0*/  FSETP.GT.AND P0, PT, |R0|, 1.469367938527859385e-39, PT ;  /* 0x001000000000780b */ /* 0x000fda0003f04200 */
[----:B------:R-:W-:Y:S05]  /*21ce0*/  @P0 BRA P1, `(.L_x_6868) ;  /* 0x0000000000100947 */ /* 0x000fea0000800000 */
[----:B------:R-:W-:Y:S01]  /*21cf0*/  IMAD.MOV.U32 R2, RZ, RZ, R14 ;  /* 0x000000ffff027224 */ /* 0x000fe200078e000e */
[----:B------:R-:W-:Y:S02]  /*21d00*/  MOV R3, R15 ;  /* 0x0000000f00037202 */ /* 0x000fe40000000f00 */
[----:B------:R-:W-:-:S07]  /*21d10*/  MOV R0, 0x21d30 ;  /* 0x00021d3000007802 */ /* 0x000fce0000000f00 */
[----:B-1--4-:R-:W-:Y:S05]  /*21d20*/  CALL.REL.NOINC `($__internal_38_$__cuda_sm20_div_rn_f64_full) ;  /* 0x00000060004c7944 */ /* 0x012fea0003c00000 */
.L_x_6868:
[----:B------:R-:W-:Y:S05]  /*21d30*/  BSYNC B1 ;  /* 0x0000000000017941 */ /* 0x000fea0003800000 */
.L_x_6867:
        /* <DEDUP_REMOVED lines=14> */
[----:B-1----:R-:W-:Y:S02]  /*21e20*/  DMUL R14, R4, R6 ;  /* 0x00000006040e7228 */ /* 0x002fe40000000000 */
        /* <DEDUP_REMOVED lines=13> */
[----:B----4-:R-:W-:Y:S05]  /*21f00*/  CALL.REL.NOINC `($__internal_40_$__cuda_sm20_dsqrt_rn_f64_mediumpath_v1) ;  /* 0x00000068007c7944 */ /* 0x010fea0003c00000 */
[----:B------:R-:W-:Y:S01]  /*21f10*/  IMAD.MOV.U32 R2, RZ, RZ, R0 ;  /* 0x000000ffff027224 */ /* 0x000fe200078e0000 */
[----:B------:R-:W-:-:S07]  /*21f20*/  MOV R3, R5 ;  /* 0x0000000500037202 */ /* 0x000fce0000000f00 */
.L_x_6871:
[----:B------:R-:W-:Y:S05]  /*21f30*/  BSYNC B1 ;  /* 0x0000000000017941 */ /* 0x000fea0003800000 */
.L_x_6870:
[----:B------:R-:W-:Y:S01]  /*21f40*/  IMAD.MOV.U32 R4, RZ, RZ, R2 ;  /* 0x000000ffff047224 */ /* 0x000fe200078e0002 */
[----:B------:R-:W-:-:S07]  /*21f50*/  MOV R5, R3 ;  /* 0x0000000300057202 */ /* 0x000fce0000000f00 */
.L_x_6869:
        /* <DEDUP_REMOVED lines=8> */
[----:B------:R-:W2:Y:S01]  /*21fe0*/  MUFU.RCP64H R3, R11 ;  /* 0x0000000b00037308 */ /* 0x000ea20000001800 */
[C---:B0-----:R-:W-:Y:S02]  /*21ff0*/  ISETP.GE.AND P5, PT, R0.reuse, 0x1, PT ;  /* 0x000000010000780c */ /* 0x041fe40003fa6270 */
[----:B------:R-:W-:Y:S02]  /*22000*/  ISETP.GE.AND P4, PT, R0, 0x2, PT ;  /* 0x000000020000780c */ /* 0x000fe40003f86270 */
[----:B--2---:R-:W-:-:S09]  /*22010*/  DFMA R6, -R10, R2, 1 ;  /* 0x3ff000000a06742b */ /* 0x004fd20000000102 */
[----:B-1----:R-:W0:Y:S02]  /*22020*/  @P5 LDC.64 R14, c[0x0][0x618] ;  /* 0x00018600ff0e5b82 */ /* 0x002e240000000a00 */
        /* <DEDUP_REMOVED lines=22> */
[----:B----4-:R-:W-:Y:S05]  /*22190*/  CALL.REL.NOINC `($__internal_38_$__cuda_sm20_div_rn_f64_full) ;  /* 0x0000005c00307944 */ /* 0x010fea0003c00000 */
.L_x_6873:
[----:B------:R-:W-:Y:S05]  /*221a0*/  BSYNC B1 ;  /* 0x0000000000017941 */ /* 0x000fea0003800000 */
.L_x_6872:
        /* <DEDUP_REMOVED lines=28> */
[----:B----4-:R-:W-:Y:S05]  /*22370*/  CALL.REL.NOINC `($__internal_40_$__cuda_sm20_dsqrt_rn_f64_mediumpath_v1) ;  /* 0x0000006400607944 */ /* 0x010fea0003c00000 */
[----:B------:R-:W-:Y:S01]  /*22380*/  MOV R2, R0 ;  /* 0x0000000000027202 */ /* 0x000fe20000000f00 */
[----:B------:R-:W-:-:S07]  /*22390*/  IMAD.MOV.U32 R3, RZ, RZ, R5 ;  /* 0x000000ffff037224 */ /* 0x000fce00078e0005 */
.L_x_6876:
[----:B------:R-:W-:Y:S05]  /*223a0*/  BSYNC B1 ;  /* 0x0000000000017941 */ /* 0x000fea0003800000 */
.L_x_6875:
[----:B------:R-:W-:Y:S01]  /*223b0*/  MOV R4, R2 ;  /* 0x0000000200047202 */ /* 0x000fe20000000f00 */
[----:B------:R-:W-:-:S07]  /*223c0*/  IMAD.MOV.U32 R5, RZ, RZ, R3 ;  /* 0x000000ffff057224 */ /* 0x000fce00078e0003 */
.L_x_6874:
[----:B------:R-:W-:Y:S01]  /*223d0*/  ULDC.64 UR4, c[0x0][0x210] ;  /* 0x0000840000047ab9 */ /* 0x000fe20000000a00 */
[----:B------:R-:W0:Y:S01]  /*223e0*/  @P5 LDC.64 R12, c[0x0][0x618] ;  /* 0x00018600ff0c5b82 */ /* 0x000e220000000a00 */
[C---:B------:R-:W-:Y:S01]  /*223f0*/  DADD R2, R32.reuse, -UR4 ;  /* 0x8000000420027e29 */ /* 0x040fe20008000000 */
[----:B------:R-:W-:Y:S01]  /*22400*/  @P4 LOP3.LUT R15, R85, 0xfffffff8, RZ, 0xc0, !PT ;  /* 0xfffffff8550f4812 */ /* 0x000fe200078ec0ff */
[----:B------:R-:W-:Y:S01]  /*22410*/  DSETP.GT.AND P0, PT, R32, UR4, PT ;  /* 0x0000000420007e2a */ /* 0x000fe2000bf04000 */
[----:B------:R-:W-:Y:S04]  /*22420*/  BSSY B1, `(.L_x_6877) ;  /* 0x000001c000017945 */ /* 0x000fe80003800000 */
[----:B------:R-:W1:Y:S03]  /*22430*/  @P4 LDC.64 R18, c[0x0][0x620] ;  /* 0x00018800ff124b82 */ /* 0x000e660000000a00 */
[----:B------:R-:W-:-:S02]  /*22440*/  FSEL R11, R3, RZ, P0 ;  /* 0x000000ff030b7208 */ /* 0x000fc40000000000 */
[----:B------:R-:W-:Y:S02]  /*22450*/  FSEL R10, R2, RZ, P0 ;  /* 0x000000ff020a7208 */ /* 0x000fe40000000000 */
[----:B------:R-:W2:Y:S01]  /*22460*/  MUFU.RCP64H R3, R11 ;  /* 0x0000000b00037308 */ /* 0x000ea20000001800 */
[----:B------:R-:W-:Y:S02]  /*22470*/  MOV R2, 0x1 ;  /* 0x0000000100027802 */ /* 0x000fe40000000f00 */
[----:B0-----:R-:W-:-:S05]  /*22480*/  @P5 IADD3 R12, P0, R85, R12, RZ ;  /* 0x0000000c550c5210 */ /* 0x001fca0007f1e0ff */
[----:B------:R-:W-:Y:S01]  /*22490*/  @P5 IMAD.X R13, RZ, RZ, R13, P0 ;  /* 0x000000ffff0d5224 */ /* 0x000fe200000e060d */
[----:B--2---:R-:W-:Y:S01]  /*224a0*/  DFMA R6, -R10, R2, 1 ;  /* 0x3ff000000a06742b */ /* 0x004fe20000000102 */
[----:B-1----:R-:W-:-:S03]  /*224b0*/  @P4 IADD3 R14, P1, R15, R18, RZ ;  /* 0x000000120f0e4210 */ /* 0x002fc60007f3e0ff */
[----:B------:R0:W-:Y:S01]  /*224c0*/  @P5 STG.E.64 desc[UR40][R12.64], R4 ;  /* 0x000000040c005986 */ /* 0x0001e2000c101b28 */
[----:B------:R-:W-:Y:S02]  /*224d0*/  @P4 IADD3.X R15, RZ, R19, RZ, P1, !PT ;  /* 0x00000013ff0f4210 */ /* 0x000fe40000ffe4ff */
[----:B------:R-:W-:Y:S01]  /*224e0*/  FSETP.GEU.AND P1, PT, |R23|, 6.5827683646048100446e-37, PT ;  /* 0x036000001700780b */ /* 0x000fe20003f2e200 */
[----:B------:R-:W-:Y:S02]  /*224f0*/  DFMA R6, R6, R6, R6 ;  /* 0x000000060606722b */ /* 0x000fe40000000006 */
[----:B------:R0:W-:Y:S06]  /*22500*/  @P4 STG.E.64 desc[UR40][R14.64], R16 ;  /* 0x000000100e004986 */ /* 0x0001ec000c101b28 */
        /* <DEDUP_REMOVED lines=12> */
[----:B----4-:R-:W-:Y:S05]  /*225d0*/  CALL.REL.NOINC `($__internal_38_$__cuda_sm20_div_rn_f64_full) ;  /* 0x0000005800207944 */ /* 0x010fea0003c00000 */
.L_x_6878:
[----:B------:R-:W-:Y:S05]  /*225e0*/  BSYNC B1 ;  /* 0x0000000000017941 */ /* 0x000fea0003800000 */
.L_x_6877:
        /* <DEDUP_REMOVED lines=31> */
.L_x_6881:
[----:B------:R-:W-:Y:S05]  /*227e0*/  BSYNC B1 ;  /* 0x0000000000017941 */ /* 0x000fea0003800000 */
.L_x_6880:
[----:B------:R-:W-:Y:S01]  /*227f0*/  IMAD.MOV.U32 R4, RZ, RZ, R2 ;  /* 0x000000ffff047224 */ /* 0x000fe200078e0002 */
[----:B------:R-:W-:-:S07]  /*22800*/  MOV R5, R3 ;  /* 0x0000000300057202 */ /* 0x000fce0000000f00 */
.L_x_6879:
        /* <DEDUP_REMOVED lines=8> */
[----:B------:R-:W-:Y:S01]  /*22890*/  FSEL R10, R2, RZ, P0 ;  /* 0x000000ff020a7208 */ /* 0x000fe20000000000 */
[----:B------:R-:W-:Y:S01]  /*228a0*/  IMAD.MOV.U32 R2, RZ, RZ, 0x1 ;  /* 0x00000001ff027424 */ /* 0x000fe200078e00ff */
[----:B------:R-:W2:Y:S01]  /*228b0*/  MUFU.RCP64H R3, R11 ;  /* 0x0000000b00037308 */ /* 0x000ea20000001800 */
[----:B0-----:R-:W-:-:S04]  /*228c0*/  @P5 IADD3 R12, P0, R82, R12, RZ ;  /* 0x0000000c520c5210 */ /* 0x001fc80007f1e0ff */
[----:B------:R-:W-:Y:S01]  /*228d0*/  @P5 IADD3.X R13, RZ, R13, RZ, P0, !PT ;  /* 0x0000000dff0d5210 */ /* 0x000fe200007fe4ff */
[----:B--2---:R-:W-:Y:S01]  /*228e0*/  DFMA R6, -R10, R2, 1 ;  /* 0x3ff000000a06742b */ /* 0x004fe20000000102 */
[----:B-1----:R-:W-:-:S03]  /*228f0*/  @P4 IADD3 R14, P1, R15, R16, RZ ;  /* 0x000000100f0e4210 */ /* 0x002fc60007f3e0ff */
[----:B------:R0:W-:Y:S02]  /*22900*/  @P5 STG.E.64 desc[UR40][R12.64], R4 ;  /* 0x000000040c005986 */ /* 0x0001e4000c101b28 */
[----:B------:R-:W-:Y:S01]  /*22910*/  @P4 IMAD.X R15, RZ, RZ, R17, P1 ;  /* 0x000000ffff0f4224 */ /* 0x000fe200008e0611 */
[----:B------:R-:W-:Y:S01]  /*22920*/  FSETP.GEU.AND P1, PT, |R27|, 6.5827683646048100446e-37, PT ;  /* 0x036000001b00780b */ /* 0x000fe20003f2e200 */
[----:B------:R-:W-:-:S03]  /*22930*/  DFMA R6, R6, R6, R6 ;  /* 0x000000060606722b */ /* 0x000fc60000000006 */
[----:B------:R0:W-:Y:S05]  /*22940*/  @P4 STG.E.64 desc[UR40][R14.64], R20 ;  /* 0x000000140e004986 */ /* 0x0001ea000c101b28 */
        /* <DEDUP_REMOVED lines=13> */
.L_x_6883:
[----:B------:R-:W-:Y:S05]  /*22a20*/  BSYNC B1 ;  /* 0x0000000000017941 */ /* 0x000fea0003800000 */
.L_x_6882:
        /* <DEDUP_REMOVED lines=31> */
.L_x_6886:
[----:B------:R-:W-:Y:S05]  /*22c20*/  BSYNC B1 ;  /* 0x0000000000017941 */ /* 0x000fea0003800000 */
.L_x_6885:
[----:B------:R-:W-:Y:S01]  /*22c30*/  MOV R4, R2 ;  /* 0x0000000200047202 */ /* 0x000fe20000000f00 */
[----:B------:R-:W-:-:S07]  /*22c40*/  IMAD.MOV.U32 R5, RZ, RZ, R3 ;  /* 0x000000ffff057224 */ /* 0x000fce00078e0003 */
.L_x_6884:
        /* <DEDUP_REMOVED lines=11> */
.L_x_6866:
[----:B------:R-:W-:Y:S04]  /*22d00*/  STG.E.64 desc[UR40][R78.64], R12 ;  /* 0x0000000c4e007986 */ /* 0x000fe8000c101b28 */
        /* <DEDUP_REMOVED lines=11> */
[----:B------:R-:W-:Y:S04]  /*22dc0*/  STG.E desc[UR40][R78.64+0x10], R59 ;  /* 0x0000103b4e007986 */ /* 0x000fe8000c101928 */
[----:B------:R-:W-:Y:S04]  /*22dd0*/  STG.E desc[UR40][R78.64+0x30], R58 ;  /* 0x0000303a4e007986 */ /* 0x000fe8000c101928 */
[----:B------:R-:W-:Y:S04]  /*22de0*/  STG.E desc[UR40][R78.64+0x50], R57 ;  /* 0x000050394e007986 */ /* 0x000fe8000c101928 */
[----:B------:R-:W-:Y:S01]  /*22df0*/  STG.E desc[UR40][R78.64+0x70], R56 ;  /* 0x000070384e007986 */ /* 0x000fe2000c101928 */
[----:B------:R-:W-:Y:S05]  /*22e00*/  EXIT ;  /* 0x000000000000794d */ /* 0x000fea0003800000 */
.L_x_6845:
[----:B------:R-:W-:-:S13]  /*22e10*/  ISETP.NE.AND P0, PT, RZ, UR36, PT ;  /* 0x00000024ff007c0c */ /* 0x000fda000bf05270 */
[----:B------:R-:W-:Y:S05]  /*22e20*/  @!P0 BRA `(.L_x_6887) ;  /* 0x0000000000a08947 */ /* 0x000fea0003800000 */
[----:B0-23--:R-:W-:Y:S01]  /*22e30*/  MOV R0, 0x0 ;  /* 0x0000000000007802 */ /* 0x00dfe20000000f00 */
        /* <DEDUP_REMOVED lines=8> */
[----:B------:R-:W-:Y:S01]  /*22ec0*/  IMAD.U32 R7, RZ, RZ, UR7 ;  /* 0x00000007ff077e24 */ /* 0x000fe2000f8e00ff */
[----:B------:R-:W-:Y:S01]  /*22ed0*/  MOV R10, UR4 ;  /* 0x00000004000a7c02 */ /* 0x000fe20008000f00 */
[----:B------:R-:W-:Y:S01]  /*22ee0*/  IMAD.U32 R11, RZ, RZ, UR5 ;  /* 0x00000005ff0b7e24 */ /* 0x000fe2000f8e00ff */
[----:B-1----:R-:W-:Y:S01]  /*22ef0*/  MOV R13, RZ ;  /* 0x000000ff000d7202 */ /* 0x002fe20000000f00 */
[----:B0-----:R-:W-:-:S07]  /*22f00*/  IMAD.MOV.U32 R12, RZ, RZ, 0x1 ;  /* 0x00000001ff0c7424 */ /* 0x001fce00078e00ff */
[----:B------:R-:W-:-:S07]  /*22f10*/  LEPC R20, `(.L_x_6888) ;  /* 0x000000001014794e */ /* 0x000fce0000000000 */
[----:B--2-4-:R-:W-:Y:S05]  /*22f20*/  CALL.ABS.NOINC R2 ;  /* 0x0000000002007343 */ /* 0x014fea0003c00000 */
.L_x_6888:
[----:B------:R-:W-:Y:S01]  /*22f30*/  UMOV UR4, URZ ;  /* 0x0000003f00047c82 */ /* 0x000fe20008000000 */
[----:B------:R-:W-:Y:S01]  /*22f40*/  UMOV UR5, URZ ;  /* 0x0000003f00057c82 */ /* 0x000fe20008000000 */
[----:B------:R-:W-:Y:S01]  /*22f50*/  UMOV UR6, URZ ;  /* 0x0000003f00067c82 */ /* 0x000fe20008000000 */
[----:B------:R-:W-:Y:S01]  /*22f60*/  UMOV UR7, URZ ;  /* 0x0000003f00077c82 */ /* 0x000fe20008000000 */
[----:B------:R-:W-:Y:S02]  /*22f70*/  CS2R R28, SRZ ;  /* 0x00000000001c7805 */ /* 0x000fe4000001ff00 */
[----:B------:R-:W-:Y:S02]  /*22f80*/  CS2R R30, SRZ ;  /* 0x00000000001e7805 */ /* 0x000fe4000001ff00 */
        /* <DEDUP_REMOVED lines=18> */
.L_x_6887:
        /* <DEDUP_REMOVED lines=25> */
[----:B------:R-:W-:Y:S01]  /*23240*/  MOV R2, R14 ;  /* 0x0000000e00027202 */ /* 0x000fe20000000f00 */
[----:B------:R-:W-:Y:S01]  /*23250*/  IMAD.MOV.U32 R3, RZ, RZ, R15 ;  /* 0x000000ffff037224 */ /* 0x000fe200078e000f */
[----:B------:R-:W-:-:S07]  /*23260*/  MOV R0, 0x23280 ;  /* 0x0002328000007802 */ /* 0x000fce0000000f00 */
[----:B-1--4-:R-:W-:Y:S05]  /*23270*/  CALL.REL.NOINC `($__internal_38_$__cuda_sm20_div_rn_f64_full) ;  /* 0x0000004800f87944 */ /* 0x012fea0003c00000 */
.L_x_6891:
[----:B------:R-:W-:Y:S05]  /*23280*/  BSYNC B1 ;  /* 0x0000000000017941 */ /* 0x000fea0003800000 */
.L_x_6890:
        /* <DEDUP_REMOVED lines=14> */
[----:B-1----:R-:W-:Y:S02]  /*23370*/  DMUL R14, R4, R6 ;  /* 0x00000006040e7228 */ /* 0x002fe40000000000 */
        /* <DEDUP_REMOVED lines=16> */
.L_x_6894:
[----:B------:R-:W-:Y:S05]  /*23480*/  BSYNC B1 ;  /* 0x0000000000017941 */ /* 0x000fea0003800000 */
.L_x_6893:
[----:B------:R-:W-:Y:S01]  /*23490*/  MOV R4, R2 ;  /* 0x0000000200047202 */ /* 0x000fe20000000f00 */
[----:B------:R-:W-:-:S07]  /*234a0*/  IMAD.MOV.U32 R5, RZ, RZ, R3 ;  /* 0x000000ffff057224 */ /* 0x000fce00078e0003 */
.L_x_6892:
[----:B------:R-:W-:Y:S01]  /*234b0*/  ULDC.64 UR4, c[0x0][0x210] ;  /* 0x0000840000047ab9 */ /* 0x000fe20000000a00 */
[----:B------:R-:W0:Y:S01]  /*234c0*/  LDC R0, c[0x0][0x64c] ;  /* 0x00019300ff007b82 */ /* 0x000e220000000800 */
[C---:B------:R-:W-:Y:S01]  /*234d0*/  DADD R2, R30.reuse, -UR4 ;  /* 0x800000041e027e29 */ /* 0x040fe20008000000 */
[----:B------:R-:W-:Y:S01]  /*234e0*/  BSSY B1, `(.L_x_6895) ;  /* 0x0000021000017945 */ /* 0x000fe20003800000 */
[----:B------:R-:W-:-:S08]  /*234f0*/  DSETP.GT.AND P0, PT, R30, UR4, PT ;  /* 0x000000041e007e2a */ /* 0x000fd0000bf04000 */
[----:B------:R-:W-:Y:S02]  /*23500*/  FSEL R11, R3, RZ, P0 ;  /* 0x000000ff030b7208 */ /* 0x000fe40000000000 */
[----:B------:R-:W-:Y:S02]  /*23510*/  FSEL R10, R2, RZ, P0 ;  /* 0x000000ff020a7208 */ /* 0x000fe40000000000 */
[----:B------:R-:W2:Y:S01]  /*23520*/  MUFU.RCP64H R3, R11 ;  /* 0x0000000b00037308 */ /* 0x000ea20000001800 */
[----:B------:R-:W-:Y:S02]  /*23530*/  MOV R2, 0x1 ;  /* 0x0000000100027802 */ /* 0x000fe40000000f00 */
        /* <DEDUP_REMOVED lines=27> */
.L_x_6896:
[----:B------:R-:W-:Y:S05]  /*236f0*/  BSYNC B1 ;  /* 0x0000000000017941 */ /* 0x000fea0003800000 */
.L_x_6895:
        /* <DEDUP_REMOVED lines=31> */
.L_x_6899:
[----:B------:R-:W-:Y:S05]  /*238f0*/  BSYNC B1 ;  /* 0x0000000000017941 */ /* 0x000fea0003800000 */
.L_x_6898:
[----:B------:R-:W-:Y:S01]  /*23900*/  IMAD.MOV.U32 R4, RZ, RZ, R2 ;  /* 0x000000ffff047224 */ /* 0x000fe200078e0002 */
[----:B------:R-:W-:-:S07]  /*23910*/  MOV R5, R3 ;  /* 0x0000000300057202 */ /* 0x000fce0000000f00 */
.L_x_6897:
        /* <DEDUP_REMOVED lines=33> */
.L_x_6901:
[----:B------:R-:W-:Y:S05]  /*23b30*/  BSYNC B1 ;  /* 0x0000000000017941 */ /* 0x000fea0003800000 */
.L_x_6900:
        /* <DEDUP_REMOVED lines=31> */
.L_x_6904:
[----:B------:R-:W-:Y:S05]  /*23d30*/  BSYNC B1 ;  /* 0x0000000000017941 */ /* 0x000fea0003800000 */
.L_x_6903:
[----:B------:R-:W-:Y:S01]  /*23d40*/  MOV R4, R2 ;  /* 0x0000000200047202 */ /* 0x000fe20000000f00 */
[----:B------:R-:W-:-:S07]  /*23d50*/  IMAD.MOV.U32 R5, RZ, RZ, R3 ;  /* 0x000000ffff057224 */ /* 0x000fce00078e0003 */
.L_x_6902:
        /* <DEDUP_REMOVED lines=33> */
.L_x_6906:
[----:B------:R-:W-:Y:S05]  /*23f70*/  BSYNC B1 ;  /* 0x0000000000017941 */ /* 0x000fea0003800000 */
.L_x_6905:
        /* <DEDUP_REMOVED lines=31> */
.L_x_6909:
[----:B------:R-:W-:Y:S05]  /*24170*/  BSYNC B1 ;  /* 0x0000000000017941 */ /* 0x000fea0003800000 */
.L_x_6908:
[----:B------:R-:W-:Y:S01]  /*24180*/  IMAD.MOV.U32 R4, RZ, RZ, R2 ;  /* 0x000000ffff047224 */ /* 0x000fe200078e0002 */
[----:B------:R-:W-:-:S07]  /*24190*/  MOV R5, R3 ;  /* 0x0000000300057202 */ /* 0x000fce0000000f00 */
.L_x_6907:
        /* <DEDUP_REMOVED lines=11> */
.L_x_6889:
[----:B0-----:R-:W-:Y:S01]  /*24250*/  MOV R2, 0x0 ;  /* 0x0000000000027802 */ /* 0x001fe20000000f00 */
[----:B------:R-:W-:Y:S01]  /*24260*/  ULDC.64 UR4, c[0x4][0x580] ;  /* 0x0101600000047ab9 */ /* 0x000fe20000000a00 */
[----:B------:R-:W-:Y:S01]  /*24270*/  ULDC.64 UR6, c[0x4][0x578] ;  /* 0x01015e0000067ab9 */ /* 0x000fe20000000a00 */
[----:B------:R-:W-:Y:S01]  /*24280*/  IMAD.U32 R4, RZ, RZ, UR4 ;  /* 0x00000004ff047e24 */ /* 0x000fe2000f8e00ff */
[----:B-12---:R0:W1:Y:S01]  /*24290*/  LDC.64 R14, c[0x4][R2] ;  /* 0x01000000020e7b82 */ /* 0x0060620000000a00 */
        /* <DEDUP_REMOVED lines=11> */
.L_x_6910:
        /* <DEDUP_REMOVED lines=15> */
.L_x_6911:
[----:B------:R0:W1:Y:S01]  /*24440*/  LDC.64 R14, c[0x4][R2] ;  /* 0x01000000020e7b82 */ /* 0x0000620000000a00 */
[----:B------:R-:W-:Y:S01]  /*24450*/  ULDC.64 UR4, c[0x4][0x580] ;  /* 0x0101600000047ab9 */ /* 0x000fe20000000a00 */
[----:B------:R-:W-:Y:S01]  /*24460*/  ULDC.64 UR6, c[0x4][0xb0] ;  /* 0x01002c0000067ab9 */ /* 0x000fe20000000a00 */
[----:B------:R-:W-:Y:S01]  /*24470*/  IMAD.U32 R4, RZ, RZ, UR4 ;  /* 0x00000004ff047e24 */ /* 0x000fe2000f8e00ff */
        /* <DEDUP_REMOVED lines=11> */
.L_x_6912:
        /* <DEDUP_REMOVED lines=15> */
.L_x_6913:
[----:B------:R-:W-:Y:S05]  /*24620*/  EXIT ;  /* 0x000000000000794d */ /* 0x000fea0003800000 */
.L_x_6718:
        /* <DEDUP_REMOVED lines=18> */
[----:B-----5:R-:W2:Y:S01]  /*24750*/  LDG.E.64 R54, desc[UR40][R78.64+0x18] ;  /* 0x000018284e367981 */ /* 0x020ea2000c1e1b00 */
        /* <DEDUP_REMOVED lines=30> */
.L_x_6920:
[----:B------:R-:W-:Y:S05]  /*24940*/  BSYNC B2 ;  /* 0x0000000000027941 */ /* 0x000fea0003800000 */
.L_x_6919:
        /* <DEDUP_REMOVED lines=9> */
.L_x_6918:
[----:B------:R0:W5:Y:S01]  /*249e0*/  LDG.E R38, desc[UR40][R78.64+0x10] ;  /* 0x000010284e267981 */ /* 0x000162000c1e1900 */
[----:B------:R-:W-:Y:S01]  /*249f0*/  MOV R34, R54 ;  /* 0x0000003600227202 */ /* 0x000fe20000000f00 */
[----:B------:R-:W-:Y:S01]  /*24a00*/  IMAD.MOV.U32 R35, RZ, RZ, R55 ;  /* 0x000000ffff237224 */ /* 0x000fe200078e0037 */
[----:B-----5:R-:W-:Y:S01]  /*24a10*/  MOV R12, R56 ;  /* 0x00000038000c7202 */ /* 0x020fe20000000f00 */
[----:B------:R-:W-:Y:S01]  /*24a20*/  IMAD.MOV.U32 R13, RZ, RZ, R57 ;  /* 0x000000ffff0d7224 */ /* 0x000fe200078e0039 */
[----:B------:R-:W-:Y:S01]  /*24a30*/  MOV R14, R58 ;  /* 0x0000003a000e7202 */ /* 0x000fe20000000f00 */
[----:B------:R-:W-:-:S07]  /*24a40*/  IMAD.MOV.U32 R15, RZ, RZ, R59 ;  /* 0x000000ffff0f7224 */ /* 0x000fce00078e003b */
.L_x_6917:
[----:B------:R-:W-:Y:S05]  /*24a50*/  BSYNC B1 ;  /* 0x0000000000017941 */ /* 0x000fea0003800000 */
.L_x_6916:
[----:B------:R-:W2:Y:S01]  /*24a60*/  LDG.E.64 R54, desc[UR40][R78.64+0x38] ;  /* 0x000038284e367981 */ /* 0x000ea2000c1e1b00 */
[----:B------:R-:W-:Y:S01]  /*24a70*/  BSSY B1, `(.L_x_6921) ;  /* 0x000002f000017945 */ /* 0x000fe20003800000 */
[----:B--2---:R-:W-:-:S14]  /*24a80*/  DSETP.NEU.AND P0, PT, R54, RZ, PT ;  /* 0x000000ff3600722a */ /* 0x004fdc0003f0d000 */
[----:B------:R-:W-:Y:S05]  /*24a90*/  @!P0 BRA `(.L_x_6922) ;  /* 0x0000000000b08947 */ /* 0x000fea0003800000 */
[----:B------:R1:W5:Y:S04]  /*24aa0*/  LDG.E.64 R56, desc[UR40][R78.64+0x20] ;  /* 0x000020284e387981 */ /* 0x000368000c1e1b00 */
[----:B------:R1:W5:Y:S01]  /*24ab0*/  LDG.E.64 R58, desc[UR40][R78.64+0x28] ;  /* 0x000028284e3a7981 */ /* 0x000362000c1e1b00 */
[----:B------:R-:W-:-:S14]  /*24ac0*/  DSETP.NEU.AND P0, PT, R32, RZ, PT ;  /* 0x000000ff2000722a */ /* 0x000fdc0003f0d000 */
[----:B-1----:R-:W-:Y:S05]  /*24ad0*/  @!P0 BRA `(.L_x_6923) ;  /* 0x0000000000848947 */ /* 0x002fea0003800000 */
[----:B------:R-:W-:Y:S01]  /*24ae0*/  DADD R52, R32, R54 ;  /* 0x0000000020347229 */ /* 0x000fe20000000036 */
[----:B------:R-:W-:Y:S01]  /*24af0*/  MOV R2, 0x1 ;  /* 0x0000000100027802 */ /* 0x000fe20000000f00 */
[----:B------:R-:W-:Y:S01]  /*24b00*/  BSSY B2, `(.L_x_6924) ;  /* 0x0000015000027945 */ /* 0x000fe20003800000 */
[----:B------:R-:W-:Y:S01]  /*24b10*/  FSETP.GEU.AND P1, PT, |R33|, 6.5827683646048100446e-37, PT ;  /* 0x036000002100780b */ /* 0x000fe20003f2e200 */
[----:B-----5:R-:W-:Y:S02]  /*24b20*/  DADD R16, R16, -R56 ;  /* 0x0000000010107229 */ /* 0x020fe40000000838 */
        /* <DEDUP_REMOVED lines=17> */
[----:B0--34-:R-:W-:Y:S05]  /*24c40*/  CALL.REL.NOINC `($__internal_38_$__cuda_sm20_div_rn_f64_full) ;  /* 0x0000003000847944 */ /* 0x019fea0003c00000 */
.L_x_6925:
[----:B------:R-:W-:Y:S05]  /*24c50*/  BSYNC B2 ;  /* 0x0000000000027941 */ /* 0x000fea0003800000 */
.L_x_6924:
        /* <DEDUP_REMOVED lines=9> */
.L_x_6923:
[----:B------:R1:W5:Y:S01]  /*24cf0*/  LDG.E R76, desc[UR40][R78.64+0x30] ;  /* 0x000030284e4c7981 */ /* 0x000362000c1e1900 */
[----:B------:R-:W-:Y:S01]  /*24d00*/  MOV R32, R54 ;  /* 0x0000003600207202 */ /* 0x000fe20000000f00 */
[----:B------:R-:W-:Y:S01]  /*24d10*/  IMAD.MOV.U32 R33, RZ, RZ, R55 ;  /* 0x000000ffff217224 */ /* 0x000fe200078e0037 */
[----:B-----5:R-:W-:Y:S01]  /*24d20*/  MOV R16, R56 ;  /* 0x0000003800107202 */ /* 0x020fe20000000f00 */
[----:B------:R-:W-:Y:S01]  /*24d30*/  IMAD.MOV.U32 R17, RZ, RZ, R57 ;  /* 0x000000ffff117224 */ /* 0x000fe200078e0039 */
[----:B------:R-:W-:Y:S01]  /*24d40*/  MOV R18, R58 ;  /* 0x0000003a00127202 */ /* 0x000fe20000000f00 */
[----:B------:R-:W-:-:S07]  /*24d50*/  IMAD.MOV.U32 R19, RZ, RZ, R59 ;  /* 0x000000ffff137224 */ /* 0x000fce00078e003b */
.L_x_6922:
[----:B------:R-:W-:Y:S05]  /*24d60*/  BSYNC B1 ;  /* 0x0000000000017941 */ /* 0x000fea0003800000 */
.L_x_6921:
[----:B------:R-:W2:Y:S01]  /*24d70*/  LDG.E.64 R54, desc[UR40][R78.64+0x58] ;  /* 0x000058284e367981 */ /* 0x000ea2000c1e1b00 */
[----:B------:R-:W-:Y:S01]  /*24d80*/  BSSY B1, `(.L_x_6926) ;  /* 0x000002f000017945 */ /* 0x000fe20003800000 */
[----:B--2---:R-:W-:-:S14]  /*24d90*/  DSETP.NEU.AND P0, PT, R54, RZ, PT ;  /* 0x000000ff3600722a */ /* 0x004fdc0003f0d000 */
[----:B------:R-:W-:Y:S05]  /*24da0*/  @!P0 BRA `(.L_x_6927) ;  /* 0x0000000000b08947 */ /* 0x000fea0003800000 */
[----:B------:R2:W5:Y:S04]  /*24db0*/  LDG.E.64 R56, desc[UR40][R78.64+0x40] ;  /* 0x000040284e387981 */ /* 0x000568000c1e1b00 */
[----:B------:R2:W5:Y:S01]  /*24dc0*/  LDG.E.64 R58, desc[UR40][R78.64+0x48] ;  /* 0x000048284e3a7981 */ /* 0x000562000c1e1b00 */
[----:B------:R-:W-:-:S14]  /*24dd0*/  DSETP.NEU.AND P0, PT, R30, RZ, PT ;  /* 0x000000ff1e00722a */ /* 0x000fdc0003f0d000 */
[----:B--2---:R-:W-:Y:S05]  /*24de0*/  @!P0 BRA `(.L_x_6928) ;  /* 0x0000000000848947 */ /* 0x004fea0003800000 */
[----:B------:R-:W-:Y:S01]  /*24df0*/  DADD R52, R30, R54 ;  /* 0x000000001e347229 */ /* 0x000fe20000000036 */
[----:B------:R-:W-:Y:S01]  /*24e00*/  MOV R2, 0x1 ;  /* 0x0000000100027802 */ /* 0x000fe20000000f00 */
[----:B------:R-:W-:Y:S01]  /*24e10*/  BSSY B2, `(.L_x_6929) ;  /* 0x0000015000027945 */ /* 0x000fe20003800000 */
[----:B------:R-:W-:Y:S01]  /*24e20*/  FSETP.GEU.AND P1, PT, |R31|, 6.5827683646048100446e-37, PT ;  /* 0x036000001f00780b */ /* 0x000fe20003f2e200 */
[----:B-----5:R-:W-:Y:S02]  /*24e30*/  DADD R20, R20, -R56 ;  /* 0x0000000014147229 */ /* 0x020fe40000000838 */
        /* <DEDUP_REMOVED lines=17> */
[----:B01-34-:R-:W-:Y:S05]  /*24f50*/  CALL.REL.NOINC `($__internal_38_$__cuda_sm20_div_rn_f64_full) ;  /* 0x0000002c00c07944 */ /* 0x01bfea0003c00000 */
.L_x_6930:
[----:B------:R-:W-:Y:S05]  /*24f60*/  BSYNC B2 ;  /* 0x0000000000027941 */ /* 0x000fea0003800000 */
.L_x_6929:
        /* <DEDUP_REMOVED lines=9> */
.L_x_6928:
[----:B------:R2:W5:Y:S01]  /*25000*/  LDG.E R74, desc[UR40][R78.64+0x50] ;  /* 0x000050284e4a7981 */ /* 0x000562000c1e1900 */
[----:B------:R-:W-:Y:S01]  /*25010*/  MOV R30, R54 ;  /* 0x00000036001e7202 */ /* 0x000fe20000000f00 */
[----:B------:R-:W-:Y:S01]  /*25020*/  IMAD.MOV.U32 R31, RZ, RZ, R55 ;  /* 0x000000ffff1f7224 */ /* 0x000fe200078e0037 */
[----:B-----5:R-:W-:Y:S01]  /*25030*/  MOV R20, R56 ;  /* 0x0000003800147202 */ /* 0x020fe20000000f00 */
[----:B------:R-:W-:Y:S01]  /*25040*/  IMAD.MOV.U32 R21, RZ, RZ, R57 ;  /* 0x000000ffff157224 */ /* 0x000fe200078e0039 */
[----:B------:R-:W-:Y:S01]  /*25050*/  MOV R22, R58 ;  /* 0x0000003a00167202 */ /* 0x000fe20000000f00 */
[----:B------:R-:W-:-:S07]  /*25060*/  IMAD.MOV.U32 R23, RZ, RZ, R59 ;  /* 0x000000ffff177224 */ /* 0x000fce00078e003b */
.L_x_6927:
[----:B------:R-:W-:Y:S05]  /*25070*/  BSYNC B1 ;  /* 0x0000000000017941 */ /* 0x000fea0003800000 */
.L_x_6926:
[----:B------:R-:W5:Y:S01]  /*25080*/  LDG.E.64 R54, desc[UR40][R78.64+0x78] ;  /* 0x000078284e367981 */ /* 0x000f62000c1e1b00 */
[----:B------:R-:W-:Y:S01]  /*25090*/  BSSY B1, `(.L_x_6915) ;  /* 0x000002f000017945 */ /* 0x000fe20003800000 */
[----:B-----5:R-:W-:-:S14]  /*250a0*/  DSETP.NEU.AND P0, PT, R54, RZ, PT ;  /* 0x000000ff3600722a */ /* 0x020fdc0003f0d000 */
        /* <DEDUP_REMOVED lines=28> */
.L_x_6934:
[----:B------:R-:W-:Y:S05]  /*25270*/  BSYNC B2 ;  /* 0x0000000000027941 */ /* 0x000fea0003800000 */
.L_x_6933:
        /* <DEDUP_REMOVED lines=9> */
.L_x_6932:
[----:B------:R0:W5:Y:S01]  /*25310*/  LDG.E R75, desc[UR40][R78.64+0x70] ;  /* 0x000070284e4b7981 */ /* 0x000162000c1e1900 */
[----:B------:R-:W-:Y:S01]  /*25320*/  MOV R28, R54 ;  /* 0x00000036001c7202 */ /* 0x000fe20000000f00 */
[----:B------:R-:W-:Y:S01]  /*25330*/  IMAD.MOV.U32 R29, RZ, RZ, R55 ;  /* 0x000000ffff1d7224 */ /* 0x000fe200078e0037 */
[----:B-----5:R-:W-:Y:S01]  /*25340*/  MOV R24, R56 ;  /* 0x0000003800187202 */ /* 0x020fe20000000f00 */
[----:B------:R-:W-:Y:S01]  /*25350*/  IMAD.MOV.U32 R25, RZ, RZ, R57 ;  /* 0x000000ffff197224 */ /* 0x000fe200078e0039 */
[----:B------:R-:W-:Y:S01]  /*25360*/  MOV R26, R58 ;  /* 0x0000003a001a7202 */ /* 0x000fe20000000f00 */
[----:B------:R-:W-:-:S07]  /*25370*/  IMAD.MOV.U32 R27, RZ, RZ, R59 ;  /* 0x000000ffff1b7224 */ /* 0x000fce00078e003b */
.L_x_6931:
[----:B------:R-:W-:Y:S05]  /*25380*/  BSYNC B1 ;  /* 0x0000000000017941 */ /* 0x000fea0003800000 */
.L_x_6915:
        /* <DEDUP_REMOVED lines=28> */
[----:B-12345:R-:W-:Y:S05]  /*25550*/  CALL.REL.NOINC `($__internal_38_$__cuda_sm20_div_rn_f64_full) ;  /* 0x0000002800407944 */ /* 0x03efea0003c00000 */
.L_x_6937:
[----:B------:R-:W-:Y:S05]  /*25560*/  BSYNC B1 ;  /* 0x0000000000017941 */ /* 0x000fea0003800000 */
.L_x_6936:
        /* <DEDUP_REMOVED lines=28> */
[----:B-12345:R-:W-:Y:S05]  /*25730*/  CALL.REL.NOINC `($__internal_40_$__cuda_sm20_dsqrt_rn_f64_mediumpath_v1) ;  /* 0x0000003000707944 */ /* 0x03efea0003c00000 */
[----:B------:R-:W-:Y:S01]  /*25740*/  IMAD.MOV.U32 R2, RZ, RZ, R0 ;  /* 0x000000ffff027224 */ /* 0x000fe200078e0000 */
[----:B------:R-:W-:-:S07]  /*25750*/  MOV R3, R5 ;  /* 0x0000000500037202 */ /* 0x000fce0000000f00 */
.L_x_6940:
[----:B------:R-:W-:Y:S05]  /*25760*/  BSYNC B1 ;  /* 0x0000000000017941 */ /* 0x000fea0003800000 */
.L_x_6939:
[----:B------:R-:W-:Y:S01]  /*25770*/  IMAD.MOV.U32 R4, RZ, RZ, R2 ;  /* 0x000000ffff047224 */ /* 0x000fe200078e0002 */
[----:B------:R-:W-:-:S07]  /*25780*/  MOV R5, R3 ;  /* 0x0000000300057202 */ /* 0x000fce0000000f00 */
.L_x_6938:
        /* <DEDUP_REMOVED lines=35> */
[----:B--2345:R-:W-:Y:S05]  /*259c0*/  CALL.REL.NOINC `($__internal_38_$__cuda_sm20_div_rn_f64_full) ;  /* 0x0000002400247944 */ /* 0x03cfea0003c00000 */
.L_x_6942:
[----:B------:R-:W-:Y:S05]  /*259d0*/  BSYNC B1 ;  /* 0x0000000000017941 */ /* 0x000fea0003800000 */
.L_x_6941:
        /* <DEDUP_REMOVED lines=28> */
[----:B--2345:R-:W-:Y:S05]  /*25ba0*/  CALL.REL.NOINC `($__internal_40_$__cuda_sm20_dsqrt_rn_f64_mediumpath_v1) ;  /* 0x0000002c00547944 */ /* 0x03cfea0003c00000 */
[----:B------:R-:W-:Y:S01]  /*25bb0*/  MOV R2, R0 ;  /* 0x0000000000027202 */ /* 0x000fe20000000f00 */
[----:B------:R-:W-:-:S07]  /*25bc0*/  IMAD.MOV.U32 R3, RZ, RZ, R5 ;  /* 0x000000ffff037224 */ /* 0x000fce00078e0005 */
.L_x_6945:
[----:B------:R-:W-:Y:S05]  /*25bd0*/  BSYNC B1 ;  /* 0x0000000000017941 */ /* 0x000fea0003800000 */
.L_x_6944:
[----:B------:R-:W-:Y:S01]  /*25be0*/  MOV R4, R2 ;  /* 0x0000000200047202 */ /* 0x000fe20000000f00 */
[----:B------:R-:W-:-:S07]  /*25bf0*/  IMAD.MOV.U32 R5, RZ, RZ, R3 ;  /* 0x000000ffff057224 */ /* 0x000fce00078e0003 */
.L_x_6943:
        /* <DEDUP_REMOVED lines=32> */
[----:B---345:R-:W-:Y:S05]  /*25e00*/  CALL.REL.NOINC `($__internal_38_$__cuda_sm20_div_rn_f64_full) ;  /* 0x0000002000147944 */ /* 0x038fea0003c00000 */
.L_x_6947:
[----:B------:R-:W-:Y:S05]  /*25e10*/  BSYNC B1 ;  /* 0x0000000000017941 */ /* 0x000fea0003800000 */
.L_x_6946:
        /* <DEDUP_REMOVED lines=28> */
[----:B---345:R-:W-:Y:S05]  /*25fe0*/  CALL.REL.NOINC `($__internal_40_$__cuda_sm20_dsqrt_rn_f64_mediumpath_v1) ;  /* 0x0000002800447944 */ /* 0x038fea0003c00000 */
[----:B------:R-:W-:Y:S01]  /*25ff0*/  IMAD.MOV.U32 R2, RZ, RZ, R0 ;  /* 0x000000ffff027224 */ /* 0x000fe200078e0000 */
[----:B------:R-:W-:-:S07]  /*26000*/  MOV R3, R5 ;  /* 0x0000000500037202 */ /* 0x000fce0000000f00 */
.L_x_6950:
[----:B------:R-:W-:Y:S05]  /*26010*/  BSYNC B1 ;  /* 0x0000000000017941 */ /* 0x000fea0003800000 */
.L_x_6949:
[----:B------:R-:W-:Y:S01]  /*26020*/  IMAD.MOV.U32 R4, RZ, RZ, R2 ;  /* 0x000000ffff047224 */ /* 0x000fe200078e0002 */
[----:B------:R-:W-:-:S07]  /*26030*/  MOV R5, R3 ;  /* 0x0000000300057202 */ /* 0x000fce0000000f00 */
.L_x_6948:
        /* <DEDUP_REMOVED lines=32> */
[----:B---345:R-:W-:Y:S05]  /*26240*/  CALL.REL.NOINC `($__internal_38_$__cuda_sm20_div_rn_f64_full) ;  /* 0x0000001c00047944 */ /* 0x038fea0003c00000 */
.L_x_6952:
[----:B------:R-:W-:Y:S05]  /*26250*/  BSYNC B1 ;  /* 0x0000000000017941 */ /* 0x000fea0003800000 */
.L_x_6951:
        /* <DEDUP_REMOVED lines=28> */
[----:B---345:R-:W-:Y:S05]  /*26420*/  CALL.REL.NOINC `($__internal_40_$__cuda_sm20_dsqrt_rn_f64_mediumpath_v1) ;  /* 0x0000002400347944 */ /* 0x038fea0003c00000 */
[----:B------:R-:W-:Y:S01]  /*26430*/  MOV R2, R0 ;  /* 0x0000000000027202 */ /* 0x000fe20000000f00 */
[----:B------:R-:W-:-:S07]  /*26440*/  IMAD.MOV.U32 R3, RZ, RZ, R5 ;  /* 0x000000ffff037224 */ /* 0x000fce00078e0005 */
.L_x_6955:
[----:B------:R-:W-:Y:S05]  /*26450*/  BSYNC B1 ;  /* 0x0000000000017941 */ /* 0x000fea0003800000 */
.L_x_6954:
[----:B------:R-:W-:Y:S01]  /*26460*/  MOV R4, R2 ;  /* 0x0000000200047202 */ /* 0x000fe20000000f00 */
[----:B------:R-:W-:-:S07]  /*26470*/  IMAD.MOV.U32 R5, RZ, RZ, R3 ;  /* 0x000000ffff057224 */ /* 0x000fce00078e0003 */
.L_x_6953:
        /* <DEDUP_REMOVED lines=11> */
.L_x_6935:
        /* <DEDUP_REMOVED lines=17> */
.L_x_6914:
        /* <DEDUP_REMOVED lines=18> */
.L_x_6957:
        /* <DEDUP_REMOVED lines=24> */
.L_x_6956:
        /* <DEDUP_REMOVED lines=28> */
[----:B---345:R-:W-:Y:S05]  /*26aa0*/  CALL.REL.NOINC `($__internal_38_$__cuda_sm20_div_rn_f64_full) ;  /* 0x0000001000ec7944 */ /* 0x038fea0003c00000 */
.L_x_6960:
[----:B------:R-:W-:Y:S05]  /*26ab0*/  BSYNC B1 ;  /* 0x0000000000017941 */ /* 0x000fea0003800000 */
.L_x_6959:
        /* <DEDUP_REMOVED lines=31> */
.L_x_6963:
[----:B------:R-:W-:Y:S05]  /*26cb0*/  BSYNC B1 ;  /* 0x0000000000017941 */ /* 0x000fea0003800000 */
.L_x_6962:
[----:B------:R-:W-:Y:S01]  /*26cc0*/  MOV R4, R2 ;  /* 0x0000000200047202 */ /* 0x000fe20000000f00 */
[----:B------:R-:W-:-:S07]  /*26cd0*/  IMAD.MOV.U32 R5, RZ, RZ, R3 ;  /* 0x000000ffff057224 */ /* 0x000fce00078e0003 */
.L_x_6961:
        /* <DEDUP_REMOVED lines=36> */
.L_x_6965:
[----:B------:R-:W-:Y:S05]  /*26f20*/  BSYNC B1 ;  /* 0x0000000000017941 */ /* 0x000fea0003800000 */
.L_x_6964:
        /* <DEDUP_REMOVED lines=31> */
.L_x_6968:
[----:B------:R-:W-:Y:S05]  /*27120*/  BSYNC B1 ;  /* 0x0000000000017941 */ /* 0x000fea0003800000 */
.L_x_6967:
[----:B------:R-:W-:Y:S01]  /*27130*/  IMAD.MOV.U32 R4, RZ, RZ, R2 ;  /* 0x000000ffff047224 */ /* 0x000fe200078e0002 */
[----:B------:R-:W-:-:S07]  /*27140*/  MOV R5, R3 ;  /* 0x0000000300057202 */ /* 0x000fce0000000f00 */
.L_x_6966:
        /* <DEDUP_REMOVED lines=33> */
.L_x_6970:
[----:B------:R-:W-:Y:S05]  /*27360*/  BSYNC B1 ;  /* 0x0000000000017941 */ /* 0x000fea0003800000 */
.L_x_6969:
        /* <DEDUP_REMOVED lines=31> */
.L_x_6973:
[----:B------:R-:W-:Y:S05]  /*27560*/  BSYNC B1 ;  /* 0x0000000000017941 */ /* 0x000fea0003800000 */
.L_x_6972:
[----:B------:R-:W-:Y:S01]  /*27570*/  MOV R4, R2 ;  /* 0x0000000200047202 */ /* 0x000fe20000000f00 */
[----:B------:R-:W-:-:S07]  /*27580*/  IMAD.MOV.U32 R5, RZ, RZ, R3 ;  /* 0x000000ffff057224 */ /* 0x000fce00078e0003 */
.L_x_6971:
        /* <DEDUP_REMOVED lines=33> */
.L_x_6975:
[----:B------:R-:W-:Y:S05]  /*277a0*/  BSYNC B1 ;  /* 0x0000000000017941 */ /* 0x000fea0003800000 */
.L_x_6974:
        /* <DEDUP_REMOVED lines=31> */
.L_x_6978:
[----:B------:R-:W-:Y:S05]  /*279a0*/  BSYNC B1 ;  /* 0x0000000000017941 */ /* 0x000fea0003800000 */
.L_x_6977:
[----:B------:R-:W-:Y:S01]  /*279b0*/  IMAD.MOV.U32 R4, RZ, RZ, R2 ;  /* 0x000000ffff047224 */ /* 0x000fe200078e0002 */
[----:B------:R-:W-:-:S07]  /*279c0*/  MOV R5, R3 ;  /* 0x0000000300057202 */ /* 0x000fce0000000f00 */
.L_x_6976:
        /* <DEDUP_REMOVED lines=11> */
.L_x_6958:
        /* <DEDUP_REMOVED lines=16> */
.L_x_6979:
        /* <DEDUP_REMOVED lines=15> */
.L_x_6980:
        /* <DEDUP_REMOVED lines=15> */
.L_x_6981:
        /* <DEDUP_REMOVED lines=15> */
.L_x_6982:
[----:B------:R-:W-:Y:S05]  /*27e50*/  EXIT ;  /* 0x000000000000794d */ /* 0x000fea0003800000 */
        .weak           $__internal_38_$__cuda_sm20_div_rn_f64_full
        .type           $__internal_38_$__cuda_sm20_div_rn_f64_full,@function
        .size           $__internal_38_$__cuda_sm20_div_rn_f64_full,($__internal_39_$__cuda_sm20_div_u64 - $__internal_38_$__cuda_sm20_div_rn_f64_full)
$__internal_38_$__cuda_sm20_div_rn_f64_full:
[C---:B------:R-:W-:Y:S01]  /*27e60*/  FSETP.GEU.AND P0, PT, |R11|.reuse, 1.469367938527859385e-39, PT ;  /* 0x001000000b00780b */ /* 0x040fe20003f0e200 */
[----:B------:R-:W-:Y:S01]  /*27e70*/  IMAD.MOV.U32 R8, RZ, RZ, R10 ;  /* 0x000000ffff087224 */ /* 0x000fe200078e000a */
[----:B------:R-:W-:Y:S01]  /*27e80*/  LOP3.LUT R4, R11, 0x800fffff, RZ, 0xc0, !PT ;  /* 0x800fffff0b047812 */ /* 0x000fe200078ec0ff */
[----:B------:R-:W-:Y:S01]  /*27e90*/  IMAD.MOV.U32 R43, RZ, RZ, R3 ;  /* 0x000000ffff2b7224 */ /* 0x000fe200078e0003 */
[----:B------:R-:W-:Y:S01]  /*27ea0*/  HFMA2.MMA R6, -RZ, RZ, 0, 5.9604644775390625e-08 ;  /* 0x00000001ff067435 */ /* 0x000fe200000001ff */
[----:B------:R-:W-:Y:S01]  /*27eb0*/  MOV R42, R2 ;  /* 0x00000002002a7202 */ /* 0x000fe20000000f00 */
[----:B------:R-:W-:Y:S01]  /*27ec0*/  IMAD.MOV.U32 R94, RZ, RZ, 0x1ca00000 ;  /* 0x1ca00000ff5e7424 */ /* 0x000fe200078e00ff */
[----:B------:R-:W-:Y:S01]  /*27ed0*/  LOP3.LUT R9, R4, 0x3ff00000, RZ, 0xfc, !PT ;  /* 0x3ff0000004097812 */ /* 0x000fe200078efcff */
[----:B------:R-:W-:Y:S01]  /*27ee0*/  BSSY B0, `(.L_x_6983) ;  /* 0x0000056000007945 */ /* 0x000fe20003800000 */
[C---:B------:R-:W-:Y:S02]  /*27ef0*/  FSETP.GEU.AND P1, PT, |R43|.reuse, 1.469367938527859385e-39, PT ;  /* 0x001000002b00780b */ /* 0x040fe40003f2e200 */
[----:B------:R-:W-:-:S02]  /*27f00*/  LOP3.LUT R2, R43, 0x7ff00000, RZ, 0xc0, !PT ;  /* 0x7ff000002b027812 */ /* 0x000fc400078ec0ff */
[----:B------:R-:W-:-:S06]  /*27f10*/  @!P0 DMUL R8, R10, 8.98846567431157953865e+307 ;  /* 0x7fe000000a088828 */ /* 0x000fcc0000000000 */
[----:B------:R-:W0:Y:S03]  /*27f20*/  MUFU.RCP64H R7, R9 ;  /* 0x0000000900077308 */ /* 0x000e260000001800 */
[----:B------:R-:W-:Y:S01]  /*27f30*/  @!P1 LOP3.LUT R3, R11, 0x7ff00000, RZ, 0xc0, !PT ;  /* 0x7ff000000b039812 */ /* 0x000fe200078ec0ff */
[----:B------:R-:W-:-:S03]  /*27f40*/  @!P1 IMAD.MOV.U32 R46, RZ, RZ, RZ ;  /* 0x000000ffff2e9224 */ /* 0x000fc600078e00ff */
[----:B------:R-:W-:-:S04]  /*27f50*/  @!P1 ISETP.GE.U32.AND P2, PT, R2, R3, PT ;  /* 0x000000030200920c */ /* 0x000fc80003f46070 */
[----:B------:R-:W-:-:S04]  /*27f60*/  @!P1 SEL R3, R94, 0x63400000, !P2 ;  /* 0x634000005e039807 */ /* 0x000fc80005000000 */
[----:B------:R-:W-:Y:S01]  /*27f70*/  @!P1 LOP3.LUT R3, R3, 0x80000000, R43, 0xf8, !PT ;  /* 0x8000000003039812 */ /* 0x000fe200078ef82b */
[----:B0-----:R-:W-:-:S03]  /*27f80*/  DFMA R4, R6, -R8, 1 ;  /* 0x3ff000000604742b */ /* 0x001fc60000000808 */
[----:B------:R-:W-:Y:S02]  /*27f90*/  @!P1 LOP3.LUT R47, R3, 0x100000, RZ, 0xfc, !PT ;  /* 0x00100000032f9812 */ /* 0x000fe400078efcff */
[----:B------:R-:W-:-:S03]  /*27fa0*/  MOV R3, R2 ;  /* 0x0000000200037202 */ /* 0x000fc60000000f00 */
[----:B------:R-:W-:Y:S01]  /*27fb0*/  DFMA R40, R4, R4, R4 ;  /* 0x000000040428722b */ /* 0x000fe20000000004 */
[----:B------:R-:W-:-:S04]  /*27fc0*/  LOP3.LUT R4, R11, 0x7ff00000, RZ, 0xc0, !PT ;  /* 0x7ff000000b047812 */ /* 0x000fc800078ec0ff */
[----:B------:R-:W-:-:S03]  /*27fd0*/  ISETP.GE.U32.AND P3, PT, R2, R4, PT ;  /* 0x000000040200720c */ /* 0x000fc60003f66070 */
[----:B------:R-:W-:Y:S01]  /*27fe0*/  DFMA R6, R6, R40, R6 ;  /* 0x000000280606722b */ /* 0x000fe20000000006 */
[----:B------:R-:W-:Y:S02]  /*27ff0*/  @!P0 LOP3.LUT R4, R9, 0x7ff00000, RZ, 0xc0, !PT ;  /* 0x7ff0000009048812 */ /* 0x000fe400078ec0ff */
[----:B------:R-:W-:Y:S02]  /*28000*/  SEL R5, R94, 0x63400000, !P3 ;  /* 0x634000005e057807 */ /* 0x000fe40005800000 */
[----:B------:R-:W-:Y:S02]  /*28010*/  MOV R40, R42 ;  /* 0x0000002a00287202 */ /* 0x000fe40000000f00 */
[----:B------:R-:W-:Y:S01]  /*28020*/  LOP3.LUT R41, R5, 0x800fffff, R43, 0xf8, !PT ;  /* 0x800fffff05297812 */ /* 0x000fe200078ef82b */
[----:B------:R-:W-:-:S05]  /*28030*/  DFMA R44, R6, -R8, 1 ;  /* 0x3ff00000062c742b */ /* 0x000fca0000000808 */
[----:B------:R-:W-:-:S03]  /*28040*/  @!P1 DFMA R40, R40, 2, -R46 ;  /* 0x400000002828982b */ /* 0x000fc6000000082e */
[----:B------:R-:W-:Y:S01]  /*28050*/  DFMA R44, R6, R44, R6 ;  /* 0x0000002c062c722b */ /* 0x000fe20000000006 */
[----:B------:R-:W-:-:S06]  /*28060*/  IADD3 R6, R4, -0x1, RZ ;  /* 0xffffffff04067810 */ /* 0x000fcc0007ffe0ff */
[----:B------:R-:W-:Y:S01]  /*28070*/  @!P1 LOP3.LUT R3, R41, 0x7ff00000, RZ, 0xc0, !PT ;  /* 0x7ff0000029039812 */ /* 0x000fe200078ec0ff */
[----:B------:R-:W-:-:S04]  /*28080*/  DMUL R46, R44, R40 ;  /* 0x000000282c2e7228 */ /* 0x000fc80000000000 */
[----:B------:R-:W-:-:S04]  /*28090*/  VIADD R5, R3, 0xffffffff ;  /* 0xffffffff03057836 */ /* 0x000fc80000000000 */
[----:B------:R-:W-:Y:S01]  /*280a0*/  DFMA R48, R46, -R8, R40 ;  /* 0x800000082e30722b */ /* 0x000fe20000000028 */
[----:B------:R-:W-:-:S04]  /*280b0*/  ISETP.GT.U32.AND P0, PT, R5, 0x7feffffe, PT ;  /* 0x7feffffe0500780c */ /* 0x000fc80003f04070 */
[----:B------:R-:W-:-:S03]  /*280c0*/  ISETP.GT.U32.OR P0, PT, R6, 0x7feffffe, P0 ;  /* 0x7feffffe0600780c */ /* 0x000fc60000704470 */
[----:B------:R-:W-:-:S10]  /*280d0*/  DFMA R6, R44, R48, R46 ;  /* 0x000000302c06722b */ /* 0x000fd4000000002e */
[----:B------:R-:W-:Y:S05]  /*280e0*/  @P0 BRA `(.L_x_6984) ;  /* 0x0000000000740947 */ /* 0x000fea0003800000 */
[----:B------:R-:W-:-:S04]  /*280f0*/  LOP3.LUT R3, R11, 0x7ff00000, RZ, 0xc0, !PT ;  /* 0x7ff000000b037812 */ /* 0x000fc800078ec0ff */
[CC--:B------:R-:W-:Y:S02]  /*28100*/  VIADDMNMX R4, R2.reuse, -R3.reuse, 0xb9600000, !PT ;  /* 0xb960000002047446 */ /* 0x0c0fe40007800903 */
[----:B------:R-:W-:Y:S02]  /*28110*/  ISETP.GE.U32.AND P0, PT, R2, R3, PT ;  /* 0x000000030200720c */ /* 0x000fe40003f06070 */
[----:B------:R-:W-:Y:S01]  /*28120*/  VIMNMX R2, R4, 0x46a00000, PT ;  /* 0x46a0000004027848 */ /* 0x000fe20003fe0100 */
[----:B------:R-:W-:Y:S01]  /*28130*/  IMAD.MOV.U32 R4, RZ, RZ, RZ ;  /* 0x000000ffff047224 */ /* 0x000fe200078e00ff */
        /* <DEDUP_REMOVED lines=13> */
[----:B------:R-:W-:Y:S02]  /*28210*/  MOV R4, RZ ;  /* 0x000000ff00047202 */ /* 0x000fe40000000f00 */
[----:B------:R-:W-:-:S04]  /*28220*/  IADD3 R2, -R2, -0x43300000, RZ ;  /* 0xbcd0000002027810 */ /* 0x000fc80007ffe1ff */
[----:B------:R-:W-:Y:S02]  /*28230*/  DFMA R4, R44, -R4, R6 ;  /* 0x800000042c04722b */ /* 0x000fe40000000006 */
[----:B------:R-:W-:-:S08]  /*28240*/  DMUL.RP R6, R6, R8 ;  /* 0x0000000806067228 */ /* 0x000fd00000008000 */
[----:B------:R-:W-:Y:S02]  /*28250*/  FSETP.NEU.AND P0, PT, |R5|, R2, PT ;  /* 0x000000020500720b */ /* 0x000fe40003f0d200 */
[----:B------:R-:W-:Y:S02]  /*28260*/  LOP3.LUT R3, R7, R3, RZ, 0x3c, !PT ;  /* 0x0000000307037212 */ /* 0x000fe400078e3cff */
[----:B------:R-:W-:Y:S02]  /*28270*/  FSEL R2, R6, R44, !P0 ;  /* 0x0000002c06027208 */ /* 0x000fe40004000000 */
[----:B------:R-:W-:-:S03]  /*28280*/  FSEL R3, R3, R45, !P0 ;  /* 0x0000002d03037208 */ /* 0x000fc60004000000 */
[----:B------:R-:W-:Y:S01]  /*28290*/  IMAD.MOV.U32 R44, RZ, RZ, R2 ;  /* 0x000000ffff2c7224 */ /* 0x000fe200078e0002 */
[----:B------:R-:W-:Y:S01]  /*282a0*/  MOV R45, R3 ;  /* 0x00000003002d7202 */ /* 0x000fe20000000f00 */
[----:B------:R-:W-:Y:S06]  /*282b0*/  BRA `(.L_x_6985) ;  /* 0x0000000000607947 */ /* 0x000fec0003800000 */
.L_x_6984:
        /* <DEDUP_REMOVED lines=8> */
[----:B------:R-:W-:Y:S02]  /*28340*/  ISETP.NE.AND P0, PT, R3, 0x7ff00000, PT ;  /* 0x7ff000000300780c */ /* 0x000fe40003f05270 */
[----:B------:R-:W-:Y:S02]  /*28350*/  LOP3.LUT R3, R43, 0x80000000, R11, 0x48, !PT ;  /* 0x800000002b037812 */ /* 0x000fe400078e480b */
[----:B------:R-:W-:-:S13]  /*28360*/  ISETP.EQ.OR P0, PT, R4, RZ, !P0 ;  /* 0x000000ff0400720c */ /* 0x000fda0004702670 */
[----:B------:R-:W-:Y:S01]  /*28370*/  @P0 LOP3.LUT R2, R3, 0x7ff00000, RZ, 0xfc, !PT ;  /* 0x7ff0000003020812 */ /* 0x000fe200078efcff */
[----:B------:R-:W-:Y:S01]  /*28380*/  @!P0 IMAD.MOV.U32 R44, RZ, RZ, RZ ;  /* 0x000000ffff2c8224 */ /* 0x000fe200078e00ff */
[----:B------:R-:W-:Y:S01]  /*28390*/  @!P0 MOV R45, R3 ;  /* 0x00000003002d8202 */ /* 0x000fe20000000f00 */
[----:B------:R-:W-:Y:S01]  /*283a0*/  @P0 IMAD.MOV.U32 R44, RZ, RZ, RZ ;  /* 0x000000ffff2c0224 */ /* 0x000fe200078e00ff */
[----:B------:R-:W-:Y:S01]  /*283b0*/  @P0 MOV R45, R2 ;  /* 0x00000002002d0202 */ /* 0x000fe20000000f00 */
[----:B------:R-:W-:Y:S06]  /*283c0*/  BRA `(.L_x_6985) ;  /* 0x00000000001c7947 */ /* 0x000fec0003800000 */
.L_x_6987:
[----:B------:R-:W-:Y:S01]  /*283d0*/  LOP3.LUT R2, R11, 0x80000, RZ, 0xfc, !PT ;  /* 0x000800000b027812 */ /* 0x000fe200078efcff */
[----:B------:R-:W-:-:S03]  /*283e0*/  IMAD.MOV.U32 R44, RZ, RZ, R10 ;  /* 0x000000ffff2c7224 */ /* 0x000fc600078e000a */
[----:B------:R-:W-:Y:S01]  /*283f0*/  MOV R45, R2 ;  /* 0x00000002002d7202 */ /* 0x000fe20000000f00 */
[----:B------:R-:W-:Y:S06]  /*28400*/  BRA `(.L_x_6985) ;  /* 0x00000000000c7947 */ /* 0x000fec0003800000 */
.L_x_6986:
[----:B------:R-:W-:Y:S01]  /*28410*/  LOP3.LUT R2, R43, 0x80000, RZ, 0xfc, !PT ;  /* 0x000800002b027812 */ /* 0x000fe200078efcff */
[----:B------:R-:W-:-:S03]  /*28420*/  IMAD.MOV.U32 R44, RZ, RZ, R42 ;  /* 0x000000ffff2c7224 */ /* 0x000fc600078e002a */
[----:B------:R-:W-:-:S07]  /*28430*/  MOV R45, R2 ;  /* 0x00000002002d7202 */ /* 0x000fce0000000f00 */
.L_x_6985:
[----:B------:R-:W-:Y:S05]  /*28440*/  BSYNC B0 ;  /* 0x0000000000007941 */ /* 0x000fea0003800000 */
.L_x_6983:
[----:B------:R-:W-:Y:S01]  /*28450*/  HFMA2.MMA R5, -RZ, RZ, 0, 0 ;  /* 0x00000000ff057435 */ /* 0x000fe200000001ff */
[----:B------:R-:W-:Y:S01]  /*28460*/  IMAD.MOV.U32 R4, RZ, RZ, R0 ;  /* 0x000000ffff047224 */ /* 0x000fe200078e0000 */
[----:B------:R-:W-:Y:S01]  /*28470*/  MOV R3, R45 ;  /* 0x0000002d00037202 */ /* 0x000fe20000000f00 */
[----:B------:R-:W-:-:S03]  /*28480*/  IMAD.MOV.U32 R2, RZ, RZ, R44 ;  /* 0x000000ffff027224 */ /* 0x000fc600078e002c */
[----:B------:R-:W-:Y:S05]  /*28490*/  RET.REL.NODEC R4 `(_ZN2at6native13reduce_kernelILi128ELi4ENS0_8ReduceOpIdNS0_10WelfordOpsIddiN4cuda3std3__44pairIddEEEEjdLi2ELi2EEEEEvT1_) ;  /* 0xfffffd7804d87950 */ /* 0x000fea0003c3ffff */
        .weak           $__internal_39_$__cuda_sm20_div_u64
        .type           $__internal_39_$__cuda_sm20_div_u64,@function
        .size           $__internal_39_$__cuda_sm20_div_u64,($__internal_40_$__cuda_sm20_dsqrt_rn_f64_mediumpath_v1 - $__internal_39_$__cuda_sm20_div_u64)
$__internal_39_$__cuda_sm20_div_u64:
[----:B------:R-:W-:Y:S01]  /*284a0*/  IMAD.MOV.U32 R10, RZ, RZ, R2 ;  /* 0x000000ffff0a7224 */ /* 0x000fe200078e0002 */
[----:B------:R-:W-:-:S05]  /*284b0*/  MOV R11, R3 ;  /* 0x00000003000b7202 */ /* 0x000fca0000000f00 */
        /* <DEDUP_REMOVED lines=45> */
[----:B------:R-:W-:Y:S01]  /*28790*/  IMAD R7, R8, R2, R7 ;  /* 0x0000000208077224 */ /* 0x000fe200078e0207 */
[----:B------:R-:W-:-:S04]  /*287a0*/  IADD3.X R11, RZ, R8, RZ, P3, !PT ;  /* 0x00000008ff0b7210 */ /* 0x000fc80001ffe4ff */
[----:B------:R-:W-:Y:S02]  /*287b0*/  IADD3.X R42, ~R7, R42, RZ, P1, !PT ;  /* 0x0000002a072a7210 */ /* 0x000fe40000ffe5ff */
[----:B------:R-:W-:Y:S02]  /*287c0*/  IADD3 R43, P1, -R2, R45, RZ ;  /* 0x0000002d022b7210 */ /* 0x000fe40007f3e1ff */
[----:B------:R-:W-:-:S03]  /*287d0*/  ISETP.GE.U32.AND.EX P0, PT, R42, R3, PT, P0 ;  /* 0x000000032a00720c */ /* 0x000fc60003f06100 */
[----:B------:R-:W-:Y:S01]  /*287e0*/  IMAD.X R10, R42, 0x1, ~R3, P1 ;  /* 0x000000012a0a7824 */ /* 0x000fe200008e0e03 */
[----:B------:R-:W-:Y:S02]  /*287f0*/  SEL R7, R6, R9, P0 ;  /* 0x0000000906077207 */ /* 0x000fe40000000000 */
        /* <DEDUP_REMOVED lines=9> */
[----:B------:R-:W-:Y:S01]  /*28890*/  SEL R8, R8, R7, P0 ;  /* 0x0000000708087207 */ /* 0x000fe20000000000 */
[----:B------:R-:W-:Y:S01]  /*288a0*/  IMAD.MOV.U32 R7, RZ, RZ, 0x0 ;  /* 0x00000000ff077424 */ /* 0x000fe200078e00ff */
[----:B------:R-:W-:Y:S02]  /*288b0*/  SEL R9, R9, R6, P0 ;  /* 0x0000000609097207 */ /* 0x000fe40000000000 */
[----:B------:R-:W-:Y:S02]  /*288c0*/  MOV R6, R41 ;  /* 0x0000002900067202 */ /* 0x000fe40000000f00 */
[----:B------:R-:W-:-:S02]  /*288d0*/  SEL R8, R8, 0xffffffff, P1 ;  /* 0xffffffff08087807 */ /* 0x000fc40000800000 */
[----:B------:R-:W-:Y:S01]  /*288e0*/  SEL R9, R9, 0xffffffff, P1 ;  /* 0xffffffff09097807 */ /* 0x000fe20000800000 */
[----:B------:R-:W-:Y:S06]  /*288f0*/  RET.REL.NODEC R6 `(_ZN2at6native13reduce_kernelILi128ELi4ENS0_8ReduceOpIdNS0_10WelfordOpsIddiN4cuda3std3__44pairIddEEEEjdLi2ELi2EEEEEvT1_) ;  /* 0xfffffd7406c07950 */ /* 0x000fec0003c3ffff */
        .weak           $__internal_40_$__cuda_sm20_dsqrt_rn_f64_mediumpath_v1
        .type           $__internal_40_$__cuda_sm20_dsqrt_rn_f64_mediumpath_v1,@function
        .size           $__internal_40_$__cuda_sm20_dsqrt_rn_f64_mediumpath_v1,($__internal_41_$__cuda_sm20_rem_u64 - $__internal_40_$__cuda_sm20_dsqrt_rn_f64_mediumpath_v1)
$__internal_40_$__cuda_sm20_dsqrt_rn_f64_mediumpath_v1:
[----:B------:R-:W-:Y:S01]  /*28900*/  ISETP.GE.U32.AND P0, PT, R8, -0x3400000, PT ;  /* 0xfcc000000800780c */ /* 0x000fe20003f06070 */
[----:B------:R-:W-:Y:S01]  /*28910*/  BSSY B0, `(.L_x_6988) ;  /* 0x0000026000007945 */ /* 0x000fe20003800000 */
[----:B------:R-:W-:Y:S01]  /*28920*/  IMAD.MOV.U32 R9, RZ, RZ, R3 ;  /* 0x000000ffff097224 */ /* 0x000fe200078e0003 */
[----:B------:R-:W-:Y:S02]  /*28930*/  MOV R8, R0 ;  /* 0x0000000000087202 */ /* 0x000fe40000000f00 */
        /* <DEDUP_REMOVED lines=10> */
.L_x_6989:
        /* <DEDUP_REMOVED lines=24> */
.L_x_6991:
[----:B------:R-:W-:-:S11]  /*28b60*/  DADD R2, R8, R8 ;  /* 0x0000000008027229 */ /* 0x000fd60000000008 */
.L_x_6990:
[----:B------:R-:W-:Y:S05]  /*28b70*/  BSYNC B0 ;  /* 0x0000000000007941 */ /* 0x000fea0003800000 */
.L_x_6988:
[----:B------:R-:W-:Y:S01]  /*28b80*/  MOV R5, R3 ;  /* 0x0000000300057202 */ /* 0x000fe20000000f00 */
[----:B------:R-:W-:Y:S01]  /*28b90*/  HFMA2.MMA R3, -RZ, RZ, 0, 0 ;  /* 0x00000000ff037435 */ /* 0x000fe200000001ff */
[----:B------:R-:W-:Y:S02]  /*28ba0*/  IMAD.MOV.U32 R0, RZ, RZ, R2 ;  /* 0x000000ffff007224 */ /* 0x000fe400078e0002 */
[----:B------:R-:W-:-:S04]  /*28bb0*/  IMAD.MOV.U32 R2, RZ, RZ, R10 ;  /* 0x000000ffff027224 */ /* 0x000fc800078e000a */
[----:B------:R-:W-:Y:S05]  /*28bc0*/  RET.REL.NODEC R2 `(_ZN2at6native13reduce_kernelILi128ELi4ENS0_8ReduceOpIdNS0_10WelfordOpsIddiN4cuda3std3__44pairIddEEEEjdLi2ELi2EEEEEvT1_) ;  /* 0xfffffd74020c7950 */ /* 0x000fea0003c3ffff */
        .weak           $__internal_41_$__cuda_sm20_rem_u64
        .type           $__internal_41_$__cuda_sm20_rem_u64,@function
        .size           $__internal_41_$__cuda_sm20_rem_u64,(.L_x_8224 - $__internal_41_$__cuda_sm20_rem_u64)
$__internal_41_$__cuda_sm20_rem_u64:
        /* <DEDUP_REMOVED lines=44> */
[----:B------:R-:W-:Y:S01]  /*28e90*/  IMAD R7, R7, R41, R5 ;  /* 0x0000002907077224 */ /* 0x000fe200078e0205 */
[----:B------:R-:W-:Y:S02]  /*28ea0*/  HFMA2.MMA R5, -RZ, RZ, 0, 0 ;  /* 0x00000000ff057435 */ /* 0x000fe400000001ff */
[-C--:B------:R-:W-:Y:S01]  /*28eb0*/  ISETP.GE.U32.AND P0, PT, R10, R11.reuse, PT ;  /* 0x0000000b0a00720c */ /* 0x080fe20003f06070 */
[----:B------:R-:W-:-:S05]  /*28ec0*/  IMAD R6, R6, R11, R7 ;  /* 0x0000000b06067224 */ /* 0x000fca00078e0207 */
        /* <DEDUP_REMOVED lines=11> */
[----:B------:R-:W-:Y:S01]  /*28f80*/  SEL R6, R6, R4, P0 ;  /* 0x0000000406067207 */ /* 0x000fe20000000000 */
[----:B------:R-:W-:Y:S01]  /*28f90*/  IMAD.MOV.U32 R4, RZ, RZ, R42 ;  /* 0x000000ffff047224 */ /* 0x000fe200078e002a */
[----:B------:R-:W-:Y:S02]  /*28fa0*/  ISETP.NE.AND.EX P1, PT, R41, RZ, PT, P1 ;  /* 0x000000ff2900720c */ /* 0x000fe40003f25310 */
[----:B------:R-:W-:Y:S02]  /*28fb0*/  SEL R7, R7, R8, P0 ;  /* 0x0000000807077207 */ /* 0x000fe40000000000 */
[----:B------:R-:W-:Y:S02]  /*28fc0*/  SEL R6, R6, 0xffffffff, P1 ;  /* 0xffffffff06067807 */ /* 0x000fe40000800000 */
[----:B------:R-:W-:Y:S01]  /*28fd0*/  SEL R7, R7, 0xffffffff, P1 ;  /* 0xffffffff07077807 */ /* 0x000fe20000800000 */
[----:B------:R-:W-:Y:S06]  /*28fe0*/  RET.REL.NODEC R4 `(_ZN2at6native13reduce_kernelILi128ELi4ENS0_8ReduceOpIdNS0_10WelfordOpsIddiN4cuda3std3__44pairIddEEEEjdLi2ELi2EEEEEvT1_) ;  /* 0xfffffd7004047950 */ /* 0x000fec0003c3ffff */
.L_x_6992:
        /* <DEDUP_REMOVED lines=9> */
.L_x_8224:


//--------------------- .text._ZN2at6native13reduce_kernelILi512ELi1ENS0_8ReduceOpIN3c108BFloat16ENS0_10WelfordOpsIS4_fiN4cuda3std3__44pairIffEEEEjfLi2ELi2EEEEEvT1_ --------------------------
	.section	.text._ZN2at6native13reduce_kernelILi512ELi1ENS0_8ReduceOpIN3c108BFloat16ENS0_10WelfordOpsIS4_fiN4cuda3std3__44pairIffEEEEjfLi2ELi2EEEEEvT1_,"ax",@progbits
	.align	128
        .global         _ZN2at6native13reduce_kernelILi512ELi1ENS0_8ReduceOpIN3c108BFloat16ENS0_10WelfordOpsIS4_fiN4cuda3std3__44pairIffEEEEjfLi2ELi2EEEEEvT1_
        .type           _ZN2at6native13reduce_kernelILi512ELi1ENS0_8ReduceOpIN3c108BFloat16ENS0_10WelfordOpsIS4_fiN4cuda3std3__44pairIffEEEEjfLi2ELi2EEEEEvT1_,@function
        .size           _ZN2at6native13reduce_kernelILi512ELi1ENS0_8ReduceOpIN3c108BFloat16ENS0_10WelfordOpsIS4_fiN4cuda3std3__44pairIffEEEEjfLi2ELi2EEEEEvT1_,(.L_x_8226 - _ZN2at6native13reduce_kernelILi512ELi1ENS0_8ReduceOpIN3c108BFloat16ENS0_10WelfordOpsIS4_fiN4cuda3std3__44pairIffEEEEjfLi2ELi2EEEEEvT1_)
        .other          _ZN2at6native13reduce_kernelILi512ELi1ENS0_8ReduceOpIN3c108BFloat16ENS0_10WelfordOpsIS4_fiN4cuda3std3__44pairIffEEEEjfLi2ELi2EEEEEvT1_,@"STO_CUDA_ENTRY STV_DEFAULT"
_ZN2at6native13reduce_kernelILi512ELi1ENS0_8ReduceOpIN3c108BFloat16ENS0_10WelfordOpsIS4_fiN4cuda3std3__44pairIffEEEEjfLi2ELi2EEEEEvT1_:
.text._ZN2at6native13reduce_kernelILi512ELi1ENS0_8ReduceOpIN3c108BFloat16ENS0_10WelfordOpsIS4_fiN4cuda3std3__44pairIffEEEEjfLi2ELi2EEEEEvT1_:
        /* <DEDUP_REMOVED lines=293> */
.L_x_6993:
        /* <DEDUP_REMOVED lines=45> */
.L_x_7002:
[----:B------:R-:W-:Y:S05]  /*1520*/  BSYNC B3 ;  /* 0x0000000000037941 */ /* 0x000fea0003800000 */
.L_x_7001:
        /* <DEDUP_REMOVED lines=19> */
.L_x_7000:
[----:B------:R-:W-:Y:S05]  /*1660*/  BSYNC B2 ;  /* 0x0000000000027941 */ /* 0x000fea0003800000 */
.L_x_6999:
[C---:B------:R-:W-:Y:S02]  /*1670*/  IADD3 R18, P0, -R17.reuse, 0x2, RZ ;  /* 0x0000000211127810 */ /* 0x040fe40007f1e1ff */
[----:B------:R-:W-:Y:S02]  /*1680*/  IADD3 R2, R17, -0x2, R4 ;  /* 0xfffffffe11027810 */ /* 0x000fe40007ffe004 */
[----:B------:R-:W-:Y:S02]  /*1690*/  LEA R6, P1, R18, R6, 0x1 ;  /* 0x0000000612067211 */ /* 0x000fe400078208ff */
[----:B------:R-:W-:-:S04]  /*16a0*/  IADD3.X R19, RZ, -0x1, RZ, P0, !PT ;  /* 0xffffffffff137810 */ /* 0x000fc800007fe4ff */
[----:B------:R-:W-:-:S07]  /*16b0*/  LEA.HI.X R7, R18, R7, R19, 0x1, P1 ;  /* 0x0000000712077211 */ /* 0x000fce00008f0c13 */
.L_x_6998:
[----:B------:R-:W-:Y:S05]  /*16c0*/  BSYNC B1 ;  /* 0x0000000000017941 */ /* 0x000fea0003800000 */
.L_x_6997:
[----:B------:R-:W-:Y:S01]  /*16d0*/  LEA R17, R5, 0x1, 0x1 ;  /* 0x0000000105117811 */ /* 0x000fe200078e08ff */
[----:B------:R-:W-:Y:S01]  /*16e0*/  BSSY B1, `(.L_x_7003) ;  /* 0x0000020000017945 */ /* 0x000fe20003800000 */
[----:B------:R-:W-:Y:S02]  /*16f0*/  IMAD.MOV.U32 R4, RZ, RZ, R15 ;  /* 0x000000ffff047224 */ /* 0x000fe400078e000f */
[----:B------:R-:W-:-:S13]  /*1700*/  ISETP.GE.U32.AND P0, PT, R17, R2, PT ;  /* 0x000000021100720c */ /* 0x000fda0003f06070 */
[----:B------:R-:W-:Y:S05]  /*1710*/  @P0 BRA `(.L_x_7004) ;  /* 0x0000000000700947 */ /* 0x000fea0003800000 */
[----:B------:R-:W-:Y:S01]  /*1720*/  BSSY B2, `(.L_x_7005) ;  /* 0x0000019000027945 */ /* 0x000fe20003800000 */
.L_x_7006:
        /* <DEDUP_REMOVED lines=25> */
.L_x_7005:
[----:B------:R-:W-:Y:S01]  /*18c0*/  IMAD.MOV.U32 R16, RZ, RZ, R18 ;  /* 0x000000ffff107224 */ /* 0x000fe200078e0012 */
[----:B------:R-:W-:-:S07]  /*18d0*/  MOV R11, R15 ;  /* 0x0000000f000b7202 */ /* 0x000fce0000000f00 */
.L_x_7004:
[----:B------:R-:W-:Y:S05]  /*18e0*/  BSYNC B1 ;  /* 0x0000000000017941 */ /* 0x000fea0003800000 */
.L_x_7003:
        /* <DEDUP_REMOVED lines=10> */
.L_x_7008:
[----:B------:R-:W-:Y:S05]  /*1990*/  BSYNC B1 ;  /* 0x0000000000017941 */ /* 0x000fea0003800000 */
.L_x_7007:
        /* <DEDUP_REMOVED lines=18> */
.L_x_7010:
[----:B------:R-:W-:Y:S05]  /*1ac0*/  BSYNC B1 ;  /* 0x0000000000017941 */ /* 0x000fea0003800000 */
.L_x_7009:
        /* <DEDUP_REMOVED lines=16> */
.L_x_7011:
[----:B------:R-:W-:Y:S01]  /*1bd0*/  IMAD.MOV.U32 R8, RZ, RZ, R3 ;  /* 0x000000ffff087224 */ /* 0x000fe200078e0003 */
[----:B------:R-:W-:Y:S01]  /*1be0*/  MOV R9, R4 ;  /* 0x0000000400097202 */ /* 0x000fe20000000f00 */
[----:B------:R-:W-:Y:S01]  /*1bf0*/  IMAD.MOV.U32 R10, RZ, RZ, R14 ;  /* 0x000000ffff0a7224 */ /* 0x000fe200078e000e */
[----:B------:R-:W-:Y:S01]  /*1c00*/  MOV R11, R16 ;  /* 0x00000010000b7202 */ /* 0x000fe20000000f00 */
[----:B------:R-:W-:Y:S06]  /*1c10*/  BRA `(.L_x_6995) ;  /* 0x0000005400a87947 */ /* 0x000fec0003800000 */
.L_x_6996:
        /* <DEDUP_REMOVED lines=25> */
.L_x_7019:
        /* <DEDUP_REMOVED lines=297> */
.L_x_7017:
        /* <DEDUP_REMOVED lines=242> */
.L_x_7018:
        /* <DEDUP_REMOVED lines=24> */
.L_x_7016:
[----:B------:R-:W-:-:S07]  /*40e0*/  PRMT R19, R16, 0x7610, R19 ;  /* 0x0000761010137816 */ /* 0x000fce0000000013 */
.L_x_7015:
[----:B------:R-:W-:Y:S05]  /*40f0*/  BSYNC B1 ;  /* 0x0000000000017941 */ /* 0x000fea0003800000 */
.L_x_7014:
        /* <DEDUP_REMOVED lines=282> */
.L_x_7022:
        /* <DEDUP_REMOVED lines=281> */
.L_x_7023:
[----:B------:R-:W-:-:S04]  /*6430*/  LOP3.LUT R23, R23, 0xfffffffe, RZ, 0xc0, !PT ;  /* 0xfffffffe17177812 */ /* 0x000fc800078ec0ff */
[----:B------:R-:W-:-:S04]  /*6440*/  IADD3 R6, P1, R23, R6, RZ ;  /* 0x0000000617067210 */ /* 0x000fc80007f3e0ff */
[----:B------:R-:W-:-:S05]  /*6450*/  IADD3.X R7, RZ, R7, RZ, P1, !PT ;  /* 0x00000007ff077210 */ /* 0x000fca0000ffe4ff */
[----:B------:R1:W5:Y:S04]  /*6460*/  LDG.E.U16 R19, desc[UR36][R6.64] ;  /* 0x0000002406137981 */ /* 0x000368000c1e1500 */
.L_x_7021:
[----:B------:R-:W-:Y:S05]  /*6470*/  BSYNC B1 ;  /* 0x0000000000017941 */ /* 0x000fea0003800000 */
.L_x_7020:
[----:B------:R-:W-:Y:S04]  /*6480*/  BSSY B1, `(.L_x_7024) ;  /* 0x0000014000017945 */ /* 0x000fe80003800000 */
[----:B------:R-:W-:Y:S05]  /*6490*/  @P0 BRA `(.L_x_7025) ;  /* 0x0000000000480947 */ /* 0x000fea0003800000 */
[----:B------:R-:W-:Y:S01]  /*64a0*/  IADD3 R5, R5, R2, RZ ;  /* 0x0000000205057210 */ /* 0x000fe20007ffe0ff */
[----:B------:R-:W-:-:S03]  /*64b0*/  VIADD R10, R10, 0x1 ;  /* 0x000000010a0a7836 */ /* 0x000fc60000000000 */
[----:B------:R-:W-:Y:S02]  /*64c0*/  ISETP.GE.U32.AND P0, PT, R5, R4, PT ;  /* 0x000000040500720c */ /* 0x000fe40003f06070 */
[----:B------:R-:W-:Y:S02]  /*64d0*/  I2FP.F32.S32 R11, R10 ;  /* 0x0000000a000b7245 */ /* 0x000fe40000201400 */
[----:B-----5:R-:W-:Y:S02]  /*64e0*/  SHF.L.U32 R5, R24, 0x10, RZ ;  /* 0x0000001018057819 */ /* 0x020fe400000006ff */
[----:B0-----:R-:W0:Y:S03]  /*64f0*/  MUFU.RCP R15, R11 ;  /* 0x0000000b000f7308 */ /* 0x001e260000001000 */
[----:B------:R-:W-:-:S04]  /*6500*/  FADD.FTZ R2, -R8, R5 ;  /* 0x0000000508027221 */ /* 0x000fc80000010100 */
[----:B------:R-:W-:Y:S01]  /*6510*/  @!P0 IADD3 R21, R21, 0x1, RZ ;  /* 0x0000000115158810 */ /* 0x000fe20007ffe0ff */
[----:B------:R-:W-:-:S03]  /*6520*/  @!P0 IMAD.U32 R4, R19, 0x10000, RZ ;  /* 0x0001000013048824 */ /* 0x000fc600078e00ff */
[----:B------:R-:W-:Y:S01]  /*6530*/  @!P0 I2FP.F32.S32 R22, R21 ;  /* 0x0000001500168245 */ /* 0x000fe20000201400 */
[----:B-1----:R-:W-:-:S03]  /*6540*/  @!P0 FADD.FTZ R6, -R3, R4 ;  /* 0x0000000403068221 */ /* 0x002fc60000010100 */
[----:B------:R-:W1:Y:S01]  /*6550*/  @!P0 MUFU.RCP R7, R22 ;  /* 0x0000001600078308 */ /* 0x000e620000001000 */
[----:B0-----:R-:W-:-:S04]  /*6560*/  FFMA.FTZ R8, R2, R15, R8 ;  /* 0x0000000f02087223 */ /* 0x001fc80000010008 */
[----:B------:R-:W-:-:S04]  /*6570*/  FADD.FTZ R5, R5, -R8 ;  /* 0x8000000805057221 */ /* 0x000fc80000010000 */
[----:B------:R-:W-:Y:S01]  /*6580*/  FFMA.FTZ R9, R2, R5, R9 ;  /* 0x0000000502097223 */ /* 0x000fe20000010009 */
[----:B-1----:R-:W-:-:S04]  /*6590*/  @!P0 FFMA.FTZ R3, R6, R7, R3 ;  /* 0x0000000706038223 */ /* 0x002fc80000010003 */
[----:B------:R-:W-:-:S04]  /*65a0*/  @!P0 FADD.FTZ R7, R4, -R3 ;  /* 0x8000000304078221 */ /* 0x000fc80000010000 */
[----:B------:R-:W-:-:S07]  /*65b0*/  @!P0 FFMA.FTZ R0, R6, R7, R0 ;  /* 0x0000000706008223 */ /* 0x000fce0000010000 */
.L_x_7025:
[----:B------:R-:W-:Y:S05]  /*65c0*/  BSYNC B1 ;  /* 0x0000000000017941 */ /* 0x000fea0003800000 */
.L_x_7024:
        /* <DEDUP_REMOVED lines=16> */
.L_x_7026:
[----:B------:R-:W-:Y:S01]  /*66d0*/  IMAD.MOV.U32 R8, RZ, RZ, R3 ;  /* 0x000000ffff087224 */ /* 0x000fe200078e0003 */
[----:B------:R-:W-:Y:S01]  /*66e0*/  MOV R9, R0 ;  /* 0x0000000000097202 */ /* 0x000fe20000000f00 */
[----:B------:R-:W-:Y:S01]  /*66f0*/  IMAD.MOV.U32 R11, RZ, RZ, R22 ;  /* 0x000000ffff0b7224 */ /* 0x000fe200078e0016 */
[----:B------:R-:W-:Y:S01]  /*6700*/  MOV R10, R21 ;  /* 0x00000015000a7202 */ /* 0x000fe20000000f00 */
[----:B------:R-:W-:Y:S06]  /*6710*/  BRA `(.L_x_6995) ;  /* 0x0000000800e87947 */ /* 0x000fec0003800000 */
.L_x_7013:
[----:B------:R-:W-:Y:S01]  /*6720*/  ISETP.GE.U32.AND P0, PT, R9, R4, PT ;  /* 0x000000040900720c */ /* 0x000fe20003f06070 */
[----:B------:R-:W-:Y:S01]  /*6730*/  BSSY B1, `(.L_x_7027) ;  /* 0x0000020000017945 */ /* 0x000fe20003800000 */
[----:B-1----:R-:W-:-:S11]  /*6740*/  MOV R9, R0 ;  /* 0x0000000000097202 */ /* 0x002fd60000000f00 */
[----:B------:R-:W-:Y:S05]  /*6750*/  @P0 BRA `(.L_x_7028) ;  /* 0x0000000000740947 */ /* 0x000fea0003800000 */
[----:B------:R-:W-:Y:S01]  /*6760*/  BSSY B2, `(.L_x_7029) ;  /* 0x000001a000027945 */ /* 0x000fe20003800000 */
[----:B------:R-:W-:-:S07]  /*6770*/  MOV R9, R0 ;  /* 0x0000000000097202 */ /* 0x000fce0000000f00 */
.L_x_7030:
        /* <DEDUP_REMOVED lines=9> */
[----:B------:R-:W-:-:S02]  /*6810*/  I2FP.F32.S32 R24, R10 ;  /* 0x0000000a00187245 */ /* 0x000fc40000201400 */
[----:B------:R-:W-:Y:S02]  /*6820*/  IADD3 R23, R5, R2, RZ ;  /* 0x0000000205177210 */ /* 0x000fe40007ffe0ff */
[----:B------:R-:W0:Y:S02]  /*6830*/  MUFU.RCP R26, R24 ;  /* 0x00000018001a7308 */ /* 0x000e240000001000 */
[----:B------:R-:W-:Y:S02]  /*6840*/  ISETP.GE.U32.AND P0, PT, R23, R4, PT ;  /* 0x000000041700720c */ /* 0x000fe40003f06070 */
[----:B--2---:R-:W-:Y:S01]  /*6850*/  SHF.L.U32 R19, R14, 0x10, RZ ;  /* 0x000000100e137819 */ /* 0x004fe200000006ff */
[----:B---3--:R-:W-:-:S04]  /*6860*/  IMAD.U32 R22, R17, 0x10000, RZ ;  /* 0x0001000011167824 */ /* 0x008fc800078e00ff */
[----:B------:R-:W-:Y:S01]  /*6870*/  FADD.FTZ R11, R19, -R8 ;  /* 0x80000008130b7221 */ /* 0x000fe20000010000 */
[----:B------:R-:W-:-:S03]  /*6880*/  FADD.FTZ R21, R22, -R3 ;  /* 0x8000000316157221 */ /* 0x000fc60000010000 */
        /* <DEDUP_REMOVED lines=8> */
.L_x_7029:
[----:B------:R-:W-:Y:S01]  /*6910*/  PRMT R19, R14, 0x7610, R19 ;  /* 0x000076100e137816 */ /* 0x000fe20000000013 */
[----:B------:R-:W-:-:S07]  /*6920*/  IMAD.MOV.U32 R11, RZ, RZ, R24 ;  /* 0x000000ffff0b7224 */ /* 0x000fce00078e0018 */
.L_x_7028:
[----:B------:R-:W-:Y:S05]  /*6930*/  BSYNC B1 ;  /* 0x0000000000017941 */ /* 0x000fea0003800000 */
.L_x_7027:
        /* <DEDUP_REMOVED lines=11> */
[----:B------:R0:W5:Y:S07]  /*69f0*/  LDG.E.U16 R19, desc[UR36][R6.64] ;  /* 0x0000002406137981 */ /* 0x00016e000c1e1500 */
[----:B------:R-:W-:-:S04]  /*6a00*/  @!P0 IMAD R21, R18, R21, RZ ;  /* 0x0000001512158224 */ /* 0x000fc800078e02ff */
[----:B------:R-:W-:-:S05]  /*6a10*/  @!P0 IMAD.WIDE.U32 R14, R21, 0x2, R14 ;  /* 0x00000002150e8825 */ /* 0x000fca00078e000e */
[----:B------:R0:W5:Y:S02]  /*6a20*/  @!P0 LDG.E.U16 R17, desc[UR36][R14.64] ;  /* 0x000000240e118981 */ /* 0x000164000c1e1500 */
.L_x_7032:
[----:B------:R-:W-:Y:S05]  /*6a30*/  BSYNC B1 ;  /* 0x0000000000017941 */ /* 0x000fea0003800000 */
.L_x_7031:
[----:B------:R-:W-:Y:S04]  /*6a40*/  BSSY B1, `(.L_x_7033) ;  /* 0x0000014000017945 */ /* 0x000fe80003800000 */
[----:B------:R-:W-:Y:S05]  /*6a50*/  @P1 BRA `(.L_x_7034) ;  /* 0x0000000000481947 */ /* 0x000fea0003800000 */
[----:B------:R-:W-:Y:S01]  /*6a60*/  IMAD.IADD R5, R5, 0x1, R2 ;  /* 0x0000000105057824 */ /* 0x000fe200078e0202 */
[----:B------:R-:W-:Y:S01]  /*6a70*/  IADD3 R10, R10, 0x1, RZ ;  /* 0x000000010a0a7810 */ /* 0x000fe20007ffe0ff */
[----:B-----5:R-:W-:-:S03]  /*6a80*/  IMAD.U32 R19, R19, 0x10000, RZ ;  /* 0x0001000013137824 */ /* 0x020fc600078e00ff */
[----:B------:R-:W-:Y:S01]  /*6a90*/  ISETP.GE.U32.AND P0, PT, R5, R4, PT ;  /* 0x000000040500720c */ /* 0x000fe20003f06070 */
[----:B------:R-:W-:Y:S01]  /*6aa0*/  FADD.FTZ R2, -R8, R19 ;  /* 0x0000001308027221 */ /* 0x000fe20000010100 */
[----:B------:R-:W-:-:S04]  /*6ab0*/  I2FP.F32.S32 R11, R10 ;  /* 0x0000000a000b7245 */ /* 0x000fc80000201400 */
[----:B0-----:R-:W0:Y:S07]  /*6ac0*/  MUFU.RCP R7, R11 ;  /* 0x0000000b00077308 */ /* 0x001e2e0000001000 */
[----:B------:R-:W-:Y:S02]  /*6ad0*/  @!P0 IADD3 R16, R16, 0x1, RZ ;  /* 0x0000000110108810 */ /* 0x000fe40007ffe0ff */
[----:B------:R-:W-:Y:S02]  /*6ae0*/  @!P0 SHF.L.U32 R4, R17, 0x10, RZ ;  /* 0x0000001011048819 */ /* 0x000fe400000006ff */
[----:B------:R-:W-:-:S03]  /*6af0*/  @!P0 I2FP.F32.S32 R22, R16 ;  /* 0x0000001000168245 */ /* 0x000fc60000201400 */
[----:B------:R-:W-:Y:S01]  /*6b00*/  @!P0 FADD.FTZ R5, -R3, R4 ;  /* 0x0000000403058221 */ /* 0x000fe20000010100 */
[----:B------:R-:W1:Y:S01]  /*6b10*/  @!P0 MUFU.RCP R6, R22 ;  /* 0x0000001600068308 */ /* 0x000e620000001000 */
[----:B0-----:R-:W-:-:S04]  /*6b20*/  FFMA.FTZ R8, R2, R7, R8 ;  /* 0x0000000702087223 */ /* 0x001fc80000010008 */
[----:B------:R-:W-:-:S04]  /*6b30*/  FADD.FTZ R19, R19, -R8 ;  /* 0x8000000813137221 */ /* 0x000fc80000010000 */
[----:B------:R-:W-:Y:S01]  /*6b40*/  FFMA.FTZ R9, R2, R19, R9 ;  /* 0x0000001302097223 */ /* 0x000fe20000010009 */
[----:B-1----:R-:W-:-:S04]  /*6b50*/  @!P0 FFMA.FTZ R3, R5, R6, R3 ;  /* 0x0000000605038223 */ /* 0x002fc80000010003 */
[----:B------:R-:W-:-:S04]  /*6b60*/  @!P0 FADD.FTZ R4, R4, -R3 ;  /* 0x8000000304048221 */ /* 0x000fc80000010000 */
[----:B------:R-:W-:-:S07]  /*6b70*/  @!P0 FFMA.FTZ R0, R5, R4, R0 ;  /* 0x0000000405008223 */ /* 0x000fce0000010000 */
.L_x_7034:
[----:B------:R-:W-:Y:S05]  /*6b80*/  BSYNC B1 ;  /* 0x0000000000017941 */ /* 0x000fea0003800000 */
.L_x_7033:
        /* <DEDUP_REMOVED lines=11> */
[----:B------:R-:W-:Y:S02]  /*6c40*/  IMAD.MOV.U32 R11, RZ, RZ, R2 ;  /* 0x000000ffff0b7224 */ /* 0x000fe400078e0002 */
[----:B0-----:R-:W-:-:S04]  /*6c50*/  FMUL.FTZ R22, R7, R22 ;  /* 0x0000001607167220 */ /* 0x001fc80000410000 */
[----:B------:R-:W-:Y:S01]  /*6c60*/  FFMA.FTZ R9, R22, R9, R5 ;  /* 0x0000000916097223 */ /* 0x000fe20000010005 */
[----:B------:R-:W-:Y:S01]  /*6c70*/  FFMA.FTZ R8, R3, R22, R8 ;  /* 0x0000001603087223 */ /* 0x000fe20000010008 */
[----:B------:R-:W-:Y:S06]  /*6c80*/  BRA `(.L_x_6995) ;  /* 0x00000004008c7947 */ /* 0x000fec0003800000 */
.L_x_7035:
[----:B------:R-:W-:Y:S01]  /*6c90*/  MOV R8, R3 ;  /* 0x0000000300087202 */ /* 0x000fe20000000f00 */
[----:B------:R-:W-:Y:S01]  /*6ca0*/  IMAD.MOV.U32 R10, RZ, RZ, R16 ;  /* 0x000000ffff0a7224 */ /* 0x000fe200078e0010 */
[----:B------:R-:W-:Y:S02]  /*6cb0*/  MOV R9, R0 ;  /* 0x0000000000097202 */ /* 0x000fe40000000f00 */
[----:B------:R-:W-:Y:S01]  /*6cc0*/  MOV R11, R22 ;  /* 0x00000016000b7202 */ /* 0x000fe20000000f00 */
[----:B------:R-:W-:Y:S06]  /*6cd0*/  BRA `(.L_x_6995) ;  /* 0x0000000400787947 */ /* 0x000fec0003800000 */
.L_x_7012:
        /* <DEDUP_REMOVED lines=11> */
[----:B--2---:R-:W-:-:S11]  /*6d90*/  MOV R14, R9 ;  /* 0x00000009000e7202 */ /* 0x004fd60000000f00 */
[----:B------:R-:W-:Y:S05]  /*6da0*/  @P0 BRA `(.L_x_7037) ;  /* 0x00000000006c0947 */ /* 0x000fea0003800000 */
[----:B------:R-:W-:Y:S01]  /*6db0*/  BSSY B2, `(.L_x_7038) ;  /* 0x0000017000027945 */ /* 0x000fe20003800000 */
.L_x_7039:
[C---:B------:R-:W-:Y:S01]  /*6dc0*/  IADD3 R11, R15.reuse, R0, RZ ;  /* 0x000000000f0b7210 */ /* 0x040fe20007ffe0ff */
[----:B------:R-:W-:-:S04]  /*6dd0*/  IMAD.WIDE.U32 R16, R15, 0x2, R6 ;  /* 0x000000020f107825 */ /* 0x000fc800078e0006 */
[----:B------:R-:W-:Y:S02]  /*6de0*/  IMAD.WIDE.U32 R2, R11, 0x2, R6 ;  /* 0x000000020b027825 */ /* 0x000fe400078e0006 */
[----:B------:R-:W2:Y:S04]  /*6df0*/  LDG.E.U16 R16, desc[UR36][R16.64] ;  /* 0x0000002410107981 */ /* 0x000ea8000c1e1500 */
[----:B------:R-:W3:Y:S01]  /*6e00*/  LDG.E.U16 R2, desc[UR36][R2.64] ;  /* 0x0000002402027981 */ /* 0x000ee2000c1e1500 */
[----:B------:R-:W-:-:S05]  /*6e10*/  VIADD R10, R10, 0x1 ;  /* 0x000000010a0a7836 */ /* 0x000fca0000000000 */
[----:B------:R-:W-:Y:S01]  /*6e20*/  I2FP.F32.S32 R22, R10 ;  /* 0x0000000a00167245 */ /* 0x000fe20000201400 */
[----:B------:R-:W-:-:S03]  /*6e30*/  IMAD.IADD R15, R11, 0x1, R0 ;  /* 0x000000010b0f7824 */ /* 0x000fc600078e0200 */
[----:B------:R-:W0:Y:S02]  /*6e40*/  MUFU.RCP R24, R22 ;  /* 0x0000001600187308 */ /* 0x000e240000001000 */
[----:B------:R-:W-:-:S04]  /*6e50*/  IADD3 R23, R15, R0, RZ ;  /* 0x000000000f177210 */ /* 0x000fc80007ffe0ff */
[----:B------:R-:W-:Y:S02]  /*6e60*/  ISETP.GE.U32.AND P0, PT, R23, R4, PT ;  /* 0x000000041700720c */ /* 0x000fe40003f06070 */
[----:B--2---:R-:W-:Y:S02]  /*6e70*/  SHF.L.U32 R19, R16, 0x10, RZ ;  /* 0x0000001010137819 */ /* 0x004fe400000006ff */
        /* <DEDUP_REMOVED lines=11> */
.L_x_7038:
[----:B------:R-:W-:Y:S02]  /*6f30*/  PRMT R3, R16, 0x7610, R3 ;  /* 0x0000761010037816 */ /* 0x000fe40000000003 */
[----:B------:R-:W-:Y:S02]  /*6f40*/  PRMT R17, R2, 0x7610, R17 ;  /* 0x0000761002117816 */ /* 0x000fe40000000011 */
[----:B------:R-:W-:-:S07]  /*6f50*/  MOV R11, R22 ;  /* 0x00000016000b7202 */ /* 0x000fce0000000f00 */
.L_x_7037:
[----:B------:R-:W-:Y:S05]  /*6f60*/  BSYNC B1 ;  /* 0x0000000000017941 */ /* 0x000fea0003800000 */
.L_x_7036:
        /* <DEDUP_REMOVED lines=11> */
.L_x_7041:
[----:B------:R-:W-:Y:S05]  /*7020*/  BSYNC B1 ;  /* 0x0000000000017941 */ /* 0x000fea0003800000 */
.L_x_7040:
        /* <DEDUP_REMOVED lines=20> */
.L_x_7043:
[----:B------:R-:W-:Y:S05]  /*7170*/  BSYNC B1 ;  /* 0x0000000000017941 */ /* 0x000fea0003800000 */
.L_x_7042:
[----:B------:R-:W-:-:S13]  /*7180*/  FSETP.NEU.FTZ.AND P0, PT, R11, RZ, PT ;  /* 0x000000ff0b00720b */ /* 0x000fda0003f1d000 */
[----:B------:R-:W-:Y:S05]  /*7190*/  @!P0 BRA `(.L_x_7044) ;  /* 0x0000000000388947 */ /* 0x000fea0003800000 */
[----:B------:R-:W-:-:S13]  /*71a0*/  FSETP.NEU.FTZ.AND P0, PT, R18, RZ, PT ;  /* 0x000000ff1200720b */ /* 0x000fda0003f1d000 */
[----:B------:R-:W-:Y:S05]  /*71b0*/  @!P0 BRA `(.L_x_6995) ;  /* 0x0000000000408947 */ /* 0x000fea0003800000 */
[----:B------:R-:W-:Y:S01]  /*71c0*/  FADD.FTZ R0, R11, R18 ;  /* 0x000000120b007221 */ /* 0x000fe20000010000 */
[----:B-----5:R-:W-:Y:S01]  /*71d0*/  FADD.FTZ R3, -R8, R5 ;  /* 0x0000000508037221 */ /* 0x020fe20000010100 */
        /* <DEDUP_REMOVED lines=10> */
.L_x_7044:
[----:B------:R-:W-:Y:S01]  /*7280*/  MOV R8, R5 ;  /* 0x0000000500087202 */ /* 0x000fe20000000f00 */
[----:B------:R-:W-:Y:S01]  /*7290*/  IMAD.MOV.U32 R10, RZ, RZ, R16 ;  /* 0x000000ffff0a7224 */ /* 0x000fe200078e0010 */
[----:B------:R-:W-:Y:S02]  /*72a0*/  MOV R9, R14 ;  /* 0x0000000e00097202 */ /* 0x000fe40000000f00 */
[----:B------:R-:W-:-:S07]  /*72b0*/  MOV R11, R18 ;  /* 0x00000012000b7202 */ /* 0x000fce0000000f00 */
.L_x_6995:
[----:B------:R-:W-:Y:S05]  /*72c0*/  BSYNC B0 ;  /* 0x0000000000007941 */ /* 0x000fea0003800000 */
.L_x_6994:
        /* <DEDUP_REMOVED lines=15> */
[----:B0-----:R-:W-:-:S07]  /*73c0*/  MOV R2, UR5 ;  /* 0x0000000500027c02 */ /* 0x001fce0008000f00 */
.L_x_7051:
[----:B0----5:R-:W-:Y:S01]  /*73d0*/  IMAD.IADD R3, R13, 0x1, R2 ;  /* 0x000000010d037824 */ /* 0x021fe200078e0202 */
[----:B------:R-:W-:Y:S04]  /*73e0*/  BAR.SYNC.DEFER_BLOCKING 0x0 ;  /* 0x0000000000007b1d */ /* 0x000fe80000010000 */
[----:B------:R-:W-:Y:S02]  /*73f0*/  ISETP.GE.U32.AND P0, PT, R3, UR7, PT ;  /* 0x0000000703007c0c */ /* 0x000fe4000bf06070 */
[----:B------:R-:W-:Y:S02]  /*7400*/  BSSY B0, `(.L_x_7046) ;  /* 0x000001d000007945 */ /* 0x000fe40003800000 */
        /* <DEDUP_REMOVED lines=22> */
.L_x_7049:
[----:B-12---:R-:W-:Y:S01]  /*7570*/  IMAD.MOV.U32 R10, RZ, RZ, R6 ;  /* 0x000000ffff0a7224 */ /* 0x006fe200078e0006 */
[----:B------:R-:W-:Y:S01]  /*7580*/  MOV R8, R4 ;  /* 0x0000000400087202 */ /* 0x000fe20000000f00 */
[----:B------:R-:W-:Y:S01]  /*7590*/  IMAD.MOV.U32 R11, RZ, RZ, R7 ;  /* 0x000000ffff0b7224 */ /* 0x000fe200078e0007 */
[----:B------:R-:W-:-:S07]  /*75a0*/  MOV R9, R5 ;  /* 0x0000000500097202 */ /* 0x000fce0000000f00 */
.L_x_7050:
[----:B------:R-:W-:Y:S05]  /*75b0*/  BSYNC B1 ;  /* 0x0000000000017941 */ /* 0x000fea0003800000 */
.L_x_7048:
[----:B------:R3:W-:Y:S02]  /*75c0*/  STS.128 [R0], R8 ;  /* 0x0000000800007388 */ /* 0x0007e40000000c00 */
.L_x_7047:
[----:B------:R-:W-:Y:S05]  /*75d0*/  BSYNC B0 ;  /* 0x0000000000007941 */ /* 0x000fea0003800000 */
.L_x_7046:
[----:B------:R-:W-:Y:S02]  /*75e0*/  ISETP.GT.AND P0, PT, R2, 0x1, PT ;  /* 0x000000010200780c */ /* 0x000fe40003f04270 */
[----:B------:R-:W-:-:S11]  /*75f0*/  SHF.R.S32.HI R2, RZ, 0x1, R2 ;  /* 0x00000001ff027819 */ /* 0x000fd60000011402 */
[----:B------:R-:W-:Y:S05]  /*7600*/  @P0 BRA `(.L_x_7051) ;  /* 0xfffffffc00700947 */ /* 0x000fea000383ffff */
.L_x_7045:
        /* <DEDUP_REMOVED lines=16> */
[----:B------:R-:W-:-:S03]  /*7710*/  HFMA2.MMA R0, -RZ, RZ, 0, 1.9073486328125e-06 ;  /* 0x00000020ff007435 */ /* 0x000fc600000001ff */
[----:B------:R-:W-:-:S13]  /*7720*/  ISETP.GE.AND P0, PT, R3, 0x20, PT ;  /* 0x000000200300780c */ /* 0x000fda0003f06270 */
[----:B--2---:R-:W-:Y:S05]  /*7730*/  @!P0 BRA `(.L_x_7053) ;  /* 0x0000000000908947 */ /* 0x004fea0003800000 */
.L_x_7059:
[----:B------:R-:W-:Y:S01]  /*7740*/  IMAD.IADD R0, R20, 0x1, R3 ;  /* 0x0000000114007824 */ /* 0x000fe200078e0203 */
[----:B------:R-:W-:Y:S04]  /*7750*/  BAR.SYNC.DEFER_BLOCKING 0x0 ;  /* 0x0000000000007b1d */ /* 0x000fe80000010000 */
[----:B------:R-:W-:Y:S02]  /*7760*/  ISETP.GE.U32.AND P0, PT, R0, R17, PT ;  /* 0x000000110000720c */ /* 0x000fe40003f06070 */
[----:B------:R-:W-:Y:S02]  /*7770*/  BSSY B0, `(.L_x_7054) ;  /* 0x000001c000007945 */ /* 0x000fe40003800000 */
        /* <DEDUP_REMOVED lines=21> */
.L_x_7057:
[----:B0-----:R-:W-:Y:S01]  /*78d0*/  MOV R10, R6 ;  /* 0x00000006000a7202 */ /* 0x001fe20000000f00 */
[----:B------:R-:W-:Y:S01]  /*78e0*/  IMAD.MOV.U32 R9, RZ, RZ, R5 ;  /* 0x000000ffff097224 */ /* 0x000fe200078e0005 */
[----:B------:R-:W-:Y:S02]  /*78f0*/  MOV R8, R4 ;  /* 0x0000000400087202 */ /* 0x000fe40000000f00 */
[----:B------:R-:W-:-:S07]  /*7900*/  MOV R11, R7 ;  /* 0x00000007000b7202 */ /* 0x000fce0000000f00 */
.L_x_7058:
[----:B------:R-:W-:Y:S05]  /*7910*/  BSYNC B1 ;  /* 0x0000000000017941 */ /* 0x000fea0003800000 */
.L_x_7056:
[----:B------:R0:W-:Y:S02]  /*7920*/  STS.128 [R2], R8 ;  /* 0x0000000802007388 */ /* 0x0001e40000000c00 */
.L_x_7055:
[----:B------:R-:W-:Y:S05]  /*7930*/  BSYNC B0 ;  /* 0x0000000000007941 */ /* 0x000fea0003800000 */
.L_x_7054:
[----:B------:R-:W-:-:S04]  /*7940*/  SHF.R.S32.HI R3, RZ, 0x1, R3 ;  /* 0x00000001ff037819 */ /* 0x000fc80000011403 */
[----:B------:R-:W-:-:S13]  /*7950*/  ISETP.GE.AND P0, PT, R3, 0x20, PT ;  /* 0x000000200300780c */ /* 0x000fda0003f06270 */
[----:B------:R-:W-:Y:S05]  /*7960*/  @P0 BRA `(.L_x_7059) ;  /* 0xfffffffc00740947 */ /* 0x000fea000383ffff */
[----:B------:R-:W-:-:S11]  /*7970*/  HFMA2.MMA R0, -RZ, RZ, 0, 1.9073486328125e-06 ;  /* 0x00000020ff007435 */ /* 0x000fd600000001ff */
.L_x_7053:
[----:B------:R-:W-:Y:S01]  /*7980*/  BAR.SYNC.DEFER_BLOCKING 0x0 ;  /* 0x0000000000007b1d */ /* 0x000fe20000010000 */
[----:B------:R-:W-:-:S13]  /*7990*/  ISETP.GE.AND P0, PT, R0, 0x2, PT ;  /* 0x000000020000780c */ /* 0x000fda0003f06270 */
[----:B------:R-:W-:Y:S05]  /*79a0*/  @!P0 BRA `(.L_x_7052) ;  /* 0x0000000000788947 */ /* 0x000fea0003800000 */
[----:B0-----:R-:W-:-:S07]  /*79b0*/  IMAD.MOV.U32 R3, RZ, RZ, 0x1 ;  /* 0x00000001ff037424 */ /* 0x001fce00078e00ff */
.L_x_7063:
        /* <DEDUP_REMOVED lines=21> */
.L_x_7061:
[----:B0-2---:R-:W-:Y:S01]  /*7b10*/  IMAD.MOV.U32 R8, RZ, RZ, R5 ;  /* 0x000000ffff087224 */ /* 0x005fe200078e0005 */
[----:B---3--:R-:W-:Y:S01]  /*7b20*/  MOV R9, R14 ;  /* 0x0000000e00097202 */ /* 0x008fe20000000f00 */
[----:B------:R-:W-:Y:S01]  /*7b30*/  IMAD.MOV.U32 R11, RZ, RZ, R15 ;  /* 0x000000ffff0b7224 */ /* 0x000fe200078e000f */
[----:B----4-:R-:W-:-:S07]  /*7b40*/  MOV R10, R2 ;  /* 0x00000002000a7202 */ /* 0x010fce0000000f00 */
.L_x_7062:
[----:B------:R-:W-:Y:S05]  /*7b50*/  BSYNC B0 ;  /* 0x0000000000007941 */ /* 0x000fea0003800000 */
.L_x_7060:
[----:B------:R-:W-:-:S04]  /*7b60*/  SHF.L.U32 R3, R3, 0x1, RZ ;  /* 0x0000000103037819 */ /* 0x000fc800000006ff */
[----:B------:R-:W-:-:S13]  /*7b70*/  ISETP.GE.AND P0, PT, R3, R0, PT ;  /* 0x000000000300720c */ /* 0x000fda0003f06270 */
[----:B------:R-:W-:Y:S05]  /*7b80*/  @!P0 BRA `(.L_x_7063) ;  /* 0xfffffffc008c8947 */ /* 0x000fea000383ffff */
.L_x_7052:
[----:B--23--:R-:W2:Y:S01]  /*7b90*/  LDC R0, c[0x0][0x3fc] ;  /* 0x0000ff00ff007b82 */ /* 0x00cea20000000800 */
[----:B-----5:R-:W-:Y:S01]  /*7ba0*/  HFMA2.MMA R17, -RZ, RZ, 0, 0 ;  /* 0x00000000ff117435 */ /* 0x020fe200000001ff */
        /* <DEDUP_REMOVED lines=281> */
.L_x_7064:
[----:B------:R-:W-:Y:S01]  /*8d40*/  ULDC.64 UR4, c[0x0][0x610] ;  /* 0x0001840000047ab9 */ /* 0x000fe20000000a00 */
[----:B0---4-:R-:W-:Y:S02]  /*8d50*/  CS2R R2, SRZ ;  /* 0x0000000000027805 */ /* 0x011fe4000001ff00 */
[----:B------:R-:W-:Y:S02]  /*8d60*/  ISETP.NE.U32.AND P0, PT, RZ, UR4, PT ;  /* 0x00000004ff007c0c */ /* 0x000fe4000bf05070 */
[----:B------:R-:W-:Y:S02]  /*8d70*/  MOV R0, RZ ;  /* 0x000000ff00007202 */ /* 0x000fe40000000f00 */
[----:B------:R-:W-:-:S13]  /*8d80*/  ISETP.NE.AND.EX P0, PT, RZ, UR5, PT, P0 ;  /* 0x00000005ff007c0c */ /* 0x000fda000bf05300 */
[----:B------:R-:W-:Y:S05]  /*8d90*/  @!P0 BRA `(.L_x_7065) ;  /* 0x0000000800048947 */ /* 0x000fea0003800000 */
[----:B------:R-:W-:Y:S01]  /*8da0*/  HFMA2.MMA R18, -RZ, RZ, 0, 9.5367431640625e-07 ;  /* 0x00000010ff127435 */ /* 0x000fe200000001ff */
[----:B-1----:R-:W-:Y:S01]  /*8db0*/  IMAD.MOV.U32 R6, RZ, RZ, 0x4 ;  /* 0x00000004ff067424 */ /* 0x002fe200078e00ff */
[----:B------:R-:W-:Y:S01]  /*8dc0*/  MOV R16, RZ ;  /* 0x000000ff00107202 */ /* 0x000fe20000000f00 */
[----:B------:R-:W-:-:S08]  /*8dd0*/  IMAD.MOV.U32 R19, RZ, RZ, 0x0 ;  /* 0x00000000ff137424 */ /* 0x000fd000078e00ff */
.L_x_7068:
[-C--:B------:R-:W-:Y:S02]  /*8de0*/  LOP3.LUT R0, R16, R19.reuse, RZ, 0xfc, !PT ;  /* 0x0000001310007212 */ /* 0x080fe400078efcff */
[----:B------:R-:W-:Y:S02]  /*8df0*/  MOV R3, R19 ;  /* 0x0000001300037202 */ /* 0x000fe40000000f00 */
[----:B------:R-:W-:Y:S02]  /*8e00*/  ISETP.NE.U32.AND P0, PT, R0, RZ, PT ;  /* 0x000000ff0000720c */ /* 0x000fe40003f05070 */
[----:B------:R-:W-:-:S11]  /*8e10*/  MOV R0, R18 ;  /* 0x0000001200007202 */ /* 0x000fd60000000f00 */
[----:B------:R-:W-:Y:S05]  /*8e20*/  @!P0 BRA `(.L_x_7066) ;  /* 0x0000000000148947 */ /* 0x000fea0003800000 */
[----:B------:R-:W-:Y:S01]  /*8e30*/  IMAD.MOV.U32 R15, RZ, RZ, R18 ;  /* 0x000000ffff0f7224 */ /* 0x000fe200078e0012 */
[----:B------:R-:W-:Y:S02]  /*8e40*/  MOV R2, R6 ;  /* 0x0000000600027202 */ /* 0x000fe40000000f00 */
[----:B------:R-:W-:-:S07]  /*8e50*/  MOV R14, 0x8e70 ;  /* 0x00008e70000e7802 */ /* 0x000fce0000000f00 */
[----:B------:R-:W-:Y:S05]  /*8e60*/  CALL.REL.NOINC `($__internal_43_$__cuda_sm20_rem_u64) ;  /* 0x0000004000987944 */ /* 0x000fea0003c00000 */
[----:B------:R-:W-:Y:S05]  /*8e70*/  BRA `(.L_x_7067) ;  /* 0x00000000004c7947 */ /* 0x000fea0003800000 */
.L_x_7066:
        /* <DEDUP_REMOVED lines=19> */
.L_x_7067:
        /* <DEDUP_REMOVED lines=10> */
[----:B------:R-:W-:Y:S05]  /*9050*/  CALL.REL.NOINC `($__internal_42_$__cuda_sm20_div_u64) ;  /* 0x0000003c00087944 */ /* 0x000fea0003c00000 */
[----:B------:R-:W-:Y:S01]  /*9060*/  MOV R14, R2 ;  /* 0x00000002000e7202 */ /* 0x000fe20000000f00 */
[----:B------:R-:W-:Y:S01]  /*9070*/  IMAD.MOV.U32 R15, RZ, RZ, R7 ;  /* 0x000000ffff0f7224 */ /* 0x000fe200078e0007 */
[----:B------:R-:W-:Y:S06]  /*9080*/  BRA `(.L_x_7070) ;  /* 0x00000000004c7947 */ /* 0x000fec0003800000 */
.L_x_7069:
[----:B------:R-:W0:Y:S01]  /*9090*/  I2F.U32.RP R2, R0 ;  /* 0x0000000000027306 */ /* 0x000e220000209000 */
[----:B------:R-:W-:Y:S01]  /*90a0*/  ISETP.NE.U32.AND P3, PT, R0, RZ, PT ;  /* 0x000000ff0000720c */ /* 0x000fe20003f65070 */
[----:B------:R-:W-:-:S06]  /*90b0*/  HFMA2.MMA R15, -RZ, RZ, 0, 0 ;  /* 0x00000000ff0f7435 */ /* 0x000fcc00000001ff */
[----:B0-----:R-:W0:Y:S02]  /*90c0*/  MUFU.RCP R2, R2 ;  /* 0x0000000200027308 */ /* 0x001e240000001000 */
[----:B0-----:R-:W-:-:S06]  /*90d0*/  IADD3 R4, R2, 0xffffffe, RZ ;  /* 0x0ffffffe02047810 */ /* 0x001fcc0007ffe0ff */
[----:B------:R0:W1:Y:S02]  /*90e0*/  F2I.FTZ.U32.TRUNC.NTZ R5, R4 ;  /* 0x0000000400057305 */ /* 0x000064000021f000 */
[----:B0-----:R-:W-:Y:S01]  /*90f0*/  IMAD.MOV.U32 R4, RZ, RZ, RZ ;  /* 0x000000ffff047224 */ /* 0x001fe200078e00ff */
[----:B-1----:R-:W-:-:S05]  /*9100*/  IADD3 R7, RZ, -R5, RZ ;  /* 0x80000005ff077210 */ /* 0x002fca0007ffe0ff */
        /* <DEDUP_REMOVED lines=11> */
.L_x_7070:
[----:B------:R-:W-:Y:S05]  /*91c0*/  @!P2 BRA `(.L_x_7071) ;  /* 0x000000000018a947 */ /* 0x000fea0003800000 */
[----:B------:R-:W-:Y:S01]  /*91d0*/  IMAD.MOV.U32 R6, RZ, RZ, 0x4 ;  /* 0x00000004ff067424 */ /* 0x000fe200078e00ff */
[----:B------:R-:W-:Y:S02]  /*91e0*/  MOV R2, RZ ;  /* 0x000000ff00027202 */ /* 0x000fe40000000f00 */
[----:B------:R-:W-:-:S07]  /*91f0*/  MOV R4, 0x9210 ;  /* 0x0000921000047802 */ /* 0x000fce0000000f00 */
[----:B------:R-:W-:Y:S05]  /*9200*/  CALL.REL.NOINC `($__internal_42_$__cuda_sm20_div_u64) ;  /* 0x00000038009c7944 */ /* 0x000fea0003c00000 */
[----:B------:R-:W-:Y:S01]  /*9210*/  MOV R3, R7 ;  /* 0x0000000700037202 */ /* 0x000fe20000000f00 */
[----:B------:R-:W-:Y:S06]  /*9220*/  BRA `(.L_x_7072) ;  /* 0x00000000004c7947 */ /* 0x000fec0003800000 */
.L_x_7071:
        /* <DEDUP_REMOVED lines=19> */
.L_x_7072:
        /* <DEDUP_REMOVED lines=9> */
[----:B------:R-:W-:Y:S05]  /*93f0*/  CALL.REL.NOINC `($__internal_42_$__cuda_sm20_div_u64) ;  /* 0x0000003800207944 */ /* 0x000fea0003c00000 */
[----:B------:R-:W-:Y:S01]  /*9400*/  MOV R3, R7 ;  /* 0x0000000700037202 */ /* 0x000fe20000000f00 */
[----:B------:R-:W-:Y:S06]  /*9410*/  BRA `(.L_x_7075) ;  /* 0x0000000000507947 */ /* 0x000fec0003800000 */
.L_x_7074:
        /* <DEDUP_REMOVED lines=8> */
[----:B------:R-:W-:Y:S01]  /*94a0*/  IMAD.HI.U32 R5, R5, R3, R4 ;  /* 0x0000000305057227 */ /* 0x000fe200078e0004 */
[----:B------:R-:W-:-:S05]  /*94b0*/  HFMA2.MMA R3, -RZ, RZ, 0, 0 ;  /* 0x00000000ff037435 */ /* 0x000fca00000001ff */
[----:B------:R-:W-:-:S04]  /*94c0*/  IMAD.HI.U32 R5, R5, R6, RZ ;  /* 0x0000000605057227 */ /* 0x000fc800078e00ff */
[----:B------:R-:W-:-:S04]  /*94d0*/  IMAD.MOV R7, RZ, RZ, -R5 ;  /* 0x000000ffff077224 */ /* 0x000fc800078e0a05 */
[----:B------:R-:W-:-:S05]  /*94e0*/  IMAD R7, R2, R7, R6 ;  /* 0x0000000702077224 */ /* 0x000fca00078e0206 */
[----:B------:R-:W-:-:S13]  /*94f0*/  ISETP.GE.U32.AND P0, PT, R7, R2, PT ;  /* 0x000000020700720c */ /* 0x000fda0003f06070 */
[-C--:B------:R-:W-:Y:S02]  /*9500*/  @P0 IADD3 R7, R7, -R2.reuse, RZ ;  /* 0x8000000207070210 */ /* 0x080fe40007ffe0ff */
[----:B------:R-:W-:Y:S02]  /*9510*/  @P0 IADD3 R5, R5, 0x1, RZ ;  /* 0x0000000105050810 */ /* 0x000fe40007ffe0ff */
[----:B------:R-:W-:-:S13]  /*9520*/  ISETP.GE.U32.AND P1, PT, R7, R2, PT ;  /* 0x000000020700720c */ /* 0x000fda0003f26070 */
[----:B------:R-:W-:Y:S01]  /*9530*/  @P1 VIADD R5, R5, 0x1 ;  /* 0x0000000105051836 */ /* 0x000fe20000000000 */
[----:B------:R-:W-:-:S04]  /*9540*/  @!P2 LOP3.LUT R5, RZ, R2, RZ, 0x33, !PT ;  /* 0x00000002ff05a212 */ /* 0x000fc800078e33ff */
[----:B------:R-:W-:-:S07]  /*9550*/  MOV R2, R5 ;  /* 0x0000000500027202 */ /* 0x000fce0000000f00 */
.L_x_7075:
[----:B------:R-:W-:Y:S05]  /*9560*/  BSYNC B0 ;  /* 0x0000000000007941 */ /* 0x000fea0003800000 */
.L_x_7073:
[----:B------:R-:W-:Y:S02]  /*9570*/  ULDC.64 UR4, c[0x0][0x610] ;  /* 0x0001840000047ab9 */ /* 0x000fe40000000a00 */
[----:B------:R-:W-:-:S04]  /*9580*/  IADD3 R2, P0, R2, UR4, RZ ;  /* 0x0000000402027c10 */ /* 0x000fc8000ff1e0ff */
[----:B------:R-:W-:-:S05]  /*9590*/  IADD3.X R3, R3, UR5, RZ, P0, !PT ;  /* 0x0000000503037c10 */ /* 0x000fca00087fe4ff */
[----:B------:R-:W-:-:S07]  /*95a0*/  IMAD.MOV.U32 R0, RZ, RZ, R3 ;  /* 0x000000ffff007224 */ /* 0x000fce00078e0003 */
.L_x_7065:
[----:B------:R-:W-:Y:S02]  /*95b0*/  ULDC UR4, c[0x0][0x248] ;  /* 0x0000920000047ab9 */ /* 0x000fe40000000800 */
[----:B------:R-:W-:-:S13]  /*95c0*/  ISETP.NE.AND P0, PT, RZ, UR4, PT ;  /* 0x00000004ff007c0c */ /* 0x000fda000bf05270 */
[----:B------:R-:W-:Y:S05]  /*95d0*/  @!P0 BRA `(.L_x_7076) ;  /* 0x0000002c00588947 */ /* 0x000fea0003800000 */
[----:B------:R-:W0:Y:S01]  /*95e0*/  LDC R16, c[0x0][0x3fc] ;  /* 0x0000ff00ff107b82 */ /* 0x000e220000000800 */
[----:B------:R-:W2:Y:S01]  /*95f0*/  S2R R12, SR_CTAID.X ;  /* 0x00000000000c7919 */ /* 0x000ea20000002500 */
[----:B------:R-:W-:Y:S01]  /*9600*/  ULDC UR4, c[0x0][0x24c] ;  /* 0x0000930000047ab9 */ /* 0x000fe20000000800 */
[----:B------:R-:W-:Y:S01]  /*9610*/  MOV R17, RZ ;  /* 0x000000ff00117202 */ /* 0x000fe20000000f00 */
        /* <DEDUP_REMOVED lines=11> */
[----:B-1----:R-:W-:-:S05]  /*96d0*/  IMAD.HI.U32 R6, R5, UR7, R4 ;  /* 0x0000000705067c27 */ /* 0x002fca000f8e0004 */
        /* <DEDUP_REMOVED lines=268> */
.L_x_7077:
        /* <DEDUP_REMOVED lines=14> */
.L_x_7079:
[----:B------:R-:W-:Y:S05]  /*a880*/  BSYNC B0 ;  /* 0x0000000000007941 */ /* 0x000fea0003800000 */
.L_x_7078:
        /* <DEDUP_REMOVED lines=17> */
.L_x_7081:
[----:B------:R-:W-:Y:S05]  /*a9a0*/  BSYNC B0 ;  /* 0x0000000000007941 */ /* 0x000fea0003800000 */
.L_x_7080:
        /* <DEDUP_REMOVED lines=34> */
.L_x_7083:
[----:B------:R-:W-:Y:S05]  /*abd0*/  BSYNC B0 ;  /* 0x0000000000007941 */ /* 0x000fea0003800000 */
.L_x_7082:
        /* <DEDUP_REMOVED lines=19> */
[----:B------:R-:W-:Y:S01]  /*ad10*/  IMAD.U32 R4, RZ, RZ, UR4 ;  /* 0x00000004ff047e24 */ /* 0x000fe2000f8e00ff */
[----:B------:R-:W-:Y:S01]  /*ad20*/  MOV R5, UR5 ;  /* 0x0000000500057c02 */ /* 0x000fe20008000f00 */
[----:B-1----:R-:W-:Y:S01]  /*ad30*/  IMAD.U32 R7, RZ, RZ, UR9 ;  /* 0x00000009ff077e24 */ /* 0x002fe2000f8e00ff */
        /* <DEDUP_REMOVED lines=15> */
.L_x_7091:
[----:B0-----:R-:W-:-:S05]  /*ae30*/  IADD3 R11, R15, R14, RZ ;  /* 0x0000000e0f0b7210 */ /* 0x001fca0007ffe0ff */
[----:B-1----:R-:W-:-:S05]  /*ae40*/  IMAD.WIDE.U32 R10, R11, 0x10, R8 ;  /* 0x000000100b0a7825 */ /* 0x002fca00078e0008 */
        /* <DEDUP_REMOVED lines=22> */
.L_x_7089:
[----:B------:R0:W5:Y:S02]  /*afb0*/  LDG.E R6, desc[UR36][R10.64+0x8] ;  /* 0x000008240a067981 */ /* 0x000164000c1e1900 */
[----:B-----5:R-:W-:Y:S01]  /*afc0*/  MOV R4, R21 ;  /* 0x0000001500047202 */ /* 0x020fe20000000f00 */
[----:B------:R-:W-:Y:S01]  /*afd0*/  IMAD.MOV.U32 R5, RZ, RZ, R12 ;  /* 0x000000ffff057224 */ /* 0x000fe200078e000c */
[----:B------:R-:W-:-:S07]  /*afe0*/  MOV R7, R22 ;  /* 0x0000001600077202 */ /* 0x000fce0000000f00 */
.L_x_7090:
[----:B------:R-:W-:Y:S05]  /*aff0*/  BSYNC B2 ;  /* 0x0000000000027941 */ /* 0x000fea0003800000 */
.L_x_7088:
[----:B------:R-:W-:Y:S05]  /*b000*/  @!P2 BRA `(.L_x_7091) ;  /* 0xfffffffc0088a947 */ /* 0x000fea000383ffff */
[----:B------:R-:W-:Y:S05]  /*b010*/  BSYNC B1 ;  /* 0x0000000000017941 */ /* 0x000fea0003800000 */
.L_x_7087:
[----:B------:R-:W-:Y:S05]  /*b020*/  BRA `(.L_x_7086) ;  /* 0x0000000000a47947 */ /* 0x000fea0003800000 */
.L_x_7085:
[----:B------:R-:W-:Y:S01]  /*b030*/  ULDC UR4, c[0x0][0x23c] ;  /* 0x00008f0000047ab9 */ /* 0x000fe20000000800 */
[----:B------:R-:W-:Y:S01]  /*b040*/  ULDC UR5, c[0x0][0x23c] ;  /* 0x00008f0000057ab9 */ /* 0x000fe20000000800 */
[----:B------:R-:W-:-:S13]  /*b050*/  ISETP.GE.U32.AND P0, PT, R13, UR4, PT ;  /* 0x000000040d007c0c */ /* 0x000fda000bf06070 */
[----:B------:R-:W-:Y:S05]  /*b060*/  @P0 BRA `(.L_x_7086) ;  /* 0x0000000000940947 */ /* 0x000fea0003800000 */
[----:B------:R-:W-:Y:S01]  /*b070*/  ULDC UR4, c[0x0][0x10] ;  /* 0x0000040000047ab9 */ /* 0x000fe20000000800 */
[----:B------:R-:W0:Y:S01]  /*b080*/  LDC R19, c[0x0][RZ] ;  /* 0x00000000ff137b82 */ /* 0x000e220000000800 */
[----:B------:R-:W-:Y:S01]  /*b090*/  MOV R14, R13 ;  /* 0x0000000d000e7202 */ /* 0x000fe20000000f00 */
[----:B------:R-:W-:-:S06]  /*b0a0*/  IMAD R21, R12, UR4, RZ ;  /* 0x000000040c157c24 */ /* 0x000fcc000f8e02ff */
[----:B------:R-:W1:Y:S08]  /*b0b0*/  LDC.64 R8, c[0x0][0x618] ;  /* 0x00018600ff087b82 */ /* 0x000e700000000a00 */
[----:B------:R-:W2:Y:S02]  /*b0c0*/  LDC R15, c[0x0][0x4] ;  /* 0x00000100ff0f7b82 */ /* 0x000ea40000000800 */
.L_x_7095:
[----:B0-----:R-:W-:-:S04]  /*b0d0*/  IMAD.IADD R10, R21, 0x1, R14 ;  /* 0x00000001150a7824 */ /* 0x001fc800078e020e */
        /* <DEDUP_REMOVED lines=24> */
.L_x_7093:
[----:B------:R0:W5:Y:S02]  /*b260*/  LDG.E R6, desc[UR36][R10.64+0x8] ;  /* 0x000008240a067981 */ /* 0x000164000c1e1900 */
[----:B-----5:R-:W-:Y:S01]  /*b270*/  MOV R4, R23 ;  /* 0x0000001700047202 */ /* 0x020fe20000000f00 */
[----:B------:R-:W-:Y:S01]  /*b280*/  IMAD.MOV.U32 R7, RZ, RZ, R22 ;  /* 0x000000ffff077224 */ /* 0x000fe200078e0016 */
[----:B------:R-:W-:-:S07]  /*b290*/  MOV R5, R12 ;  /* 0x0000000c00057202 */ /* 0x000fce0000000f00 */
.L_x_7094:
[----:B------:R-:W-:Y:S05]  /*b2a0*/  BSYNC B1 ;  /* 0x0000000000017941 */ /* 0x000fea0003800000 */
.L_x_7092:
[----:B------:R-:W-:Y:S05]  /*b2b0*/  @!P2 BRA `(.L_x_7095) ;  /* 0xfffffffc0084a947 */ /* 0x000fea000383ffff */
.L_x_7086:
[----:B------:R-:W-:Y:S05]  /*b2c0*/  BSYNC B0 ;  /* 0x0000000000007941 */ /* 0x000fea0003800000 */
.L_x_7084:
        /* <DEDUP_REMOVED lines=13> */
.L_x_7102:
        /* <DEDUP_REMOVED lines=20> */
[----:B------:R-:W-:Y:S01]  /*b4e0*/  IMAD.MOV.U32 R6, RZ, RZ, -0x1 ;  /* 0xffffffffff067424 */ /* 0x000fe200078e00ff */
[----:B------:R-:W-:Y:S01]  /*b4f0*/  MOV R7, R10 ;  /* 0x0000000a00077202 */ /* 0x000fe20000000f00 */
[----:B0-----:R-:W-:-:S04]  /*b500*/  FMUL.FTZ R11, R11, R18 ;  /* 0x000000120b0b7220 */ /* 0x001fc80000410000 */
[----:B------:R-:W-:Y:S01]  /*b510*/  FFMA.FTZ R5, R11, R8, R16 ;  /* 0x000000080b057223 */ /* 0x000fe20000010010 */
[----:B------:R-:W-:Y:S01]  /*b520*/  FFMA.FTZ R4, R19, R11, R4 ;  /* 0x0000000b13047223 */ /* 0x000fe20000010004 */
[----:B------:R-:W-:Y:S06]  /*b530*/  BRA `(.L_x_7101) ;  /* 0x0000000000107947 */ /* 0x000fec0003800000 */
.L_x_7100:
[----:B01----:R-:W-:Y:S01]  /*b540*/  MOV R6, R10 ;  /* 0x0000000a00067202 */ /* 0x003fe20000000f00 */
[----:B------:R-:W-:Y:S01]  /*b550*/  IMAD.MOV.U32 R4, RZ, RZ, R8 ;  /* 0x000000ffff047224 */ /* 0x000fe200078e0008 */
[----:B------:R-:W-:Y:S02]  /*b560*/  MOV R5, R9 ;  /* 0x0000000900057202 */ /* 0x000fe40000000f00 */
[----:B------:R-:W-:-:S07]  /*b570*/  MOV R7, R11 ;  /* 0x0000000b00077202 */ /* 0x000fce0000000f00 */
.L_x_7101:
[----:B------:R-:W-:Y:S05]  /*b580*/  BSYNC B1 ;  /* 0x0000000000017941 */ /* 0x000fea0003800000 */
.L_x_7099:
[----:B------:R2:W-:Y:S02]  /*b590*/  STS.128 [R12], R4 ;  /* 0x000000040c007388 */ /* 0x0005e40000000c00 */
.L_x_7098:
[----:B------:R-:W-:Y:S05]  /*b5a0*/  BSYNC B0 ;  /* 0x0000000000007941 */ /* 0x000fea0003800000 */
.L_x_7097:
[----:B------:R-:W-:Y:S02]  /*b5b0*/  ISETP.GT.AND P0, PT, R14, 0x1, PT ;  /* 0x000000010e00780c */ /* 0x000fe40003f04270 */
[----:B------:R-:W-:-:S11]  /*b5c0*/  SHF.R.S32.HI R14, RZ, 0x1, R14 ;  /* 0x00000001ff0e7819 */ /* 0x000fd6000001140e */
[----:B------:R-:W-:Y:S05]  /*b5d0*/  @P0 BRA `(.L_x_7102) ;  /* 0xfffffffc00700947 */ /* 0x000fea000383ffff */
.L_x_7096:
        /* <DEDUP_REMOVED lines=13> */
.L_x_7110:
[----:B------:R-:W-:Y:S01]  /*b6b0*/  IMAD.IADD R8, R20, 0x1, R13 ;  /* 0x0000000114087824 */ /* 0x000fe200078e020d */
[----:B------:R-:W-:Y:S04]  /*b6c0*/  BAR.SYNC.DEFER_BLOCKING 0x0 ;  /* 0x0000000000007b1d */ /* 0x000fe80000010000 */
[----:B------:R-:W-:Y:S02]  /*b6d0*/  ISETP.GE.U32.AND P0, PT, R8, R15, PT ;  /* 0x0000000f0800720c */ /* 0x000fe40003f06070 */
[----:B------:R-:W-:Y:S02]  /*b6e0*/  BSSY B0, `(.L_x_7105) ;  /* 0x000001c000007945 */ /* 0x000fe40003800000 */
        /* <DEDUP_REMOVED lines=15> */
[----:B------:R-:W-:Y:S01]  /*b7e0*/  MOV R6, 0xffffffff ;  /* 0xffffffff00067802 */ /* 0x000fe20000000f00 */
[----:B------:R-:W-:Y:S02]  /*b7f0*/  IMAD.MOV.U32 R7, RZ, RZ, R10 ;  /* 0x000000ffff077224 */ /* 0x000fe400078e000a */
[----:B0-----:R-:W-:-:S04]  /*b800*/  FMUL.FTZ R11, R11, R16 ;  /* 0x000000100b0b7220 */ /* 0x001fc80000410000 */
[----:B------:R-:W-:Y:S01]  /*b810*/  FFMA.FTZ R5, R11, R8, R14 ;  /* 0x000000080b057223 */ /* 0x000fe2000001000e */
[----:B------:R-:W-:Y:S01]  /*b820*/  FFMA.FTZ R4, R19, R11, R4 ;  /* 0x0000000b13047223 */ /* 0x000fe20000010004 */
[----:B------:R-:W-:Y:S06]  /*b830*/  BRA `(.L_x_7109) ;  /* 0x0000000000107947 */ /* 0x000fec0003800000 */
.L_x_7108:
[----:B012---:R-:W-:Y:S01]  /*b840*/  MOV R6, R10 ;  /* 0x0000000a00067202 */ /* 0x007fe20000000f00 */
[----:B------:R-:W-:Y:S01]  /*b850*/  IMAD.MOV.U32 R5, RZ, RZ, R9 ;  /* 0x000000ffff057224 */ /* 0x000fe200078e0009 */
[----:B------:R-:W-:Y:S02]  /*b860*/  MOV R4, R8 ;  /* 0x0000000800047202 */ /* 0x000fe40000000f00 */
[----:B------:R-:W-:-:S07]  /*b870*/  MOV R7, R11 ;  /* 0x0000000b00077202 */ /* 0x000fce0000000f00 */
.L_x_7109:
[----:B------:R-:W-:Y:S05]  /*b880*/  BSYNC B1 ;  /* 0x0000000000017941 */ /* 0x000fea0003800000 */
.L_x_7107:
[----:B------:R3:W-:Y:S02]  /*b890*/  STS.128 [R12], R4 ;  /* 0x000000040c007388 */ /* 0x0007e40000000c00 */
.L_x_7106:
[----:B------:R-:W-:Y:S05]  /*b8a0*/  BSYNC B0 ;  /* 0x0000000000007941 */ /* 0x000fea0003800000 */
.L_x_7105:
[----:B------:R-:W-:-:S04]  /*b8b0*/  SHF.R.S32.HI R13, RZ, 0x1, R13 ;  /* 0x00000001ff0d7819 */ /* 0x000fc8000001140d */
[----:B------:R-:W-:-:S13]  /*b8c0*/  ISETP.GE.AND P0, PT, R13, 0x20, PT ;  /* 0x000000200d00780c */ /* 0x000fda0003f06270 */
[----:B------:R-:W-:Y:S05]  /*b8d0*/  @P0 BRA `(.L_x_7110) ;  /* 0xfffffffc00740947 */ /* 0x000fea000383ffff */
[----:B------:R-:W-:-:S11]  /*b8e0*/  HFMA2.MMA R8, -RZ, RZ, 0, 1.9073486328125e-06 ;  /* 0x00000020ff087435 */ /* 0x000fd600000001ff */
.L_x_7104:
[----:B------:R-:W-:Y:S01]  /*b8f0*/  BAR.SYNC.DEFER_BLOCKING 0x0 ;  /* 0x0000000000007b1d */ /* 0x000fe20000010000 */
[----:B------:R-:W-:-:S13]  /*b900*/  ISETP.GE.AND P0, PT, R8, 0x2, PT ;  /* 0x000000020800780c */ /* 0x000fda0003f06270 */
[----:B------:R-:W-:Y:S05]  /*b910*/  @!P0 BRA `(.L_x_7103) ;  /* 0x0000000000788947 */ /* 0x000fea0003800000 */
[----:B------:R-:W-:-:S07]  /*b920*/  IMAD.MOV.U32 R9, RZ, RZ, 0x1 ;  /* 0x00000001ff097424 */ /* 0x000fce00078e00ff */
.L_x_7114:
        /* <DEDUP_REMOVED lines=19> */
[----:B------:R-:W-:Y:S01]  /*ba60*/  MOV R7, R10 ;  /* 0x0000000a00077202 */ /* 0x000fe20000000f00 */
[----:B------:R-:W-:Y:S06]  /*ba70*/  BRA `(.L_x_7113) ;  /* 0x0000000000107947 */ /* 0x000fec0003800000 */
.L_x_7112:
[----:B0---4-:R-:W-:Y:S01]  /*ba80*/  IMAD.MOV.U32 R4, RZ, RZ, R11 ;  /* 0x000000ffff047224 */ /* 0x011fe200078e000b */
[----:B-1----:R-:W-:Y:S01]  /*ba90*/  MOV R5, R12 ;  /* 0x0000000c00057202 */ /* 0x002fe20000000f00 */
[----:B---3--:R-:W-:Y:S01]  /*baa0*/  IMAD.MOV.U32 R7, RZ, RZ, R16 ;  /* 0x000000ffff077224 */ /* 0x008fe200078e0010 */
[----:B--2---:R-:W-:-:S07]  /*bab0*/  MOV R6, R10 ;  /* 0x0000000a00067202 */ /* 0x004fce0000000f00 */
.L_x_7113:
[----:B------:R-:W-:Y:S05]  /*bac0*/  BSYNC B0 ;  /* 0x0000000000007941 */ /* 0x000fea0003800000 */
.L_x_7111:
[----:B0-----:R-:W-:-:S04]  /*bad0*/  SHF.L.U32 R9, R9, 0x1, RZ ;  /* 0x0000000109097819 */ /* 0x001fc800000006ff */
[----:B------:R-:W-:-:S13]  /*bae0*/  ISETP.GE.AND P0, PT, R9, R8, PT ;  /* 0x000000080900720c */ /* 0x000fda0003f06270 */
[----:B------:R-:W-:Y:S05]  /*baf0*/  @!P0 BRA `(.L_x_7114) ;  /* 0xfffffffc008c8947 */ /* 0x000fea000383ffff */
.L_x_7103:
        /* <DEDUP_REMOVED lines=14> */
[----:B-123--:R-:W-:-:S06]  /*bbe0*/  @P0 MOV R6, 0xffffffff ;  /* 0xffffffff00060802 */ /* 0x00efcc0000000f00 */
[----:B------:R0:W5:Y:S01]  /*bbf0*/  @!P0 LDG.E R6, desc[UR36][R2.64+0x8] ;  /* 0x0000082402068981 */ /* 0x000162000c1e1900 */
[----:B------:R-:W-:-:S04]  /*bc00*/  @P0 FADD.FTZ R8, R7, R13 ;  /* 0x0000000d07080221 */ /* 0x000fc80000010000 */
[----:B------:R-:W1:Y:S02]  /*bc10*/  @P0 MUFU.RCP R14, R8 ;  /* 0x00000008000e0308 */ /* 0x000e640000001000 */
[----:B-1----:R-:W-:Y:S01]  /*bc20*/  @P0 FMUL.FTZ R9, R7, R14 ;  /* 0x0000000e07090220 */ /* 0x002fe20000410000 */
[----:B------:R-:W-:Y:S01]  /*bc30*/  @P0 IMAD.MOV.U32 R7, RZ, RZ, R8 ;  /* 0x000000ffff070224 */ /* 0x000fe200078e0008 */
[----:B------:R-:W-:Y:S01]  /*bc40*/  @!P0 MOV R7, R13 ;  /* 0x0000000d00078202 */ /* 0x000fe20000000f00 */
[----:B----4-:R-:W-:-:S04]  /*bc50*/  @P0 FADD.FTZ R0, R4, -R11 ;  /* 0x8000000b04000221 */ /* 0x010fc80000010000 */
[C---:B------:R-:W-:Y:S01]  /*bc60*/  @P0 FMUL.FTZ R10, R0.reuse, R0 ;  /* 0x00000000000a0220 */ /* 0x040fe20000410000 */
[----:B------:R-:W-:Y:S01]  /*bc70*/  @P0 FADD.FTZ R12, R5, R16 ;  /* 0x00000010050c0221 */ /* 0x000fe20000010000 */
[----:B------:R-:W-:Y:S01]  /*bc80*/  @P0 FFMA.FTZ R4, R0, R9, R11 ;  /* 0x0000000900040223 */ /* 0x000fe2000001000b */
[----:B------:R-:W-:Y:S01]  /*bc90*/  @!P0 MOV R4, R11 ;  /* 0x0000000b00048202 */ /* 0x000fe20000000f00 */
[----:B------:R-:W-:-:S04]  /*bca0*/  @P0 FMUL.FTZ R10, R13, R10 ;  /* 0x0000000a0d0a0220 */ /* 0x000fc80000410000 */
[----:B------:R-:W-:Y:S01]  /*bcb0*/  @P0 FFMA.FTZ R5, R9, R10, R12 ;  /* 0x0000000a09050223 */ /* 0x000fe2000001000c */
[----:B0-----:R-:W-:-:S07]  /*bcc0*/  @!P0 IMAD.MOV.U32 R5, RZ, RZ, R16 ;  /* 0x000000ffff058224 */ /* 0x001fce00078e0010 */
.L_x_7117:
[----:B------:R-:W-:Y:S05]  /*bcd0*/  BSYNC B0 ;  /* 0x0000000000007941 */ /* 0x000fea0003800000 */
.L_x_7116:
        /* <DEDUP_REMOVED lines=20> */
[----:B------:R-:W2:Y:S01]  /*be20*/  F2F.BF16.F32 R4, R4 ;  /* 0x0000000400047304 */ /* 0x000ea20000202000 */
[----:B-1----:R-:W-:Y:S01]  /*be30*/  LOP3.LUT R2, R17, 0xfffffffc, RZ, 0xc0, !PT ;  /* 0xfffffffc11027812 */ /* 0x002fe200078ec0ff */
[----:B------:R-:W-:-:S03]  /*be40*/  ULDC.64 UR4, c[0x0][0x608] ;  /* 0x0001820000047ab9 */ /* 0x000fc60000000a00 */
[----:B------:R-:W-:-:S04]  /*be50*/  IADD3 R2, P0, R2, UR4, RZ ;  /* 0x0000000402027c10 */ /* 0x000fc8000ff1e0ff */
[----:B------:R-:W-:Y:S01]  /*be60*/  IADD3.X R3, RZ, UR5, RZ, P0, !PT ;  /* 0x00000005ff037c10 */ /* 0x000fe200087fe4ff */
[----:B--2---:R-:W-:-:S05]  /*be70*/  IMAD.U32 R5, R4, 0x10000, RZ ;  /* 0x0001000004057824 */ /* 0x004fca00078e00ff */
[----:B------:R-:W-:Y:S01]  /*be80*/  STG.E desc[UR36][R2.64], R5 ;  /* 0x0000000502007986 */ /* 0x000fe2000c101924 */
[----:B------:R-:W-:Y:S05]  /*be90*/  EXIT ;  /* 0x000000000000794d */ /* 0x000fea0003800000 */
.L_x_7118:
[----:B------:R-:W-:Y:S04]  /*bea0*/  STG.E desc[UR36][R2.64], R4 ;  /* 0x0000000402007986 */ /* 0x000fe8000c101924 */
[----:B------:R-:W-:Y:S04]  /*beb0*/  STG.E desc[UR36][R2.64+0x4], R5 ;  /* 0x0000040502007986 */ /* 0x000fe8000c101924 */
[----:B-----5:R-:W-:Y:S04]  /*bec0*/  STG.E desc[UR36][R2.64+0x8], R6 ;  /* 0x0000080602007986 */ /* 0x020fe8000c101924 */
[----:B------:R-:W-:Y:S01]  /*bed0*/  STG.E desc[UR36][R2.64+0xc], R7 ;  /* 0x00000c0702007986 */ /* 0x000fe2000c101924 */
[----:B------:R-:W-:Y:S05]  /*bee0*/  EXIT ;  /* 0x000000000000794d */ /* 0x000fea0003800000 */
.L_x_7115:
        /* <DEDUP_REMOVED lines=18> */
.L_x_7120:
[----:B------:R-:W-:Y:S01]  /*c010*/  UMOV UR4, URZ ;  /* 0x0000003f00047c82 */ /* 0x000fe20008000000 */
[----:B------:R-:W-:Y:S01]  /*c020*/  UMOV UR5, URZ ;  /* 0x0000003f00057c82 */ /* 0x000fe20008000000 */
[----:B------:R-:W-:Y:S01]  /*c030*/  UMOV UR6, URZ ;  /* 0x0000003f00067c82 */ /* 0x000fe20008000000 */
[----:B------:R-:W-:Y:S01]  /*c040*/  MOV R7, UR4 ;  /* 0x0000000400077c02 */ /* 0x000fe20008000f00 */
[----:B------:R-:W-:Y:S01]  /*c050*/  IMAD.U32 R4, RZ, RZ, UR6 ;  /* 0x00000006ff047e24 */ /* 0x000fe2000f8e00ff */
[----:B------:R-:W-:-:S07]  /*c060*/  MOV R5, UR5 ;  /* 0x0000000500057c02 */ /* 0x000fce0008000f00 */
.L_x_7119:
        /* <DEDUP_REMOVED lines=28> */
.L_x_7121:
[----:B------:R-:W-:Y:S01]  /*c230*/  MOV R0, 0x0 ;  /* 0x0000000000007802 */ /* 0x000fe20000000f00 */
[----:B------:R-:W-:Y:S01]  /*c240*/  ULDC.64 UR4, c[0x4][0x580] ;  /* 0x0101600000047ab9 */ /* 0x000fe20000000a00 */
[----:B------:R-:W-:Y:S01]  /*c250*/  ULDC.64 UR6, c[0x4][0x578] ;  /* 0x01015e0000067ab9 */ /* 0x000fe20000000a00 */
[----:B-123--:R-:W-:Y:S01]  /*c260*/  MOV R4, UR4 ;  /* 0x0000000400047c02 */ /* 0x00efe20008000f00 */
[----:B------:R1:W2:Y:S01]  /*c270*/  LDC.64 R2, c[0x4][R0] ;  /* 0x0100000000027b82 */ /* 0x0002a20000000a00 */
[----:B------:R-:W-:Y:S01]  /*c280*/  MOV R5, UR5 ;  /* 0x0000000500057c02 */ /* 0x000fe20008000f00 */
[----:B------:R-:W-:Y:S01]  /*c290*/  ULDC.64 UR4, c[0x4][0x68] ;  /* 0x01001a0000047ab9 */ /* 0x000fe20000000a00 */
[----:B------:R-:W-:Y:S01]  /*c2a0*/  HFMA2.MMA R8, -RZ, RZ, 0, 4.4405460357666015625e-05 ;  /* 0x000002e9ff087435 */ /* 0x000fe200000001ff */
        /* <DEDUP_REMOVED lines=8> */
.L_x_7122:
[----:B------:R-:W-:Y:S05]  /*c330*/  EXIT ;  /* 0x000000000000794d */ /* 0x000fea0003800000 */
.L_x_7076:
        /* <DEDUP_REMOVED lines=45> */
.L_x_7125:
[----:B------:R-:W-:Y:S05]  /*c610*/  BSYNC B0 ;  /* 0x0000000000007941 */ /* 0x000fea0003800000 */
.L_x_7124:
        /* <DEDUP_REMOVED lines=15> */
[----:B0-----:R-:W-:-:S05]  /*c710*/  @P1 IADD3 R2, P0, R17, R2, RZ ;  /* 0x0000000211021210 */ /* 0x001fca0007f1e0ff */
[----:B------:R-:W-:Y:S01]  /*c720*/  @P1 IMAD.X R3, RZ, RZ, R3, P0 ;  /* 0x000000ffff031224 */ /* 0x000fe200000e0603 */
[----:B------:R-:W-:-:S04]  /*c730*/  ISETP.GE.AND P0, PT, R4, 0x2, PT ;  /* 0x000000020400780c */ /* 0x000fc80003f06270 */
[----:B-1----:R0:W-:Y:S09]  /*c740*/  @P1 STG.E desc[UR36][R2.64], R9 ;  /* 0x0000000902001986 */ /* 0x0021f2000c101924 */
[----:B------:R-:W-:Y:S05]  /*c750*/  @!P0 EXIT ;  /* 0x000000000000894d */ /* 0x000fea0003800000 */
[----:B------:R-:W1:Y:S01]  /*c760*/  F2F.BF16.F32 R8, R8 ;  /* 0x0000000800087304 */ /* 0x000e620000202000 */
[----:B0-----:R-:W-:Y:S01]  /*c770*/  LOP3.LUT R2, R17, 0xfffffffc, RZ, 0xc0, !PT ;  /* 0xfffffffc11027812 */ /* 0x001fe200078ec0ff */
[----:B------:R-:W-:-:S03]  /*c780*/  ULDC.64 UR4, c[0x0][0x608] ;  /* 0x0001820000047ab9 */ /* 0x000fc60000000a00 */
[----:B------:R-:W-:-:S04]  /*c790*/  IADD3 R2, P0, R2, UR4, RZ ;  /* 0x0000000402027c10 */ /* 0x000fc8000ff1e0ff */
[----:B------:R-:W-:Y:S02]  /*c7a0*/  IADD3.X R3, RZ, UR5, RZ, P0, !PT ;  /* 0x00000005ff037c10 */ /* 0x000fe400087fe4ff */
[----:B-1----:R-:W-:-:S05]  /*c7b0*/  SHF.L.U32 R5, R8, 0x10, RZ ;  /* 0x0000001008057819 */ /* 0x002fca00000006ff */
[----:B------:R-:W-:Y:S01]  /*c7c0*/  STG.E desc[UR36][R2.64], R5 ;  /* 0x0000000502007986 */ /* 0x000fe2000c101924 */
[----:B------:R-:W-:Y:S05]  /*c7d0*/  EXIT ;  /* 0x000000000000794d */ /* 0x000fea0003800000 */
.L_x_7126:
[----:B------:R-:W-:Y:S04]  /*c7e0*/  STG.E desc[UR36][R2.64], R8 ;  /* 0x0000000802007986 */ /* 0x000fe8000c101924 */
[----:B------:R-:W-:Y:S04]  /*c7f0*/  STG.E desc[UR36][R2.64+0x4], R9 ;  /* 0x0000040902007986 */ /* 0x000fe8000c101924 */
[----:B-----5:R-:W-:Y:S04]  /*c800*/  STG.E desc[UR36][R2.64+0x8], R10 ;  /* 0x0000080a02007986 */ /* 0x020fe8000c101924 */
[----:B------:R-:W-:Y:S01]  /*c810*/  STG.E desc[UR36][R2.64+0xc], R11 ;  /* 0x00000c0b02007986 */ /* 0x000fe2000c101924 */
[----:B------:R-:W-:Y:S05]  /*c820*/  EXIT ;  /* 0x000000000000794d */ /* 0x000fea0003800000 */
.L_x_7123:
[----:B------:R-:W-:-:S13]  /*c830*/  ISETP.NE.AND P0, PT, RZ, UR38, PT ;  /* 0x00000026ff007c0c */ /* 0x000fda000bf05270 */
        /* <DEDUP_REMOVED lines=17> */
.L_x_7128:
[----:B------:R-:W-:Y:S01]  /*c950*/  UMOV UR4, URZ ;  /* 0x0000003f00047c82 */ /* 0x000fe20008000000 */
[----:B------:R-:W-:Y:S01]  /*c960*/  UMOV UR5, URZ ;  /* 0x0000003f00057c82 */ /* 0x000fe20008000000 */
[----:B------:R-:W-:Y:S01]  /*c970*/  UMOV UR6, URZ ;  /* 0x0000003f00067c82 */ /* 0x000fe20008000000 */
[----:B------:R-:W-:Y:S01]  /*c980*/  IMAD.U32 R11, RZ, RZ, UR4 ;  /* 0x00000004ff0b7e24 */ /* 0x000fe2000f8e00ff */
[----:B------:R-:W-:Y:S02]  /*c990*/  MOV R9, UR5 ;  /* 0x0000000500097c02 */ /* 0x000fe40008000f00 */
[----:B------:R-:W-:-:S07]  /*c9a0*/  MOV R8, UR6 ;  /* 0x0000000600087c02 */ /* 0x000fce0008000f00 */
.L_x_7127:
        /* <DEDUP_REMOVED lines=28> */
.L_x_7129:
        /* <DEDUP_REMOVED lines=16> */
.L_x_7130:
[----:B------:R-:W-:Y:S05]  /*cc70*/  EXIT ;  /* 0x000000000000794d */ /* 0x000fea0003800000 */
        .weak           $__internal_42_$__cuda_sm20_div_u64
        .type           $__internal_42_$__cuda_sm20_div_u64,@function
        .size           $__internal_42_$__cuda_sm20_div_u64,($__internal_43_$__cuda_sm20_rem_u64 - $__internal_42_$__cuda_sm20_div_u64)
$__internal_42_$__cuda_sm20_div_u64:
        /* <DEDUP_REMOVED lines=68> */
[----:B------:R-:W-:Y:S06]  /*d0c0*/  RET.REL.NODEC R4 `(_ZN2at6native13reduce_kernelILi512ELi1ENS0_8ReduceOpIN3c108BFloat16ENS0_10WelfordOpsIS4_fiN4cuda3std3__44pairIffEEEEjfLi2ELi2EEEEEvT1_) ;  /* 0xffffff2c04cc7950 */ /* 0x000fec0003c3ffff */
        .weak           $__internal_43_$__cuda_sm20_rem_u64
        .type           $__internal_43_$__cuda_sm20_rem_u64,@function
        .size           $__internal_43_$__cuda_sm20_rem_u64,(.L_x_8226 - $__internal_43_$__cuda_sm20_rem_u64)
$__internal_43_$__cuda_sm20_rem_u64:
        /* <DEDUP_REMOVED lines=63> */
[----:B------:R-:W-:Y:S06]  /*d4c0*/  RET.REL.NODEC R14 `(_ZN2at6native13reduce_kernelILi512ELi1ENS0_8ReduceOpIN3c108BFloat16ENS0_10WelfordOpsIS4_fiN4cuda3std3__44pairIffEEEEjfLi2ELi2EEEEEvT1_) ;  /* 0xffffff280ecc7950 */ /* 0x000fec0003c3ffff */
.L_x_7131:
        /* <DEDUP_REMOVED lines=11> */
.L_x_8226:


//--------------------- .text._ZN2at6native13reduce_kernelILi256ELi2ENS0_8ReduceOpIN3c108BFloat16ENS0_10WelfordOpsIS4_fiN4cuda3std3__44pairIffEEEEjfLi2ELi2EEEEEvT1_ --------------------------
	.section	.text._ZN2at6native13reduce_kernelILi256ELi2ENS0_8ReduceOpIN3c108BFloat16ENS0_10WelfordOpsIS4_fiN4cuda3std3__44pairIffEEEEjfLi2ELi2EEEEEvT1_,"ax",@progbits
	.align	128
        .global         _ZN2at6native13reduce_kernelILi256ELi2ENS0_8ReduceOpIN3c108BFloat16ENS0_10WelfordOpsIS4_fiN4cuda3std3__44pairIffEEEEjfLi2ELi2EEEEEvT1_
        .type           _ZN2at6native13reduce_kernelILi256ELi2ENS0_8ReduceOpIN3c108BFloat16ENS0_10WelfordOpsIS4_fiN4cuda3std3__44pairIffEEEEjfLi2ELi2EEEEEvT1_,@function
        .size           _ZN2at6native13reduce_kernelILi256ELi2ENS0_8ReduceOpIN3c108BFloat16ENS0_10WelfordOpsIS4_fiN4cuda3std3__44pairIffEEEEjfLi2ELi2EEEEEvT1_,(.L_x_8228 - _ZN2at6native13reduce_kernelILi256ELi2ENS0_8ReduceOpIN3c108BFloat16ENS0_10WelfordOpsIS4_fiN4cuda3std3__44pairIffEEEEjfLi2ELi2EEEEEvT1_)
        .other          _ZN2at6native13reduce_kernelILi256ELi2ENS0_8ReduceOpIN3c108BFloat16ENS0_10WelfordOpsIS4_fiN4cuda3std3__44pairIffEEEEjfLi2ELi2EEEEEvT1_,@"STO_CUDA_ENTRY STV_DEFAULT"
_ZN2at6native13reduce_kernelILi256ELi2ENS0_8ReduceOpIN3c108BFloat16ENS0_10WelfordOpsIS4_fiN4cuda3std3__44pairIffEEEEjfLi2ELi2EEEEEvT1_:
.text._ZN2at6native13reduce_kernelILi256ELi2ENS0_8ReduceOpIN3c108BFloat16ENS0_10WelfordOpsIS4_fiN4cuda3std3__44pairIffEEEEjfLi2ELi2EEEEEvT1_:
        /* <DEDUP_REMOVED lines=294> */
.L_x_7132:
        /* <DEDUP_REMOVED lines=34> */
.L_x_7136:
        /* <DEDUP_REMOVED lines=31> */
.L_x_7142:
[----:B------:R-:W-:Y:S05]  /*1670*/  BSYNC B2 ;  /* 0x0000000000027941 */ /* 0x000fea0003800000 */
.L_x_7141:
        /* <DEDUP_REMOVED lines=19> */
.L_x_7140:
[----:B------:R-:W-:Y:S05]  /*17b0*/  BSYNC B1 ;  /* 0x0000000000017941 */ /* 0x000fea0003800000 */
.L_x_7139:
[----:B------:R-:W0:Y:S01]  /*17c0*/  LDC R15, c[0x0][0x22c] ;  /* 0x00008b00ff0f7b82 */ /* 0x000e220000000800 */
[----:B------:R-:W-:-:S04]  /*17d0*/  IADD3 R8, P0, -R10, 0x2, RZ ;  /* 0x000000020a087810 */ /* 0x000fc80007f1e1ff */
[----:B------:R-:W-:Y:S02]  /*17e0*/  LEA R16, P1, R8, R16, 0x1 ;  /* 0x0000001008107211 */ /* 0x000fe400078208ff */
[----:B------:R-:W-:-:S04]  /*17f0*/  IADD3.X R9, RZ, -0x1, RZ, P0, !PT ;  /* 0xffffffffff097810 */ /* 0x000fc800007fe4ff */
[----:B------:R-:W-:Y:S02]  /*1800*/  LEA.HI.X R17, R8, R17, R9, 0x1, P1 ;  /* 0x0000001108117211 */ /* 0x000fe400008f0c09 */
[----:B0-----:R-:W-:-:S07]  /*1810*/  IADD3 R0, R10, -0x2, R15 ;  /* 0xfffffffe0a007810 */ /* 0x001fce0007ffe00f */
.L_x_7138:
[----:B------:R-:W-:Y:S05]  /*1820*/  BSYNC B0 ;  /* 0x0000000000007941 */ /* 0x000fea0003800000 */
.L_x_7137:
        /* <DEDUP_REMOVED lines=12> */
.L_x_7146:
        /* <DEDUP_REMOVED lines=25> */
.L_x_7145:
[----:B------:R-:W-:Y:S01]  /*1a80*/  MOV R12, R20 ;  /* 0x00000014000c7202 */ /* 0x000fe20000000f00 */
[----:B------:R-:W-:-:S07]  /*1a90*/  IMAD.MOV.U32 R7, RZ, RZ, R15 ;  /* 0x000000ffff077224 */ /* 0x000fce00078e000f */
.L_x_7144:
[----:B------:R-:W-:Y:S05]  /*1aa0*/  BSYNC B0 ;  /* 0x0000000000007941 */ /* 0x000fea0003800000 */
.L_x_7143:
        /* <DEDUP_REMOVED lines=10> */
.L_x_7148:
[----:B------:R-:W-:Y:S05]  /*1b50*/  BSYNC B0 ;  /* 0x0000000000007941 */ /* 0x000fea0003800000 */
.L_x_7147:
        /* <DEDUP_REMOVED lines=18> */
.L_x_7150:
[----:B------:R-:W-:Y:S05]  /*1c80*/  BSYNC B0 ;  /* 0x0000000000007941 */ /* 0x000fea0003800000 */
.L_x_7149:
        /* <DEDUP_REMOVED lines=17> */
.L_x_7152:
[----:B------:R-:W-:Y:S01]  /*1da0*/  MOV R4, R3 ;  /* 0x0000000300047202 */ /* 0x000fe20000000f00 */
[----:B------:R-:W-:Y:S01]  /*1db0*/  IMAD.MOV.U32 R5, RZ, RZ, R8 ;  /* 0x000000ffff057224 */ /* 0x000fe200078e0008 */
[----:B------:R-:W-:Y:S01]  /*1dc0*/  MOV R6, R11 ;  /* 0x0000000b00067202 */ /* 0x000fe20000000f00 */
[----:B------:R-:W-:-:S07]  /*1dd0*/  IMAD.MOV.U32 R7, RZ, RZ, R12 ;  /* 0x000000ffff077224 */ /* 0x000fce00078e000c */
.L_x_7153:
[----:B------:R-:W-:Y:S05]  /*1de0*/  BSYNC B0 ;  /* 0x0000000000007941 */ /* 0x000fea0003800000 */
.L_x_7151:
[----:B------:R-:W-:Y:S02]  /*1df0*/  CS2R R8, SRZ ;  /* 0x0000000000087805 */ /* 0x000fe4000001ff00 */
[----:B------:R-:W-:Y:S01]  /*1e00*/  CS2R R10, SRZ ;  /* 0x00000000000a7805 */ /* 0x000fe2000001ff00 */
[----:B------:R-:W-:Y:S06]  /*1e10*/  BRA `(.L_x_7134) ;  /* 0x0000006000cc7947 */ /* 0x000fec0003800000 */
.L_x_7135:
        /* <DEDUP_REMOVED lines=32> */
.L_x_7161:
        /* <DEDUP_REMOVED lines=287> */
.L_x_7159:
        /* <DEDUP_REMOVED lines=244> */
.L_x_7160:
[----:B------:R-:W-:Y:S02]  /*4150*/  LOP3.LUT R7, R7, 0xfffffffc, RZ, 0xc0, !PT ;  /* 0xfffffffc07077812 */ /* 0x000fe400078ec0ff */
[----:B------:R-:W-:Y:S01]  /*4160*/  IADD3 R6, R6, 0x1, RZ ;  /* 0x0000000106067810 */ /* 0x000fe20007ffe0ff */
[----:B------:R-:W-:Y:S01]  /*4170*/  IMAD.IADD R15, R15, 0x1, R0 ;  /* 0x000000010f0f7824 */ /* 0x000fe200078e0200 */
[----:B------:R-:W-:Y:S01]  /*4180*/  IADD3 R20, P1, R7, R16, RZ ;  /* 0x0000001007147210 */ /* 0x000fe20007f3e0ff */
[----:B------:R-:W-:-:S03]  /*4190*/  ULDC UR4, c[0x0][0x22c] ;  /* 0x00008b0000047ab9 */ /* 0x000fc60000000800 */
[----:B------:R-:W-:-:S05]  /*41a0*/  IADD3.X R21, RZ, R17, RZ, P1, !PT ;  /* 0x00000011ff157210 */ /* 0x000fca0000ffe4ff */
[----:B------:R1:W2:Y:S01]  /*41b0*/  LDG.E R27, desc[UR40][R20.64] ;  /* 0x00000028141b7981 */ /* 0x0002a2000c1e1900 */
[----:B------:R-:W-:Y:S02]  /*41c0*/  I2FP.F32.S32 R7, R6 ;  /* 0x0000000600077245 */ /* 0x000fe40000201400 */
[----:B------:R-:W-:Y:S02]  /*41d0*/  IADD3 R25, R15, R0, RZ ;  /* 0x000000000f197210 */ /* 0x000fe40007ffe0ff */
[----:B------:R-:W3:Y:S01]  /*41e0*/  MUFU.RCP R30, R7 ;  /* 0x00000007001e7308 */ /* 0x000ee20000001000 */
[----:B------:R-:W-:Y:S01]  /*41f0*/  MOV R22, UR4 ;  /* 0x0000000400167c02 */ /* 0x000fe20008000f00 */
[----:B-1----:R-:W-:-:S03]  /*4200*/  IMAD.U32 R21, R31, 0x10000, RZ ;  /* 0x000100001f157824 */ /* 0x002fc600078e00ff */
[----:B------:R-:W-:Y:S01]  /*4210*/  ISETP.GE.U32.AND P1, PT, R25, R22, PT ;  /* 0x000000161900720c */ /* 0x000fe20003f26070 */
[----:B------:R-:W-:-:S04]  /*4220*/  FADD.FTZ R24, R21, -R8 ;  /* 0x8000000815187221 */ /* 0x000fc80000010000 */
[----:B---3--:R-:W-:-:S04]  /*4230*/  FFMA.FTZ R8, R24, R30, R8 ;  /* 0x0000001e18087223 */ /* 0x008fc80000010008 */
[----:B------:R-:W-:-:S04]  /*4240*/  FADD.FTZ R21, R21, -R8 ;  /* 0x8000000815157221 */ /* 0x000fc80000010000 */
[----:B------:R-:W-:Y:S01]  /*4250*/  FFMA.FTZ R9, R24, R21, R9 ;  /* 0x0000001518097223 */ /* 0x000fe20000010009 */
[C---:B--2---:R-:W-:Y:S01]  /*4260*/  PRMT R19, R27.reuse, 0x7632, R19 ;  /* 0x000076321b137816 */ /* 0x044fe20000000013 */
[----:B------:R-:W-:-:S03]  /*4270*/  IMAD.U32 R26, R27, 0x10000, RZ ;  /* 0x000100001b1a7824 */ /* 0x000fc600078e00ff */
[----:B------:R-:W-:Y:S01]  /*4280*/  SHF.L.U32 R28, R19, 0x10, RZ ;  /* 0x00000010131c7819 */ /* 0x000fe200000006ff */
[----:B------:R-:W-:Y:S01]  /*4290*/  FADD.FTZ R25, R26, -R3 ;  /* 0x800000031a197221 */ /* 0x000fe20000010000 */
[----:B------:R-:W-:-:S03]  /*42a0*/  SHF.L.U32 R19, R32, 0x10, RZ ;  /* 0x0000001020137819 */ /* 0x000fc600000006ff */
[----:B------:R-:W-:Y:S01]  /*42b0*/  FADD.FTZ R29, R28, -R13 ;  /* 0x8000000d1c1d7221 */ /* 0x000fe20000010000 */
[-C--:B------:R-:W-:Y:S01]  /*42c0*/  FFMA.FTZ R3, R25, R30.reuse, R3 ;  /* 0x0000001e19037223 */ /* 0x080fe20000010003 */
[--C-:B------:R-:W-:Y:S02]  /*42d0*/  FADD.FTZ R20, R19, -R4.reuse ;  /* 0x8000000413147221 */ /* 0x100fe40000010000 */
[-C--:B------:R-:W-:Y:S01]  /*42e0*/  FFMA.FTZ R13, R29, R30.reuse, R13 ;  /* 0x0000001e1d0d7223 */ /* 0x080fe2000001000d */
[----:B------:R-:W-:Y:S01]  /*42f0*/  FADD.FTZ R26, R26, -R3 ;  /* 0x800000031a1a7221 */ /* 0x000fe20000010000 */
[----:B------:R-:W-:Y:S02]  /*4300*/  FFMA.FTZ R4, R20, R30, R4 ;  /* 0x0000001e14047223 */ /* 0x000fe40000010004 */
[----:B------:R-:W-:Y:S01]  /*4310*/  FADD.FTZ R28, R28, -R13 ;  /* 0x8000000d1c1c7221 */ /* 0x000fe20000010000 */
[----:B------:R-:W-:Y:S01]  /*4320*/  FFMA.FTZ R12, R25, R26, R12 ;  /* 0x0000001a190c7223 */ /* 0x000fe2000001000c */
[----:B------:R-:W-:-:S02]  /*4330*/  FADD.FTZ R19, R19, -R4 ;  /* 0x8000000413137221 */ /* 0x000fc40000010000 */
[----:B------:R-:W-:Y:S02]  /*4340*/  FFMA.FTZ R14, R29, R28, R14 ;  /* 0x0000001c1d0e7223 */ /* 0x000fe4000001000e */
[----:B------:R-:W-:Y:S01]  /*4350*/  FFMA.FTZ R5, R20, R19, R5 ;  /* 0x0000001314057223 */ /* 0x000fe20000010005 */
[----:B------:R-:W-:Y:S06]  /*4360*/  @!P1 BRA `(.L_x_7161) ;  /* 0xffffffdc002c9947 */ /* 0x000fec000383ffff */
[----:B------:R-:W-:Y:S05]  /*4370*/  BSYNC B1 ;  /* 0x0000000000017941 */ /* 0x000fea0003800000 */
.L_x_7158:
[C---:B------:R-:W-:Y:S02]  /*4380*/  PRMT R34, R27.reuse, 0x7610, R34 ;  /* 0x000076101b227816 */ /* 0x040fe40000000022 */
[----:B------:R-:W-:-:S07]  /*4390*/  PRMT R27, R27, 0x7632, R27 ;  /* 0x000076321b1b7816 */ /* 0x000fce000000001b */
.L_x_7157:
[----:B------:R-:W-:Y:S05]  /*43a0*/  BSYNC B0 ;  /* 0x0000000000007941 */ /* 0x000fea0003800000 */
.L_x_7156:
[----:B------:R-:W-:Y:S01]  /*43b0*/  ISETP.GE.U32.AND P0, PT, R15, R22, PT ;  /* 0x000000160f00720c */ /* 0x000fe20003f06070 */
[----:B------:R-:W-:Y:S01]  /*43c0*/  BSSY B0, `(.L_x_7162) ;  /* 0x000023e000007945 */ /* 0x000fe20003800000 */
[-C--:B------:R-:W-:Y:S01]  /*43d0*/  MOV R19, R6.reuse ;  /* 0x0000000600137202 */ /* 0x080fe20000000f00 */
[----:B------:R-:W-:Y:S01]  /*43e0*/  IMAD.MOV.U32 R29, RZ, RZ, R6 ;  /* 0x000000ffff1d7224 */ /* 0x000fe200078e0006 */
[-C--:B------:R-:W-:Y:S01]  /*43f0*/  MOV R28, R7.reuse ;  /* 0x00000007001c7202 */ /* 0x080fe20000000f00 */
[----:B0-----:R-:W-:Y:S01]  /*4400*/  IMAD.MOV.U32 R11, RZ, RZ, R7 ;  /* 0x000000ffff0b7224 */ /* 0x001fe200078e0007 */
[----:B------:R-:W-:Y:S02]  /*4410*/  MOV R30, R7 ;  /* 0x00000007001e7202 */ /* 0x000fe40000000f00 */
[----:B------:R-:W-:-:S05]  /*4420*/  MOV R10, R6 ;  /* 0x00000006000a7202 */ /* 0x000fca0000000f00 */
[----:B------:R-:W-:Y:S05]  /*4430*/  @P0 BRA `(.L_x_7163) ;  /* 0x0000002000d80947 */ /* 0x000fea0003800000 */
        /* <DEDUP_REMOVED lines=277> */
.L_x_7164:
        /* <DEDUP_REMOVED lines=283> */
.L_x_7165:
[----:B------:R-:W-:-:S04]  /*6740*/  LOP3.LUT R33, R33, 0xfffffffc, RZ, 0xc0, !PT ;  /* 0xfffffffc21217812 */ /* 0x000fc800078ec0ff */
[----:B------:R-:W-:-:S04]  /*6750*/  IADD3 R16, P1, R33, R16, RZ ;  /* 0x0000001021107210 */ /* 0x000fc80007f3e0ff */
[----:B------:R-:W-:-:S05]  /*6760*/  IADD3.X R17, RZ, R17, RZ, P1, !PT ;  /* 0x00000011ff117210 */ /* 0x000fca0000ffe4ff */
[----:B------:R-:W2:Y:S02]  /*6770*/  LDG.E R16, desc[UR40][R16.64] ;  /* 0x0000002810107981 */ /* 0x000ea4000c1e1900 */
[C---:B--2---:R-:W-:Y:S02]  /*6780*/  PRMT R34, R16.reuse, 0x7610, R34 ;  /* 0x0000761010227816 */ /* 0x044fe40000000022 */
[----:B------:R-:W-:-:S07]  /*6790*/  PRMT R27, R16, 0x7632, R27 ;  /* 0x00007632101b7816 */ /* 0x000fce000000001b */
.L_x_7163:
[----:B------:R-:W-:Y:S05]  /*67a0*/  BSYNC B0 ;  /* 0x0000000000007941 */ /* 0x000fea0003800000 */
.L_x_7162:
        /* <DEDUP_REMOVED lines=37> */
.L_x_7167:
[----:B------:R-:W-:Y:S05]  /*6a00*/  BSYNC B0 ;  /* 0x0000000000007941 */ /* 0x000fea0003800000 */
.L_x_7166:
        /* <DEDUP_REMOVED lines=17> */
.L_x_7169:
[----:B------:R-:W-:Y:S01]  /*6b20*/  MOV R4, R3 ;  /* 0x0000000300047202 */ /* 0x000fe20000000f00 */
[----:B------:R-:W-:Y:S01]  /*6b30*/  IMAD.MOV.U32 R6, RZ, RZ, R19 ;  /* 0x000000ffff067224 */ /* 0x000fe200078e0013 */
[----:B------:R-:W-:Y:S02]  /*6b40*/  MOV R5, R12 ;  /* 0x0000000c00057202 */ /* 0x000fe40000000f00 */
[----:B------:R-:W-:-:S07]  /*6b50*/  MOV R7, R28 ;  /* 0x0000001c00077202 */ /* 0x000fce0000000f00 */
.L_x_7170:
[----:B------:R-:W-:Y:S05]  /*6b60*/  BSYNC B0 ;  /* 0x0000000000007941 */ /* 0x000fea0003800000 */
.L_x_7168:
        /* <DEDUP_REMOVED lines=16> */
.L_x_7171:
[----:B------:R-:W-:Y:S01]  /*6c70*/  MOV R8, R13 ;  /* 0x0000000d00087202 */ /* 0x000fe20000000f00 */
[----:B------:R-:W-:Y:S01]  /*6c80*/  IMAD.MOV.U32 R10, RZ, RZ, R29 ;  /* 0x000000ffff0a7224 */ /* 0x000fe200078e001d */
[----:B------:R-:W-:Y:S02]  /*6c90*/  MOV R9, R14 ;  /* 0x0000000e00097202 */ /* 0x000fe40000000f00 */
[----:B------:R-:W-:Y:S01]  /*6ca0*/  MOV R11, R30 ;  /* 0x0000001e000b7202 */ /* 0x000fe20000000f00 */
[----:B------:R-:W-:Y:S06]  /*6cb0*/  BRA `(.L_x_7134) ;  /* 0x0000001400247947 */ /* 0x000fec0003800000 */
.L_x_7155:
        /* <DEDUP_REMOVED lines=12> */
.L_x_7175:
[-C--:B------:R-:W-:Y:S01]  /*6d80*/  IADD3 R19, R0, R15.reuse, RZ ;  /* 0x0000000f00137210 */ /* 0x080fe20007ffe0ff */
[----:B------:R-:W-:-:S04]  /*6d90*/  IMAD R15, R20, R15, RZ ;  /* 0x0000000f140f7224 */ /* 0x000fc800078e02ff */
[----:B------:R-:W-:Y:S01]  /*6da0*/  IMAD R7, R20, R19, RZ ;  /* 0x0000001314077224 */ /* 0x000fe200078e02ff */
[----:B------:R-:W-:-:S04]  /*6db0*/  SHF.R.U32.HI R15, RZ, 0x1, R15 ;  /* 0x00000001ff0f7819 */ /* 0x000fc8000001160f */
[----:B------:R-:W-:Y:S01]  /*6dc0*/  SHF.R.U32.HI R7, RZ, 0x1, R7 ;  /* 0x00000001ff077819 */ /* 0x000fe20000011607 */
[----:B------:R-:W-:-:S04]  /*6dd0*/  IMAD.WIDE.U32 R24, R15, 0x4, R16 ;  /* 0x000000040f187825 */ /* 0x000fc800078e0010 */
[----:B------:R-:W-:Y:S02]  /*6de0*/  IMAD.WIDE.U32 R10, R7, 0x4, R16 ;  /* 0x00000004070a7825 */ /* 0x000fe400078e0010 */
[----:B------:R-:W2:Y:S04]  /*6df0*/  LDG.E R24, desc[UR40][R24.64] ;  /* 0x0000002818187981 */ /* 0x000ea8000c1e1900 */
        /* <DEDUP_REMOVED lines=31> */
.L_x_7174:
[C---:B------:R-:W-:Y:S02]  /*6ff0*/  PRMT R29, R24.reuse, 0x7610, R29 ;  /* 0x00007610181d7816 */ /* 0x040fe4000000001d */
[----:B------:R-:W-:Y:S02]  /*7000*/  PRMT R30, R24, 0x7632, R30 ;  /* 0x00007632181e7816 */ /* 0x000fe4000000001e */
[C---:B------:R-:W-:Y:S02]  /*7010*/  PRMT R19, R10.reuse, 0x7610, R19 ;  /* 0x000076100a137816 */ /* 0x040fe40000000013 */
[----:B------:R-:W-:-:S07]  /*7020*/  PRMT R24, R10, 0x7632, R24 ;  /* 0x000076320a187816 */ /* 0x000fce0000000018 */
.L_x_7173:
[----:B------:R-:W-:Y:S05]  /*7030*/  BSYNC B0 ;  /* 0x0000000000007941 */ /* 0x000fea0003800000 */
.L_x_7172:
        /* <DEDUP_REMOVED lines=11> */
[----:B------:R-:W-:-:S13]  /*70f0*/  ISETP.GE.U32.AND P0, PT, R29, R22, PT ;  /* 0x000000161d00720c */ /* 0x000fda0003f06070 */
[----:B------:R-:W-:Y:S01]  /*7100*/  @!P0 IMAD R20, R20, R29, RZ ;  /* 0x0000001d14148224 */ /* 0x000fe200078e02ff */
[----:B------:R-:W-:Y:S02]  /*7110*/  SHF.R.U32.HI R29, RZ, 0x1, R21 ;  /* 0x00000001ff1d7819 */ /* 0x000fe40000011615 */
[----:B------:R-:W-:Y:S02]  /*7120*/  MOV R21, R17 ;  /* 0x0000001100157202 */ /* 0x000fe40000000f00 */
[----:B------:R-:W-:Y:S02]  /*7130*/  @!P0 SHF.R.U32.HI R31, RZ, 0x1, R20 ;  /* 0x00000001ff1f8819 */ /* 0x000fe40000011614 */
[----:B------:R-:W-:-:S05]  /*7140*/  MOV R20, R16 ;  /* 0x0000001000147202 */ /* 0x000fca0000000f00 */
        /* <DEDUP_REMOVED lines=8> */
.L_x_7177:
[----:B------:R-:W-:Y:S05]  /*71d0*/  BSYNC B0 ;  /* 0x0000000000007941 */ /* 0x000fea0003800000 */
.L_x_7176:
[----:B------:R-:W-:Y:S04]  /*71e0*/  BSSY B0, `(.L_x_7178) ;  /* 0x0000025000007945 */ /* 0x000fe80003800000 */
[----:B------:R-:W-:Y:S05]  /*71f0*/  @P1 BRA `(.L_x_7179) ;  /* 0x00000000008c1947 */ /* 0x000fea0003800000 */
[----:B------:R-:W-:Y:S01]  /*7200*/  VIADD R6, R6, 0x1 ;  /* 0x0000000106067836 */ /* 0x000fe20000000000 */
[----:B------:R-:W-:Y:S01]  /*7210*/  IADD3 R10, R10, 0x1, RZ ;  /* 0x000000010a0a7810 */ /* 0x000fe20007ffe0ff */
[----:B------:R-:W-:Y:S01]  /*7220*/  IMAD.U32 R17, R30, 0x10000, RZ ;  /* 0x000100001e117824 */ /* 0x000fe200078e00ff */
[----:B------:R-:W-:Y:S02]  /*7230*/  IADD3 R15, R15, R0, RZ ;  /* 0x000000000f0f7210 */ /* 0x000fe40007ffe0ff */
[----:B------:R-:W-:Y:S01]  /*7240*/  I2FP.F32.S32 R7, R6 ;  /* 0x0000000600077245 */ /* 0x000fe20000201400 */
[----:B------:R-:W-:Y:S01]  /*7250*/  FADD.FTZ R20, -R8, R17 ;  /* 0x0000001108147221 */ /* 0x000fe20000010100 */
[----:B------:R-:W-:Y:S02]  /*7260*/  I2FP.F32.S32 R11, R10 ;  /* 0x0000000a000b7245 */ /* 0x000fe40000201400 */
[----:B------:R-:W0:Y:S01]  /*7270*/  MUFU.RCP R21, R7 ;  /* 0x0000000700157308 */ /* 0x000e220000001000 */
[----:B------:R-:W-:-:S02]  /*7280*/  SHF.L.U32 R29, R29, 0x10, RZ ;  /* 0x000000101d1d7819 */ /* 0x000fc400000006ff */
[----:B------:R-:W-:-:S03]  /*7290*/  ISETP.GE.U32.AND P0, PT, R15, R22, PT ;  /* 0x000000160f00720c */ /* 0x000fc60003f06070 */
[----:B------:R-:W-:Y:S02]  /*72a0*/  FADD.FTZ R16, -R4, R29 ;  /* 0x0000001d04107221 */ /* 0x000fe40000010100 */
[----:B------:R-:W1:Y:S02]  /*72b0*/  MUFU.RCP R31, R11 ;  /* 0x0000000b001f7308 */ /* 0x000e640000001000 */
        /* <DEDUP_REMOVED lines=8> */
[----:B------:R-:W-:Y:S02]  /*7340*/  IADD3 R25, R25, 0x1, RZ ;  /* 0x0000000119197810 */ /* 0x000fe40007ffe0ff */
[----:B------:R-:W-:Y:S02]  /*7350*/  SHF.L.U32 R0, R19, 0x10, RZ ;  /* 0x0000001013007819 */ /* 0x000fe400000006ff */
[----:B------:R-:W-:Y:S02]  /*7360*/  I2FP.F32.S32 R28, R25 ;  /* 0x00000019001c7245 */ /* 0x000fe40000201400 */
[----:B------:R-:W-:Y:S01]  /*7370*/  I2FP.F32.S32 R26, R27 ;  /* 0x0000001b001a7245 */ /* 0x000fe20000201400 */
[----:B------:R-:W-:Y:S01]  /*7380*/  FADD.FTZ R15, -R3, R0 ;  /* 0x00000000030f7221 */ /* 0x000fe20000010100 */
        /* <DEDUP_REMOVED lines=10> */
.L_x_7179:
[----:B------:R-:W-:Y:S05]  /*7430*/  BSYNC B0 ;  /* 0x0000000000007941 */ /* 0x000fea0003800000 */
.L_x_7178:
        /* <DEDUP_REMOVED lines=17> */
.L_x_7181:
[----:B------:R-:W-:Y:S01]  /*7550*/  MOV R4, R3 ;  /* 0x0000000300047202 */ /* 0x000fe20000000f00 */
[----:B------:R-:W-:Y:S01]  /*7560*/  IMAD.MOV.U32 R5, RZ, RZ, R12 ;  /* 0x000000ffff057224 */ /* 0x000fe200078e000c */
[----:B------:R-:W-:Y:S02]  /*7570*/  MOV R6, R25 ;  /* 0x0000001900067202 */ /* 0x000fe40000000f00 */
[----:B------:R-:W-:-:S07]  /*7580*/  MOV R7, R28 ;  /* 0x0000001c00077202 */ /* 0x000fce0000000f00 */
.L_x_7182:
[----:B------:R-:W-:Y:S05]  /*7590*/  BSYNC B0 ;  /* 0x0000000000007941 */ /* 0x000fea0003800000 */
.L_x_7180:
        /* <DEDUP_REMOVED lines=16> */
.L_x_7183:
[----:B------:R-:W-:Y:S01]  /*76a0*/  MOV R8, R13 ;  /* 0x0000000d00087202 */ /* 0x000fe20000000f00 */
[----:B------:R-:W-:Y:S01]  /*76b0*/  IMAD.MOV.U32 R9, RZ, RZ, R14 ;  /* 0x000000ffff097224 */ /* 0x000fe200078e000e */
[----:B------:R-:W-:Y:S02]  /*76c0*/  MOV R10, R27 ;  /* 0x0000001b000a7202 */ /* 0x000fe40000000f00 */
[----:B------:R-:W-:Y:S01]  /*76d0*/  MOV R11, R26 ;  /* 0x0000001a000b7202 */ /* 0x000fe20000000f00 */
[----:B------:R-:W-:Y:S06]  /*76e0*/  BRA `(.L_x_7134) ;  /* 0x0000000800987947 */ /* 0x000fec0003800000 */
.L_x_7154:
        /* <DEDUP_REMOVED lines=12> */
[----:B------:R-:W-:Y:S01]  /*77b0*/  MOV R8, R4 ;  /* 0x0000000400087202 */ /* 0x000fe20000000f00 */
[--C-:B--2---:R-:W-:Y:S01]  /*77c0*/  IMAD.MOV.U32 R20, RZ, RZ, R5.reuse ;  /* 0x000000ffff147224 */ /* 0x104fe200078e0005 */
[----:B------:R-:W-:Y:S01]  /*77d0*/  MOV R14, R5 ;  /* 0x00000005000e7202 */ /* 0x000fe20000000f00 */
[----:B------:R-:W-:-:S04]  /*77e0*/  IMAD.MOV.U32 R9, RZ, RZ, R5 ;  /* 0x000000ffff097224 */ /* 0x000fc800078e0005 */
[----:B------:R-:W-:Y:S05]  /*77f0*/  @P0 BRA `(.L_x_7185) ;  /* 0x0000000000b80947 */ /* 0x000fea0003800000 */
[----:B------:R-:W-:Y:S01]  /*7800*/  BSSY B1, `(.L_x_7186) ;  /* 0x0000029000017945 */ /* 0x000fe20003800000 */
[----:B------:R-:W-:Y:S01]  /*7810*/  MOV R14, R5 ;  /* 0x00000005000e7202 */ /* 0x000fe20000000f00 */
[----:B------:R-:W-:Y:S01]  /*7820*/  IMAD.MOV.U32 R9, RZ, RZ, R5 ;  /* 0x000000ffff097224 */ /* 0x000fe200078e0005 */
[-C--:B------:R-:W-:Y:S02]  /*7830*/  MOV R3, R4.reuse ;  /* 0x0000000400037202 */ /* 0x080fe40000000f00 */
[----:B------:R-:W-:-:S07]  /*7840*/  MOV R8, R4 ;  /* 0x0000000400087202 */ /* 0x000fce0000000f00 */
.L_x_7187:
[----:B------:R-:W-:Y:S02]  /*7850*/  IADD3 R21, R19, R0, RZ ;  /* 0x0000000013157210 */ /* 0x000fe40007ffe0ff */
[----:B------:R-:W-:Y:S02]  /*7860*/  SHF.R.U32.HI R13, RZ, 0x1, R19 ;  /* 0x00000001ff0d7819 */ /* 0x000fe40000011613 */
[----:B------:R-:W-:-:S03]  /*7870*/  SHF.R.U32.HI R11, RZ, 0x1, R21 ;  /* 0x00000001ff0b7819 */ /* 0x000fc60000011615 */
[----:B------:R-:W-:-:S04]  /*7880*/  IMAD.WIDE.U32 R12, R13, 0x4, R16 ;  /* 0x000000040d0c7825 */ /* 0x000fc800078e0010 */
[----:B------:R-:W-:Y:S01]  /*7890*/  IMAD.WIDE.U32 R10, R11, 0x4, R16 ;  /* 0x000000040b0a7825 */ /* 0x000fe200078e0010 */
[----:B------:R-:W2:Y:S05]  /*78a0*/  LDG.E R30, desc[UR40][R12.64] ;  /* 0x000000280c1e7981 */ /* 0x000eaa000c1e1900 */
[----:B------:R-:W3:Y:S01]  /*78b0*/  LDG.E R10, desc[UR40][R10.64] ;  /* 0x000000280a0a7981 */ /* 0x000ee2000c1e1900 */
[----:B------:R-:W-:-:S05]  /*78c0*/  VIADD R6, R6, 0x1 ;  /* 0x0000000106067836 */ /* 0x000fca0000000000 */
[----:B------:R-:W-:-:S04]  /*78d0*/  I2FP.F32.S32 R7, R6 ;  /* 0x0000000600077245 */ /* 0x000fc80000201400 */
[----:B------:R-:W0:Y:S01]  /*78e0*/  MUFU.RCP R28, R7 ;  /* 0x00000007001c7308 */ /* 0x000e220000001000 */
[----:B------:R-:W-:-:S04]  /*78f0*/  IADD3 R19, R21, R0, RZ ;  /* 0x0000000015137210 */ /* 0x000fc80007ffe0ff */
[----:B------:R-:W-:-:S04]  /*7900*/  IADD3 R25, R19, R0, RZ ;  /* 0x0000000013197210 */ /* 0x000fc80007ffe0ff */
[----:B------:R-:W-:Y:S02]  /*7910*/  ISETP.GE.U32.AND P0, PT, R25, R22, PT ;  /* 0x000000161900720c */ /* 0x000fe40003f06070 */
[----:B--2---:R-:W-:Y:S02]  /*7920*/  PRMT R21, R30, 0x7632, R21 ;  /* 0x000076321e157816 */ /* 0x004fe40000000015 */
[C---:B---3--:R-:W-:Y:S01]  /*7930*/  PRMT R24, R10.reuse, 0x7632, R24 ;  /* 0x000076320a187816 */ /* 0x048fe20000000018 */
[----:B------:R-:W-:Y:S01]  /*7940*/  IMAD.U32 R26, R10, 0x10000, RZ ;  /* 0x000100000a1a7824 */ /* 0x000fe200078e00ff */
[----:B------:R-:W-:Y:S02]  /*7950*/  SHF.L.U32 R11, R30, 0x10, RZ ;  /* 0x000000101e0b7819 */ /* 0x000fe400000006ff */
[----:B------:R-:W-:Y:S01]  /*7960*/  SHF.L.U32 R24, R24, 0x10, RZ ;  /* 0x0000001018187819 */ /* 0x000fe200000006ff */
[----:B------:R-:W-:Y:S02]  /*7970*/  IMAD.U32 R21, R21, 0x10000, RZ ;  /* 0x0001000015157824 */ /* 0x000fe400078e00ff */
[----:B------:R-:W-:Y:S01]  /*7980*/  FADD.FTZ R25, R26, -R3 ;  /* 0x800000031a197221 */ /* 0x000fe20000010000 */
        /* <DEDUP_REMOVED lines=17> */
.L_x_7186:
[C---:B------:R-:W-:Y:S02]  /*7aa0*/  PRMT R29, R30.reuse, 0x7610, R29 ;  /* 0x000076101e1d7816 */ /* 0x040fe4000000001d */
[----:B------:R-:W-:Y:S02]  /*7ab0*/  PRMT R30, R30, 0x7632, R30 ;  /* 0x000076321e1e7816 */ /* 0x000fe4000000001e */
[C---:B------:R-:W-:Y:S02]  /*7ac0*/  PRMT R21, R10.reuse, 0x7610, R21 ;  /* 0x000076100a157816 */ /* 0x040fe40000000015 */
[----:B------:R-:W-:-:S07]  /*7ad0*/  PRMT R24, R10, 0x7632, R24 ;  /* 0x000076320a187816 */ /* 0x000fce0000000018 */
.L_x_7185:
[----:B------:R-:W-:Y:S05]  /*7ae0*/  BSYNC B0 ;  /* 0x0000000000007941 */ /* 0x000fea0003800000 */
.L_x_7184:
        /* <DEDUP_REMOVED lines=21> */
.L_x_7189:
[----:B------:R-:W-:Y:S05]  /*7c40*/  BSYNC B0 ;  /* 0x0000000000007941 */ /* 0x000fea0003800000 */
.L_x_7188:
        /* <DEDUP_REMOVED lines=37> */
.L_x_7191:
[----:B------:R-:W-:Y:S05]  /*7ea0*/  BSYNC B0 ;  /* 0x0000000000007941 */ /* 0x000fea0003800000 */
.L_x_7190:
        /* <DEDUP_REMOVED lines=17> */
.L_x_7193:
[----:B------:R-:W-:Y:S01]  /*7fc0*/  MOV R4, R3 ;  /* 0x0000000300047202 */ /* 0x000fe20000000f00 */
[----:B------:R-:W-:Y:S01]  /*7fd0*/  IMAD.MOV.U32 R6, RZ, RZ, R25 ;  /* 0x000000ffff067224 */ /* 0x000fe200078e0019 */
[----:B------:R-:W-:Y:S02]  /*7fe0*/  MOV R5, R14 ;  /* 0x0000000e00057202 */ /* 0x000fe40000000f00 */
[----:B------:R-:W-:-:S07]  /*7ff0*/  MOV R7, R28 ;  /* 0x0000001c00077202 */ /* 0x000fce0000000f00 */
.L_x_7194:
[----:B------:R-:W-:Y:S05]  /*8000*/  BSYNC B0 ;  /* 0x0000000000007941 */ /* 0x000fea0003800000 */
.L_x_7192:
        /* <DEDUP_REMOVED lines=16> */
.L_x_7195:
[----:B------:R-:W-:Y:S01]  /*8110*/  MOV R8, R15 ;  /* 0x0000000f00087202 */ /* 0x000fe20000000f00 */
[----:B------:R-:W-:Y:S01]  /*8120*/  IMAD.MOV.U32 R10, RZ, RZ, R27 ;  /* 0x000000ffff0a7224 */ /* 0x000fe200078e001b */
[----:B------:R-:W-:Y:S02]  /*8130*/  MOV R9, R20 ;  /* 0x0000001400097202 */ /* 0x000fe40000000f00 */
[----:B------:R-:W-:-:S07]  /*8140*/  MOV R11, R26 ;  /* 0x0000001a000b7202 */ /* 0x000fce0000000f00 */
.L_x_7134:
[----:B------:R-:W-:Y:S05]  /*8150*/  BSYNC B6 ;  /* 0x0000000000067941 */ /* 0x000fea0003800000 */
.L_x_7133:
        /* <DEDUP_REMOVED lines=14> */
[----:B------:R0:W-:Y:S05]  /*8240*/  STS.128 [R17+0x10], R8 ;  /* 0x0000100811007388 */ /* 0x0001ea0000000c00 */
[----:B------:R-:W-:Y:S05]  /*8250*/  @!P0 BRA `(.L_x_7196) ;  /* 0x0000000000f48947 */ /* 0x000fea0003800000 */
.L_x_7205:
[----:B------:R-:W-:Y:S01]  /*8260*/  IADD3 R12, R18, R19, RZ ;  /* 0x00000013120c7210 */ /* 0x000fe20007ffe0ff */
        /* <DEDUP_REMOVED lines=27> */
.L_x_7200:
[----:B0-2---:R-:W-:Y:S01]  /*8420*/  MOV R6, R14 ;  /* 0x0000000e00067202 */ /* 0x005fe20000000f00 */
[----:B------:R-:W-:Y:S01]  /*8430*/  IMAD.MOV.U32 R4, RZ, RZ, R12 ;  /* 0x000000ffff047224 */ /* 0x000fe200078e000c */
[----:B------:R-:W-:Y:S02]  /*8440*/  MOV R5, R13 ;  /* 0x0000000d00057202 */ /* 0x000fe40000000f00 */
[----:B------:R-:W-:-:S07]  /*8450*/  MOV R7, R15 ;  /* 0x0000000f00077202 */ /* 0x000fce0000000f00 */
.L_x_7201:
[----:B------:R-:W-:Y:S05]  /*8460*/  BSYNC B1 ;  /* 0x0000000000017941 */ /* 0x000fea0003800000 */
.L_x_7199:
        /* <DEDUP_REMOVED lines=17> */
.L_x_7203:
[----:B0--3--:R-:W-:Y:S01]  /*8580*/  MOV R8, R24 ;  /* 0x0000001800087202 */ /* 0x009fe20000000f00 */
[----:B------:R-:W-:Y:S01]  /*8590*/  IMAD.MOV.U32 R9, RZ, RZ, R25 ;  /* 0x000000ffff097224 */ /* 0x000fe200078e0019 */
[----:B------:R-:W-:Y:S02]  /*85a0*/  MOV R10, R26 ;  /* 0x0000001a000a7202 */ /* 0x000fe40000000f00 */
[----:B------:R-:W-:-:S07]  /*85b0*/  MOV R11, R27 ;  /* 0x0000001b000b7202 */ /* 0x000fce0000000f00 */
.L_x_7204:
[----:B------:R-:W-:Y:S05]  /*85c0*/  BSYNC B1 ;  /* 0x0000000000017941 */ /* 0x000fea0003800000 */
.L_x_7202:
[----:B------:R2:W-:Y:S04]  /*85d0*/  STS.128 [R17], R4 ;  /* 0x0000000411007388 */ /* 0x0005e80000000c00 */
[----:B------:R2:W-:Y:S02]  /*85e0*/  STS.128 [R17+0x10], R8 ;  /* 0x0000100811007388 */ /* 0x0005e40000000c00 */
.L_x_7198:
[----:B------:R-:W-:Y:S05]  /*85f0*/  BSYNC B0 ;  /* 0x0000000000007941 */ /* 0x000fea0003800000 */
.L_x_7197:
[----:B------:R-:W-:Y:S02]  /*8600*/  ISETP.GT.AND P0, PT, R19, 0x1, PT ;  /* 0x000000011300780c */ /* 0x000fe40003f04270 */
[----:B------:R-:W-:-:S11]  /*8610*/  SHF.R.S32.HI R19, RZ, 0x1, R19 ;  /* 0x00000001ff137819 */ /* 0x000fd60000011413 */
[----:B------:R-:W-:Y:S05]  /*8620*/  @P0 BRA `(.L_x_7205) ;  /* 0xfffffffc000c0947 */ /* 0x000fea000383ffff */
.L_x_7196:
[----:B------:R-:W-:Y:S02]  /*8630*/  ULDC UR4, c[0x0][0x240] ;  /* 0x0000900000047ab9 */ /* 0x000fe40000000800 */
[----:B------:R-:W-:-:S13]  /*8640*/  ISETP.NE.AND P0, PT, RZ, UR4, PT ;  /* 0x00000004ff007c0c */ /* 0x000fda000bf05270 */
[----:B------:R-:W-:Y:S05]  /*8650*/  @!P0 BRA `(.L_x_7206) ;  /* 0x0000000800288947 */ /* 0x000fea0003800000 */
[----:B------:R-:W3:Y:S02]  /*8660*/  LDC R0, c[0x0][RZ] ;  /* 0x00000000ff007b82 */ /* 0x000ee40000000800 */
[----:B---3--:R-:W-:Y:S01]  /*8670*/  ISETP.GT.AND P0, PT, R0, 0x20, PT ;  /* 0x000000200000780c */ /* 0x008fe20003f04270 */
[----:B------:R-:W-:-:S12]  /*8680*/  IMAD.MOV.U32 R12, RZ, RZ, R0 ;  /* 0x000000ffff0c7224 */ /* 0x000fd800078e0000 */
[----:B------:R-:W-:Y:S05]  /*8690*/  @!P0 BRA `(.L_x_7207) ;  /* 0x0000000400288947 */ /* 0x000fea0003800000 */
[----:B------:R-:W3:Y:S01]  /*86a0*/  S2UR UR5, SR_CgaCtaId ;  /* 0x00000000000579c3 */ /* 0x000ee20000008800 */
[----:B------:R-:W-:Y:S01]  /*86b0*/  UMOV UR4, 0x400 ;  /* 0x0000040000047882 */ /* 0x000fe20000000000 */
[-C--:B------:R-:W-:Y:S01]  /*86c0*/  IMAD R3, R18, R0.reuse, R23 ;  /* 0x0000000012037224 */ /* 0x080fe200078e0217 */
[----:B------:R-:W-:Y:S01]  /*86d0*/  UIADD3 UR4, UR4, 0x10, URZ ;  /* 0x0000001004047890 */ /* 0x000fe2000fffe03f */
[----:B------:R-:W-:-:S04]  /*86e0*/  LEA.HI R12, R0, R0, RZ, 0x1 ;  /* 0x00000000000c7211 */ /* 0x000fc800078f08ff */
[----:B-1----:R-:W-:Y:S01]  /*86f0*/  SHF.R.S32.HI R20, RZ, 0x1, R12 ;  /* 0x00000001ff147819 */ /* 0x002fe2000001140c */
[----:B------:R-:W-:-:S03]  /*8700*/  HFMA2.MMA R12, -RZ, RZ, 0, 1.9073486328125e-06 ;  /* 0x00000020ff0c7435 */ /* 0x000fc600000001ff */
[----:B------:R-:W-:Y:S01]  /*8710*/  ISETP.GE.AND P0, PT, R20, 0x20, PT ;  /* 0x000000201400780c */ /* 0x000fe20003f06270 */
[----:B---3--:R-:W-:-:S06]  /*8720*/  ULEA UR4, UR5, UR4, 0x18 ;  /* 0x0000000405047291 */ /* 0x008fcc000f8ec03f */
[----:B------:R-:W-:-:S05]  /*8730*/  LEA R3, R3, UR4, 0x5 ;  /* 0x0000000403037c11 */ /* 0x000fca000f8e28ff */
[----:B------:R3:W-:Y:S04]  /*8740*/  STS.128 [R3], R4 ;  /* 0x0000000403007388 */ /* 0x0007e80000000c00 */
[----:B------:R3:W-:Y:S01]  /*8750*/  STS.128 [R3+0x10], R8 ;  /* 0x0000100803007388 */ /* 0x0007e20000000c00 */
[----:B------:R-:W-:Y:S05]  /*8760*/  @!P0 BRA `(.L_x_7207) ;  /* 0x0000000000f48947 */ /* 0x000fea0003800000 */
.L_x_7216:
[----:B------:R-:W-:Y:S01]  /*8770*/  IADD3 R13, R23, R20, RZ ;  /* 0x00000014170d7210 */ /* 0x000fe20007ffe0ff */
[----:B------:R-:W-:Y:S05]  /*8780*/  WARPSYNC.ALL ;  /* 0x0000000000007948 */ /* 0x000fea0003800000 */
[----:B------:R-:W-:Y:S01]  /*8790*/  BAR.SYNC.DEFER_BLOCKING 0x0 ;  /* 0x0000000000007b1d */ /* 0x000fe20000010000 */
[----:B------:R-:W-:-:S04]  /*87a0*/  ISETP.GE.U32.AND P0, PT, R13, R0, PT ;  /* 0x000000000d00720c */ /* 0x000fc80003f06070 */
[----:B------:R-:W-:Y:S01]  /*87b0*/  ISETP.GE.U32.OR P0, PT, R23, R20, P0 ;  /* 0x000000141700720c */ /* 0x000fe20000706470 */
[----:B------:R-:W-:-:S12]  /*87c0*/  BSSY B0, `(.L_x_7208) ;  /* 0x0000033000007945 */ /* 0x000fd80003800000 */
[----:B01----:R-:W-:Y:S05]  /*87d0*/  @P0 BRA `(.L_x_7209) ;  /* 0x0000000000c40947 */ /* 0x003fea0003800000 */
[----:B------:R-:W-:Y:S01]  /*87e0*/  IMAD R21, R20, 0x20, R3 ;  /* 0x0000002014157824 */ /* 0x000fe200078e0203 */
[----:B------:R-:W-:Y:S01]  /*87f0*/  FSETP.NEU.FTZ.AND P0, PT, R7, RZ, PT ;  /* 0x000000ff0700720b */ /* 0x000fe20003f1d000 */
[----:B------:R-:W-:Y:S03]  /*8800*/  BSSY B1, `(.L_x_7210) ;  /* 0x0000016000017945 */ /* 0x000fe60003800000 */
[----:B0-2---:R0:W1:Y:S04]  /*8810*/  LDS.128 R16, [R21] ;  /* 0x0000000015107984 */ /* 0x0050680000000c00 */
[----:B------:R0:W2:Y:S05]  /*8820*/  LDS.128 R12, [R21+0x10] ;  /* 0x00001000150c7984 */ /* 0x0000aa0000000c00 */
        /* <DEDUP_REMOVED lines=9> */
[----:B------:R-:W-:Y:S02]  /*88c0*/  MOV R6, 0xffffffff ;  /* 0xffffffff00067802 */ /* 0x000fe40000000f00 */
[----:B------:R-:W-:Y:S01]  /*88d0*/  MOV R7, R18 ;  /* 0x0000001200077202 */ /* 0x000fe20000000f00 */
[----:B0-----:R-:W-:-:S04]  /*88e0*/  FMUL.FTZ R19, R19, R24 ;  /* 0x0000001813137220 */ /* 0x001fc80000410000 */
[----:B------:R-:W-:Y:S01]  /*88f0*/  FFMA.FTZ R5, R19, R16, R22 ;  /* 0x0000001013057223 */ /* 0x000fe20000010016 */
[----:B------:R-:W-:Y:S01]  /*8900*/  FFMA.FTZ R4, R21, R19, R4 ;  /* 0x0000001315047223 */ /* 0x000fe20000010004 */
[----:B------:R-:W-:Y:S06]  /*8910*/  BRA `(.L_x_7212) ;  /* 0x0000000000107947 */ /* 0x000fec0003800000 */
.L_x_7211:
[----:B-1-3--:R-:W-:Y:S01]  /*8920*/  IMAD.MOV.U32 R4, RZ, RZ, R16 ;  /* 0x000000ffff047224 */ /* 0x00afe200078e0010 */
[----:B------:R-:W-:Y:S01]  /*8930*/  MOV R5, R17 ;  /* 0x0000001100057202 */ /* 0x000fe20000000f00 */
[----:B------:R-:W-:Y:S01]  /*8940*/  IMAD.MOV.U32 R6, RZ, RZ, R18 ;  /* 0x000000ffff067224 */ /* 0x000fe200078e0012 */
[----:B------:R-:W-:-:S07]  /*8950*/  MOV R7, R19 ;  /* 0x0000001300077202 */ /* 0x000fce0000000f00 */
.L_x_7212:
[----:B------:R-:W-:Y:S05]  /*8960*/  BSYNC B1 ;  /* 0x0000000000017941 */ /* 0x000fea0003800000 */
.L_x_7210:
        /* <DEDUP_REMOVED lines=11> */
[----:B------:R-:W-:Y:S02]  /*8a20*/  MOV R10, 0xffffffff ;  /* 0xffffffff000a7802 */ /* 0x000fe40000000f00 */
[----:B------:R-:W-:Y:S01]  /*8a30*/  MOV R11, R14 ;  /* 0x0000000e000b7202 */ /* 0x000fe20000000f00 */
[----:B-1----:R-:W-:-:S04]  /*8a40*/  FMUL.FTZ R15, R15, R18 ;  /* 0x000000120f0f7220 */ /* 0x002fc80000410000 */
[----:B------:R-:W-:Y:S01]  /*8a50*/  FFMA.FTZ R9, R15, R12, R16 ;  /* 0x0000000c0f097223 */ /* 0x000fe20000010010 */
[----:B------:R-:W-:Y:S01]  /*8a60*/  FFMA.FTZ R8, R17, R15, R8 ;  /* 0x0000000f11087223 */ /* 0x000fe20000010008 */
[----:B------:R-:W-:Y:S06]  /*8a70*/  BRA `(.L_x_7215) ;  /* 0x0000000000107947 */ /* 0x000fec0003800000 */
.L_x_7214:
[----:B--23--:R-:W-:Y:S01]  /*8a80*/  IMAD.MOV.U32 R8, RZ, RZ, R12 ;  /* 0x000000ffff087224 */ /* 0x00cfe200078e000c */
[----:B------:R-:W-:Y:S01]  /*8a90*/  MOV R9, R13 ;  /* 0x0000000d00097202 */ /* 0x000fe20000000f00 */
[----:B------:R-:W-:Y:S01]  /*8aa0*/  IMAD.MOV.U32 R11, RZ, RZ, R15 ;  /* 0x000000ffff0b7224 */ /* 0x000fe200078e000f */
[----:B------:R-:W-:-:S07]  /*8ab0*/  MOV R10, R14 ;  /* 0x0000000e000a7202 */ /* 0x000fce0000000f00 */
.L_x_7215:
[----:B------:R-:W-:Y:S05]  /*8ac0*/  BSYNC B1 ;  /* 0x0000000000017941 */ /* 0x000fea0003800000 */
.L_x_7213:
[----:B------:R1:W-:Y:S04]  /*8ad0*/  STS.128 [R3], R4 ;  /* 0x0000000403007388 */ /* 0x0003e80000000c00 */
[----:B------:R1:W-:Y:S02]  /*8ae0*/  STS.128 [R3+0x10], R8 ;  /* 0x0000100803007388 */ /* 0x0003e40000000c00 */
.L_x_7209:
[----:B------:R-:W-:Y:S05]  /*8af0*/  BSYNC B0 ;  /* 0x0000000000007941 */ /* 0x000fea0003800000 */
.L_x_7208:
[----:B------:R-:W-:-:S04]  /*8b00*/  SHF.R.S32.HI R20, RZ, 0x1, R20 ;  /* 0x00000001ff147819 */ /* 0x000fc80000011414 */
[----:B------:R-:W-:-:S13]  /*8b10*/  ISETP.GE.AND P0, PT, R20, 0x20, PT ;  /* 0x000000201400780c */ /* 0x000fda0003f06270 */
[----:B------:R-:W-:Y:S05]  /*8b20*/  @P0 BRA `(.L_x_7216) ;  /* 0xfffffffc00100947 */ /* 0x000fea000383ffff */
[----:B------:R-:W-:-:S11]  /*8b30*/  HFMA2.MMA R12, -RZ, RZ, 0, 1.9073486328125e-06 ;  /* 0x00000020ff0c7435 */ /* 0x000fd600000001ff */
.L_x_7207:
[----:B------:R-:W-:Y:S01]  /*8b40*/  ISETP.GE.AND P0, PT, R12, 0x2, PT ;  /* 0x000000020c00780c */ /* 0x000fe20003f06270 */
[----:B------:R-:W-:Y:S05]  /*8b50*/  WARPSYNC.ALL ;  /* 0x0000000000007948 */ /* 0x000fea0003800000 */
[----:B------:R-:W-:Y:S07]  /*8b60*/  BAR.SYNC.DEFER_BLOCKING 0x0 ;  /* 0x0000000000007b1d */ /* 0x000fee0000010000 */
[----:B------:R-:W-:Y:S05]  /*8b70*/  @!P0 BRA `(.L_x_7206) ;  /* 0x0000000000e08947 */ /* 0x000fea0003800000 */
[----:B-1-3--:R-:W-:-:S07]  /*8b80*/  MOV R3, 0x1 ;  /* 0x0000000100037802 */ /* 0x00afce0000000f00 */
.L_x_7223:
        /* <DEDUP_REMOVED lines=15> */
[----:B------:R-:W-:Y:S02]  /*8c80*/  IMAD.MOV.U32 R6, RZ, RZ, -0x1 ;  /* 0xffffffffff067424 */ /* 0x000fe400078e00ff */
[----:B0-----:R-:W-:-:S04]  /*8c90*/  FMUL.FTZ R7, R18, R15 ;  /* 0x0000000f12077220 */ /* 0x001fc80000410000 */
[----:B------:R-:W-:Y:S01]  /*8ca0*/  FFMA.FTZ R5, R7, R14, R16 ;  /* 0x0000000e07057223 */ /* 0x000fe20000010010 */
[----:B------:R-:W-:Y:S01]  /*8cb0*/  FFMA.FTZ R4, R13, R7, R4 ;  /* 0x000000070d047223 */ /* 0x000fe20000010004 */
[----:B------:R-:W-:Y:S01]  /*8cc0*/  MOV R7, R0 ;  /* 0x0000000000077202 */ /* 0x000fe20000000f00 */
[----:B------:R-:W-:Y:S06]  /*8cd0*/  BRA `(.L_x_7219) ;  /* 0x0000000000107947 */ /* 0x000fec0003800000 */
.L_x_7218:
[----:B0123--:R-:W-:Y:S01]  /*8ce0*/  MOV R4, R13 ;  /* 0x0000000d00047202 */ /* 0x00ffe20000000f00 */
[----:B----4-:R-:W-:Y:S01]  /*8cf0*/  IMAD.MOV.U32 R5, RZ, RZ, R16 ;  /* 0x000000ffff057224 */ /* 0x010fe200078e0010 */
[----:B------:R-:W-:Y:S02]  /*8d00*/  MOV R7, R18 ;  /* 0x0000001200077202 */ /* 0x000fe40000000f00 */
[----:B------:R-:W-:-:S07]  /*8d10*/  MOV R6, R0 ;  /* 0x0000000000067202 */ /* 0x000fce0000000f00 */
.L_x_7219:
[----:B------:R-:W-:Y:S05]  /*8d20*/  BSYNC B0 ;  /* 0x0000000000007941 */ /* 0x000fea0003800000 */
.L_x_7217:
        /* <DEDUP_REMOVED lines=15> */
[----:B------:R-:W-:Y:S02]  /*8e20*/  IMAD.MOV.U32 R10, RZ, RZ, -0x1 ;  /* 0xffffffffff0a7424 */ /* 0x000fe400078e00ff */
[----:B0-----:R-:W-:-:S04]  /*8e30*/  FMUL.FTZ R11, R18, R15 ;  /* 0x0000000f120b7220 */ /* 0x001fc80000410000 */
[----:B------:R-:W-:Y:S01]  /*8e40*/  FFMA.FTZ R9, R11, R14, R16 ;  /* 0x0000000e0b097223 */ /* 0x000fe20000010010 */
[----:B------:R-:W-:Y:S01]  /*8e50*/  FFMA.FTZ R8, R13, R11, R8 ;  /* 0x0000000b0d087223 */ /* 0x000fe20000010008 */
[----:B------:R-:W-:Y:S01]  /*8e60*/  MOV R11, R0 ;  /* 0x00000000000b7202 */ /* 0x000fe20000000f00 */
[----:B------:R-:W-:Y:S06]  /*8e70*/  BRA `(.L_x_7222) ;  /* 0x0000000000107947 */ /* 0x000fec0003800000 */
.L_x_7221:
[----:B0-23--:R-:W-:Y:S01]  /*8e80*/  MOV R8, R13 ;  /* 0x0000000d00087202 */ /* 0x00dfe20000000f00 */
[----:B----4-:R-:W-:Y:S01]  /*8e90*/  IMAD.MOV.U32 R9, RZ, RZ, R16 ;  /* 0x000000ffff097224 */ /* 0x010fe200078e0010 */
[----:B------:R-:W-:Y:S02]  /*8ea0*/  MOV R11, R18 ;  /* 0x00000012000b7202 */ /* 0x000fe40000000f00 */
[----:B------:R-:W-:-:S07]  /*8eb0*/  MOV R10, R0 ;  /* 0x00000000000a7202 */ /* 0x000fce0000000f00 */
.L_x_7222:
[----:B------:R-:W-:Y:S05]  /*8ec0*/  BSYNC B0 ;  /* 0x0000000000007941 */ /* 0x000fea0003800000 */
.L_x_7220:
[----:B-1----:R-:W-:-:S05]  /*8ed0*/  IMAD.SHL.U32 R3, R3, 0x2, RZ ;  /* 0x0000000203037824 */ /* 0x002fca00078e00ff */
[----:B------:R-:W-:-:S13]  /*8ee0*/  ISETP.GE.AND P0, PT, R3, R12, PT ;  /* 0x0000000c0300720c */ /* 0x000fda0003f06270 */
[----:B------:R-:W-:Y:S05]  /*8ef0*/  @!P0 BRA `(.L_x_7223) ;  /* 0xfffffffc00248947 */ /* 0x000fea000383ffff */
.L_x_7206:
[----:B------:R-:W5:Y:S01]  /*8f00*/  LDC R0, c[0x0][0x3fc] ;  /* 0x0000ff00ff007b82 */ /* 0x000f620000000800 */
[----:B------:R-:W-:Y:S01]  /*8f10*/  HFMA2.MMA R19, -RZ, RZ, 0, 0 ;  /* 0x00000000ff137435 */ /* 0x000fe200000001ff */
[----:B0-2---:R-:W-:Y:S02]  /*8f20*/  MOV R17, RZ ;  /* 0x000000ff00117202 */ /* 0x005fe40000000f00 */
        /* <DEDUP_REMOVED lines=10> */
[----:B------:R-:W-:-:S03]  /*8fd0*/  ULDC UR4, c[0x0][0x408] ;  /* 0x0001020000047ab9 */ /* 0x000fc60000000800 */
[----:B------:R-:W-:Y:S01]  /*8fe0*/  IMAD.SHL.U32 R13, R12, 0x2, RZ ;  /* 0x000000020c0d7824 */ /* 0x000fe200078e00ff */
[----:B------:R-:W-:-:S05]  /*8ff0*/  MOV R12, RZ ;  /* 0x000000ff000c7202 */ /* 0x000fca0000000f00 */
        /* <DEDUP_REMOVED lines=269> */
.L_x_7224:
        /* <DEDUP_REMOVED lines=281> */
.L_x_7225:
[----:B------:R-:W-:Y:S01]  /*b260*/  ULDC.64 UR4, c[0x0][0x610] ;  /* 0x0001840000047ab9 */ /* 0x000fe20000000a00 */
[----:B------:R-:W-:Y:S01]  /*b270*/  MOV R0, RZ ;  /* 0x000000ff00007202 */ /* 0x000fe20000000f00 */
[----:B------:R-:W-:Y:S01]  /*b280*/  IMAD.MOV.U32 R21, RZ, RZ, RZ ;  /* 0x000000ffff157224 */ /* 0x000fe200078e00ff */
[----:B------:R-:W-:Y:S02]  /*b290*/  ISETP.NE.U32.AND P0, PT, RZ, UR4, PT ;  /* 0x00000004ff007c0c */ /* 0x000fe4000bf05070 */
[----:B------:R-:W-:Y:S02]  /*b2a0*/  MOV R2, RZ ;  /* 0x000000ff00027202 */ /* 0x000fe40000000f00 */
[----:B------:R-:W-:-:S13]  /*b2b0*/  ISETP.NE.AND.EX P0, PT, RZ, UR5, PT, P0 ;  /* 0x00000005ff007c0c */ /* 0x000fda000bf05300 */
[----:B------:R-:W-:Y:S05]  /*b2c0*/  @!P0 BRA `(.L_x_7226) ;  /* 0x0000000800248947 */ /* 0x000fea0003800000 */
[----:B------:R-:W-:Y:S01]  /*b2d0*/  HFMA2.MMA R24, -RZ, RZ, 0, 9.5367431640625e-07 ;  /* 0x00000010ff187435 */ /* 0x000fe200000001ff */
[----:B------:R-:W-:Y:S01]  /*b2e0*/  BSSY B0, `(.L_x_7227) ;  /* 0x0000027000007945 */ /* 0x000fe20003800000 */
[----:B------:R-:W-:Y:S01]  /*b2f0*/  MOV R14, 0x4 ;  /* 0x00000004000e7802 */ /* 0x000fe20000000f00 */
[----:B------:R-:W-:Y:S01]  /*b300*/  IMAD.MOV.U32 R22, RZ, RZ, RZ ;  /* 0x000000ffff167224 */ /* 0x000fe200078e00ff */
[----:B------:R-:W-:-:S07]  /*b310*/  MOV R25, 0x0 ;  /* 0x0000000000197802 */ /* 0x000fce0000000f00 */
.L_x_7231:
[-C--:B------:R-:W-:Y:S01]  /*b320*/  LOP3.LUT R0, R22, R25.reuse, RZ, 0xfc, !PT ;  /* 0x0000001916007212 */ /* 0x080fe200078efcff */
[----:B------:R-:W-:Y:S01]  /*b330*/  BSSY B1, `(.L_x_7228) ;  /* 0x000001c000017945 */ /* 0x000fe20003800000 */
[----:B------:R-:W-:Y:S02]  /*b340*/  MOV R21, R25 ;  /* 0x0000001900157202 */ /* 0x000fe40000000f00 */
[----:B------:R-:W-:Y:S01]  /*b350*/  ISETP.NE.U32.AND P0, PT, R0, RZ, PT ;  /* 0x000000ff0000720c */ /* 0x000fe20003f05070 */
[----:B------:R-:W-:-:S12]  /*b360*/  IMAD.MOV.U32 R0, RZ, RZ, R24 ;  /* 0x000000ffff007224 */ /* 0x000fd800078e0018 */
[----:B------:R-:W-:Y:S05]  /*b370*/  @!P0 BRA `(.L_x_7229) ;  /* 0x0000000000108947 */ /* 0x000fea0003800000 */
[----:B------:R-:W-:Y:S02]  /*b380*/  MOV R15, R24 ;  /* 0x00000018000f7202 */ /* 0x000fe40000000f00 */
[----:B------:R-:W-:-:S07]  /*b390*/  MOV R20, 0xb3b0 ;  /* 0x0000b3b000147802 */ /* 0x000fce0000000f00 */
[----:B------:R-:W-:Y:S05]  /*b3a0*/  CALL.REL.NOINC `($__internal_45_$__cuda_sm20_rem_u64) ;  /* 0x0000006400c47944 */ /* 0x000fea0003c00000 */
[----:B------:R-:W-:Y:S05]  /*b3b0*/  BRA `(.L_x_7230) ;  /* 0x00000000004c7947 */ /* 0x000fea0003800000 */
.L_x_7229:
        /* <DEDUP_REMOVED lines=19> */
.L_x_7230:
[----:B------:R-:W-:Y:S05]  /*b4f0*/  BSYNC B1 ;  /* 0x0000000000017941 */ /* 0x000fea0003800000 */
.L_x_7228:
[----:B------:R-:W-:Y:S01]  /*b500*/  ISETP.NE.U32.AND P0, PT, R24, RZ, PT ;  /* 0x000000ff1800720c */ /* 0x000fe20003f05070 */
[----:B------:R-:W-:Y:S01]  /*b510*/  IMAD.MOV.U32 R22, RZ, RZ, R21 ;  /* 0x000000ffff167224 */ /* 0x000fe200078e0015 */
[----:B------:R-:W-:Y:S02]  /*b520*/  MOV R14, R0 ;  /* 0x00000000000e7202 */ /* 0x000fe40000000f00 */
[----:B------:R-:W-:-:S13]  /*b530*/  ISETP.NE.AND.EX P0, PT, R25, RZ, PT, P0 ;  /* 0x000000ff1900720c */ /* 0x000fda0003f05300 */
[----:B------:R-:W-:Y:S05]  /*b540*/  @P0 BRA `(.L_x_7231) ;  /* 0xfffffffc00740947 */ /* 0x000fea000383ffff */
[----:B------:R-:W-:Y:S05]  /*b550*/  BSYNC B0 ;  /* 0x0000000000007941 */ /* 0x000fea0003800000 */
.L_x_7227:
[----:B------:R-:W-:Y:S01]  /*b560*/  ISETP.NE.U32.AND P2, PT, R21, RZ, PT ;  /* 0x000000ff1500720c */ /* 0x000fe20003f45070 */
[----:B------:R-:W-:-:S12]  /*b570*/  BSSY B0, `(.L_x_7232) ;  /* 0x000001c000007945 */ /* 0x000fd80003800000 */
[----:B------:R-:W-:Y:S05]  /*b580*/  @!P2 BRA `(.L_x_7233) ;  /* 0x00000000001ca947 */ /* 0x000fea0003800000 */
[----:B------:R-:W-:Y:S01]  /*b590*/  HFMA2.MMA R20, -RZ, RZ, 0, 9.5367431640625e-07 ;  /* 0x00000010ff147435 */ /* 0x000fe200000001ff */
[----:B------:R-:W-:Y:S02]  /*b5a0*/  MOV R24, RZ ;  /* 0x000000ff00187202 */ /* 0x000fe40000000f00 */
[----:B------:R-:W-:-:S08]  /*b5b0*/  MOV R22, 0xb5d0 ;  /* 0x0000b5d000167802 */ /* 0x000fd00000000f00 */
[----:B------:R-:W-:Y:S05]  /*b5c0*/  CALL.REL.NOINC `($__internal_44_$__cuda_sm20_div_u64) ;  /* 0x0000006000247944 */ /* 0x000fea0003c00000 */
[----:B------:R-:W-:Y:S01]  /*b5d0*/  IMAD.MOV.U32 R2, RZ, RZ, R14 ;  /* 0x000000ffff027224 */ /* 0x000fe200078e000e */
[----:B------:R-:W-:Y:S01]  /*b5e0*/  MOV R3, R15 ;  /* 0x0000000f00037202 */ /* 0x000fe20000000f00 */
[----:B------:R-:W-:Y:S06]  /*b5f0*/  BRA `(.L_x_7234) ;  /* 0x00000000004c7947 */ /* 0x000fec0003800000 */
.L_x_7233:
        /* <DEDUP_REMOVED lines=19> */
.L_x_7234:
[----:B------:R-:W-:Y:S05]  /*b730*/  BSYNC B0 ;  /* 0x0000000000007941 */ /* 0x000fea0003800000 */
.L_x_7232:
[----:B------:R-:W-:Y:S04]  /*b740*/  BSSY B0, `(.L_x_7235) ;  /* 0x000001c000007945 */ /* 0x000fe80003800000 */
[----:B------:R-:W-:Y:S05]  /*b750*/  @!P2 BRA `(.L_x_7236) ;  /* 0x00000000001ca947 */ /* 0x000fea0003800000 */
[----:B------:R-:W-:Y:S01]  /*b760*/  HFMA2.MMA R24, -RZ, RZ, 0, 0 ;  /* 0x00000000ff187435 */ /* 0x000fe200000001ff */
[----:B------:R-:W-:Y:S02]  /*b770*/  MOV R20, 0x4 ;  /* 0x0000000400147802 */ /* 0x000fe40000000f00 */
[----:B------:R-:W-:-:S08]  /*b780*/  MOV R22, 0xb7a0 ;  /* 0x0000b7a000167802 */ /* 0x000fd00000000f00 */
[----:B------:R-:W-:Y:S05]  /*b790*/  CALL.REL.NOINC `($__internal_44_$__cuda_sm20_div_u64) ;  /* 0x0000005c00b07944 */ /* 0x000fea0003c00000 */
[----:B------:R-:W-:Y:S01]  /*b7a0*/  IMAD.MOV.U32 R12, RZ, RZ, R14 ;  /* 0x000000ffff0c7224 */ /* 0x000fe200078e000e */
[----:B------:R-:W-:Y:S01]  /*b7b0*/  MOV R13, R15 ;  /* 0x0000000f000d7202 */ /* 0x000fe20000000f00 */
[----:B------:R-:W-:Y:S06]  /*b7c0*/  BRA `(.L_x_7237) ;  /* 0x00000000004c7947 */ /* 0x000fec0003800000 */
.L_x_7236:
        /* <DEDUP_REMOVED lines=19> */
.L_x_7237:
[----:B------:R-:W-:Y:S05]  /*b900*/  BSYNC B0 ;  /* 0x0000000000007941 */ /* 0x000fea0003800000 */
.L_x_7235:
[-C--:B------:R-:W-:Y:S01]  /*b910*/  IMAD R3, R3, R17.reuse, RZ ;  /* 0x0000001103037224 */ /* 0x080fe200078e02ff */
[----:B------:R-:W-:Y:S01]  /*b920*/  BSSY B0, `(.L_x_7238) ;  /* 0x000001f000007945 */ /* 0x000fe20003800000 */
[----:B------:R-:W-:-:S05]  /*b930*/  IMAD.WIDE.U32 R20, R2, R17, RZ ;  /* 0x0000001102147225 */ /* 0x000fca00078e00ff */
[----:B------:R-:W-:-:S04]  /*b940*/  IADD3 R24, R21, R3, RZ ;  /* 0x0000000315187210 */ /* 0x000fc80007ffe0ff */
[----:B------:R-:W-:-:S13]  /*b950*/  LOP3.LUT P0, RZ, R24, 0x1f, RZ, 0xc0, !PT ;  /* 0x0000001f18ff7812 */ /* 0x000fda000780c0ff */
[----:B------:R-:W-:Y:S05]  /*b960*/  @!P0 BRA `(.L_x_7239) ;  /* 0x00000000001c8947 */ /* 0x000fea0003800000 */
[----:B------:R-:W-:Y:S01]  /*b970*/  MOV R0, R12 ;  /* 0x0000000c00007202 */ /* 0x000fe20000000f00 */
[----:B------:R-:W-:Y:S01]  /*b980*/  IMAD.MOV.U32 R21, RZ, RZ, R13 ;  /* 0x000000ffff157224 */ /* 0x000fe200078e000d */
[----:B------:R-:W-:-:S07]  /*b990*/  MOV R22, 0xb9b0 ;  /* 0x0000b9b000167802 */ /* 0x000fce0000000f00 */
[----:B------:R-:W-:Y:S05]  /*b9a0*/  CALL.REL.NOINC `($__internal_44_$__cuda_sm20_div_u64) ;  /* 0x0000005c002c7944 */ /* 0x000fea0003c00000 */
[----:B------:R-:W-:Y:S02]  /*b9b0*/  MOV R2, R14 ;  /* 0x0000000e00027202 */ /* 0x000fe40000000f00 */
[----:B------:R-:W-:Y:S01]  /*b9c0*/  MOV R3, R15 ;  /* 0x0000000f00037202 */ /* 0x000fe20000000f00 */
[----:B------:R-:W-:Y:S06]  /*b9d0*/  BRA `(.L_x_7240) ;  /* 0x00000000004c7947 */ /* 0x000fec0003800000 */
.L_x_7239:
        /* <DEDUP_REMOVED lines=19> */
.L_x_7240:
[----:B------:R-:W-:Y:S05]  /*bb10*/  BSYNC B0 ;  /* 0x0000000000007941 */ /* 0x000fea0003800000 */
.L_x_7238:
[----:B------:R-:W-:Y:S02]  /*bb20*/  ULDC.64 UR4, c[0x0][0x610] ;  /* 0x0001840000047ab9 */ /* 0x000fe40000000a00 */
[----:B------:R-:W-:-:S04]  /*bb30*/  IADD3 R0, P0, R2, UR4, RZ ;  /* 0x0000000402007c10 */ /* 0x000fc8000ff1e0ff */
[----:B------:R-:W-:-:S04]  /*bb40*/  IADD3.X R21, R3, UR5, RZ, P0, !PT ;  /* 0x0000000503157c10 */ /* 0x000fc800087fe4ff */
[----:B------:R-:W-:-:S07]  /*bb50*/  MOV R2, R21 ;  /* 0x0000001500027202 */ /* 0x000fce0000000f00 */
.L_x_7226:
[----:B------:R-:W-:Y:S01]  /*bb60*/  ULDC UR4, c[0x0][0x248] ;  /* 0x0000920000047ab9 */ /* 0x000fe20000000800 */
[----:B------:R-:W-:Y:S01]  /*bb70*/  IMAD.MOV.U32 R20, RZ, RZ, R0 ;  /* 0x000000ffff147224 */ /* 0x000fe200078e0000 */
        /* <DEDUP_REMOVED lines=8> */
[----:B------:R-:W-:Y:S02]  /*bc00*/  MOV R17, RZ ;  /* 0x000000ff00117202 */ /* 0x000fe40000000f00 */
[----:B------:R-:W-:Y:S01]  /*bc10*/  IMAD R12, R18, UR4, R13 ;  /* 0x00000004120c7c24 */ /* 0x000fe2000f8e020d */
[----:B------:R-:W-:Y:S01]  /*bc20*/  ULDC UR4, c[0x0][0x238] ;  /* 0x00008e0000047ab9 */ /* 0x000fe20000000800 */
[----:B0-----:R-:W-:-:S02]  /*bc30*/  ISETP.NE.AND P0, PT, R16, RZ, PT ;  /* 0x000000ff1000720c */ /* 0x001fc40003f05270 */
[----:B-1----:R-:W-:-:S04]  /*bc40*/  IMAD R12, R3, UR4, R12 ;  /* 0x00000004030c7c24 */ /* 0x002fc8000f8e020c */
[----:B------:R-:W-:-:S07]  /*bc50*/  IMAD.SHL.U32 R13, R12, 0x2, RZ ;  /* 0x000000020c0d7824 */ /* 0x000fce00078e00ff */
        /* <DEDUP_REMOVED lines=274> */
.L_x_7242:
        /* <DEDUP_REMOVED lines=275> */
.L_x_7243:
        /* <DEDUP_REMOVED lines=14> */
.L_x_7245:
[----:B------:R-:W-:Y:S05]  /*df90*/  BSYNC B0 ;  /* 0x0000000000007941 */ /* 0x000fea0003800000 */
.L_x_7244:
        /* <DEDUP_REMOVED lines=21> */
.L_x_7247:
[----:B------:R-:W-:Y:S05]  /*e0f0*/  BSYNC B0 ;  /* 0x0000000000007941 */ /* 0x000fea0003800000 */
.L_x_7246:
        /* <DEDUP_REMOVED lines=35> */
.L_x_7249:
[----:B------:R-:W-:Y:S05]  /*e330*/  BSYNC B0 ;  /* 0x0000000000007941 */ /* 0x000fea0003800000 */
.L_x_7248:
        /* <DEDUP_REMOVED lines=29> */
[----:B------:R-:W-:Y:S01]  /*e510*/  IMAD.U32 R24, RZ, RZ, UR6 ;  /* 0x00000006ff187e24 */ /* 0x000fe2000f8e00ff */
[----:B------:R-:W-:Y:S01]  /*e520*/  MOV R25, UR7 ;  /* 0x0000000700197c02 */ /* 0x000fe20008000f00 */
[----:B------:R-:W-:Y:S01]  /*e530*/  IMAD.U32 R27, RZ, RZ, UR9 ;  /* 0x00000009ff1b7e24 */ /* 0x000fe2000f8e00ff */
        /* <DEDUP_REMOVED lines=9> */
[----:B------:R-:W-:Y:S02]  /*e5d0*/  MOV R25, UR7 ;  /* 0x0000000700197c02 */ /* 0x000fe40008000f00 */
[----:B------:R-:W-:Y:S01]  /*e5e0*/  MOV R27, UR9 ;  /* 0x00000009001b7c02 */ /* 0x000fe20008000f00 */
[----:B------:R-:W1:Y:S01]  /*e5f0*/  LDC.64 R4, c[0x0][0x618] ;  /* 0x00018600ff047b82 */ /* 0x000e620000000a00 */
[----:B0-----:R-:W-:-:S07]  /*e600*/  IMAD R3, R6, UR4, RZ ;  /* 0x0000000406037c24 */ /* 0x001fce000f8e02ff */
.L_x_7260:
        /* <DEDUP_REMOVED lines=28> */
.L_x_7255:
[----:B------:R0:W5:Y:S02]  /*e7d0*/  LDG.E R14, desc[UR40][R6.64+0x8] ;  /* 0x00000828060e7981 */ /* 0x000164000c1e1900 */
[----:B-----5:R-:W-:Y:S01]  /*e7e0*/  IMAD.MOV.U32 R12, RZ, RZ, R31 ;  /* 0x000000ffff0c7224 */ /* 0x020fe200078e001f */
[----:B------:R-:W-:Y:S02]  /*e7f0*/  MOV R13, R22 ;  /* 0x00000016000d7202 */ /* 0x000fe40000000f00 */
[----:B------:R-:W-:-:S07]  /*e800*/  MOV R15, R30 ;  /* 0x0000001e000f7202 */ /* 0x000fce0000000f00 */
.L_x_7256:
[----:B------:R-:W-:Y:S05]  /*e810*/  BSYNC B2 ;  /* 0x0000000000027941 */ /* 0x000fea0003800000 */
.L_x_7254:
        /* <DEDUP_REMOVED lines=17> */
.L_x_7258:
[----:B------:R-:W-:Y:S01]  /*e930*/  MOV R24, R11 ;  /* 0x0000000b00187202 */ /* 0x000fe20000000f00 */
[----:B------:R-:W-:Y:S01]  /*e940*/  IMAD.MOV.U32 R25, RZ, RZ, R16 ;  /* 0x000000ffff197224 */ /* 0x000fe200078e0010 */
[----:B------:R-:W-:Y:S02]  /*e950*/  MOV R26, R32 ;  /* 0x00000020001a7202 */ /* 0x000fe40000000f00 */
[----:B------:R-:W-:-:S07]  /*e960*/  MOV R27, R10 ;  /* 0x0000000a001b7202 */ /* 0x000fce0000000f00 */
.L_x_7259:
[----:B------:R-:W-:Y:S05]  /*e970*/  BSYNC B2 ;  /* 0x0000000000027941 */ /* 0x000fea0003800000 */
.L_x_7257:
[----:B------:R-:W-:Y:S05]  /*e980*/  @!P0 BRA `(.L_x_7260) ;  /* 0xfffffffc00208947 */ /* 0x000fea000383ffff */
[----:B------:R-:W-:Y:S05]  /*e990*/  BSYNC B1 ;  /* 0x0000000000017941 */ /* 0x000fea0003800000 */
.L_x_7253:
[----:B------:R-:W-:Y:S05]  /*e9a0*/  BRA `(.L_x_7252) ;  /* 0x00000004002c7947 */ /* 0x000fea0003800000 */
.L_x_7251:
[----:B------:R-:W-:Y:S01]  /*e9b0*/  ULDC UR4, c[0x0][0x23c] ;  /* 0x00008f0000047ab9 */ /* 0x000fe20000000800 */
[----:B------:R-:W-:Y:S01]  /*e9c0*/  ULDC UR5, c[0x0][0x23c] ;  /* 0x00008f0000057ab9 */ /* 0x000fe20000000800 */
[----:B------:R-:W-:Y:S01]  /*e9d0*/  ISETP.GE.U32.AND P0, PT, R18, UR4, PT ;  /* 0x0000000412007c0c */ /* 0x000fe2000bf06070 */
[----:B------:R-:W-:Y:S01]  /*e9e0*/  IMAD.U32 R24, RZ, RZ, UR6 ;  /* 0x00000006ff187e24 */ /* 0x000fe2000f8e00ff */
[----:B------:R-:W-:Y:S01]  /*e9f0*/  MOV R25, UR7 ;  /* 0x0000000700197c02 */ /* 0x000fe20008000f00 */
[----:B------:R-:W-:Y:S01]  /*ea00*/  IMAD.U32 R27, RZ, RZ, UR9 ;  /* 0x00000009ff1b7e24 */ /* 0x000fe2000f8e00ff */
[----:B------:R-:W-:-:S09]  /*ea10*/  MOV R26, UR8 ;  /* 0x00000008001a7c02 */ /* 0x000fd20008000f00 */
[----:B------:R-:W-:Y:S05]  /*ea20*/  @P0 BRA `(.L_x_7252) ;  /* 0x00000004000c0947 */ /* 0x000fea0003800000 */
[----:B------:R-:W-:Y:S01]  /*ea30*/  ULDC UR4, c[0x0][0x10] ;  /* 0x0000040000047ab9 */ /* 0x000fe20000000800 */
[----:B------:R-:W0:Y:S01]  /*ea40*/  LDC R8, c[0x0][RZ] ;  /* 0x00000000ff087b82 */ /* 0x000e220000000800 */
[----:B------:R-:W-:Y:S01]  /*ea50*/  MOV R10, R18 ;  /* 0x00000012000a7202 */ /* 0x000fe20000000f00 */
[----:B------:R-:W-:Y:S01]  /*ea60*/  IMAD.U32 R25, RZ, RZ, UR7 ;  /* 0x00000007ff197e24 */ /* 0x000fe2000f8e00ff */
[----:B------:R-:W-:Y:S01]  /*ea70*/  MOV R24, UR6 ;  /* 0x0000000600187c02 */ /* 0x000fe20008000f00 */
[----:B------:R-:W-:Y:S01]  /*ea80*/  IMAD R3, R3, UR4, RZ ;  /* 0x0000000403037c24 */ /* 0x000fe2000f8e02ff */
[----:B------:R-:W-:Y:S02]  /*ea90*/  MOV R26, UR8 ;  /* 0x00000008001a7c02 */ /* 0x000fe40008000f00 */
[----:B------:R-:W-:Y:S01]  /*eaa0*/  MOV R27, UR9 ;  /* 0x00000009001b7c02 */ /* 0x000fe20008000f00 */
[----:B------:R-:W1:Y:S08]  /*eab0*/  LDC.64 R4, c[0x0][0x618] ;  /* 0x00018600ff047b82 */ /* 0x000e700000000a00 */
[----:B------:R-:W2:Y:S02]  /*eac0*/  LDC R9, c[0x0][0x4] ;  /* 0x00000100ff097b82 */ /* 0x000ea40000000800 */
.L_x_7267:
[----:B0-----:R-:W-:-:S04]  /*ead0*/  IMAD.IADD R6, R3, 0x1, R10 ;  /* 0x0000000103067824 */ /* 0x001fc800078e020a */
        /* <DEDUP_REMOVED lines=28> */
.L_x_7262:
[----:B------:R0:W5:Y:S02]  /*eca0*/  LDG.E R14, desc[UR40][R6.64+0x8] ;  /* 0x00000828060e7981 */ /* 0x000164000c1e1900 */
[----:B-----5:R-:W-:Y:S01]  /*ecb0*/  MOV R12, R31 ;  /* 0x0000001f000c7202 */ /* 0x020fe20000000f00 */
[----:B------:R-:W-:Y:S01]  /*ecc0*/  IMAD.MOV.U32 R15, RZ, RZ, R34 ;  /* 0x000000ffff0f7224 */ /* 0x000fe200078e0022 */
[----:B------:R-:W-:-:S07]  /*ecd0*/  MOV R13, R30 ;  /* 0x0000001e000d7202 */ /* 0x000fce0000000f00 */
.L_x_7263:
[----:B------:R-:W-:Y:S05]  /*ece0*/  BSYNC B1 ;  /* 0x0000000000017941 */ /* 0x000fea0003800000 */
.L_x_7261:
        /* <DEDUP_REMOVED lines=17> */
.L_x_7265:
[----:B------:R-:W-:Y:S01]  /*ee00*/  IMAD.MOV.U32 R24, RZ, RZ, R11 ;  /* 0x000000ffff187224 */ /* 0x000fe200078e000b */
[----:B------:R-:W-:Y:S01]  /*ee10*/  MOV R25, R22 ;  /* 0x0000001600197202 */ /* 0x000fe20000000f00 */
[----:B------:R-:W-:Y:S01]  /*ee20*/  IMAD.MOV.U32 R27, RZ, RZ, R16 ;  /* 0x000000ffff1b7224 */ /* 0x000fe200078e0010 */
[----:B------:R-:W-:-:S07]  /*ee30*/  MOV R26, R28 ;  /* 0x0000001c001a7202 */ /* 0x000fce0000000f00 */
.L_x_7266:
[----:B------:R-:W-:Y:S05]  /*ee40*/  BSYNC B1 ;  /* 0x0000000000017941 */ /* 0x000fea0003800000 */
.L_x_7264:
[----:B------:R-:W-:Y:S05]  /*ee50*/  @!P0 BRA `(.L_x_7267) ;  /* 0xfffffffc001c8947 */ /* 0x000fea000383ffff */
.L_x_7252:
[----:B------:R-:W-:Y:S05]  /*ee60*/  BSYNC B0 ;  /* 0x0000000000007941 */ /* 0x000fea0003800000 */
.L_x_7250:
        /* <DEDUP_REMOVED lines=13> */
[----:B------:R-:W-:-:S07]  /*ef40*/  MOV R29, UR5 ;  /* 0x00000005001d7c02 */ /* 0x000fce0008000f00 */
.L_x_7277:
        /* <DEDUP_REMOVED lines=27> */
.L_x_7272:
[----:B-12---:R-:W-:Y:S01]  /*f100*/  MOV R14, R6 ;  /* 0x00000006000e7202 */ /* 0x006fe20000000f00 */
[----:B------:R-:W-:Y:S01]  /*f110*/  IMAD.MOV.U32 R12, RZ, RZ, R4 ;  /* 0x000000ffff0c7224 */ /* 0x000fe200078e0004 */
[----:B------:R-:W-:Y:S02]  /*f120*/  MOV R13, R5 ;  /* 0x00000005000d7202 */ /* 0x000fe40000000f00 */
[----:B------:R-:W-:-:S07]  /*f130*/  MOV R15, R7 ;  /* 0x00000007000f7202 */ /* 0x000fce0000000f00 */
.L_x_7273:
[----:B------:R-:W-:Y:S05]  /*f140*/  BSYNC B1 ;  /* 0x0000000000017941 */ /* 0x000fea0003800000 */
.L_x_7271:
        /* <DEDUP_REMOVED lines=17> */
.L_x_7275:
[----:B-1-3--:R-:W-:Y:S01]  /*f260*/  MOV R24, R8 ;  /* 0x0000000800187202 */ /* 0x00afe20000000f00 */
[----:B------:R-:W-:Y:S01]  /*f270*/  IMAD.MOV.U32 R25, RZ, RZ, R9 ;  /* 0x000000ffff197224 */ /* 0x000fe200078e0009 */
[----:B------:R-:W-:Y:S02]  /*f280*/  MOV R26, R10 ;  /* 0x0000000a001a7202 */ /* 0x000fe40000000f00 */
[----:B------:R-:W-:-:S07]  /*f290*/  MOV R27, R11 ;  /* 0x0000000b001b7202 */ /* 0x000fce0000000f00 */
.L_x_7276:
[----:B------:R-:W-:Y:S05]  /*f2a0*/  BSYNC B1 ;  /* 0x0000000000017941 */ /* 0x000fea0003800000 */
.L_x_7274:
[----:B------:R2:W-:Y:S04]  /*f2b0*/  STS.128 [R3], R12 ;  /* 0x0000000c03007388 */ /* 0x0005e80000000c00 */
[----:B------:R2:W-:Y:S02]  /*f2c0*/  STS.128 [R3+0x10], R24 ;  /* 0x0000101803007388 */ /* 0x0005e40000000c00 */
.L_x_7270:
[----:B------:R-:W-:Y:S05]  /*f2d0*/  BSYNC B0 ;  /* 0x0000000000007941 */ /* 0x000fea0003800000 */
.L_x_7269:
[----:B------:R-:W-:Y:S02]  /*f2e0*/  ISETP.GT.AND P0, PT, R29, 0x1, PT ;  /* 0x000000011d00780c */ /* 0x000fe40003f04270 */
[----:B------:R-:W-:-:S11]  /*f2f0*/  SHF.R.S32.HI R29, RZ, 0x1, R29 ;  /* 0x00000001ff1d7819 */ /* 0x000fd6000001141d */
[----:B------:R-:W-:Y:S05]  /*f300*/  @P0 BRA `(.L_x_7277) ;  /* 0xfffffffc00100947 */ /* 0x000fea000383ffff */
.L_x_7268:
        /* <DEDUP_REMOVED lines=13> */
.L_x_7288:
[----:B------:R-:W-:Y:S01]  /*f3e0*/  IADD3 R5, R23, R18, RZ ;  /* 0x0000001217057210 */ /* 0x000fe20007ffe0ff */
[----:B------:R-:W-:Y:S03]  /*f3f0*/  BAR.SYNC.DEFER_BLOCKING 0x0 ;  /* 0x0000000000007b1d */ /* 0x000fe60000010000 */
[----:B------:R-:W-:-:S03]  /*f400*/  ISETP.GE.U32.AND P0, PT, R5, R16, PT ;  /* 0x000000100500720c */ /* 0x000fc60003f06070 */
[----:B------:R-:W-:Y:S01]  /*f410*/  BSSY B0, `(.L_x_7280) ;  /* 0x0000034000007945 */ /* 0x000fe20003800000 */
[----:B------:R-:W-:-:S13]  /*f420*/  ISETP.GE.U32.OR P0, PT, R23, R18, P0 ;  /* 0x000000121700720c */ /* 0x000fda0000706470 */
[----:B---3--:R-:W-:Y:S05]  /*f430*/  @P0 BRA `(.L_x_7281) ;  /* 0x0000000000c40947 */ /* 0x008fea0003800000 */
[----:B0-----:R-:W-:Y:S01]  /*f440*/  IMAD R22, R18, 0x20, R3 ;  /* 0x0000002012167824 */ /* 0x001fe200078e0203 */
[----:B------:R-:W-:Y:S01]  /*f450*/  FSETP.NEU.FTZ.AND P0, PT, R15, RZ, PT ;  /* 0x000000ff0f00720b */ /* 0x000fe20003f1d000 */
[----:B------:R-:W-:Y:S03]  /*f460*/  BSSY B1, `(.L_x_7282) ;  /* 0x0000016000017945 */ /* 0x000fe60003800000 */
[----:B------:R0:W3:Y:S04]  /*f470*/  LDS.128 R4, [R22] ;  /* 0x0000000016047984 */ /* 0x0000e80000000c00 */
[----:B------:R0:W4:Y:S05]  /*f480*/  LDS.128 R8, [R22+0x10] ;  /* 0x0000100016087984 */ /* 0x00012a0000000c00 */
        /* <DEDUP_REMOVED lines=15> */
.L_x_7283:
[----:B-123--:R-:W-:Y:S01]  /*f580*/  IMAD.MOV.U32 R12, RZ, RZ, R4 ;  /* 0x000000ffff0c7224 */ /* 0x00efe200078e0004 */
[----:B------:R-:W-:Y:S01]  /*f590*/  MOV R13, R5 ;  /* 0x00000005000d7202 */ /* 0x000fe20000000f00 */
[----:B------:R-:W-:Y:S01]  /*f5a0*/  IMAD.MOV.U32 R14, RZ, RZ, R6 ;  /* 0x000000ffff0e7224 */ /* 0x000fe200078e0006 */
[----:B------:R-:W-:-:S07]  /*f5b0*/  MOV R15, R7 ;  /* 0x00000007000f7202 */ /* 0x000fce0000000f00 */
.L_x_7284:
[----:B------:R-:W-:Y:S05]  /*f5c0*/  BSYNC B1 ;  /* 0x0000000000017941 */ /* 0x000fea0003800000 */
.L_x_7282:
        /* <DEDUP_REMOVED lines=8> */
[----:B-12---:R-:W-:Y:S01]  /*f650*/  MOV R26, 0xffffffff ;  /* 0xffffffff001a7802 */ /* 0x006fe20000000f00 */
        /* <DEDUP_REMOVED lines=8> */
.L_x_7286:
[----:B-12-4-:R-:W-:Y:S01]  /*f6e0*/  IMAD.MOV.U32 R24, RZ, RZ, R8 ;  /* 0x000000ffff187224 */ /* 0x016fe200078e0008 */
[----:B------:R-:W-:Y:S01]  /*f6f0*/  MOV R25, R9 ;  /* 0x0000000900197202 */ /* 0x000fe20000000f00 */
[----:B------:R-:W-:Y:S01]  /*f700*/  IMAD.MOV.U32 R27, RZ, RZ, R11 ;  /* 0x000000ffff1b7224 */ /* 0x000fe200078e000b */
[----:B------:R-:W-:-:S07]  /*f710*/  MOV R26, R10 ;  /* 0x0000000a001a7202 */ /* 0x000fce0000000f00 */
.L_x_7287:
[----:B------:R-:W-:Y:S05]  /*f720*/  BSYNC B1 ;  /* 0x0000000000017941 */ /* 0x000fea0003800000 */
.L_x_7285:
[----:B------:R3:W-:Y:S04]  /*f730*/  STS.128 [R3], R12 ;  /* 0x0000000c03007388 */ /* 0x0007e80000000c00 */
[----:B------:R3:W-:Y:S02]  /*f740*/  STS.128 [R3+0x10], R24 ;  /* 0x0000101803007388 */ /* 0x0007e40000000c00 */
.L_x_7281:
[----:B------:R-:W-:Y:S05]  /*f750*/  BSYNC B0 ;  /* 0x0000000000007941 */ /* 0x000fea0003800000 */
.L_x_7280:
[----:B------:R-:W-:-:S04]  /*f760*/  SHF.R.S32.HI R18, RZ, 0x1, R18 ;  /* 0x00000001ff127819 */ /* 0x000fc80000011412 */
[----:B------:R-:W-:-:S13]  /*f770*/  ISETP.GE.AND P0, PT, R18, 0x20, PT ;  /* 0x000000201200780c */ /* 0x000fda0003f06270 */
[----:B------:R-:W-:Y:S05]  /*f780*/  @P0 BRA `(.L_x_7288) ;  /* 0xfffffffc00140947 */ /* 0x000fea000383ffff */
[----:B------:R-:W-:-:S11]  /*f790*/  HFMA2.MMA R4, -RZ, RZ, 0, 1.9073486328125e-06 ;  /* 0x00000020ff047435 */ /* 0x000fd600000001ff */
.L_x_7279:
[----:B------:R-:W-:Y:S01]  /*f7a0*/  BAR.SYNC.DEFER_BLOCKING 0x0 ;  /* 0x0000000000007b1d */ /* 0x000fe20000010000 */
[----:B------:R-:W-:-:S13]  /*f7b0*/  ISETP.GE.AND P0, PT, R4, 0x2, PT ;  /* 0x000000020400780c */ /* 0x000fda0003f06270 */
[----:B------:R-:W-:Y:S05]  /*f7c0*/  @!P0 BRA `(.L_x_7278) ;  /* 0x0000000000e08947 */ /* 0x000fea0003800000 */
[----:B-123--:R-:W-:-:S07]  /*f7d0*/  MOV R3, 0x1 ;  /* 0x0000000100037802 */ /* 0x00efce0000000f00 */
.L_x_7295:
        /* <DEDUP_REMOVED lines=21> */
.L_x_7290:
[----:B-12---:R-:W-:Y:S01]  /*f930*/  MOV R12, R5 ;  /* 0x00000005000c7202 */ /* 0x006fe20000000f00 */
[----:B---3--:R-:W-:Y:S01]  /*f940*/  IMAD.MOV.U32 R13, RZ, RZ, R10 ;  /* 0x000000ffff0d7224 */ /* 0x008fe200078e000a */
[----:B----4-:R-:W-:Y:S02]  /*f950*/  MOV R15, R16 ;  /* 0x00000010000f7202 */ /* 0x010fe40000000f00 */
[----:B0-----:R-:W-:-:S07]  /*f960*/  MOV R14, R6 ;  /* 0x00000006000e7202 */ /* 0x001fce0000000f00 */
.L_x_7291:
[----:B------:R-:W-:Y:S05]  /*f970*/  BSYNC B0 ;  /* 0x0000000000007941 */ /* 0x000fea0003800000 */
.L_x_7289:
        /* <DEDUP_REMOVED lines=21> */
.L_x_7293:
[----:B--2-4-:R-:W-:Y:S01]  /*fad0*/  MOV R24, R5 ;  /* 0x0000000500187202 */ /* 0x014fe20000000f00 */
[----:B---3--:R-:W-:Y:S01]  /*fae0*/  IMAD.MOV.U32 R25, RZ, RZ, R10 ;  /* 0x000000ffff197224 */ /* 0x008fe200078e000a */
[----:B0-----:R-:W-:Y:S02]  /*faf0*/  MOV R27, R16 ;  /* 0x00000010001b7202 */ /* 0x001fe40000000f00 */
[----:B------:R-:W-:-:S07]  /*fb00*/  MOV R26, R6 ;  /* 0x00000006001a7202 */ /* 0x000fce0000000f00 */
.L_x_7294:
[----:B------:R-:W-:Y:S05]  /*fb10*/  BSYNC B0 ;  /* 0x0000000000007941 */ /* 0x000fea0003800000 */
.L_x_7292:
[----:B-12---:R-:W-:-:S05]  /*fb20*/  IMAD.SHL.U32 R3, R3, 0x2, RZ ;  /* 0x0000000203037824 */ /* 0x006fca00078e00ff */
[----:B------:R-:W-:-:S13]  /*fb30*/  ISETP.GE.AND P0, PT, R3, R4, PT ;  /* 0x000000040300720c */ /* 0x000fda0003f06270 */
[----:B------:R-:W-:Y:S05]  /*fb40*/  @!P0 BRA `(.L_x_7295) ;  /* 0xfffffffc00248947 */ /* 0x000fea000383ffff */
.L_x_7278:
        /* <DEDUP_REMOVED lines=31> */
.L_x_7299:
[----:B------:R-:W-:Y:S05]  /*fd40*/  BSYNC B0 ;  /* 0x0000000000007941 */ /* 0x000fea0003800000 */
.L_x_7298:
[----:B------:R-:W-:Y:S04]  /*fd50*/  BSSY B0, `(.L_x_7297) ;  /* 0x0000014000007945 */ /* 0x000fe80003800000 */
        /* <DEDUP_REMOVED lines=19> */
.L_x_7300:
[----:B------:R-:W-:Y:S05]  /*fe90*/  BSYNC B0 ;  /* 0x0000000000007941 */ /* 0x000fea0003800000 */
.L_x_7297:
[----:B------:R-:W-:Y:S02]  /*fea0*/  ULDC.U8 UR4, c[0x0][0x631] ;  /* 0x00018c4000047ab9 */ /* 0x000fe40000000000 */
[----:B------:R-:W-:-:S13]  /*feb0*/  ISETP.NE.AND P0, PT, RZ, UR4, PT ;  /* 0x00000004ff007c0c */ /* 0x000fda000bf05270 */
[----:B------:R-:W-:Y:S05]  /*fec0*/  @!P0 BRA `(.L_x_7301) ;  /* 0x0000000000a88947 */ /* 0x000fea0003800000 */
[----:B------:R-:W0:Y:S01]  /*fed0*/  LDC R2, c[0x0][0x634] ;  /* 0x00018d00ff027b82 */ /* 0x000e220000000800 */
[----:B------:R-:W-:Y:S01]  /*fee0*/  ULDC UR4, c[0x0][0x210] ;  /* 0x0000840000047ab9 */ /* 0x000fe20000000800 */
[----:B-123--:R-:W-:Y:S01]  /*fef0*/  F2F.BF16.F32 R12, R12 ;  /* 0x0000000c000c7304 */ /* 0x00efe20000202000 */
        /* <DEDUP_REMOVED lines=26> */
[----:B------:R-:W-:Y:S02]  /*100a0*/  @P1 IADD3.X R7, RZ, R9, RZ, P4, !PT ;  /* 0x00000009ff071210 */ /* 0x000fe400027fe4ff */
[----:B------:R-:W-:-:S05]  /*100b0*/  SHF.L.U32 R9, R12, 0x10, RZ ;  /* 0x000000100c097819 */ /* 0x000fca00000006ff */
[----:B------:R0:W-:Y:S04]  /*100c0*/  @P0 STG.E desc[UR40][R4.64], R9 ;  /* 0x0000000904000986 */ /* 0x0001e8000c101928 */
[----:B-1----:R0:W-:Y:S01]  /*100d0*/  @P1 STG.E desc[UR40][R6.64], R25 ;  /* 0x0000001906001986 */ /* 0x0021e2000c101928 */
[----:B------:R-:W-:Y:S05]  /*100e0*/  @!P0 EXIT ;  /* 0x000000000000894d */ /* 0x000fea0003800000 */
[----:B------:R-:W1:Y:S01]  /*100f0*/  F2F.BF16.F32 R24, R24 ;  /* 0x0000001800187304 */ /* 0x000e620000202000 */
[----:B0-----:R-:W-:Y:S01]  /*10100*/  LOP3.LUT R2, R19, 0xfffffffc, RZ, 0xc0, !PT ;  /* 0xfffffffc13027812 */ /* 0x001fe200078ec0ff */
[----:B------:R-:W-:-:S03]  /*10110*/  ULDC.64 UR4, c[0x0][0x608] ;  /* 0x0001820000047ab9 */ /* 0x000fc60000000a00 */
[----:B------:R-:W-:-:S05]  /*10120*/  IADD3 R2, P0, R2, UR4, RZ ;  /* 0x0000000402027c10 */ /* 0x000fca000ff1e0ff */
[----:B------:R-:W-:Y:S01]  /*10130*/  IMAD.X R3, RZ, RZ, UR5, P0 ;  /* 0x00000005ff037e24 */ /* 0x000fe200080e06ff */
[----:B-1----:R-:W-:-:S05]  /*10140*/  SHF.L.U32 R5, R24, 0x10, RZ ;  /* 0x0000001018057819 */ /* 0x002fca00000006ff */
[----:B------:R-:W-:Y:S01]  /*10150*/  STG.E desc[UR40][R2.64], R5 ;  /* 0x0000000502007986 */ /* 0x000fe2000c101928 */
[----:B------:R-:W-:Y:S05]  /*10160*/  EXIT ;  /* 0x000000000000794d */ /* 0x000fea0003800000 */
.L_x_7301:
        /* <DEDUP_REMOVED lines=9> */
.L_x_7296:
        /* <DEDUP_REMOVED lines=18> */
.L_x_7303:
        /* <DEDUP_REMOVED lines=9> */
.L_x_7302:
[----:B------:R-:W-:Y:S02]  /*103b0*/  ULDC.U8 UR4, c[0x0][0x631] ;  /* 0x00018c4000047ab9 */ /* 0x000fe40000000000 */
[----:B------:R-:W-:-:S13]  /*103c0*/  ISETP.NE.AND P0, PT, RZ, UR4, PT ;  /* 0x00000004ff007c0c */ /* 0x000fda000bf05270 */
[----:B------:R-:W-:Y:S05]  /*103d0*/  @!P0 BRA `(.L_x_7304) ;  /* 0x0000000000a88947 */ /* 0x000fea0003800000 */
[----:B------:R-:W5:Y:S01]  /*103e0*/  LDC R2, c[0x0][0x634] ;  /* 0x00018d00ff027b82 */ /* 0x000f620000000800 */
[----:B------:R-:W-:Y:S01]  /*103f0*/  ULDC UR4, c[0x0][0x210] ;  /* 0x0000840000047ab9 */ /* 0x000fe20000000800 */
[----:B-123--:R-:W-:Y:S01]  /*10400*/  F2F.BF16.F32 R12, R12 ;  /* 0x0000000c000c7304 */ /* 0x00efe20000202000 */
        /* <DEDUP_REMOVED lines=9> */
[----:B-1----:R-:W-:-:S03]  /*104a0*/  FMUL.FTZ R13, R0, R13 ;  /* 0x0000000d000d7220 */ /* 0x002fc60000410000 */
[----:B------:R-:W-:Y:S02]  /*104b0*/  FSEL R4, R2, RZ, P2 ;  /* 0x000000ff02047208 */ /* 0x000fe40001000000 */
[----:B------:R-:W-:-:S03]  /*104c0*/  ISETP.NE.AND P2, PT, RZ, UR4, PT ;  /* 0x00000004ff007c0c */ /* 0x000fc6000bf45270 */
[----:B------:R-:W1:Y:S01]  /*104d0*/  @P1 LDC.64 R2, c[0x0][0x600] ;  /* 0x00018000ff021b82 */ /* 0x000e620000000a00 */
[----:B------:R-:W2:Y:S01]  /*104e0*/  MUFU.RCP R4, R4 ;  /* 0x0000000400047308 */ /* 0x000ea20000001000 */
[----:B----4-:R-:W-:-:S06]  /*104f0*/  @P0 LOP3.LUT R5, R17, 0xfffffffc, RZ, 0xc0, !PT ;  /* 0xfffffffc11050812 */ /* 0x010fcc00078ec0ff */
[----:B0-----:R-:W0:Y:S02]  /*10500*/  @P0 LDC.64 R6, c[0x0][0x608] ;  /* 0x00018200ff060b82 */ /* 0x001e240000000a00 */
[----:B------:R-:W3:Y:S06]  /*10510*/  @P2 MUFU.SQRT R13, R13 ;  /* 0x0000000d000d2308 */ /* 0x000eec0000002000 */
[----:B------:R-:W4:Y:S01]  /*10520*/  @P1 LDC.64 R8, c[0x0][0x600] ;  /* 0x00018000ff081b82 */ /* 0x000f220000000a00 */
[----:B--2---:R-:W-:-:S06]  /*10530*/  FMUL.FTZ R25, R4, R25 ;  /* 0x0000001904197220 */ /* 0x004fcc0000410000 */
[----:B------:R-:W2:Y:S01]  /*10540*/  @P2 MUFU.SQRT R25, R25 ;  /* 0x0000001900192308 */ /* 0x000ea20000002000 */
[----:B-1----:R-:W-:-:S04]  /*10550*/  @P1 IADD3 R2, P2, R17, R2, RZ ;  /* 0x0000000211021210 */ /* 0x002fc80007f5e0ff */
[----:B------:R-:W-:Y:S02]  /*10560*/  @P1 IADD3.X R3, RZ, R3, RZ, P2, !PT ;  /* 0x00000003ff031210 */ /* 0x000fe400017fe4ff */
[----:B0-----:R-:W-:-:S03]  /*10570*/  @P0 IADD3 R4, P3, R5, R6, RZ ;  /* 0x0000000605040210 */ /* 0x001fc60007f7e0ff */
[----:B---3--:R0:W-:Y:S02]  /*10580*/  @P1 STG.E desc[UR40][R2.64], R13 ;  /* 0x0000000d02001986 */ /* 0x0081e4000c101928 */
[----:B------:R-:W-:Y:S01]  /*10590*/  @P0 IMAD.X R5, RZ, RZ, R7, P3 ;  /* 0x000000ffff050224 */ /* 0x000fe200018e0607 */
[----:B----4-:R-:W-:-:S04]  /*105a0*/  @P1 IADD3 R6, P4, R19, R8, RZ ;  /* 0x0000000813061210 */ /* 0x010fc80007f9e0ff */
[----:B------:R-:W-:Y:S02]  /*105b0*/  @P1 IADD3.X R7, RZ, R9, RZ, P4, !PT ;  /* 0x00000009ff071210 */ /* 0x000fe400027fe4ff */
[----:B------:R-:W-:-:S05]  /*105c0*/  SHF.L.U32 R9, R12, 0x10, RZ ;  /* 0x000000100c097819 */ /* 0x000fca00000006ff */
[----:B------:R0:W-:Y:S04]  /*105d0*/  @P0 STG.E desc[UR40][R4.64], R9 ;  /* 0x0000000904000986 */ /* 0x0001e8000c101928 */
[----:B--2---:R0:W-:Y:S01]  /*105e0*/  @P1 STG.E desc[UR40][R6.64], R25 ;  /* 0x0000001906001986 */ /* 0x0041e2000c101928 */
        /* <DEDUP_REMOVED lines=9> */
.L_x_7304:
[----:B------:R-:W-:Y:S01]  /*10680*/  MOV R2, 0x0 ;  /* 0x0000000000027802 */ /* 0x000fe20000000f00 */
[----:B------:R-:W-:Y:S01]  /*10690*/  ULDC.64 UR4, c[0x4][0x580] ;  /* 0x0101600000047ab9 */ /* 0x000fe20000000a00 */
[----:B------:R-:W-:Y:S01]  /*106a0*/  ULDC.64 UR6, c[0x4][0x578] ;  /* 0x01015e0000067ab9 */ /* 0x000fe20000000a00 */
[----:B------:R-:W-:Y:S01]  /*106b0*/  MOV R4, UR4 ;  /* 0x0000000400047c02 */ /* 0x000fe20008000f00 */
[----:B-123--:R1:W2:Y:S01]  /*106c0*/  LDC.64 R14, c[0x4][R2] ;  /* 0x01000000020e7b82 */ /* 0x00e2a20000000a00 */
[----:B----4-:R-:W-:Y:S01]  /*106d0*/  IMAD.U32 R5, RZ, RZ, UR5 ;  /* 0x00000005ff057e24 */ /* 0x010fe2000f8e00ff */
[----:B------:R-:W-:Y:S01]  /*106e0*/  ULDC.64 UR4, c[0x4][0x68] ;  /* 0x01001a0000047ab9 */ /* 0x000fe20000000a00 */
[----:B------:R-:W-:Y:S01]  /*106f0*/  HFMA2.MMA R8, -RZ, RZ, 0, 4.4405460357666015625e-05 ;  /* 0x000002e9ff087435 */ /* 0x000fe200000001ff */
        /* <DEDUP_REMOVED lines=8> */
.L_x_7305:
        /* <DEDUP_REMOVED lines=15> */
.L_x_7306:
[----:B------:R-:W-:Y:S05]  /*10870*/  EXIT ;  /* 0x000000000000794d */ /* 0x000fea0003800000 */
.L_x_7241:
        /* <DEDUP_REMOVED lines=42> */
.L_x_7310:
[----:B------:R-:W-:Y:S05]  /*10b20*/  BSYNC B0 ;  /* 0x0000000000007941 */ /* 0x000fea0003800000 */
.L_x_7309:
        /* <DEDUP_REMOVED lines=20> */
.L_x_7311:
[----:B------:R-:W-:Y:S05]  /*10c70*/  BSYNC B0 ;  /* 0x0000000000007941 */ /* 0x000fea0003800000 */
.L_x_7308:
[----:B------:R-:W-:Y:S02]  /*10c80*/  ULDC.U8 UR4, c[0x0][0x631] ;  /* 0x00018c4000047ab9 */ /* 0x000fe40000000000 */
[----:B------:R-:W-:-:S13]  /*10c90*/  ISETP.NE.AND P0, PT, RZ, UR4, PT ;  /* 0x00000004ff007c0c */ /* 0x000fda000bf05270 */
[----:B------:R-:W-:Y:S05]  /*10ca0*/  @!P0 BRA `(.L_x_7312) ;  /* 0x0000000000a88947 */ /* 0x000fea0003800000 */
[----:B------:R-:W0:Y:S01]  /*10cb0*/  LDC R2, c[0x0][0x634] ;  /* 0x00018d00ff027b82 */ /* 0x000e220000000800 */
[----:B------:R-:W-:Y:S01]  /*10cc0*/  ULDC UR4, c[0x0][0x210] ;  /* 0x0000840000047ab9 */ /* 0x000fe20000000800 */
[----:B------:R-:W-:Y:S01]  /*10cd0*/  F2F.BF16.F32 R4, R4 ;  /* 0x0000000400047304 */ /* 0x000fe20000202000 */
        /* <DEDUP_REMOVED lines=20> */
[----:B--2---:R-:W-:Y:S02]  /*10e20*/  @P0 IADD3 R6, P3, R7, R10, RZ ;  /* 0x0000000a07060210 */ /* 0x004fe40007f7e0ff */
[----:B0-----:R-:W-:Y:S02]  /*10e30*/  @P1 IADD3 R10, P4, R19, R12, RZ ;  /* 0x0000000c130a1210 */ /* 0x001fe40007f9e0ff */
[----:B------:R-:W-:-:S03]  /*10e40*/  @P0 IADD3.X R7, RZ, R11, RZ, P3, !PT ;  /* 0x0000000bff070210 */ /* 0x000fc60001ffe4ff */
[----:B------:R-:W-:Y:S01]  /*10e50*/  @P1 IMAD.X R11, RZ, RZ, R13, P4 ;  /* 0x000000ffff0b1224 */ /* 0x000fe200020e060d */
[----:B----4-:R-:W-:Y:S02]  /*10e60*/  @P1 IADD3 R2, P2, R17, R2, RZ ;  /* 0x0000000211021210 */ /* 0x010fe40007f5e0ff */
[----:B------:R-:W-:Y:S02]  /*10e70*/  SHF.L.U32 R13, R4, 0x10, RZ ;  /* 0x00000010040d7819 */ /* 0x000fe400000006ff */
[----:B------:R-:W-:-:S05]  /*10e80*/  @P1 IADD3.X R3, RZ, R3, RZ, P2, !PT ;  /* 0x00000003ff031210 */ /* 0x000fca00017fe4ff */
[----:B---3--:R0:W-:Y:S04]  /*10e90*/  @P1 STG.E desc[UR40][R2.64], R5 ;  /* 0x0000000502001986 */ /* 0x0081e8000c101928 */
[----:B------:R0:W-:Y:S04]  /*10ea0*/  @P0 STG.E desc[UR40][R6.64], R13 ;  /* 0x0000000d06000986 */ /* 0x0001e8000c101928 */
[----:B-1----:R0:W-:Y:S01]  /*10eb0*/  @P1 STG.E desc[UR40][R10.64], R9 ;  /* 0x000000090a001986 */ /* 0x0021e2000c101928 */
[----:B------:R-:W-:Y:S05]  /*10ec0*/  @!P0 EXIT ;  /* 0x000000000000894d */ /* 0x000fea0003800000 */
[----:B------:R-:W1:Y:S01]  /*10ed0*/  F2F.BF16.F32 R8, R8 ;  /* 0x0000000800087304 */ /* 0x000e620000202000 */
[----:B0-----:R-:W-:Y:S01]  /*10ee0*/  LOP3.LUT R2, R19, 0xfffffffc, RZ, 0xc0, !PT ;  /* 0xfffffffc13027812 */ /* 0x001fe200078ec0ff */
[----:B------:R-:W-:-:S03]  /*10ef0*/  ULDC.64 UR4, c[0x0][0x608] ;  /* 0x0001820000047ab9 */ /* 0x000fc60000000a00 */
[----:B------:R-:W-:-:S04]  /*10f00*/  IADD3 R2, P0, R2, UR4, RZ ;  /* 0x0000000402027c10 */ /* 0x000fc8000ff1e0ff */
[----:B------:R-:W-:Y:S01]  /*10f10*/  IADD3.X R3, RZ, UR5, RZ, P0, !PT ;  /* 0x00000005ff037c10 */ /* 0x000fe200087fe4ff */
[----:B-1----:R-:W-:-:S05]  /*10f20*/  IMAD.U32 R5, R8, 0x10000, RZ ;  /* 0x0001000008057824 */ /* 0x002fca00078e00ff */
[----:B------:R-:W-:Y:S01]  /*10f30*/  STG.E desc[UR40][R2.64], R5 ;  /* 0x0000000502007986 */ /* 0x000fe2000c101928 */
[----:B------:R-:W-:Y:S05]  /*10f40*/  EXIT ;  /* 0x000000000000794d */ /* 0x000fea0003800000 */
.L_x_7312:
        /* <DEDUP_REMOVED lines=9> */
.L_x_7307:
[----:B0-----:R-:W-:-:S13]  /*10fe0*/  ISETP.NE.AND P0, PT, R3, RZ, PT ;  /* 0x000000ff0300720c */ /* 0x001fda0003f05270 */
        /* <DEDUP_REMOVED lines=17> */
.L_x_7314:
        /* <DEDUP_REMOVED lines=9> */
.L_x_7313:
        /* <DEDUP_REMOVED lines=45> */
.L_x_7315:
        /* <DEDUP_REMOVED lines=16> */
.L_x_7316:
        /* <DEDUP_REMOVED lines=15> */
.L_x_7317:
[----:B------:R-:W-:Y:S05]  /*11650*/  EXIT ;  /* 0x000000000000794d */ /* 0x000fea0003800000 */
        .weak           $__internal_44_$__cuda_sm20_div_u64
        .type           $__internal_44_$__cuda_sm20_div_u64,@function
        .size           $__internal_44_$__cuda_sm20_div_u64,($__internal_45_$__cuda_sm20_rem_u64 - $__internal_44_$__cuda_sm20_div_u64)
$__internal_44_$__cuda_sm20_div_u64:
        /* <DEDUP_REMOVED lines=69> */
[----:B------:R-:W-:Y:S06]  /*11ab0*/  RET.REL.NODEC R12 `(_ZN2at6native13reduce_kernelILi256ELi2ENS0_8ReduceOpIN3c108BFloat16ENS0_10WelfordOpsIS4_fiN4cuda3std3__44pairIffEEEEjfLi2ELi2EEEEEvT1_) ;  /* 0xfffffee40c507950 */ /* 0x000fec0003c3ffff */
        .weak           $__internal_45_$__cuda_sm20_rem_u64
        .type           $__internal_45_$__cuda_sm20_rem_u64,@function
        .size           $__internal_45_$__cuda_sm20_rem_u64,(.L_x_8228 - $__internal_45_$__cuda_sm20_rem_u64)
$__internal_45_$__cuda_sm20_rem_u64:
        /* <DEDUP_REMOVED lines=64> */
[----:B------:R-:W-:Y:S06]  /*11ec0*/  RET.REL.NODEC R2 `(_ZN2at6native13reduce_kernelILi256ELi2ENS0_8ReduceOpIN3c108BFloat16ENS0_10WelfordOpsIS4_fiN4cuda3std3__44pairIffEEEEjfLi2ELi2EEEEEvT1_) ;  /* 0xfffffee0024c7950 */ /* 0x000fec0003c3ffff */
.L_x_7318:
        /* <DEDUP_REMOVED lines=11> */
.L_x_8228:


//--------------------- .text._ZN2at6native13reduce_kernelILi128ELi4ENS0_8ReduceOpIN3c108BFloat16ENS0_10WelfordOpsIS4_fiN4cuda3std3__44pairIffEEEEjfLi2ELi2EEEEEvT1_ --------------------------
	.section	.text._ZN2at6native13reduce_kernelILi128ELi4ENS0_8ReduceOpIN3c108BFloat16ENS0_10WelfordOpsIS4_fiN4cuda3std3__44pairIffEEEEjfLi2ELi2EEEEEvT1_,"ax",@progbits
	.align	128
        .global         _ZN2at6native13reduce_kernelILi128ELi4ENS0_8ReduceOpIN3c108BFloat16ENS0_10WelfordOpsIS4_fiN4cuda3std3__44pairIffEEEEjfLi2ELi2EEEEEvT1_
        .type           _ZN2at6native13reduce_kernelILi128ELi4ENS0_8ReduceOpIN3c108BFloat16ENS0_10WelfordOpsIS4_fiN4cuda3std3__44pairIffEEEEjfLi2ELi2EEEEEvT1_,@function
        .size           _ZN2at6native13reduce_kernelILi128ELi4ENS0_8ReduceOpIN3c108BFloat16ENS0_10WelfordOpsIS4_fiN4cuda3std3__44pairIffEEEEjfLi2ELi2EEEEEvT1_,(.L_x_8230 - _ZN2at6native13reduce_kernelILi128ELi4ENS0_8ReduceOpIN3c108BFloat16ENS0_10WelfordOpsIS4_fiN4cuda3std3__44pairIffEEEEjfLi2ELi2EEEEEvT1_)
        .other          _ZN2at6native13reduce_kernelILi128ELi4ENS0_8ReduceOpIN3c108BFloat16ENS0_10WelfordOpsIS4_fiN4cuda3std3__44pairIffEEEEjfLi2ELi2EEEEEvT1_,@"STO_CUDA_ENTRY STV_DEFAULT"
_ZN2at6native13reduce_kernelILi128ELi4ENS0_8ReduceOpIN3c108BFloat16ENS0_10WelfordOpsIS4_fiN4cuda3std3__44pairIffEEEEjfLi2ELi2EEEEEvT1_:
.text._ZN2at6native13reduce_kernelILi128ELi4ENS0_8ReduceOpIN3c108BFloat16ENS0_10WelfordOpsIS4_fiN4cuda3std3__44pairIffEEEEjfLi2ELi2EEEEEvT1_:
        /* <DEDUP_REMOVED lines=294> */
.L_x_7319:
        /* <DEDUP_REMOVED lines=38> */
.L_x_7323:
        /* <DEDUP_REMOVED lines=31> */
.L_x_7329:
[----:B------:R-:W-:Y:S05]  /*16b0*/  BSYNC B2 ;  /* 0x0000000000027941 */ /* 0x000fea0003800000 */
.L_x_7328:
        /* <DEDUP_REMOVED lines=19> */
.L_x_7327:
[----:B------:R-:W-:Y:S05]  /*17f0*/  BSYNC B1 ;  /* 0x0000000000017941 */ /* 0x000fea0003800000 */
.L_x_7326:
[----:B------:R-:W0:Y:S01]  /*1800*/  LDC R9, c[0x0][0x22c] ;  /* 0x00008b00ff097b82 */ /* 0x000e220000000800 */
[----:B------:R-:W-:-:S04]  /*1810*/  IADD3 R0, P0, -R12, 0x2, RZ ;  /* 0x000000020c007810 */ /* 0x000fc80007f1e1ff */
[----:B------:R-:W-:Y:S01]  /*1820*/  LEA R18, P1, R0, R18, 0x1 ;  /* 0x0000001200127211 */ /* 0x000fe200078208ff */
[----:B------:R-:W-:-:S05]  /*1830*/  IMAD.X R3, RZ, RZ, -0x1, P0 ;  /* 0xffffffffff037424 */ /* 0x000fca00000e06ff */
[----:B------:R-:W-:Y:S02]  /*1840*/  LEA.HI.X R19, R0, R19, R3, 0x1, P1 ;  /* 0x0000001300137211 */ /* 0x000fe400008f0c03 */
[----:B0-----:R-:W-:-:S07]  /*1850*/  IADD3 R10, R12, -0x2, R9 ;  /* 0xfffffffe0c0a7810 */ /* 0x001fce0007ffe009 */
.L_x_7325:
[----:B------:R-:W-:Y:S05]  /*1860*/  BSYNC B0 ;  /* 0x0000000000007941 */ /* 0x000fea0003800000 */
.L_x_7324:
        /* <DEDUP_REMOVED lines=15> */
.L_x_7333:
        /* <DEDUP_REMOVED lines=25> */
.L_x_7332:
[----:B------:R-:W-:Y:S01]  /*1af0*/  MOV R12, R20 ;  /* 0x00000014000c7202 */ /* 0x000fe20000000f00 */
[----:B------:R-:W-:-:S07]  /*1b00*/  IMAD.MOV.U32 R7, RZ, RZ, R14 ;  /* 0x000000ffff077224 */ /* 0x000fce00078e000e */
.L_x_7331:
[----:B------:R-:W-:Y:S05]  /*1b10*/  BSYNC B0 ;  /* 0x0000000000007941 */ /* 0x000fea0003800000 */
.L_x_7330:
        /* <DEDUP_REMOVED lines=10> */
.L_x_7335:
[----:B------:R-:W-:Y:S05]  /*1bc0*/  BSYNC B0 ;  /* 0x0000000000007941 */ /* 0x000fea0003800000 */
.L_x_7334:
        /* <DEDUP_REMOVED lines=18> */
.L_x_7337:
[----:B------:R-:W-:Y:S05]  /*1cf0*/  BSYNC B0 ;  /* 0x0000000000007941 */ /* 0x000fea0003800000 */
.L_x_7336:
        /* <DEDUP_REMOVED lines=17> */
.L_x_7339:
[----:B------:R-:W-:Y:S01]  /*1e10*/  MOV R4, R3 ;  /* 0x0000000300047202 */ /* 0x000fe20000000f00 */
[----:B------:R-:W-:Y:S01]  /*1e20*/  IMAD.MOV.U32 R6, RZ, RZ, R8 ;  /* 0x000000ffff067224 */ /* 0x000fe200078e0008 */
[----:B------:R-:W-:Y:S02]  /*1e30*/  MOV R5, R0 ;  /* 0x0000000000057202 */ /* 0x000fe40000000f00 */
[----:B------:R-:W-:-:S07]  /*1e40*/  MOV R7, R12 ;  /* 0x0000000c00077202 */ /* 0x000fce0000000f00 */
.L_x_7340:
[----:B------:R-:W-:Y:S05]  /*1e50*/  BSYNC B0 ;  /* 0x0000000000007941 */ /* 0x000fea0003800000 */
.L_x_7338:
[----:B------:R-:W-:Y:S02]  /*1e60*/  CS2R R8, SRZ ;  /* 0x0000000000087805 */ /* 0x000fe4000001ff00 */
[----:B------:R-:W-:Y:S02]  /*1e70*/  CS2R R10, SRZ ;  /* 0x00000000000a7805 */ /* 0x000fe4000001ff00 */
[----:B------:R-:W-:Y:S02]  /*1e80*/  CS2R R12, SRZ ;  /* 0x00000000000c7805 */ /* 0x000fe4000001ff00 */
[----:B------:R-:W-:Y:S02]  /*1e90*/  CS2R R14, SRZ ;  /* 0x00000000000e7805 */ /* 0x000fe4000001ff00 */
[----:B------:R-:W-:Y:S02]  /*1ea0*/  CS2R R20, SRZ ;  /* 0x0000000000147805 */ /* 0x000fe4000001ff00 */
[----:B------:R-:W-:Y:S01]  /*1eb0*/  CS2R R22, SRZ ;  /* 0x0000000000167805 */ /* 0x000fe2000001ff00 */
[----:B------:R-:W-:Y:S06]  /*1ec0*/  BRA `(.L_x_7321) ;  /* 0x0000007800cc7947 */ /* 0x000fec0003800000 */
.L_x_7322:
        /* <DEDUP_REMOVED lines=49> */
.L_x_7348:
        /* <DEDUP_REMOVED lines=286> */
.L_x_7346:
        /* <DEDUP_REMOVED lines=246> */
.L_x_7347:
        /* <DEDUP_REMOVED lines=56> */
.L_x_7345:
[C---:B------:R-:W-:Y:S02]  /*46a0*/  PRMT R47, R14.reuse, 0x7610, R47 ;  /* 0x000076100e2f7816 */ /* 0x040fe4000000002f */
[----:B------:R-:W-:Y:S02]  /*46b0*/  PRMT R48, R14, 0x7632, R48 ;  /* 0x000076320e307816 */ /* 0x000fe40000000030 */
[C---:B------:R-:W-:Y:S02]  /*46c0*/  PRMT R49, R15.reuse, 0x7610, R49 ;  /* 0x000076100f317816 */ /* 0x040fe40000000031 */
[----:B------:R-:W-:-:S07]  /*46d0*/  PRMT R50, R15, 0x7632, R50 ;  /* 0x000076320f327816 */ /* 0x000fce0000000032 */
.L_x_7344:
[----:B------:R-:W-:Y:S05]  /*46e0*/  BSYNC B0 ;  /* 0x0000000000007941 */ /* 0x000fea0003800000 */
.L_x_7343:
        /* <DEDUP_REMOVED lines=294> */
.L_x_7351:
        /* <DEDUP_REMOVED lines=285> */
.L_x_7352:
        /* <DEDUP_REMOVED lines=8> */
.L_x_7350:
[----:B------:R-:W-:Y:S05]  /*6ba0*/  BSYNC B0 ;  /* 0x0000000000007941 */ /* 0x000fea0003800000 */
.L_x_7349:
        /* <DEDUP_REMOVED lines=69> */
.L_x_7354:
[----:B------:R-:W-:Y:S05]  /*7000*/  BSYNC B0 ;  /* 0x0000000000007941 */ /* 0x000fea0003800000 */
.L_x_7353:
        /* <DEDUP_REMOVED lines=17> */
.L_x_7356:
[----:B------:R-:W-:Y:S01]  /*7120*/  IMAD.MOV.U32 R4, RZ, RZ, R3 ;  /* 0x000000ffff047224 */ /* 0x000fe200078e0003 */
[----:B------:R-:W-:Y:S01]  /*7130*/  MOV R5, R0 ;  /* 0x0000000000057202 */ /* 0x000fe20000000f00 */
[----:B------:R-:W-:Y:S01]  /*7140*/  IMAD.MOV.U32 R7, RZ, RZ, R40 ;  /* 0x000000ffff077224 */ /* 0x000fe200078e0028 */
[----:B------:R-:W-:-:S07]  /*7150*/  MOV R6, R39 ;  /* 0x0000002700067202 */ /* 0x000fce0000000f00 */
.L_x_7357:
[----:B------:R-:W-:Y:S05]  /*7160*/  BSYNC B0 ;  /* 0x0000000000007941 */ /* 0x000fea0003800000 */
.L_x_7355:
        /* <DEDUP_REMOVED lines=17> */
.L_x_7359:
[----:B------:R-:W-:Y:S01]  /*7280*/  IMAD.MOV.U32 R8, RZ, RZ, R25 ;  /* 0x000000ffff087224 */ /* 0x000fe200078e0019 */
[----:B------:R-:W-:Y:S01]  /*7290*/  MOV R9, R24 ;  /* 0x0000001800097202 */ /* 0x000fe20000000f00 */
[----:B------:R-:W-:Y:S01]  /*72a0*/  IMAD.MOV.U32 R11, RZ, RZ, R42 ;  /* 0x000000ffff0b7224 */ /* 0x000fe200078e002a */
[----:B------:R-:W-:-:S07]  /*72b0*/  MOV R10, R41 ;  /* 0x00000029000a7202 */ /* 0x000fce0000000f00 */
.L_x_7360:
[----:B------:R-:W-:Y:S05]  /*72c0*/  BSYNC B0 ;  /* 0x0000000000007941 */ /* 0x000fea0003800000 */
.L_x_7358:
        /* <DEDUP_REMOVED lines=17> */
.L_x_7362:
[----:B------:R-:W-:Y:S01]  /*73e0*/  IMAD.MOV.U32 R12, RZ, RZ, R27 ;  /* 0x000000ffff0c7224 */ /* 0x000fe200078e001b */
[----:B------:R-:W-:Y:S01]  /*73f0*/  MOV R13, R26 ;  /* 0x0000001a000d7202 */ /* 0x000fe20000000f00 */
[----:B------:R-:W-:Y:S01]  /*7400*/  IMAD.MOV.U32 R15, RZ, RZ, R44 ;  /* 0x000000ffff0f7224 */ /* 0x000fe200078e002c */
[----:B------:R-:W-:-:S07]  /*7410*/  MOV R14, R43 ;  /* 0x0000002b000e7202 */ /* 0x000fce0000000f00 */
.L_x_7363:
[----:B------:R-:W-:Y:S05]  /*7420*/  BSYNC B0 ;  /* 0x0000000000007941 */ /* 0x000fea0003800000 */
.L_x_7361:
        /* <DEDUP_REMOVED lines=16> */
.L_x_7364:
[----:B------:R-:W-:Y:S01]  /*7530*/  IMAD.MOV.U32 R20, RZ, RZ, R29 ;  /* 0x000000ffff147224 */ /* 0x000fe200078e001d */
[----:B------:R-:W-:Y:S01]  /*7540*/  MOV R21, R28 ;  /* 0x0000001c00157202 */ /* 0x000fe20000000f00 */
[----:B------:R-:W-:Y:S01]  /*7550*/  IMAD.MOV.U32 R23, RZ, RZ, R46 ;  /* 0x000000ffff177224 */ /* 0x000fe200078e002e */
[----:B------:R-:W-:Y:S01]  /*7560*/  MOV R22, R45 ;  /* 0x0000002d00167202 */ /* 0x000fe20000000f00 */
[----:B------:R-:W-:Y:S06]  /*7570*/  BRA `(.L_x_7321) ;  /* 0x0000002400207947 */ /* 0x000fec0003800000 */
.L_x_7342:
        /* <DEDUP_REMOVED lines=28> */
.L_x_7368:
        /* <DEDUP_REMOVED lines=61> */
.L_x_7367:
[C---:B------:R-:W-:Y:S02]  /*7b10*/  PRMT R35, R40.reuse, 0x7610, R35 ;  /* 0x0000761028237816 */ /* 0x040fe40000000023 */
[----:B------:R-:W-:Y:S02]  /*7b20*/  PRMT R39, R40, 0x7632, R39 ;  /* 0x0000763228277816 */ /* 0x000fe40000000027 */
[----:B------:R-:W-:Y:S02]  /*7b30*/  PRMT R50, R49, 0x7610, R50 ;  /* 0x0000761031327816 */ /* 0x000fe40000000032 */
[----:B------:R-:W-:Y:S02]  /*7b40*/  PRMT R40, R41, 0x7610, R40 ;  /* 0x0000761029287816 */ /* 0x000fe40000000028 */
[----:B------:R-:W-:Y:S02]  /*7b50*/  PRMT R47, R48, 0x7632, R47 ;  /* 0x00007632302f7816 */ /* 0x000fe4000000002f */
[----:B------:R-:W-:-:S02]  /*7b60*/  PRMT R49, R49, 0x7632, R49 ;  /* 0x0000763231317816 */ /* 0x000fc40000000031 */
[----:B------:R-:W-:-:S07]  /*7b70*/  PRMT R41, R41, 0x7632, R41 ;  /* 0x0000763229297816 */ /* 0x000fce0000000029 */
.L_x_7366:
[----:B------:R-:W-:Y:S05]  /*7b80*/  BSYNC B0 ;  /* 0x0000000000007941 */ /* 0x000fea0003800000 */
.L_x_7365:
        /* <DEDUP_REMOVED lines=35> */
.L_x_7370:
[----:B------:R-:W-:Y:S05]  /*7dc0*/  BSYNC B0 ;  /* 0x0000000000007941 */ /* 0x000fea0003800000 */
.L_x_7369:
        /* <DEDUP_REMOVED lines=69> */
.L_x_7372:
[----:B------:R-:W-:Y:S05]  /*8220*/  BSYNC B0 ;  /* 0x0000000000007941 */ /* 0x000fea0003800000 */
.L_x_7371:
        /* <DEDUP_REMOVED lines=17> */
.L_x_7374:
[----:B------:R-:W-:Y:S01]  /*8340*/  MOV R4, R27 ;  /* 0x0000001b00047202 */ /* 0x000fe20000000f00 */
[----:B------:R-:W-:Y:S01]  /*8350*/  IMAD.MOV.U32 R5, RZ, RZ, R26 ;  /* 0x000000ffff057224 */ /* 0x000fe200078e001a */
[----:B------:R-:W-:Y:S02]  /*8360*/  MOV R6, R42 ;  /* 0x0000002a00067202 */ /* 0x000fe40000000f00 */
[----:B------:R-:W-:-:S07]  /*8370*/  MOV R7, R44 ;  /* 0x0000002c00077202 */ /* 0x000fce0000000f00 */
.L_x_7375:
[----:B------:R-:W-:Y:S05]  /*8380*/  BSYNC B0 ;  /* 0x0000000000007941 */ /* 0x000fea0003800000 */
.L_x_7373:
        /* <DEDUP_REMOVED lines=17> */
.L_x_7377:
[----:B------:R-:W-:Y:S01]  /*84a0*/  MOV R8, R25 ;  /* 0x0000001900087202 */ /* 0x000fe20000000f00 */
[----:B------:R-:W-:Y:S01]  /*84b0*/  IMAD.MOV.U32 R9, RZ, RZ, R24 ;  /* 0x000000ffff097224 */ /* 0x000fe200078e0018 */
[----:B------:R-:W-:Y:S02]  /*84c0*/  MOV R10, R43 ;  /* 0x0000002b000a7202 */ /* 0x000fe40000000f00 */
[----:B------:R-:W-:-:S07]  /*84d0*/  MOV R11, R46 ;  /* 0x0000002e000b7202 */ /* 0x000fce0000000f00 */
.L_x_7378:
[----:B------:R-:W-:Y:S05]  /*84e0*/  BSYNC B0 ;  /* 0x0000000000007941 */ /* 0x000fea0003800000 */
.L_x_7376:
        /* <DEDUP_REMOVED lines=17> */
.L_x_7380:
[----:B------:R-:W-:Y:S01]  /*8600*/  MOV R12, R3 ;  /* 0x00000003000c7202 */ /* 0x000fe20000000f00 */
[----:B------:R-:W-:Y:S01]  /*8610*/  IMAD.MOV.U32 R13, RZ, RZ, R0 ;  /* 0x000000ffff0d7224 */ /* 0x000fe200078e0000 */
[----:B------:R-:W-:Y:S02]  /*8620*/  MOV R14, R45 ;  /* 0x0000002d000e7202 */ /* 0x000fe40000000f00 */
[----:B------:R-:W-:-:S07]  /*8630*/  MOV R15, R34 ;  /* 0x00000022000f7202 */ /* 0x000fce0000000f00 */
.L_x_7381:
[----:B------:R-:W-:Y:S05]  /*8640*/  BSYNC B0 ;  /* 0x0000000000007941 */ /* 0x000fea0003800000 */
.L_x_7379:
        /* <DEDUP_REMOVED lines=16> */
.L_x_7382:
[----:B------:R-:W-:Y:S01]  /*8750*/  MOV R20, R29 ;  /* 0x0000001d00147202 */ /* 0x000fe20000000f00 */
[----:B------:R-:W-:Y:S01]  /*8760*/  IMAD.MOV.U32 R21, RZ, RZ, R28 ;  /* 0x000000ffff157224 */ /* 0x000fe200078e001c */
[----:B------:R-:W-:Y:S02]  /*8770*/  MOV R22, R33 ;  /* 0x0000002100167202 */ /* 0x000fe40000000f00 */
[----:B------:R-:W-:Y:S01]  /*8780*/  MOV R23, R38 ;  /* 0x0000002600177202 */ /* 0x000fe20000000f00 */
[----:B------:R-:W-:Y:S06]  /*8790*/  BRA `(.L_x_7321) ;  /* 0x0000001000987947 */ /* 0x000fec0003800000 */
.L_x_7341:
        /* <DEDUP_REMOVED lines=37> */
.L_x_7386:
        /* <DEDUP_REMOVED lines=59> */
.L_x_7385:
[C---:B------:R-:W-:Y:S02]  /*8da0*/  PRMT R35, R40.reuse, 0x7610, R35 ;  /* 0x0000761028237816 */ /* 0x040fe40000000023 */
[----:B------:R-:W-:Y:S02]  /*8db0*/  PRMT R39, R40, 0x7632, R39 ;  /* 0x0000763228277816 */ /* 0x000fe40000000027 */
[----:B------:R-:W-:Y:S02]  /*8dc0*/  PRMT R50, R49, 0x7610, R50 ;  /* 0x0000761031327816 */ /* 0x000fe40000000032 */
[----:B------:R-:W-:Y:S02]  /*8dd0*/  PRMT R40, R41, 0x7610, R40 ;  /* 0x0000761029287816 */ /* 0x000fe40000000028 */
[----:B------:R-:W-:Y:S02]  /*8de0*/  PRMT R47, R48, 0x7632, R47 ;  /* 0x00007632302f7816 */ /* 0x000fe4000000002f */
[----:B------:R-:W-:-:S02]  /*8df0*/  PRMT R49, R49, 0x7632, R49 ;  /* 0x0000763231317816 */ /* 0x000fc40000000031 */
[----:B------:R-:W-:-:S07]  /*8e00*/  PRMT R41, R41, 0x7632, R41 ;  /* 0x0000763229297816 */ /* 0x000fce0000000029 */
.L_x_7384:
[----:B------:R-:W-:Y:S05]  /*8e10*/  BSYNC B0 ;  /* 0x0000000000007941 */ /* 0x000fea0003800000 */
.L_x_7383:
        /* <DEDUP_REMOVED lines=33> */
.L_x_7388:
[----:B------:R-:W-:Y:S05]  /*9030*/  BSYNC B0 ;  /* 0x0000000000007941 */ /* 0x000fea0003800000 */
.L_x_7387:
        /* <DEDUP_REMOVED lines=69> */
.L_x_7390:
[----:B------:R-:W-:Y:S05]  /*9490*/  BSYNC B0 ;  /* 0x0000000000007941 */ /* 0x000fea0003800000 */
.L_x_7389:
        /* <DEDUP_REMOVED lines=17> */
.L_x_7392:
[----:B------:R-:W-:Y:S01]  /*95b0*/  IMAD.MOV.U32 R4, RZ, RZ, R31 ;  /* 0x000000ffff047224 */ /* 0x000fe200078e001f */
[----:B------:R-:W-:Y:S01]  /*95c0*/  MOV R5, R30 ;  /* 0x0000001e00057202 */ /* 0x000fe20000000f00 */
[----:B------:R-:W-:Y:S01]  /*95d0*/  IMAD.MOV.U32 R7, RZ, RZ, R44 ;  /* 0x000000ffff077224 */ /* 0x000fe200078e002c */
[----:B------:R-:W-:-:S07]  /*95e0*/  MOV R6, R42 ;  /* 0x0000002a00067202 */ /* 0x000fce0000000f00 */
.L_x_7393:
[----:B------:R-:W-:Y:S05]  /*95f0*/  BSYNC B0 ;  /* 0x0000000000007941 */ /* 0x000fea0003800000 */
.L_x_7391:
        /* <DEDUP_REMOVED lines=17> */
.L_x_7395:
[----:B------:R-:W-:Y:S01]  /*9710*/  IMAD.MOV.U32 R8, RZ, RZ, R29 ;  /* 0x000000ffff087224 */ /* 0x000fe200078e001d */
[----:B------:R-:W-:Y:S01]  /*9720*/  MOV R9, R28 ;  /* 0x0000001c00097202 */ /* 0x000fe20000000f00 */
[----:B------:R-:W-:Y:S01]  /*9730*/  IMAD.MOV.U32 R11, RZ, RZ, R46 ;  /* 0x000000ffff0b7224 */ /* 0x000fe200078e002e */
[----:B------:R-:W-:-:S07]  /*9740*/  MOV R10, R43 ;  /* 0x0000002b000a7202 */ /* 0x000fce0000000f00 */
.L_x_7396:
[----:B------:R-:W-:Y:S05]  /*9750*/  BSYNC B0 ;  /* 0x0000000000007941 */ /* 0x000fea0003800000 */
.L_x_7394:
        /* <DEDUP_REMOVED lines=17> */
.L_x_7398:
[----:B------:R-:W-:Y:S01]  /*9870*/  IMAD.MOV.U32 R12, RZ, RZ, R27 ;  /* 0x000000ffff0c7224 */ /* 0x000fe200078e001b */
[----:B------:R-:W-:Y:S01]  /*9880*/  MOV R13, R26 ;  /* 0x0000001a000d7202 */ /* 0x000fe20000000f00 */
[----:B------:R-:W-:Y:S01]  /*9890*/  IMAD.MOV.U32 R15, RZ, RZ, R34 ;  /* 0x000000ffff0f7224 */ /* 0x000fe200078e0022 */
[----:B------:R-:W-:-:S07]  /*98a0*/  MOV R14, R45 ;  /* 0x0000002d000e7202 */ /* 0x000fce0000000f00 */
.L_x_7399:
[----:B------:R-:W-:Y:S05]  /*98b0*/  BSYNC B0 ;  /* 0x0000000000007941 */ /* 0x000fea0003800000 */
.L_x_7397:
        /* <DEDUP_REMOVED lines=16> */
.L_x_7400:
[----:B------:R-:W-:Y:S01]  /*99c0*/  IMAD.MOV.U32 R20, RZ, RZ, R25 ;  /* 0x000000ffff147224 */ /* 0x000fe200078e0019 */
[----:B------:R-:W-:Y:S01]  /*99d0*/  MOV R21, R24 ;  /* 0x0000001800157202 */ /* 0x000fe20000000f00 */
[----:B------:R-:W-:Y:S01]  /*99e0*/  IMAD.MOV.U32 R23, RZ, RZ, R38 ;  /* 0x000000ffff177224 */ /* 0x000fe200078e0026 */
[----:B------:R-:W-:-:S07]  /*99f0*/  MOV R22, R33 ;  /* 0x0000002100167202 */ /* 0x000fce0000000f00 */
.L_x_7321:
[----:B------:R-:W-:Y:S05]  /*9a00*/  BSYNC B6 ;  /* 0x0000000000067941 */ /* 0x000fea0003800000 */
.L_x_7320:
        /* <DEDUP_REMOVED lines=18> */
.L_x_7416:
        /* <DEDUP_REMOVED lines=30> */
.L_x_7405:
[----:B0-2---:R-:W-:Y:S01]  /*9d10*/  MOV R6, R26 ;  /* 0x0000001a00067202 */ /* 0x005fe20000000f00 */
[----:B------:R-:W-:Y:S01]  /*9d20*/  IMAD.MOV.U32 R5, RZ, RZ, R25 ;  /* 0x000000ffff057224 */ /* 0x000fe200078e0019 */
[----:B------:R-:W-:Y:S02]  /*9d30*/  MOV R4, R24 ;  /* 0x0000001800047202 */ /* 0x000fe40000000f00 */
[----:B------:R-:W-:-:S07]  /*9d40*/  MOV R7, R27 ;  /* 0x0000001b00077202 */ /* 0x000fce0000000f00 */
.L_x_7406:
[----:B------:R-:W-:Y:S05]  /*9d50*/  BSYNC B1 ;  /* 0x0000000000017941 */ /* 0x000fea0003800000 */
.L_x_7404:
        /* <DEDUP_REMOVED lines=17> */
.L_x_7408:
[----:B0--3--:R-:W-:Y:S01]  /*9e70*/  MOV R8, R28 ;  /* 0x0000001c00087202 */ /* 0x009fe20000000f00 */
[----:B------:R-:W-:Y:S01]  /*9e80*/  IMAD.MOV.U32 R10, RZ, RZ, R30 ;  /* 0x000000ffff0a7224 */ /* 0x000fe200078e001e */
[----:B------:R-:W-:Y:S02]  /*9e90*/  MOV R9, R29 ;  /* 0x0000001d00097202 */ /* 0x000fe40000000f00 */
[----:B------:R-:W-:-:S07]  /*9ea0*/  MOV R11, R31 ;  /* 0x0000001f000b7202 */ /* 0x000fce0000000f00 */
.L_x_7409:
[----:B------:R-:W-:Y:S05]  /*9eb0*/  BSYNC B1 ;  /* 0x0000000000017941 */ /* 0x000fea0003800000 */
.L_x_7407:
        /* <DEDUP_REMOVED lines=17> */
.L_x_7411:
[----:B0---4-:R-:W-:Y:S01]  /*9fd0*/  MOV R12, R32 ;  /* 0x00000020000c7202 */ /* 0x011fe20000000f00 */
[----:B------:R-:W-:Y:S01]  /*9fe0*/  IMAD.MOV.U32 R14, RZ, RZ, R34 ;  /* 0x000000ffff0e7224 */ /* 0x000fe200078e0022 */
[----:B------:R-:W-:Y:S02]  /*9ff0*/  MOV R13, R33 ;  /* 0x00000021000d7202 */ /* 0x000fe40000000f00 */
[----:B------:R-:W-:-:S07]  /*a000*/  MOV R15, R35 ;  /* 0x00000023000f7202 */ /* 0x000fce0000000f00 */
.L_x_7412:
[----:B------:R-:W-:Y:S05]  /*a010*/  BSYNC B1 ;  /* 0x0000000000017941 */ /* 0x000fea0003800000 */
.L_x_7410:
        /* <DEDUP_REMOVED lines=17> */
.L_x_7414:
[----:B0-----:R-:W-:Y:S01]  /*a130*/  MOV R20, R36 ;  /* 0x0000002400147202 */ /* 0x001fe20000000f00 */
[----:B------:R-:W-:Y:S01]  /*a140*/  IMAD.MOV.U32 R22, RZ, RZ, R38 ;  /* 0x000000ffff167224 */ /* 0x000fe200078e0026 */
[----:B------:R-:W-:Y:S02]  /*a150*/  MOV R21, R37 ;  /* 0x0000002500157202 */ /* 0x000fe40000000f00 */
[----:B------:R-:W-:-:S07]  /*a160*/  MOV R23, R39 ;  /* 0x0000002700177202 */ /* 0x000fce0000000f00 */
.L_x_7415:
[----:B------:R-:W-:Y:S05]  /*a170*/  BSYNC B1 ;  /* 0x0000000000017941 */ /* 0x000fea0003800000 */
.L_x_7413:
[----:B------:R2:W-:Y:S04]  /*a180*/  STS.128 [R19], R4 ;  /* 0x0000000413007388 */ /* 0x0005e80000000c00 */
[----:B------:R2:W-:Y:S04]  /*a190*/  STS.128 [R19+0x10], R8 ;  /* 0x0000100813007388 */ /* 0x0005e80000000c00 */
[----:B------:R2:W-:Y:S04]  /*a1a0*/  STS.128 [R19+0x20], R12 ;  /* 0x0000200c13007388 */ /* 0x0005e80000000c00 */
[----:B------:R2:W-:Y:S02]  /*a1b0*/  STS.128 [R19+0x30], R20 ;  /* 0x0000301413007388 */ /* 0x0005e40000000c00 */
.L_x_7403:
[----:B------:R-:W-:Y:S05]  /*a1c0*/  BSYNC B0 ;  /* 0x0000000000007941 */ /* 0x000fea0003800000 */
.L_x_7402:
[----:B------:R-:W-:Y:S02]  /*a1d0*/  ISETP.GT.AND P0, PT, R41, 0x1, PT ;  /* 0x000000012900780c */ /* 0x000fe40003f04270 */
[----:B------:R-:W-:-:S11]  /*a1e0*/  SHF.R.S32.HI R41, RZ, 0x1, R41 ;  /* 0x00000001ff297819 */ /* 0x000fd60000011429 */
[----:B------:R-:W-:Y:S05]  /*a1f0*/  @P0 BRA `(.L_x_7416) ;  /* 0xfffffff8004c0947 */ /* 0x000fea000383ffff */
.L_x_7401:
        /* <DEDUP_REMOVED lines=22> */
.L_x_7433:
        /* <DEDUP_REMOVED lines=29> */
.L_x_7422:
[----:B--23--:R-:W-:Y:S01]  /*a530*/  MOV R4, R24 ;  /* 0x0000001800047202 */ /* 0x00cfe20000000f00 */
[----:B------:R-:W-:Y:S01]  /*a540*/  IMAD.MOV.U32 R5, RZ, RZ, R25 ;  /* 0x000000ffff057224 */ /* 0x000fe200078e0019 */
[----:B------:R-:W-:Y:S02]  /*a550*/  MOV R7, R27 ;  /* 0x0000001b00077202 */ /* 0x000fe40000000f00 */
[----:B------:R-:W-:-:S07]  /*a560*/  MOV R6, R26 ;  /* 0x0000001a00067202 */ /* 0x000fce0000000f00 */
.L_x_7423:
[----:B------:R-:W-:Y:S05]  /*a570*/  BSYNC B1 ;  /* 0x0000000000017941 */ /* 0x000fea0003800000 */
.L_x_7421:
        /* <DEDUP_REMOVED lines=17> */
.L_x_7425:
[----:B---34-:R-:W-:Y:S01]  /*a690*/  MOV R8, R28 ;  /* 0x0000001c00087202 */ /* 0x018fe20000000f00 */
[----:B------:R-:W-:Y:S01]  /*a6a0*/  IMAD.MOV.U32 R9, RZ, RZ, R29 ;  /* 0x000000ffff097224 */ /* 0x000fe200078e001d */
[----:B------:R-:W-:Y:S02]  /*a6b0*/  MOV R11, R31 ;  /* 0x0000001f000b7202 */ /* 0x000fe40000000f00 */
[----:B------:R-:W-:-:S07]  /*a6c0*/  MOV R10, R30 ;  /* 0x0000001e000a7202 */ /* 0x000fce0000000f00 */
.L_x_7426:
[----:B------:R-:W-:Y:S05]  /*a6d0*/  BSYNC B1 ;  /* 0x0000000000017941 */ /* 0x000fea0003800000 */
.L_x_7424:
        /* <DEDUP_REMOVED lines=17> */
.L_x_7428:
[----:B0--3--:R-:W-:Y:S01]  /*a7f0*/  MOV R12, R32 ;  /* 0x00000020000c7202 */ /* 0x009fe20000000f00 */
[----:B------:R-:W-:Y:S01]  /*a800*/  IMAD.MOV.U32 R13, RZ, RZ, R33 ;  /* 0x000000ffff0d7224 */ /* 0x000fe200078e0021 */
[----:B------:R-:W-:Y:S02]  /*a810*/  MOV R15, R35 ;  /* 0x00000023000f7202 */ /* 0x000fe40000000f00 */
[----:B------:R-:W-:-:S07]  /*a820*/  MOV R14, R34 ;  /* 0x00000022000e7202 */ /* 0x000fce0000000f00 */
.L_x_7429:
[----:B------:R-:W-:Y:S05]  /*a830*/  BSYNC B1 ;  /* 0x0000000000017941 */ /* 0x000fea0003800000 */
.L_x_7427:
        /* <DEDUP_REMOVED lines=17> */
.L_x_7431:
[----:B---3--:R-:W-:Y:S01]  /*a950*/  MOV R20, R36 ;  /* 0x0000002400147202 */ /* 0x008fe20000000f00 */
[----:B------:R-:W-:Y:S01]  /*a960*/  IMAD.MOV.U32 R21, RZ, RZ, R37 ;  /* 0x000000ffff157224 */ /* 0x000fe200078e0025 */
[----:B------:R-:W-:Y:S02]  /*a970*/  MOV R22, R38 ;  /* 0x0000002600167202 */ /* 0x000fe40000000f00 */
[----:B------:R-:W-:-:S07]  /*a980*/  MOV R23, R39 ;  /* 0x0000002700177202 */ /* 0x000fce0000000f00 */
.L_x_7432:
[----:B------:R-:W-:Y:S05]  /*a990*/  BSYNC B1 ;  /* 0x0000000000017941 */ /* 0x000fea0003800000 */
.L_x_7430:
[----:B------:R0:W-:Y:S04]  /*a9a0*/  STS.128 [R3], R4 ;  /* 0x0000000403007388 */ /* 0x0001e80000000c00 */
[----:B------:R0:W-:Y:S04]  /*a9b0*/  STS.128 [R3+0x10], R8 ;  /* 0x0000100803007388 */ /* 0x0001e80000000c00 */
[----:B------:R0:W-:Y:S04]  /*a9c0*/  STS.128 [R3+0x20], R12 ;  /* 0x0000200c03007388 */ /* 0x0001e80000000c00 */
[----:B------:R0:W-:Y:S02]  /*a9d0*/  STS.128 [R3+0x30], R20 ;  /* 0x0000301403007388 */ /* 0x0001e40000000c00 */
.L_x_7420:
[----:B------:R-:W-:Y:S05]  /*a9e0*/  BSYNC B0 ;  /* 0x0000000000007941 */ /* 0x000fea0003800000 */
.L_x_7419:
[----:B------:R-:W-:-:S04]  /*a9f0*/  SHF.R.S32.HI R16, RZ, 0x1, R16 ;  /* 0x00000001ff107819 */ /* 0x000fc80000011410 */
[----:B------:R-:W-:-:S13]  /*aa00*/  ISETP.GE.AND P0, PT, R16, 0x20, PT ;  /* 0x000000201000780c */ /* 0x000fda0003f06270 */
[----:B------:R-:W-:Y:S05]  /*aa10*/  @P0 BRA `(.L_x_7433) ;  /* 0xfffffff800500947 */ /* 0x000fea000383ffff */
[----:B------:R-:W-:-:S07]  /*aa20*/  IMAD.MOV.U32 R18, RZ, RZ, 0x20 ;  /* 0x00000020ff127424 */ /* 0x000fce00078e00ff */
.L_x_7418:
[----:B------:R-:W-:Y:S01]  /*aa30*/  ISETP.GE.AND P0, PT, R18, 0x2, PT ;  /* 0x000000021200780c */ /* 0x000fe20003f06270 */
[----:B------:R-:W-:Y:S05]  /*aa40*/  WARPSYNC.ALL ;  /* 0x0000000000007948 */ /* 0x000fea0003800000 */
[----:B------:R-:W-:Y:S07]  /*aa50*/  BAR.SYNC.DEFER_BLOCKING 0x0 ;  /* 0x0000000000007b1d */ /* 0x000fee0000010000 */
[----:B------:R-:W-:Y:S05]  /*aa60*/  @!P0 BRA `(.L_x_7417) ;  /* 0x0000000400b08947 */ /* 0x000fea0003800000 */
[----:B0--3--:R-:W-:-:S11]  /*aa70*/  HFMA2.MMA R3, -RZ, RZ, 0, 5.9604644775390625e-08 ;  /* 0x00000001ff037435 */ /* 0x009fd600000001ff */
.L_x_7446:
        /* <DEDUP_REMOVED lines=21> */
.L_x_7435:
[----:B0-2---:R-:W-:Y:S01]  /*abd0*/  MOV R4, R19 ;  /* 0x0000001300047202 */ /* 0x005fe20000000f00 */
[----:B------:R-:W-:Y:S01]  /*abe0*/  IMAD.MOV.U32 R7, RZ, RZ, R26 ;  /* 0x000000ffff077224 */ /* 0x000fe200078e001a */
[----:B---3--:R-:W-:Y:S02]  /*abf0*/  MOV R5, R24 ;  /* 0x0000001800057202 */ /* 0x008fe40000000f00 */
[----:B----4-:R-:W-:-:S07]  /*ac00*/  MOV R6, R0 ;  /* 0x0000000000067202 */ /* 0x010fce0000000f00 */
.L_x_7436:
[----:B------:R-:W-:Y:S05]  /*ac10*/  BSYNC B0 ;  /* 0x0000000000007941 */ /* 0x000fea0003800000 */
.L_x_7434:
        /* <DEDUP_REMOVED lines=21> */
.L_x_7438:
[----:B0-2---:R-:W-:Y:S01]  /*ad70*/  MOV R8, R19 ;  /* 0x0000001300087202 */ /* 0x005fe20000000f00 */
[----:B------:R-:W-:Y:S01]  /*ad80*/  IMAD.MOV.U32 R11, RZ, RZ, R26 ;  /* 0x000000ffff0b7224 */ /* 0x000fe200078e001a */
[----:B---3--:R-:W-:Y:S02]  /*ad90*/  MOV R9, R24 ;  /* 0x0000001800097202 */ /* 0x008fe40000000f00 */
[----:B----4-:R-:W-:-:S07]  /*ada0*/  MOV R10, R0 ;  /* 0x00000000000a7202 */ /* 0x010fce0000000f00 */
.L_x_7439:
[----:B------:R-:W-:Y:S05]  /*adb0*/  BSYNC B0 ;  /* 0x0000000000007941 */ /* 0x000fea0003800000 */
.L_x_7437:
        /* <DEDUP_REMOVED lines=21> */
.L_x_7441:
[----:B0-2---:R-:W-:Y:S01]  /*af10*/  MOV R12, R19 ;  /* 0x00000013000c7202 */ /* 0x005fe20000000f00 */
[----:B------:R-:W-:Y:S01]  /*af20*/  IMAD.MOV.U32 R15, RZ, RZ, R26 ;  /* 0x000000ffff0f7224 */ /* 0x000fe200078e001a */
[----:B---3--:R-:W-:Y:S02]  /*af30*/  MOV R13, R24 ;  /* 0x00000018000d7202 */ /* 0x008fe40000000f00 */
[----:B----4-:R-:W-:-:S07]  /*af40*/  MOV R14, R0 ;  /* 0x00000000000e7202 */ /* 0x010fce0000000f00 */
.L_x_7442:
[----:B------:R-:W-:Y:S05]  /*af50*/  BSYNC B0 ;  /* 0x0000000000007941 */ /* 0x000fea0003800000 */
.L_x_7440:
        /* <DEDUP_REMOVED lines=21> */
.L_x_7444:
[----:B0-2---:R-:W-:Y:S01]  /*b0b0*/  MOV R20, R19 ;  /* 0x0000001300147202 */ /* 0x005fe20000000f00 */
[----:B------:R-:W-:Y:S01]  /*b0c0*/  IMAD.MOV.U32 R23, RZ, RZ, R26 ;  /* 0x000000ffff177224 */ /* 0x000fe200078e001a */
[----:B---3--:R-:W-:Y:S02]  /*b0d0*/  MOV R21, R24 ;  /* 0x0000001800157202 */ /* 0x008fe40000000f00 */
[----:B----4-:R-:W-:-:S07]  /*b0e0*/  MOV R22, R0 ;  /* 0x0000000000167202 */ /* 0x010fce0000000f00 */
.L_x_7445:
[----:B------:R-:W-:Y:S05]  /*b0f0*/  BSYNC B0 ;  /* 0x0000000000007941 */ /* 0x000fea0003800000 */
.L_x_7443:
[----:B------:R-:W-:-:S04]  /*b100*/  SHF.L.U32 R3, R3, 0x1, RZ ;  /* 0x0000000103037819 */ /* 0x000fc800000006ff */
[----:B------:R-:W-:-:S13]  /*b110*/  ISETP.GE.AND P0, PT, R3, R18, PT ;  /* 0x000000120300720c */ /* 0x000fda0003f06270 */
[----:B------:R-:W-:Y:S05]  /*b120*/  @!P0 BRA `(.L_x_7446) ;  /* 0xfffffff800548947 */ /* 0x000fea000383ffff */
.L_x_7417:
        /* <DEDUP_REMOVED lines=285> */
.L_x_7447:
        /* <DEDUP_REMOVED lines=281> */
.L_x_7448:
        /* <DEDUP_REMOVED lines=277> */
.L_x_7449:
        /* <DEDUP_REMOVED lines=275> */
.L_x_7450:
        /* <DEDUP_REMOVED lines=12> */
.L_x_7456:
        /* <DEDUP_REMOVED lines=8> */
[----:B-1----:R-:W-:Y:S05]  /*f850*/  CALL.REL.NOINC `($__internal_47_$__cuda_sm20_rem_u64) ;  /* 0x000000ac00f47944 */ /* 0x002fea0003c00000 */
[----:B------:R-:W-:Y:S05]  /*f860*/  BRA `(.L_x_7455) ;  /* 0x00000000004c7947 */ /* 0x000fea0003800000 */
.L_x_7454:
        /* <DEDUP_REMOVED lines=19> */
.L_x_7455:
[----:B------:R-:W-:Y:S05]  /*f9a0*/  BSYNC B1 ;  /* 0x0000000000017941 */ /* 0x000fea0003800000 */
.L_x_7453:
[----:B------:R-:W-:Y:S02]  /*f9b0*/  ISETP.NE.U32.AND P0, PT, R32, RZ, PT ;  /* 0x000000ff2000720c */ /* 0x000fe40003f05070 */
[----:B------:R-:W-:Y:S02]  /*f9c0*/  MOV R26, R0 ;  /* 0x00000000001a7202 */ /* 0x000fe40000000f00 */
[----:B------:R-:W-:Y:S02]  /*f9d0*/  ISETP.NE.AND.EX P0, PT, R33, RZ, PT, P0 ;  /* 0x000000ff2100720c */ /* 0x000fe40003f05300 */
[----:B------:R-:W-:-:S11]  /*f9e0*/  MOV R30, R31 ;  /* 0x0000001f001e7202 */ /* 0x000fd60000000f00 */
[----:B------:R-:W-:Y:S05]  /*f9f0*/  @P0 BRA `(.L_x_7456) ;  /* 0xfffffffc00740947 */ /* 0x000fea000383ffff */
[----:B------:R-:W-:Y:S05]  /*fa00*/  BSYNC B0 ;  /* 0x0000000000007941 */ /* 0x000fea0003800000 */
.L_x_7452:
[----:B------:R-:W-:Y:S01]  /*fa10*/  ISETP.NE.U32.AND P2, PT, R31, RZ, PT ;  /* 0x000000ff1f00720c */ /* 0x000fe20003f45070 */
[----:B------:R-:W-:-:S12]  /*fa20*/  BSSY B0, `(.L_x_7457) ;  /* 0x000001c000007945 */ /* 0x000fd80003800000 */
[----:B------:R-:W-:Y:S05]  /*fa30*/  @!P2 BRA `(.L_x_7458) ;  /* 0x00000000001ca947 */ /* 0x000fea0003800000 */
[----:B------:R-:W-:Y:S01]  /*fa40*/  HFMA2.MMA R26, -RZ, RZ, 0, 0 ;  /* 0x00000000ff1a7435 */ /* 0x000fe200000001ff */
[----:B------:R-:W-:Y:S01]  /*fa50*/  IMAD.MOV.U32 R24, RZ, RZ, 0x10 ;  /* 0x00000010ff187424 */ /* 0x000fe200078e00ff */
[----:B------:R-:W-:-:S09]  /*fa60*/  MOV R28, 0xfa80 ;  /* 0x0000fa80001c7802 */ /* 0x000fd20000000f00 */
[----:B-1----:R-:W-:Y:S05]  /*fa70*/  CALL.REL.NOINC `($__internal_46_$__cuda_sm20_div_u64) ;  /* 0x000000a800547944 */ /* 0x002fea0003c00000 */
[----:B------:R-:W-:Y:S01]  /*fa80*/  MOV R2, R30 ;  /* 0x0000001e00027202 */ /* 0x000fe20000000f00 */
[----:B------:R-:W-:Y:S01]  /*fa90*/  IMAD.MOV.U32 R3, RZ, RZ, R35 ;  /* 0x000000ffff037224 */ /* 0x000fe200078e0023 */
[----:B------:R-:W-:Y:S06]  /*faa0*/  BRA `(.L_x_7459) ;  /* 0x00000000004c7947 */ /* 0x000fec0003800000 */
.L_x_7458:
        /* <DEDUP_REMOVED lines=19> */
.L_x_7459:
[----:B------:R-:W-:Y:S05]  /*fbe0*/  BSYNC B0 ;  /* 0x0000000000007941 */ /* 0x000fea0003800000 */
.L_x_7457:
[----:B------:R-:W-:Y:S04]  /*fbf0*/  BSSY B0, `(.L_x_7460) ;  /* 0x000001b000007945 */ /* 0x000fe80003800000 */
[----:B------:R-:W-:Y:S05]  /*fc00*/  @!P2 BRA `(.L_x_7461) ;  /* 0x000000000018a947 */ /* 0x000fea0003800000 */
[----:B------:R-:W-:Y:S01]  /*fc10*/  IMAD.MOV.U32 R24, RZ, RZ, 0x4 ;  /* 0x00000004ff187424 */ /* 0x000fe200078e00ff */
[----:B------:R-:W-:Y:S02]  /*fc20*/  MOV R26, RZ ;  /* 0x000000ff001a7202 */ /* 0x000fe40000000f00 */
[----:B------:R-:W-:-:S07]  /*fc30*/  MOV R28, 0xfc50 ;  /* 0x0000fc50001c7802 */ /* 0x000fce0000000f00 */
[----:B-1----:R-:W-:Y:S05]  /*fc40*/  CALL.REL.NOINC `($__internal_46_$__cuda_sm20_div_u64) ;  /* 0x000000a400e07944 */ /* 0x002fea0003c00000 */
[----:B------:R-:W-:Y:S01]  /*fc50*/  MOV R31, R35 ;  /* 0x00000023001f7202 */ /* 0x000fe20000000f00 */
[----:B------:R-:W-:Y:S06]  /*fc60*/  BRA `(.L_x_7462) ;  /* 0x00000000004c7947 */ /* 0x000fec0003800000 */
.L_x_7461:
        /* <DEDUP_REMOVED lines=19> */
.L_x_7462:
[----:B------:R-:W-:Y:S05]  /*fda0*/  BSYNC B0 ;  /* 0x0000000000007941 */ /* 0x000fea0003800000 */
.L_x_7460:
        /* <DEDUP_REMOVED lines=9> */
[----:B-1----:R-:W-:Y:S05]  /*fe40*/  CALL.REL.NOINC `($__internal_46_$__cuda_sm20_div_u64) ;  /* 0x000000a400607944 */ /* 0x002fea0003c00000 */
[----:B------:R-:W-:Y:S01]  /*fe50*/  MOV R2, R30 ;  /* 0x0000001e00027202 */ /* 0x000fe20000000f00 */
[----:B------:R-:W-:Y:S01]  /*fe60*/  IMAD.MOV.U32 R3, RZ, RZ, R35 ;  /* 0x000000ffff037224 */ /* 0x000fe200078e0023 */
[----:B------:R-:W-:Y:S06]  /*fe70*/  BRA `(.L_x_7465) ;  /* 0x0000000000507947 */ /* 0x000fec0003800000 */
.L_x_7464:
        /* <DEDUP_REMOVED lines=20> */
.L_x_7465:
[----:B------:R-:W-:Y:S05]  /*ffc0*/  BSYNC B0 ;  /* 0x0000000000007941 */ /* 0x000fea0003800000 */
.L_x_7463:
[----:B------:R-:W-:Y:S02]  /*ffd0*/  ULDC.64 UR4, c[0x0][0x610] ;  /* 0x0001840000047ab9 */ /* 0x000fe40000000a00 */
[----:B------:R-:W-:-:S04]  /*ffe0*/  IADD3 R0, P0, R2, UR4, RZ ;  /* 0x0000000402007c10 */ /* 0x000fc8000ff1e0ff */
[----:B------:R-:W-:-:S04]  /*fff0*/  IADD3.X R47, R3, UR5, RZ, P0, !PT ;  /* 0x00000005032f7c10 */ /* 0x000fc800087fe4ff */
[----:B------:R-:W-:-:S07]  /*10000*/  MOV R2, R47 ;  /* 0x0000002f00027202 */ /* 0x000fce0000000f00 */
.L_x_7451:
        /* <DEDUP_REMOVED lines=290> */
.L_x_7467:
        /* <DEDUP_REMOVED lines=275> */
.L_x_7468:
        /* <DEDUP_REMOVED lines=277> */
.L_x_7469:
        /* <DEDUP_REMOVED lines=275> */
.L_x_7470:
        /* <DEDUP_REMOVED lines=14> */
.L_x_7472:
[----:B------:R-:W-:Y:S05]  /*146c0*/  BSYNC B0 ;  /* 0x0000000000007941 */ /* 0x000fea0003800000 */
.L_x_7471:
        /* <DEDUP_REMOVED lines=29> */
.L_x_7474:
[----:B------:R-:W-:Y:S05]  /*148a0*/  BSYNC B0 ;  /* 0x0000000000007941 */ /* 0x000fea0003800000 */
.L_x_7473:
        /* <DEDUP_REMOVED lines=35> */
.L_x_7476:
[----:B------:R-:W-:Y:S05]  /*14ae0*/  BSYNC B0 ;  /* 0x0000000000007941 */ /* 0x000fea0003800000 */
.L_x_7475:
        /* <DEDUP_REMOVED lines=61> */
.L_x_7493:
        /* <DEDUP_REMOVED lines=36> */
.L_x_7482:
[----:B------:R0:W5:Y:S02]  /*15100*/  LDG.E R26, desc[UR40][R6.64+0x8] ;  /* 0x00000828061a7981 */ /* 0x000164000c1e1900 */
[----:B-----5:R-:W-:Y:S01]  /*15110*/  MOV R24, R49 ;  /* 0x0000003100187202 */ /* 0x020fe20000000f00 */
[----:B------:R-:W-:Y:S01]  /*15120*/  IMAD.MOV.U32 R25, RZ, RZ, R44 ;  /* 0x000000ffff197224 */ /* 0x000fe200078e002c */
[----:B------:R-:W-:-:S07]  /*15130*/  MOV R27, R42 ;  /* 0x0000002a001b7202 */ /* 0x000fce0000000f00 */
.L_x_7483:
[----:B------:R-:W-:Y:S05]  /*15140*/  BSYNC B2 ;  /* 0x0000000000027941 */ /* 0x000fea0003800000 */
.L_x_7481:
        /* <DEDUP_REMOVED lines=17> */
.L_x_7485:
[----:B------:R-:W-:Y:S01]  /*15260*/  MOV R28, R23 ;  /* 0x00000017001c7202 */ /* 0x000fe20000000f00 */
[----:B------:R-:W-:Y:S01]  /*15270*/  IMAD.MOV.U32 R30, RZ, RZ, R40 ;  /* 0x000000ffff1e7224 */ /* 0x000fe200078e0028 */
[----:B------:R-:W-:Y:S02]  /*15280*/  MOV R29, R10 ;  /* 0x0000000a001d7202 */ /* 0x000fe40000000f00 */
[----:B------:R-:W-:-:S07]  /*15290*/  MOV R31, R22 ;  /* 0x00000016001f7202 */ /* 0x000fce0000000f00 */
.L_x_7486:
[----:B------:R-:W-:Y:S05]  /*152a0*/  BSYNC B2 ;  /* 0x0000000000027941 */ /* 0x000fea0003800000 */
.L_x_7484:
        /* <DEDUP_REMOVED lines=17> */
.L_x_7488:
[----:B------:R-:W-:Y:S01]  /*153c0*/  MOV R32, R11 ;  /* 0x0000000b00207202 */ /* 0x000fe20000000f00 */
[----:B------:R-:W-:Y:S01]  /*153d0*/  IMAD.MOV.U32 R34, RZ, RZ, R13 ;  /* 0x000000ffff227224 */ /* 0x000fe200078e000d */
[----:B------:R-:W-:Y:S02]  /*153e0*/  MOV R33, R14 ;  /* 0x0000000e00217202 */ /* 0x000fe40000000f00 */
[----:B------:R-:W-:-:S07]  /*153f0*/  MOV R35, R16 ;  /* 0x0000001000237202 */ /* 0x000fce0000000f00 */
.L_x_7489:
[----:B------:R-:W-:Y:S05]  /*15400*/  BSYNC B2 ;  /* 0x0000000000027941 */ /* 0x000fea0003800000 */
.L_x_7487:
        /* <DEDUP_REMOVED lines=17> */
.L_x_7491:
[----:B------:R-:W-:Y:S01]  /*15520*/  MOV R36, R15 ;  /* 0x0000000f00247202 */ /* 0x000fe20000000f00 */
[----:B------:R-:W-:Y:S01]  /*15530*/  IMAD.MOV.U32 R38, RZ, RZ, R21 ;  /* 0x000000ffff267224 */ /* 0x000fe200078e0015 */
[----:B------:R-:W-:Y:S02]  /*15540*/  MOV R37, R20 ;  /* 0x0000001400257202 */ /* 0x000fe40000000f00 */
[----:B------:R-:W-:-:S07]  /*15550*/  MOV R39, R12 ;  /* 0x0000000c00277202 */ /* 0x000fce0000000f00 */
.L_x_7492:
[----:B------:R-:W-:Y:S05]  /*15560*/  BSYNC B2 ;  /* 0x0000000000027941 */ /* 0x000fea0003800000 */
.L_x_7490:
[----:B------:R-:W-:Y:S05]  /*15570*/  @!P0 BRA `(.L_x_7493) ;  /* 0xfffffff800508947 */ /* 0x000fea000383ffff */
[----:B------:R-:W-:Y:S05]  /*15580*/  BSYNC B0 ;  /* 0x0000000000007941 */ /* 0x000fea0003800000 */
.L_x_7480:
[----:B------:R-:W-:Y:S05]  /*15590*/  BRA `(.L_x_7479) ;  /* 0x00000008003c7947 */ /* 0x000fea0003800000 */
.L_x_7478:
        /* <DEDUP_REMOVED lines=34> */
.L_x_7506:
        /* <DEDUP_REMOVED lines=37> */
.L_x_7495:
[----:B------:R0:W5:Y:S02]  /*15a10*/  LDG.E R26, desc[UR40][R6.64+0x8] ;  /* 0x00000828061a7981 */ /* 0x000164000c1e1900 */
[----:B-----5:R-:W-:Y:S01]  /*15a20*/  MOV R24, R49 ;  /* 0x0000003100187202 */ /* 0x020fe20000000f00 */
[----:B------:R-:W-:Y:S01]  /*15a30*/  IMAD.MOV.U32 R27, RZ, RZ, R44 ;  /* 0x000000ffff1b7224 */ /* 0x000fe200078e002c */
[----:B------:R-:W-:-:S07]  /*15a40*/  MOV R25, R48 ;  /* 0x0000003000197202 */ /* 0x000fce0000000f00 */
.L_x_7496:
[----:B------:R-:W-:Y:S05]  /*15a50*/  BSYNC B0 ;  /* 0x0000000000007941 */ /* 0x000fea0003800000 */
.L_x_7494:
        /* <DEDUP_REMOVED lines=17> */
.L_x_7498:
[----:B------:R-:W-:Y:S01]  /*15b70*/  IMAD.MOV.U32 R28, RZ, RZ, R23 ;  /* 0x000000ffff1c7224 */ /* 0x000fe200078e0017 */
[----:B------:R-:W-:Y:S01]  /*15b80*/  MOV R29, R12 ;  /* 0x0000000c001d7202 */ /* 0x000fe20000000f00 */
[----:B------:R-:W-:Y:S01]  /*15b90*/  IMAD.MOV.U32 R31, RZ, RZ, R40 ;  /* 0x000000ffff1f7224 */ /* 0x000fe200078e0028 */
[----:B------:R-:W-:-:S07]  /*15ba0*/  MOV R30, R42 ;  /* 0x0000002a001e7202 */ /* 0x000fce0000000f00 */
.L_x_7499:
[----:B------:R-:W-:Y:S05]  /*15bb0*/  BSYNC B0 ;  /* 0x0000000000007941 */ /* 0x000fea0003800000 */
.L_x_7497:
        /* <DEDUP_REMOVED lines=17> */
.L_x_7501:
[----:B------:R-:W-:Y:S01]  /*15cd0*/  IMAD.MOV.U32 R32, RZ, RZ, R11 ;  /* 0x000000ffff207224 */ /* 0x000fe200078e000b */
[----:B------:R-:W-:Y:S01]  /*15ce0*/  MOV R33, R16 ;  /* 0x0000001000217202 */ /* 0x000fe20000000f00 */
[----:B------:R-:W-:Y:S01]  /*15cf0*/  IMAD.MOV.U32 R35, RZ, RZ, R20 ;  /* 0x000000ffff237224 */ /* 0x000fe200078e0014 */
[----:B------:R-:W-:-:S07]  /*15d00*/  MOV R34, R13 ;  /* 0x0000000d00227202 */ /* 0x000fce0000000f00 */
.L_x_7502:
[----:B------:R-:W-:Y:S05]  /*15d10*/  BSYNC B0 ;  /* 0x0000000000007941 */ /* 0x000fea0003800000 */
.L_x_7500:
        /* <DEDUP_REMOVED lines=17> */
.L_x_7504:
[----:B------:R-:W-:Y:S01]  /*15e30*/  IMAD.MOV.U32 R36, RZ, RZ, R15 ;  /* 0x000000ffff247224 */ /* 0x000fe200078e000f */
[----:B------:R-:W-:Y:S01]  /*15e40*/  MOV R37, R22 ;  /* 0x0000001600257202 */ /* 0x000fe20000000f00 */
[----:B------:R-:W-:Y:S01]  /*15e50*/  IMAD.MOV.U32 R39, RZ, RZ, R14 ;  /* 0x000000ffff277224 */ /* 0x000fe200078e000e */
[----:B------:R-:W-:-:S07]  /*15e60*/  MOV R38, R21 ;  /* 0x0000001500267202 */ /* 0x000fce0000000f00 */
.L_x_7505:
[----:B------:R-:W-:Y:S05]  /*15e70*/  BSYNC B0 ;  /* 0x0000000000007941 */ /* 0x000fea0003800000 */
.L_x_7503:
[----:B------:R-:W-:Y:S05]  /*15e80*/  @!P0 BRA `(.L_x_7506) ;  /* 0xfffffff8004c8947 */ /* 0x000fea000383ffff */
.L_x_7479:
[----:B------:R-:W-:Y:S05]  /*15e90*/  BSYNC B1 ;  /* 0x0000000000017941 */ /* 0x000fea0003800000 */
.L_x_7477:
        /* <DEDUP_REMOVED lines=16> */
.L_x_7522:
        /* <DEDUP_REMOVED lines=29> */
.L_x_7511:
[----:B-12---:R-:W-:Y:S01]  /*16170*/  MOV R26, R6 ;  /* 0x00000006001a7202 */ /* 0x006fe20000000f00 */
[----:B------:R-:W-:Y:S01]  /*16180*/  IMAD.MOV.U32 R24, RZ, RZ, R4 ;  /* 0x000000ffff187224 */ /* 0x000fe200078e0004 */
[----:B------:R-:W-:Y:S02]  /*16190*/  MOV R25, R5 ;  /* 0x0000000500197202 */ /* 0x000fe40000000f00 */
[----:B------:R-:W-:-:S07]  /*161a0*/  MOV R27, R7 ;  /* 0x00000007001b7202 */ /* 0x000fce0000000f00 */
.L_x_7512:
[----:B------:R-:W-:Y:S05]  /*161b0*/  BSYNC B1 ;  /* 0x0000000000017941 */ /* 0x000fea0003800000 */
.L_x_7510:
        /* <DEDUP_REMOVED lines=17> */
.L_x_7514:
[----:B--23--:R-:W-:Y:S01]  /*162d0*/  MOV R28, R8 ;  /* 0x00000008001c7202 */ /* 0x00cfe20000000f00 */
[----:B------:R-:W-:Y:S01]  /*162e0*/  IMAD.MOV.U32 R29, RZ, RZ, R9 ;  /* 0x000000ffff1d7224 */ /* 0x000fe200078e0009 */
[----:B------:R-:W-:Y:S02]  /*162f0*/  MOV R30, R10 ;  /* 0x0000000a001e7202 */ /* 0x000fe40000000f00 */
[----:B------:R-:W-:-:S07]  /*16300*/  MOV R31, R11 ;  /* 0x0000000b001f7202 */ /* 0x000fce0000000f00 */
.L_x_7515:
[----:B------:R-:W-:Y:S05]  /*16310*/  BSYNC B1 ;  /* 0x0000000000017941 */ /* 0x000fea0003800000 */
.L_x_7513:
        /* <DEDUP_REMOVED lines=17> */
.L_x_7517:
[----:B--2-4-:R-:W-:Y:S01]  /*16430*/  MOV R32, R12 ;  /* 0x0000000c00207202 */ /* 0x014fe20000000f00 */
[----:B------:R-:W-:Y:S01]  /*16440*/  IMAD.MOV.U32 R33, RZ, RZ, R13 ;  /* 0x000000ffff217224 */ /* 0x000fe200078e000d */
[----:B------:R-:W-:Y:S02]  /*16450*/  MOV R34, R14 ;  /* 0x0000000e00227202 */ /* 0x000fe40000000f00 */
[----:B------:R-:W-:-:S07]  /*16460*/  MOV R35, R15 ;  /* 0x0000000f00237202 */ /* 0x000fce0000000f00 */
.L_x_7518:
[----:B------:R-:W-:Y:S05]  /*16470*/  BSYNC B1 ;  /* 0x0000000000017941 */ /* 0x000fea0003800000 */
.L_x_7516:
        /* <DEDUP_REMOVED lines=17> */
.L_x_7520:
[----:B0-2---:R-:W-:Y:S01]  /*16590*/  MOV R36, R20 ;  /* 0x0000001400247202 */ /* 0x005fe20000000f00 */
[----:B------:R-:W-:Y:S01]  /*165a0*/  IMAD.MOV.U32 R37, RZ, RZ, R21 ;  /* 0x000000ffff257224 */ /* 0x000fe200078e0015 */
[----:B------:R-:W-:Y:S02]  /*165b0*/  MOV R38, R22 ;  /* 0x0000001600267202 */ /* 0x000fe40000000f00 */
[----:B------:R-:W-:-:S07]  /*165c0*/  MOV R39, R23 ;  /* 0x0000001700277202 */ /* 0x000fce0000000f00 */
.L_x_7521:
[----:B------:R-:W-:Y:S05]  /*165d0*/  BSYNC B1 ;  /* 0x0000000000017941 */ /* 0x000fea0003800000 */
.L_x_7519:
[----:B------:R3:W-:Y:S04]  /*165e0*/  STS.128 [R3], R24 ;  /* 0x0000001803007388 */ /* 0x0007e80000000c00 */
[----:B------:R3:W-:Y:S04]  /*165f0*/  STS.128 [R3+0x10], R28 ;  /* 0x0000101c03007388 */ /* 0x0007e80000000c00 */
[----:B------:R3:W-:Y:S04]  /*16600*/  STS.128 [R3+0x20], R32 ;  /* 0x0000202003007388 */ /* 0x0007e80000000c00 */
[----:B------:R3:W-:Y:S02]  /*16610*/  STS.128 [R3+0x30], R36 ;  /* 0x0000302403007388 */ /* 0x0007e40000000c00 */
.L_x_7509:
[----:B------:R-:W-:Y:S05]  /*16620*/  BSYNC B0 ;  /* 0x0000000000007941 */ /* 0x000fea0003800000 */
.L_x_7508:
[----:B------:R-:W-:Y:S02]  /*16630*/  ISETP.GT.AND P0, PT, R49, 0x1, PT ;  /* 0x000000013100780c */ /* 0x000fe40003f04270 */
[----:B------:R-:W-:-:S11]  /*16640*/  SHF.R.S32.HI R49, RZ, 0x1, R49 ;  /* 0x00000001ff317819 */ /* 0x000fd60000011431 */
[----:B------:R-:W-:Y:S05]  /*16650*/  @P0 BRA `(.L_x_7522) ;  /* 0xfffffff800500947 */ /* 0x000fea000383ffff */
.L_x_7507:
        /* <DEDUP_REMOVED lines=15> */
.L_x_7539:
        /* <DEDUP_REMOVED lines=28> */
.L_x_7528:
[----:B-1234-:R-:W-:Y:S01]  /*16910*/  IMAD.MOV.U32 R24, RZ, RZ, R4 ;  /* 0x000000ffff187224 */ /* 0x01efe200078e0004 */
[----:B------:R-:W-:Y:S01]  /*16920*/  MOV R25, R5 ;  /* 0x0000000500197202 */ /* 0x000fe20000000f00 */
[----:B------:R-:W-:Y:S01]  /*16930*/  IMAD.MOV.U32 R26, RZ, RZ, R6 ;  /* 0x000000ffff1a7224 */ /* 0x000fe200078e0006 */
[----:B------:R-:W-:-:S07]  /*16940*/  MOV R27, R7 ;  /* 0x00000007001b7202 */ /* 0x000fce0000000f00 */
.L_x_7529:
[----:B------:R-:W-:Y:S05]  /*16950*/  BSYNC B1 ;  /* 0x0000000000017941 */ /* 0x000fea0003800000 */
.L_x_7527:
        /* <DEDUP_REMOVED lines=17> */
.L_x_7531:
[----:B0-234-:R-:W-:Y:S01]  /*16a70*/  IMAD.MOV.U32 R28, RZ, RZ, R8 ;  /* 0x000000ffff1c7224 */ /* 0x01dfe200078e0008 */
[----:B------:R-:W-:Y:S01]  /*16a80*/  MOV R29, R9 ;  /* 0x00000009001d7202 */ /* 0x000fe20000000f00 */
[----:B------:R-:W-:Y:S01]  /*16a90*/  IMAD.MOV.U32 R30, RZ, RZ, R10 ;  /* 0x000000ffff1e7224 */ /* 0x000fe200078e000a */
[----:B------:R-:W-:-:S07]  /*16aa0*/  MOV R31, R11 ;  /* 0x0000000b001f7202 */ /* 0x000fce0000000f00 */
.L_x_7532:
[----:B------:R-:W-:Y:S05]  /*16ab0*/  BSYNC B1 ;  /* 0x0000000000017941 */ /* 0x000fea0003800000 */
.L_x_7530:
        /* <DEDUP_REMOVED lines=17> */
.L_x_7534:
[----:B--234-:R-:W-:Y:S01]  /*16bd0*/  IMAD.MOV.U32 R32, RZ, RZ, R12 ;  /* 0x000000ffff207224 */ /* 0x01cfe200078e000c */
[----:B------:R-:W-:Y:S01]  /*16be0*/  MOV R33, R13 ;  /* 0x0000000d00217202 */ /* 0x000fe20000000f00 */
[----:B------:R-:W-:Y:S01]  /*16bf0*/  IMAD.MOV.U32 R34, RZ, RZ, R14 ;  /* 0x000000ffff227224 */ /* 0x000fe200078e000e */
[----:B------:R-:W-:-:S07]  /*16c00*/  MOV R35, R15 ;  /* 0x0000000f00237202 */ /* 0x000fce0000000f00 */
.L_x_7535:
[----:B------:R-:W-:Y:S05]  /*16c10*/  BSYNC B1 ;  /* 0x0000000000017941 */ /* 0x000fea0003800000 */
.L_x_7533:
        /* <DEDUP_REMOVED lines=17> */
.L_x_7537:
[----:B--234-:R-:W-:Y:S01]  /*16d30*/  IMAD.MOV.U32 R36, RZ, RZ, R20 ;  /* 0x000000ffff247224 */ /* 0x01cfe200078e0014 */
[----:B------:R-:W-:Y:S01]  /*16d40*/  MOV R37, R21 ;  /* 0x0000001500257202 */ /* 0x000fe20000000f00 */
[----:B------:R-:W-:Y:S01]  /*16d50*/  IMAD.MOV.U32 R39, RZ, RZ, R23 ;  /* 0x000000ffff277224 */ /* 0x000fe200078e0017 */
[----:B------:R-:W-:-:S07]  /*16d60*/  MOV R38, R22 ;  /* 0x0000001600267202 */ /* 0x000fce0000000f00 */
.L_x_7538:
[----:B------:R-:W-:Y:S05]  /*16d70*/  BSYNC B1 ;  /* 0x0000000000017941 */ /* 0x000fea0003800000 */
.L_x_7536:
[----:B------:R0:W-:Y:S04]  /*16d80*/  STS.128 [R3], R24 ;  /* 0x0000001803007388 */ /* 0x0001e80000000c00 */
[----:B------:R0:W-:Y:S04]  /*16d90*/  STS.128 [R3+0x10], R28 ;  /* 0x0000101c03007388 */ /* 0x0001e80000000c00 */
[----:B------:R0:W-:Y:S04]  /*16da0*/  STS.128 [R3+0x20], R32 ;  /* 0x0000202003007388 */ /* 0x0001e80000000c00 */
[----:B------:R0:W-:Y:S02]  /*16db0*/  STS.128 [R3+0x30], R36 ;  /* 0x0000302403007388 */ /* 0x0001e40000000c00 */
.L_x_7526:
[----:B------:R-:W-:Y:S05]  /*16dc0*/  BSYNC B0 ;  /* 0x0000000000007941 */ /* 0x000fea0003800000 */
.L_x_7525:
[----:B------:R-:W-:-:S04]  /*16dd0*/  SHF.R.S32.HI R18, RZ, 0x1, R18 ;  /* 0x00000001ff127819 */ /* 0x000fc80000011412 */
[----:B------:R-:W-:-:S13]  /*16de0*/  ISETP.GE.AND P0, PT, R18, 0x20, PT ;  /* 0x000000201200780c */ /* 0x000fda0003f06270 */
[----:B------:R-:W-:Y:S05]  /*16df0*/  @P0 BRA `(.L_x_7539) ;  /* 0xfffffff800540947 */ /* 0x000fea000383ffff */
[----:B------:R-:W-:-:S11]  /*16e00*/  HFMA2.MMA R4, -RZ, RZ, 0, 1.9073486328125e-06 ;  /* 0x00000020ff047435 */ /* 0x000fd600000001ff */
.L_x_7524:
[----:B------:R-:W-:Y:S01]  /*16e10*/  BAR.SYNC.DEFER_BLOCKING 0x0 ;  /* 0x0000000000007b1d */ /* 0x000fe20000010000 */
[----:B------:R-:W-:-:S13]  /*16e20*/  ISETP.GE.AND P0, PT, R4, 0x2, PT ;  /* 0x000000020400780c */ /* 0x000fda0003f06270 */
[----:B------:R-:W-:Y:S05]  /*16e30*/  @!P0 BRA `(.L_x_7523) ;  /* 0x0000000400b08947 */ /* 0x000fea0003800000 */
[----:B0-234-:R-:W-:-:S07]  /*16e40*/  MOV R3, 0x1 ;  /* 0x0000000100037802 */ /* 0x01dfce0000000f00 */
.L_x_7552:
        /* <DEDUP_REMOVED lines=21> */
.L_x_7541:
[----:B0-2---:R-:W-:Y:S01]  /*16fa0*/  MOV R24, R5 ;  /* 0x0000000500187202 */ /* 0x005fe20000000f00 */
[----:B---3--:R-:W-:Y:S01]  /*16fb0*/  IMAD.MOV.U32 R25, RZ, RZ, R10 ;  /* 0x000000ffff197224 */ /* 0x008fe200078e000a */
[----:B------:R-:W-:Y:S02]  /*16fc0*/  MOV R27, R12 ;  /* 0x0000000c001b7202 */ /* 0x000fe40000000f00 */
[----:B----4-:R-:W-:-:S07]  /*16fd0*/  MOV R26, R6 ;  /* 0x00000006001a7202 */ /* 0x010fce0000000f00 */
.L_x_7542:
[----:B------:R-:W-:Y:S05]  /*16fe0*/  BSYNC B0 ;  /* 0x0000000000007941 */ /* 0x000fea0003800000 */
.L_x_7540:
        /* <DEDUP_REMOVED lines=21> */
.L_x_7544:
[----:B0-2---:R-:W-:Y:S01]  /*17140*/  MOV R28, R5 ;  /* 0x00000005001c7202 */ /* 0x005fe20000000f00 */
[----:B---3--:R-:W-:Y:S01]  /*17150*/  IMAD.MOV.U32 R29, RZ, RZ, R10 ;  /* 0x000000ffff1d7224 */ /* 0x008fe200078e000a */
[----:B------:R-:W-:Y:S02]  /*17160*/  MOV R31, R12 ;  /* 0x0000000c001f7202 */ /* 0x000fe40000000f00 */
[----:B----4-:R-:W-:-:S07]  /*17170*/  MOV R30, R6 ;  /* 0x00000006001e7202 */ /* 0x010fce0000000f00 */
.L_x_7545:
[----:B------:R-:W-:Y:S05]  /*17180*/  BSYNC B0 ;  /* 0x0000000000007941 */ /* 0x000fea0003800000 */
.L_x_7543:
        /* <DEDUP_REMOVED lines=21> */
.L_x_7547:
[----:B0-2---:R-:W-:Y:S01]  /*172e0*/  MOV R32, R5 ;  /* 0x0000000500207202 */ /* 0x005fe20000000f00 */
[----:B---3--:R-:W-:Y:S01]  /*172f0*/  IMAD.MOV.U32 R33, RZ, RZ, R10 ;  /* 0x000000ffff217224 */ /* 0x008fe200078e000a */
[----:B------:R-:W-:Y:S02]  /*17300*/  MOV R35, R12 ;  /* 0x0000000c00237202 */ /* 0x000fe40000000f00 */
[----:B----4-:R-:W-:-:S07]  /*17310*/  MOV R34, R6 ;  /* 0x0000000600227202 */ /* 0x010fce0000000f00 */
.L_x_7548:
[----:B------:R-:W-:Y:S05]  /*17320*/  BSYNC B0 ;  /* 0x0000000000007941 */ /* 0x000fea0003800000 */
.L_x_7546:
        /* <DEDUP_REMOVED lines=21> */
.L_x_7550:
[----:B0-2---:R-:W-:Y:S01]  /*17480*/  MOV R36, R5 ;  /* 0x0000000500247202 */ /* 0x005fe20000000f00 */
[----:B---3--:R-:W-:Y:S01]  /*17490*/  IMAD.MOV.U32 R37, RZ, RZ, R10 ;  /* 0x000000ffff257224 */ /* 0x008fe200078e000a */
[----:B------:R-:W-:Y:S02]  /*174a0*/  MOV R39, R12 ;  /* 0x0000000c00277202 */ /* 0x000fe40000000f00 */
[----:B----4-:R-:W-:-:S07]  /*174b0*/  MOV R38, R6 ;  /* 0x0000000600267202 */ /* 0x010fce0000000f00 */
.L_x_7551:
[----:B------:R-:W-:Y:S05]  /*174c0*/  BSYNC B0 ;  /* 0x0000000000007941 */ /* 0x000fea0003800000 */
.L_x_7549:
[----:B------:R-:W-:-:S05]  /*174d0*/  IMAD.SHL.U32 R3, R3, 0x2, RZ ;  /* 0x0000000203037824 */ /* 0x000fca00078e00ff */
[----:B------:R-:W-:-:S13]  /*174e0*/  ISETP.GE.AND P0, PT, R3, R4, PT ;  /* 0x000000040300720c */ /* 0x000fda0003f06270 */
[----:B------:R-:W-:Y:S05]  /*174f0*/  @!P0 BRA `(.L_x_7552) ;  /* 0xfffffff800548947 */ /* 0x000fea000383ffff */
.L_x_7523:
        /* <DEDUP_REMOVED lines=35> */
.L_x_7556:
[----:B------:R-:W-:Y:S05]  /*17730*/  BSYNC B0 ;  /* 0x0000000000007941 */ /* 0x000fea0003800000 */
.L_x_7555:
        /* <DEDUP_REMOVED lines=20> */
.L_x_7558:
[----:B------:R-:W-:Y:S05]  /*17880*/  BSYNC B0 ;  /* 0x0000000000007941 */ /* 0x000fea0003800000 */
.L_x_7557:
        /* <DEDUP_REMOVED lines=20> */
.L_x_7560:
[----:B------:R-:W-:Y:S05]  /*179d0*/  BSYNC B0 ;  /* 0x0000000000007941 */ /* 0x000fea0003800000 */
.L_x_7559:
        /* <DEDUP_REMOVED lines=20> */
.L_x_7561:
[----:B------:R-:W-:Y:S05]  /*17b20*/  BSYNC B0 ;  /* 0x0000000000007941 */ /* 0x000fea0003800000 */
.L_x_7554:
[----:B------:R-:W-:Y:S02]  /*17b30*/  ULDC.U8 UR4, c[0x0][0x631] ;  /* 0x00018c4000047ab9 */ /* 0x000fe40000000000 */
[----:B------:R-:W-:-:S13]  /*17b40*/  ISETP.NE.AND P0, PT, RZ, UR4, PT ;  /* 0x00000004ff007c0c */ /* 0x000fda000bf05270 */
[----:B------:R-:W-:Y:S05]  /*17b50*/  @!P0 BRA `(.L_x_7562) ;  /* 0x0000000400308947 */ /* 0x000fea0003800000 */
[----:B------:R-:W1:Y:S01]  /*17b60*/  LDC R2, c[0x0][0x634] ;  /* 0x00018d00ff027b82 */ /* 0x000e620000000800 */
[----:B------:R-:W-:Y:S01]  /*17b70*/  ULDC UR4, c[0x0][0x210] ;  /* 0x0000840000047ab9 */ /* 0x000fe20000000800 */
[----:B0-234-:R-:W0:Y:S01]  /*17b80*/  F2F.BF16.F32 R24, R24 ;  /* 0x0000001800187304 */ /* 0x01de220000202000 */
[C---:B------:R-:W-:Y:S01]  /*17b90*/  FSETP.GT.FTZ.AND P1, PT, R27.reuse, UR4, PT ;  /* 0x000000041b007c0b */ /* 0x040fe2000bf34000 */
[----:B------:R-:W-:Y:S01]  /*17ba0*/  FADD.FTZ R27, R27, -UR4 ;  /* 0x800000041b1b7e21 */ /* 0x000fe20008010000 */
[C---:B------:R-:W-:Y:S01]  /*17bb0*/  FADD.FTZ R0, R31.reuse, -UR4 ;  /* 0x800000041f007e21 */ /* 0x040fe20008010000 */
[----:B------:R-:W-:Y:S02]  /*17bc0*/  FSETP.GT.FTZ.AND P2, PT, R31, UR4, PT ;  /* 0x000000041f007c0b */ /* 0x000fe4000bf54000 */
[C---:B------:R-:W-:Y:S01]  /*17bd0*/  FSETP.GT.FTZ.AND P3, PT, R39.reuse, UR4, PT ;  /* 0x0000000427007c0b */ /* 0x040fe2000bf74000 */
[----:B------:R-:W-:Y:S01]  /*17be0*/  FADD.FTZ R39, R39, -UR4 ;  /* 0x8000000427277e21 */ /* 0x000fe20008010000 */
[----:B------:R-:W-:Y:S01]  /*17bf0*/  FSEL R27, R27, RZ, P1 ;  /* 0x000000ff1b1b7208 */ /* 0x000fe20000800000 */
[----:B------:R-:W-:Y:S01]  /*17c00*/  F2F.BF16.F32 R28, R28 ;  /* 0x0000001c001c7304 */ /* 0x000fe20000202000 */
[----:B------:R-:W-:-:S02]  /*17c10*/  FSEL R0, R0, RZ, P2 ;  /* 0x000000ff00007208 */ /* 0x000fc40001000000 */
[C---:B------:R-:W-:Y:S01]  /*17c20*/  FSETP.GT.FTZ.AND P2, PT, R35.reuse, UR4, PT ;  /* 0x0000000423007c0b */ /* 0x040fe2000bf54000 */
[----:B------:R-:W-:Y:S01]  /*17c30*/  FADD.FTZ R35, R35, -UR4 ;  /* 0x8000000423237e21 */ /* 0x000fe20008010000 */
[----:B------:R-:W-:Y:S01]  /*17c40*/  FSEL R39, R39, RZ, P3 ;  /* 0x000000ff27277208 */ /* 0x000fe20001800000 */
[----:B------:R-:W-:Y:S01]  /*17c50*/  ULDC.U8 UR4, c[0x0][0x214] ;  /* 0x0000850000047ab9 */ /* 0x000fe20000000000 */
[----:B0-----:R-:W-:Y:S01]  /*17c60*/  SHF.L.U32 R21, R24, 0x10, RZ ;  /* 0x0000001018157819 */ /* 0x001fe200000006ff */
[----:B------:R-:W0:Y:S01]  /*17c70*/  MUFU.RCP R4, R27 ;  /* 0x0000001b00047308 */ /* 0x000e220000001000 */
[----:B------:R-:W-:Y:S02]  /*17c80*/  FSEL R35, R35, RZ, P2 ;  /* 0x000000ff23237208 */ /* 0x000fe40001000000 */
[----:B------:R-:W-:Y:S02]  /*17c90*/  ISETP.NE.AND P2, PT, RZ, UR4, PT ;  /* 0x00000004ff007c0c */ /* 0x000fe4000bf45270 */
[----:B-1----:R-:W-:-:S02]  /*17ca0*/  ISETP.GE.AND P0, PT, R2, 0x1, PT ;  /* 0x000000010200780c */ /* 0x002fc40003f06270 */
[----:B------:R-:W-:Y:S01]  /*17cb0*/  ISETP.GE.AND P1, PT, R2, 0x2, PT ;  /* 0x000000020200780c */ /* 0x000fe20003f26270 */
[----:B------:R-:W1:Y:S08]  /*17cc0*/  MUFU.RCP R6, R35 ;  /* 0x0000002300067308 */ /* 0x000e700000001000 */
[----:B------:R-:W2:Y:S01]  /*17cd0*/  MUFU.RCP R0, R0 ;  /* 0x0000000000007308 */ /* 0x000ea20000001000 */
[----:B0-----:R-:W-:Y:S01]  /*17ce0*/  FMUL.FTZ R25, R4, R25 ;  /* 0x0000001904197220 */ /* 0x001fe20000410000 */
[----:B------:R-:W0:Y:S02]  /*17cf0*/  @P0 LDC.64 R2, c[0x0][0x600] ;  /* 0x00018000ff020b82 */ /* 0x000e240000000a00 */
[----:B------:R-:W-:-:S04]  /*17d00*/  @P1 LOP3.LUT R17, R19, 0xfffffffc, RZ, 0xc0, !PT ;  /* 0xfffffffc13111812 */ /* 0x000fc800078ec0ff */
[----:B------:R-:W3:Y:S01]  /*17d10*/  MUFU.RCP R16, R39 ;  /* 0x0000002700107308 */ /* 0x000ee20000001000 */
[----:B-1----:R-:W-:Y:S01]  /*17d20*/  FMUL.FTZ R33, R6, R33 ;  /* 0x0000002106217220 */ /* 0x002fe20000410000 */
[----:B------:R-:W1:Y:S06]  /*17d30*/  @P1 LDC.64 R10, c[0x0][0x608] ;  /* 0x00018200ff0a1b82 */ /* 0x000e6c0000000a00 */
[----:B------:R-:W4:Y:S01]  /*17d40*/  @P2 MUFU.SQRT R25, R25 ;  /* 0x0000001900192308 */ /* 0x000f220000002000 */
[----:B--2---:R-:W-:Y:S01]  /*17d50*/  FMUL.FTZ R29, R0, R29 ;  /* 0x0000001d001d7220 */ /* 0x004fe20000410000 */
[----:B------:R-:W2:Y:S06]  /*17d60*/  @P0 LDC.64 R12, c[0x0][0x600] ;  /* 0x00018000ff0c0b82 */ /* 0x000eac0000000a00 */
[----:B------:R-:W2:Y:S01]  /*17d70*/  @P2 MUFU.SQRT R29, R29 ;  /* 0x0000001d001d2308 */ /* 0x000ea20000002000 */
[----:B---3--:R-:W-:Y:S01]  /*17d80*/  FMUL.FTZ R37, R16, R37 ;  /* 0x0000002510257220 */ /* 0x008fe20000410000 */
[C---:B0-----:R-:W-:Y:S01]  /*17d90*/  @P0 IADD3 R14, P3, R43.reuse, R2, RZ ;  /* 0x000000022b0e0210 */ /* 0x041fe20007f7e0ff */
[----:B------:R-:W0:Y:S01]  /*17da0*/  @P1 LDC.64 R8, c[0x0][0x608] ;  /* 0x00018200ff081b82 */ /* 0x000e220000000a00 */
[----:B------:R-:W-:-:S03]  /*17db0*/  @P1 LOP3.LUT R43, R43, 0xfffffffc, RZ, 0xc0, !PT ;  /* 0xfffffffc2b2b1812 */ /* 0x000fc600078ec0ff */
[----:B------:R-:W-:Y:S01]  /*17dc0*/  @P0 IMAD.X R15, RZ, RZ, R3, P3 ;  /* 0x000000ffff0f0224 */ /* 0x000fe200018e0603 */
[----:B------:R-:W3:Y:S01]  /*17dd0*/  F2F.BF16.F32 R32, R32 ;  /* 0x0000002000207304 */ /* 0x000ee20000202000 */
[----:B-1----:R-:W-:Y:S02]  /*17de0*/  @P1 IADD3 R10, P3, R43, R10, RZ ;  /* 0x0000000a2b0a1210 */ /* 0x002fe40007f7e0ff */
[----:B------:R-:W1:Y:S01]  /*17df0*/  @P0 LDC.64 R4, c[0x0][0x600] ;  /* 0x00018000ff040b82 */ /* 0x000e620000000a00 */
[----:B----4-:R4:W-:Y:S01]  /*17e00*/  @P0 STG.E desc[UR40][R14.64], R25 ;  /* 0x000000190e000986 */ /* 0x0109e2000c101928 */
[----:B------:R-:W-:-:S03]  /*17e10*/  @P1 IADD3.X R11, RZ, R11, RZ, P3, !PT ;  /* 0x0000000bff0b1210 */ /* 0x000fc60001ffe4ff */
[----:B------:R-:W1:Y:S01]  /*17e20*/  @P2 MUFU.SQRT R33, R33 ;  /* 0x0000002100212308 */ /* 0x000e620000002000 */
[C---:B--2---:R-:W-:Y:S02]  /*17e30*/  @P0 IADD3 R12, P4, R45.reuse, R12, RZ ;  /* 0x0000000c2d0c0210 */ /* 0x044fe40007f9e0ff */
[----:B------:R-:W2:Y:S01]  /*17e40*/  @P1 LDC.64 R2, c[0x0][0x608] ;  /* 0x00018200ff021b82 */ /* 0x000ea20000000a00 */
[----:B------:R-:W-:Y:S01]  /*17e50*/  @P1 LOP3.LUT R45, R45, 0xfffffffc, RZ, 0xc0, !PT ;  /* 0xfffffffc2d2d1812 */ /* 0x000fe200078ec0ff */
[----:B------:R3:W-:Y:S01]  /*17e60*/  @P1 STG.E desc[UR40][R10.64], R21 ;  /* 0x000000150a001986 */ /* 0x0007e2000c101928 */
[----:B------:R-:W-:Y:S02]  /*17e70*/  @P0 IMAD.X R13, RZ, RZ, R13, P4 ;  /* 0x000000ffff0d0224 */ /* 0x000fe400020e060d */
[----:B------:R-:W2:Y:S01]  /*17e80*/  @P2 MUFU.SQRT R37, R37 ;  /* 0x0000002500252308 */ /* 0x000ea20000002000 */
[----:B----4-:R-:W-:Y:S02]  /*17e90*/  SHF.L.U32 R15, R28, 0x10, RZ ;  /* 0x000000101c0f7819 */ /* 0x010fe400000006ff */
[----:B------:R-:W4:Y:S01]  /*17ea0*/  @P0 LDC.64 R6, c[0x0][0x600] ;  /* 0x00018000ff060b82 */ /* 0x000f220000000a00 */
[----:B0-----:R-:W-:Y:S01]  /*17eb0*/  @P1 IADD3 R8, P3, R45, R8, RZ ;  /* 0x000000082d081210 */ /* 0x001fe20007f7e0ff */
[----:B------:R0:W-:Y:S03]  /*17ec0*/  @P0 STG.E desc[UR40][R12.64], R29 ;  /* 0x0000001d0c000986 */ /* 0x0001e6000c101928 */
[----:B------:R-:W-:Y:S01]  /*17ed0*/  @P1 IADD3.X R9, RZ, R9, RZ, P3, !PT ;  /* 0x00000009ff091210 */ /* 0x000fe20001ffe4ff */
[----:B---3--:R-:W-:Y:S01]  /*17ee0*/  IMAD.U32 R11, R32, 0x10000, RZ ;  /* 0x00010000200b7824 */ /* 0x008fe200078e00ff */
[----:B-1----:R-:W-:-:S03]  /*17ef0*/  @P0 IADD3 R4, P2, R19, R4, RZ ;  /* 0x0000000413040210 */ /* 0x002fc60007f5e0ff */
[----:B------:R0:W-:Y:S02]  /*17f00*/  @P1 STG.E desc[UR40][R8.64], R15 ;  /* 0x0000000f08001986 */ /* 0x0001e4000c101928 */
[----:B------:R-:W-:Y:S01]  /*17f10*/  @P0 IMAD.X R5, RZ, RZ, R5, P2 ;  /* 0x000000ffff050224 */ /* 0x000fe200010e0605 */
[----:B--2---:R-:W-:-:S04]  /*17f20*/  @P1 IADD3 R2, P3, R17, R2, RZ ;  /* 0x0000000211021210 */ /* 0x004fc80007f7e0ff */
[----:B------:R0:W-:Y:S01]  /*17f30*/  @P0 STG.E desc[UR40][R4.64], R33 ;  /* 0x0000002104000986 */ /* 0x0001e2000c101928 */
[----:B------:R-:W-:Y:S02]  /*17f40*/  @P1 IADD3.X R3, RZ, R3, RZ, P3, !PT ;  /* 0x00000003ff031210 */ /* 0x000fe40001ffe4ff */
[----:B----4-:R-:W-:-:S03]  /*17f50*/  @P0 IADD3 R6, P2, R41, R6, RZ ;  /* 0x0000000629060210 */ /* 0x010fc60007f5e0ff */
[----:B------:R0:W-:Y:S01]  /*17f60*/  @P1 STG.E desc[UR40][R2.64], R11 ;  /* 0x0000000b02001986 */ /* 0x0001e2000c101928 */
[----:B------:R-:W-:-:S05]  /*17f70*/  @P0 IADD3.X R7, RZ, R7, RZ, P2, !PT ;  /* 0x00000007ff070210 */ /* 0x000fca00017fe4ff */
[----:B------:R0:W-:Y:S01]  /*17f80*/  @P0 STG.E desc[UR40][R6.64], R37 ;  /* 0x0000002506000986 */ /* 0x0001e2000c101928 */
        /* <DEDUP_REMOVED lines=9> */
.L_x_7562:
        /* <DEDUP_REMOVED lines=17> */
.L_x_7553:
[----:B------:R-:W-:-:S13]  /*18130*/  ISETP.NE.AND P0, PT, RZ, UR36, PT ;  /* 0x00000024ff007c0c */ /* 0x000fda000bf05270 */
[----:B------:R-:W-:Y:S05]  /*18140*/  @!P0 BRA `(.L_x_7563) ;  /* 0x00000000007c8947 */ /* 0x000fea0003800000 */
[----:B------:R-:W-:Y:S01]  /*18150*/  MOV R0, 0x0 ;  /* 0x0000000000007802 */ /* 0x000fe20000000f00 */
[----:B------:R-:W-:Y:S01]  /*18160*/  ULDC.64 UR4, c[0x4][0x580] ;  /* 0x0101600000047ab9 */ /* 0x000fe20000000a00 */
[----:B------:R-:W-:Y:S01]  /*18170*/  ULDC.64 UR6, c[0x4][0x578] ;  /* 0x01015e0000067ab9 */ /* 0x000fe20000000a00 */
[----:B------:R-:W-:Y:S01]  /*18180*/  IMAD.U32 R4, RZ, RZ, UR4 ;  /* 0x00000004ff047e24 */ /* 0x000fe2000f8e00ff */
[----:B0-234-:R0:W2:Y:S01]  /*18190*/  LDC.64 R2, c[0x4][R0] ;  /* 0x0100000000027b82 */ /* 0x01d0a20000000a00 */
        /* <DEDUP_REMOVED lines=11> */
.L_x_7564:
        /* <DEDUP_REMOVED lines=15> */
.L_x_7563:
[----:B------:R-:W-:Y:S02]  /*18340*/  ULDC.U8 UR4, c[0x0][0x631] ;  /* 0x00018c4000047ab9 */ /* 0x000fe40000000000 */
[----:B------:R-:W-:-:S13]  /*18350*/  ISETP.NE.AND P0, PT, RZ, UR4, PT ;  /* 0x00000004ff007c0c */ /* 0x000fda000bf05270 */
[----:B------:R-:W-:Y:S05]  /*18360*/  @!P0 BRA `(.L_x_7565) ;  /* 0x0000000400308947 */ /* 0x000fea0003800000 */
[----:B------:R-:W5:Y:S01]  /*18370*/  LDC R2, c[0x0][0x634] ;  /* 0x00018d00ff027b82 */ /* 0x000f620000000800 */
        /* <DEDUP_REMOVED lines=19> */
[----:B-----5:R-:W-:-:S02]  /*184b0*/  ISETP.GE.AND P0, PT, R2, 0x1, PT ;  /* 0x000000010200780c */ /* 0x020fc40003f06270 */
[----:B------:R-:W-:Y:S01]  /*184c0*/  ISETP.GE.AND P1, PT, R2, 0x2, PT ;  /* 0x000000020200780c */ /* 0x000fe20003f26270 */
[----:B------:R-:W2:Y:S08]  /*184d0*/  MUFU.RCP R12, R35 ;  /* 0x00000023000c7308 */ /* 0x000eb00000001000 */
[----:B------:R-:W3:Y:S01]  /*184e0*/  MUFU.RCP R0, R0 ;  /* 0x0000000000007308 */ /* 0x000ee20000001000 */
[----:B0-----:R-:W-:Y:S01]  /*184f0*/  FMUL.FTZ R25, R8, R25 ;  /* 0x0000001908197220 */ /* 0x001fe20000410000 */
[----:B------:R-:W0:Y:S02]  /*18500*/  @P0 LDC.64 R2, c[0x0][0x600] ;  /* 0x00018000ff020b82 */ /* 0x000e240000000a00 */
[----:B------:R-:W-:-:S04]  /*18510*/  @P1 LOP3.LUT R21, R19, 0xfffffffc, RZ, 0xc0, !PT ;  /* 0xfffffffc13151812 */ /* 0x000fc800078ec0ff */
[----:B------:R-:W4:Y:S01]  /*18520*/  MUFU.RCP R16, R39 ;  /* 0x0000002700107308 */ /* 0x000f220000001000 */
[----:B--2---:R-:W-:Y:S01]  /*18530*/  FMUL.FTZ R33, R12, R33 ;  /* 0x000000210c217220 */ /* 0x004fe20000410000 */
[----:B------:R-:W2:Y:S06]  /*18540*/  @P1 LDC.64 R4, c[0x0][0x608] ;  /* 0x00018200ff041b82 */ /* 0x000eac0000000a00 */
[----:B------:R-:W5:Y:S01]  /*18550*/  @P2 MUFU.SQRT R25, R25 ;  /* 0x0000001900192308 */ /* 0x000f620000002000 */
[----:B---3--:R-:W-:Y:S01]  /*18560*/  FMUL.FTZ R29, R0, R29 ;  /* 0x0000001d001d7220 */ /* 0x008fe20000410000 */
[----:B------:R-:W3:Y:S06]  /*18570*/  @P0 LDC.64 R6, c[0x0][0x600] ;  /* 0x00018000ff060b82 */ /* 0x000eec0000000a00 */
[----:B------:R-:W1:Y:S01]  /*18580*/  @P2 MUFU.SQRT R29, R29 ;  /* 0x0000001d001d2308 */ /* 0x000e620000002000 */
[----:B----4-:R-:W-:Y:S01]  /*18590*/  FMUL.FTZ R37, R16, R37 ;  /* 0x0000002510257220 */ /* 0x010fe20000410000 */
[C---:B0-----:R-:W-:Y:S01]  /*185a0*/  @P0 IADD3 R14, P3, R43.reuse, R2, RZ ;  /* 0x000000022b0e0210 */ /* 0x041fe20007f7e0ff */
[----:B------:R-:W0:Y:S01]  /*185b0*/  @P1 LDC.64 R10, c[0x0][0x608] ;  /* 0x00018200ff0a1b82 */ /* 0x000e220000000a00 */
[----:B------:R-:W-:-:S03]  /*185c0*/  @P1 LOP3.LUT R43, R43, 0xfffffffc, RZ, 0xc0, !PT ;  /* 0xfffffffc2b2b1812 */ /* 0x000fc600078ec0ff */
[----:B------:R-:W-:Y:S01]  /*185d0*/  @P0 IMAD.X R15, RZ, RZ, R3, P3 ;  /* 0x000000ffff0f0224 */ /* 0x000fe200018e0603 */
[----:B------:R-:W4:Y:S01]  /*185e0*/  F2F.BF16.F32 R32, R32 ;  /* 0x0000002000207304 */ /* 0x000f220000202000 */
[----:B--2---:R-:W-:Y:S02]  /*185f0*/  @P1 IADD3 R4, P3, R43, R4, RZ ;  /* 0x000000042b041210 */ /* 0x004fe40007f7e0ff */
[----:B------:R-:W2:Y:S01]  /*18600*/  @P0 LDC.64 R8, c[0x0][0x600] ;  /* 0x00018000ff080b82 */ /* 0x000ea20000000a00 */
[----:B-----5:R5:W-:Y:S01]  /*18610*/  @P0 STG.E desc[UR40][R14.64], R25 ;  /* 0x000000190e000986 */ /* 0x020be2000c101928 */
[----:B------:R-:W-:-:S03]  /*18620*/  @P1 IADD3.X R5, RZ, R5, RZ, P3, !PT ;  /* 0x00000005ff051210 */ /* 0x000fc60001ffe4ff */
[----:B------:R-:W2:Y:S01]  /*18630*/  @P2 MUFU.SQRT R33, R33 ;  /* 0x0000002100212308 */ /* 0x000ea20000002000 */
[C---:B---3--:R-:W-:Y:S02]  /*18640*/  @P0 IADD3 R6, P4, R45.reuse, R6, RZ ;  /* 0x000000062d060210 */ /* 0x048fe40007f9e0ff */
[----:B------:R-:W3:Y:S01]  /*18650*/  @P1 LDC.64 R2, c[0x0][0x608] ;  /* 0x00018200ff021b82 */ /* 0x000ee20000000a00 */
[----:B------:R-:W-:Y:S01]  /*18660*/  @P1 LOP3.LUT R45, R45, 0xfffffffc, RZ, 0xc0, !PT ;  /* 0xfffffffc2d2d1812 */ /* 0x000fe200078ec0ff */
[----:B------:R4:W-:Y:S01]  /*18670*/  @P1 STG.E desc[UR40][R4.64], R17 ;  /* 0x0000001104001986 */ /* 0x0009e2000c101928 */
[----:B------:R-:W-:Y:S02]  /*18680*/  @P0 IMAD.X R7, RZ, RZ, R7, P4 ;  /* 0x000000ffff070224 */ /* 0x000fe400020e0607 */
[----:B------:R-:W3:Y:S01]  /*18690*/  @P2 MUFU.SQRT R37, R37 ;  /* 0x0000002500252308 */ /* 0x000ee20000002000 */
[----:B-----5:R-:W-:Y:S02]  /*186a0*/  SHF.L.U32 R15, R28, 0x10, RZ ;  /* 0x000000101c0f7819 */ /* 0x020fe400000006ff */
[----:B------:R-:W5:Y:S01]  /*186b0*/  @P0 LDC.64 R12, c[0x0][0x600] ;  /* 0x00018000ff0c0b82 */ /* 0x000f620000000a00 */
[----:B0-----:R-:W-:Y:S01]  /*186c0*/  @P1 IADD3 R10, P3, R45, R10, RZ ;  /* 0x0000000a2d0a1210 */ /* 0x001fe20007f7e0ff */
[----:B-1----:R0:W-:Y:S03]  /*186d0*/  @P0 STG.E desc[UR40][R6.64], R29 ;  /* 0x0000001d06000986 */ /* 0x0021e6000c101928 */
[----:B------:R-:W-:Y:S01]  /*186e0*/  @P1 IADD3.X R11, RZ, R11, RZ, P3, !PT ;  /* 0x0000000bff0b1210 */ /* 0x000fe20001ffe4ff */
[----:B----4-:R-:W-:Y:S01]  /*186f0*/  IMAD.U32 R5, R32, 0x10000, RZ ;  /* 0x0001000020057824 */ /* 0x010fe200078e00ff */
[----:B--2---:R-:W-:-:S03]  /*18700*/  @P0 IADD3 R8, P2, R19, R8, RZ ;  /* 0x0000000813080210 */ /* 0x004fc60007f5e0ff */
[----:B------:R0:W-:Y:S02]  /*18710*/  @P1 STG.E desc[UR40][R10.64], R15 ;  /* 0x0000000f0a001986 */ /* 0x0001e4000c101928 */
[----:B------:R-:W-:Y:S01]  /*18720*/  @P0 IMAD.X R9, RZ, RZ, R9, P2 ;  /* 0x000000ffff090224 */ /* 0x000fe200010e0609 */
[----:B---3--:R-:W-:-:S04]  /*18730*/  @P1 IADD3 R2, P3, R21, R2, RZ ;  /* 0x0000000215021210 */ /* 0x008fc80007f7e0ff */
[----:B------:R0:W-:Y:S01]  /*18740*/  @P0 STG.E desc[UR40][R8.64], R33 ;  /* 0x0000002108000986 */ /* 0x0001e2000c101928 */
[----:B------:R-:W-:Y:S02]  /*18750*/  @P1 IADD3.X R3, RZ, R3, RZ, P3, !PT ;  /* 0x00000003ff031210 */ /* 0x000fe40001ffe4ff */
[----:B-----5:R-:W-:-:S03]  /*18760*/  @P0 IADD3 R12, P2, R41, R12, RZ ;  /* 0x0000000c290c0210 */ /* 0x020fc60007f5e0ff */
        /* <DEDUP_REMOVED lines=12> */
.L_x_7565:
[----:B------:R-:W-:Y:S01]  /*18830*/  MOV R2, 0x0 ;  /* 0x0000000000027802 */ /* 0x000fe20000000f00 */
[----:B------:R-:W-:Y:S01]  /*18840*/  ULDC.64 UR4, c[0x4][0x580] ;  /* 0x0101600000047ab9 */ /* 0x000fe20000000a00 */
[----:B------:R-:W-:Y:S01]  /*18850*/  ULDC.64 UR6, c[0x4][0x578] ;  /* 0x01015e0000067ab9 */ /* 0x000fe20000000a00 */
[----:B------:R-:W-:Y:S01]  /*18860*/  IMAD.U32 R4, RZ, RZ, UR4 ;  /* 0x00000004ff047e24 */ /* 0x000fe2000f8e00ff */
[----:B------:R1:W1:Y:S01]  /*18870*/  LDC.64 R14, c[0x4][R2] ;  /* 0x01000000020e7b82 */ /* 0x0002620000000a00 */
[----:B--2---:R-:W-:Y:S01]  /*18880*/  MOV R5, UR5 ;  /* 0x0000000500057c02 */ /* 0x004fe20008000f00 */
[----:B------:R-:W-:Y:S01]  /*18890*/  ULDC.64 UR4, c[0x4][0x68] ;  /* 0x01001a0000047ab9 */ /* 0x000fe20000000a00 */
[----:B------:R-:W-:Y:S01]  /*188a0*/  HFMA2.MMA R12, -RZ, RZ, 0, 5.9604644775390625e-08 ;  /* 0x00000001ff0c7435 */ /* 0x000fe200000001ff */
[----:B0---4-:R-:W-:Y:S01]  /*188b0*/  MOV R6, UR6 ;  /* 0x0000000600067c02 */ /* 0x011fe20008000f00 */
[----:B------:R-:W-:Y:S01]  /*188c0*/  IMAD.U32 R7, RZ, RZ, UR7 ;  /* 0x00000007ff077e24 */ /* 0x000fe2000f8e00ff */
[----:B---3--:R-:W-:Y:S01]  /*188d0*/  MOV R10, UR4 ;  /* 0x00000004000a7c02 */ /* 0x008fe20008000f00 */
[----:B------:R-:W-:Y:S01]  /*188e0*/  IMAD.MOV.U32 R8, RZ, RZ, 0x2e9 ;  /* 0x000002e9ff087424 */ /* 0x000fe200078e00ff */
[----:B------:R-:W-:-:S02]  /*188f0*/  MOV R11, UR5 ;  /* 0x00000005000b7c02 */ /* 0x000fc40008000f00 */
[----:B------:R-:W-:-:S07]  /*18900*/  MOV R13, RZ ;  /* 0x000000ff000d7202 */ /* 0x000fce0000000f00 */
[----:B------:R-:W-:-:S07]  /*18910*/  LEPC R20, `(.L_x_7566) ;  /* 0x000000001014794e */ /* 0x000fce0000000000 */
[----:B-1----:R-:W-:Y:S05]  /*18920*/  CALL.ABS.NOINC R14 ;  /* 0x000000000e007343 */ /* 0x002fea0003c00000 */
.L_x_7566:
        /* <DEDUP_REMOVED lines=15> */
.L_x_7567:
        /* <DEDUP_REMOVED lines=15> */
.L_x_7568:
        /* <DEDUP_REMOVED lines=15> */
.L_x_7569:
[----:B------:R-:W-:Y:S05]  /*18c00*/  EXIT ;  /* 0x000000000000794d */ /* 0x000fea0003800000 */
.L_x_7466:
        /* <DEDUP_REMOVED lines=46> */
.L_x_7573:
[----:B------:R-:W-:Y:S05]  /*18ef0*/  BSYNC B0 ;  /* 0x0000000000007941 */ /* 0x000fea0003800000 */
.L_x_7572:
        /* <DEDUP_REMOVED lines=20> */
.L_x_7575:
[----:B------:R-:W-:Y:S05]  /*19040*/  BSYNC B0 ;  /* 0x0000000000007941 */ /* 0x000fea0003800000 */
.L_x_7574:
        /* <DEDUP_REMOVED lines=20> */
.L_x_7577:
[----:B------:R-:W-:Y:S05]  /*19190*/  BSYNC B0 ;  /* 0x0000000000007941 */ /* 0x000fea0003800000 */
.L_x_7576:
        /* <DEDUP_REMOVED lines=20> */
.L_x_7578:
[----:B------:R-:W-:Y:S05]  /*192e0*/  BSYNC B0 ;  /* 0x0000000000007941 */ /* 0x000fea0003800000 */
.L_x_7571:
[----:B------:R-:W-:Y:S02]  /*192f0*/  ULDC.U8 UR4, c[0x0][0x631] ;  /* 0x00018c4000047ab9 */ /* 0x000fe40000000000 */
[----:B------:R-:W-:-:S13]  /*19300*/  ISETP.NE.AND P0, PT, RZ, UR4, PT ;  /* 0x00000004ff007c0c */ /* 0x000fda000bf05270 */
[----:B------:R-:W-:Y:S05]  /*19310*/  @!P0 BRA `(.L_x_7579) ;  /* 0x0000000400308947 */ /* 0x000fea0003800000 */
[----:B------:R-:W0:Y:S01]  /*19320*/  LDC R3, c[0x0][0x634] ;  /* 0x00018d00ff037b82 */ /* 0x000e220000000800 */
[----:B------:R-:W-:Y:S01]  /*19330*/  ULDC UR4, c[0x0][0x210] ;  /* 0x0000840000047ab9 */ /* 0x000fe20000000800 */
[----:B------:R2:W-:Y:S01]  /*19340*/  F2F.BF16.F32 R0, R4 ;  /* 0x0000000400007304 */ /* 0x0005e20000202000 */
[C---:B------:R-:W-:Y:S01]  /*19350*/  FADD.FTZ R2, R7.reuse, -UR4 ;  /* 0x8000000407027e21 */ /* 0x040fe20008010000 */
[----:B------:R-:W-:Y:S02]  /*19360*/  FSETP.GT.FTZ.AND P1, PT, R7, UR4, PT ;  /* 0x0000000407007c0b */ /* 0x000fe4000bf34000 */
[C---:B------:R-:W-:Y:S02]  /*19370*/  FSETP.GT.FTZ.AND P2, PT, R11.reuse, UR4, PT ;  /* 0x000000040b007c0b */ /* 0x040fe4000bf54000 */
[----:B-----5:R-:W-:Y:S01]  /*19380*/  FSEL R6, R2, RZ, P1 ;  /* 0x000000ff02067208 */ /* 0x020fe20000800000 */
[----:B------:R-:W-:Y:S01]  /*19390*/  FADD.FTZ R2, R11, -UR4 ;  /* 0x800000040b027e21 */ /* 0x000fe20008010000 */
[C---:B------:R-:W-:Y:S01]  /*193a0*/  FSETP.GT.FTZ.AND P3, PT, R23.reuse, UR4, PT ;  /* 0x0000000417007c0b */ /* 0x040fe2000bf74000 */
[----:B------:R-:W-:Y:S01]  /*193b0*/  FADD.FTZ R23, R23, -UR4 ;  /* 0x8000000417177e21 */ /* 0x000fe20008010000 */
[----:B------:R3:W4:Y:S02]  /*193c0*/  MUFU.RCP R10, R6 ;  /* 0x00000006000a7308 */ /* 0x0007240000001000 */
[----:B--2---:R-:W-:-:S02]  /*193d0*/  FSEL R4, R2, RZ, P2 ;  /* 0x000000ff02047208 */ /* 0x004fc40001000000 */
[C---:B------:R-:W-:Y:S01]  /*193e0*/  FSETP.GT.FTZ.AND P2, PT, R15.reuse, UR4, PT ;  /* 0x000000040f007c0b */ /* 0x040fe2000bf54000 */
[----:B------:R-:W-:Y:S01]  /*193f0*/  FADD.FTZ R15, R15, -UR4 ;  /* 0x800000040f0f7e21 */ /* 0x000fe20008010000 */
[----:B------:R-:W-:Y:S02]  /*19400*/  ULDC.U8 UR4, c[0x0][0x214] ;  /* 0x0000850000047ab9 */ /* 0x000fe40000000000 */
[----:B------:R-:W2:Y:S01]  /*19410*/  MUFU.RCP R4, R4 ;  /* 0x0000000400047308 */ /* 0x000ea20000001000 */
[----:B---3--:R-:W-:Y:S02]  /*19420*/  FSEL R6, R23, RZ, P3 ;  /* 0x000000ff17067208 */ /* 0x008fe40001800000 */
[----:B------:R-:W-:Y:S02]  /*19430*/  FSEL R7, R15, RZ, P2 ;  /* 0x000000ff0f077208 */ /* 0x000fe40001000000 */
[C---:B0-----:R-:W-:Y:S02]  /*19440*/  ISETP.GE.AND P0, PT, R3.reuse, 0x1, PT ;  /* 0x000000010300780c */ /* 0x041fe40003f06270 */
[----:B------:R-:W-:Y:S01]  /*19450*/  ISETP.GE.AND P1, PT, R3, 0x2, PT ;  /* 0x000000020300780c */ /* 0x000fe20003f26270 */
[----:B------:R-:W0:Y:S01]  /*19460*/  MUFU.RCP R18, R7 ;  /* 0x0000000700127308 */ /* 0x000e220000001000 */
[----:B----4-:R-:W-:Y:S01]  /*19470*/  FMUL.FTZ R31, R10, R5 ;  /* 0x000000050a1f7220 */ /* 0x010fe20000410000 */
[----:B------:R-:W-:-:S06]  /*19480*/  ISETP.NE.AND P2, PT, RZ, UR4, PT ;  /* 0x00000004ff007c0c */ /* 0x000fcc000bf45270 */
[----:B------:R-:W3:Y:S01]  /*19490*/  MUFU.RCP R24, R6 ;  /* 0x0000000600187308 */ /* 0x000ee20000001000 */
[----:B--2---:R-:W-:Y:S01]  /*194a0*/  FMUL.FTZ R9, R4, R9 ;  /* 0x0000000904097220 */ /* 0x004fe20000410000 */
[----:B------:R-:W2:Y:S06]  /*194b0*/  @P0 LDC.64 R2, c[0x0][0x600] ;  /* 0x00018000ff020b82 */ /* 0x000eac0000000a00 */
[----:B------:R-:W4:Y:S01]  /*194c0*/  @P2 MUFU.SQRT R31, R31 ;  /* 0x0000001f001f2308 */ /* 0x000f220000002000 */
[----:B0-----:R-:W-:Y:S01]  /*194d0*/  FMUL.FTZ R13, R18, R13 ;  /* 0x0000000d120d7220 */ /* 0x001fe20000410000 */
[----:B------:R-:W0:Y:S06]  /*194e0*/  @P1 LDC.64 R14, c[0x0][0x608] ;  /* 0x00018200ff0e1b82 */ /* 0x000e2c0000000a00 */
[----:B------:R-:W-:Y:S01]  /*194f0*/  @P2 MUFU.SQRT R9, R9 ;  /* 0x0000000900092308 */ /* 0x000fe20000002000 */
[----:B---3--:R-:W-:Y:S01]  /*19500*/  FMUL.FTZ R21, R24, R21 ;  /* 0x0000001518157220 */ /* 0x008fe20000410000 */
[----:B------:R-:W3:Y:S06]  /*19510*/  @P0 LDC.64 R16, c[0x0][0x600] ;  /* 0x00018000ff100b82 */ /* 0x000eec0000000a00 */
[----:B------:R-:W1:Y:S02]  /*19520*/  F2F.BF16.F32 R8, R8 ;  /* 0x0000000800087304 */ /* 0x000e640000202000 */
[----:B------:R-:W1:Y:S01]  /*19530*/  @P1 LDC.64 R10, c[0x0][0x608] ;  /* 0x00018200ff0a1b82 */ /* 0x000e620000000a00 */
[----:B--2---:R-:W-:-:S02]  /*19540*/  @P0 IADD3 R22, P3, R25, R2, RZ ;  /* 0x0000000219160210 */ /* 0x004fc40007f7e0ff */
[----:B------:R-:W-:Y:S02]  /*19550*/  @P1 LOP3.LUT R25, R25, 0xfffffffc, RZ, 0xc0, !PT ;  /* 0xfffffffc19191812 */ /* 0x000fe400078ec0ff */
[----:B------:R-:W-:Y:S01]  /*19560*/  @P0 IADD3.X R23, RZ, R3, RZ, P3, !PT ;  /* 0x00000003ff170210 */ /* 0x000fe20001ffe4ff */
[----:B------:R-:W2:Y:S02]  /*19570*/  F2F.BF16.F32 R12, R12 ;  /* 0x0000000c000c7304 */ /* 0x000ea40000202000 */
[----:B------:R-:W2:Y:S01]  /*19580*/  @P0 LDC.64 R4, c[0x0][0x600] ;  /* 0x00018000ff040b82 */ /* 0x000ea20000000a00 */
[----:B0-----:R-:W-:Y:S01]  /*19590*/  @P1 IADD3 R14, P3, R25, R14, RZ ;  /* 0x0000000e190e1210 */ /* 0x001fe20007f7e0ff */
[----:B----4-:R1:W-:Y:S01]  /*195a0*/  @P0 STG.E desc[UR40][R22.64], R31 ;  /* 0x0000001f16000986 */ /* 0x0103e2000c101928 */
[----:B------:R-:W-:-:S03]  /*195b0*/  SHF.L.U32 R25, R0, 0x10, RZ ;  /* 0x0000001000197819 */ /* 0x000fc600000006ff */
[----:B------:R-:W0:Y:S01]  /*195c0*/  @P2 MUFU.SQRT R13, R13 ;  /* 0x0000000d000d2308 */ /* 0x000e220000002000 */
[----:B------:R-:W-:Y:S01]  /*195d0*/  @P1 IMAD.X R15, RZ, RZ, R15, P3 ;  /* 0x000000ffff0f1224 */ /* 0x000fe200018e060f */
[----:B------:R-:W4:Y:S01]  /*195e0*/  @P1 LDC.64 R2, c[0x0][0x608] ;  /* 0x00018200ff021b82 */ /* 0x000f220000000a00 */
[C---:B---3--:R-:W-:Y:S02]  /*195f0*/  @P0 IADD3 R16, P4, R19.reuse, R16, RZ ;  /* 0x0000001013100210 */ /* 0x048fe40007f9e0ff */
[----:B------:R-:W-:Y:S01]  /*19600*/  @P1 LOP3.LUT R19, R19, 0xfffffffc, RZ, 0xc0, !PT ;  /* 0xfffffffc13131812 */ /* 0x000fe200078ec0ff */
[----:B------:R-:W-:Y:S01]  /*19610*/  @P1 STG.E desc[UR40][R14.64], R25 ;  /* 0x000000190e001986 */ /* 0x000fe2000c101928 */
[----:B------:R-:W-:Y:S01]  /*19620*/  @P0 IADD3.X R17, RZ, R17, RZ, P4, !PT ;  /* 0x00000011ff110210 */ /* 0x000fe200027fe4ff */
[----:B------:R-:W3:Y:S01]  /*19630*/  @P2 MUFU.SQRT R21, R21 ;  /* 0x0000001500152308 */ /* 0x000ee20000002000 */
[----:B-1----:R-:W-:Y:S01]  /*19640*/  IMAD.U32 R23, R8, 0x10000, RZ ;  /* 0x0001000008177824 */ /* 0x002fe200078e00ff */
[----:B------:R-:W1:Y:S01]  /*19650*/  @P0 LDC.64 R6, c[0x0][0x600] ;  /* 0x00018000ff060b82 */ /* 0x000e620000000a00 */
[----:B------:R-:W-:Y:S01]  /*19660*/  @P1 IADD3 R10, P3, R19, R10, RZ ;  /* 0x0000000a130a1210 */ /* 0x000fe20007f7e0ff */
[----:B------:R0:W-:Y:S01]  /*19670*/  @P0 STG.E desc[UR40][R16.64], R9 ;  /* 0x0000000910000986 */ /* 0x0001e2000c101928 */
[----:B------:R-:W-:-:S02]  /*19680*/  @P1 LOP3.LUT R19, R29, 0xfffffffc, RZ, 0xc0, !PT ;  /* 0xfffffffc1d131812 */ /* 0x000fc400078ec0ff */
[----:B------:R-:W-:Y:S02]  /*19690*/  @P1 IADD3.X R11, RZ, R11, RZ, P3, !PT ;  /* 0x0000000bff0b1210 */ /* 0x000fe40001ffe4ff */
[----:B--2---:R-:W-:-:S03]  /*196a0*/  @P0 IADD3 R4, P2, R29, R4, RZ ;  /* 0x000000041d040210 */ /* 0x004fc60007f5e0ff */
[----:B------:R2:W-:Y:S01]  /*196b0*/  @P1 STG.E desc[UR40][R10.64], R23 ;  /* 0x000000170a001986 */ /* 0x0005e2000c101928 */
[----:B------:R-:W-:Y:S01]  /*196c0*/  @P0 IADD3.X R5, RZ, R5, RZ, P2, !PT ;  /* 0x00000005ff050210 */ /* 0x000fe200017fe4ff */
[----:B0-----:R-:W-:Y:S01]  /*196d0*/  IMAD.U32 R9, R12, 0x10000, RZ ;  /* 0x000100000c097824 */ /* 0x001fe200078e00ff */
[----:B----4-:R-:W-:-:S03]  /*196e0*/  @P1 IADD3 R2, P3, R19, R2, RZ ;  /* 0x0000000213021210 */ /* 0x010fc60007f7e0ff */
[----:B------:R2:W-:Y:S01]  /*196f0*/  @P0 STG.E desc[UR40][R4.64], R13 ;  /* 0x0000000d04000986 */ /* 0x0005e2000c101928 */
[----:B------:R-:W-:Y:S02]  /*19700*/  @P1 IADD3.X R3, RZ, R3, RZ, P3, !PT ;  /* 0x00000003ff031210 */ /* 0x000fe40001ffe4ff */
[----:B-1----:R-:W-:-:S03]  /*19710*/  @P0 IADD3 R6, P2, R27, R6, RZ ;  /* 0x000000061b060210 */ /* 0x002fc60007f5e0ff */
[----:B------:R2:W-:Y:S01]  /*19720*/  @P1 STG.E desc[UR40][R2.64], R9 ;  /* 0x0000000902001986 */ /* 0x0005e2000c101928 */
[----:B------:R-:W-:-:S05]  /*19730*/  @P0 IADD3.X R7, RZ, R7, RZ, P2, !PT ;  /* 0x00000007ff070210 */ /* 0x000fca00017fe4ff */
[----:B---3--:R2:W-:Y:S01]  /*19740*/  @P0 STG.E desc[UR40][R6.64], R21 ;  /* 0x0000001506000986 */ /* 0x0085e2000c101928 */
[----:B------:R-:W-:Y:S05]  /*19750*/  @!P1 EXIT ;  /* 0x000000000000994d */ /* 0x000fea0003800000 */
[----:B------:R-:W0:Y:S01]  /*19760*/  F2F.BF16.F32 R20, R20 ;  /* 0x0000001400147304 */ /* 0x000e220000202000 */
[----:B--2---:R-:W-:Y:S01]  /*19770*/  LOP3.LUT R2, R27, 0xfffffffc, RZ, 0xc0, !PT ;  /* 0xfffffffc1b027812 */ /* 0x004fe200078ec0ff */
[----:B------:R-:W-:-:S03]  /*19780*/  ULDC.64 UR4, c[0x0][0x608] ;  /* 0x0001820000047ab9 */ /* 0x000fc60000000a00 */
[----:B------:R-:W-:-:S04]  /*19790*/  IADD3 R2, P0, R2, UR4, RZ ;  /* 0x0000000402027c10 */ /* 0x000fc8000ff1e0ff */
[----:B------:R-:W-:Y:S02]  /*197a0*/  IADD3.X R3, RZ, UR5, RZ, P0, !PT ;  /* 0x00000005ff037c10 */ /* 0x000fe400087fe4ff */
[----:B0-----:R-:W-:-:S05]  /*197b0*/  SHF.L.U32 R5, R20, 0x10, RZ ;  /* 0x0000001014057819 */ /* 0x001fca00000006ff */
[----:B------:R-:W-:Y:S01]  /*197c0*/  STG.E desc[UR40][R2.64], R5 ;  /* 0x0000000502007986 */ /* 0x000fe2000c101928 */
[----:B------:R-:W-:Y:S05]  /*197d0*/  EXIT ;  /* 0x000000000000794d */ /* 0x000fea0003800000 */
.L_x_7579:
        /* <DEDUP_REMOVED lines=17> */
.L_x_7570:
        /* <DEDUP_REMOVED lines=18> */
.L_x_7581:
        /* <DEDUP_REMOVED lines=15> */
.L_x_7580:
        /* <DEDUP_REMOVED lines=9> */
[----:B------:R-:W-:Y:S01]  /*19b90*/  FSEL R6, R2, RZ, P1 ;  /* 0x000000ff02067208 */ /* 0x000fe20000800000 */
[----:B------:R-:W-:Y:S01]  /*19ba0*/  FADD.FTZ R2, R11, -UR4 ;  /* 0x800000040b027e21 */ /* 0x000fe20008010000 */
[C---:B------:R-:W-:Y:S01]  /*19bb0*/  FSETP.GT.FTZ.AND P3, PT, R23.reuse, UR4, PT ;  /* 0x0000000417007c0b */ /* 0x040fe2000bf74000 */
[----:B------:R-:W-:Y:S01]  /*19bc0*/  FADD.FTZ R23, R23, -UR4 ;  /* 0x8000000417177e21 */ /* 0x000fe20008010000 */
[----:B------:R-:W3:Y:S02]  /*19bd0*/  MUFU.RCP R14, R6 ;  /* 0x00000006000e7308 */ /* 0x000ee40000001000 */
[----:B--2---:R-:W-:-:S02]  /*19be0*/  FSEL R4, R2, RZ, P2 ;  /* 0x000000ff02047208 */ /* 0x004fc40001000000 */
[C---:B------:R-:W-:Y:S01]  /*19bf0*/  FSETP.GT.FTZ.AND P2, PT, R15.reuse, UR4, PT ;  /* 0x000000040f007c0b */ /* 0x040fe2000bf54000 */
[----:B------:R-:W-:Y:S01]  /*19c00*/  FADD.FTZ R15, R15, -UR4 ;  /* 0x800000040f0f7e21 */ /* 0x000fe20008010000 */
[----:B------:R-:W-:Y:S01]  /*19c10*/  FSEL R17, R23, RZ, P3 ;  /* 0x000000ff17117208 */ /* 0x000fe20001800000 */
[----:B------:R-:W-:Y:S01]  /*19c20*/  ULDC.U8 UR4, c[0x0][0x214] ;  /* 0x0000850000047ab9 */ /* 0x000fe20000000000 */
[----:B------:R-:W2:Y:S02]  /*19c30*/  MUFU.RCP R4, R4 ;  /* 0x0000000400047308 */ /* 0x000ea40000001000 */
[----:B------:R-:W-:Y:S02]  /*19c40*/  FSEL R16, R15, RZ, P2 ;  /* 0x000000ff0f107208 */ /* 0x000fe40001000000 */
[C---:B0-----:R-:W-:Y:S02]  /*19c50*/  ISETP.GE.AND P0, PT, R3.reuse, 0x1, PT ;  /* 0x000000010300780c */ /* 0x041fe40003f06270 */
[----:B------:R-:W-:-:S02]  /*19c60*/  ISETP.GE.AND P1, PT, R3, 0x2, PT ;  /* 0x000000020300780c */ /* 0x000fc40003f26270 */
[----:B------:R-:W0:Y:S01]  /*19c70*/  MUFU.RCP R16, R16 ;  /* 0x0000001000107308 */ /* 0x000e220000001000 */
[----:B---3--:R-:W-:Y:S01]  /*19c80*/  FMUL.FTZ R31, R14, R5 ;  /* 0x000000050e1f7220 */ /* 0x008fe20000410000 */
[----:B------:R-:W-:-:S06]  /*19c90*/  ISETP.NE.AND P2, PT, RZ, UR4, PT ;  /* 0x00000004ff007c0c */ /* 0x000fcc000bf45270 */
[----:B------:R-:W3:Y:S01]  /*19ca0*/  MUFU.RCP R18, R17 ;  /* 0x0000001100127308 */ /* 0x000ee20000001000 */
[----:B------:R-:W4:Y:S01]  /*19cb0*/  @P0 LDC.64 R2, c[0x0][0x600] ;  /* 0x00018000ff020b82 */ /* 0x000f220000000a00 */
[----:B--2---:R-:W-:Y:S01]  /*19cc0*/  FMUL.FTZ R9, R4, R9 ;  /* 0x0000000904097220 */ /* 0x004fe20000410000 */
[----:B------:R-:W-:-:S05]  /*19cd0*/  @P1 LOP3.LUT R33, R29, 0xfffffffc, RZ, 0xc0, !PT ;  /* 0xfffffffc1d211812 */ /* 0x000fca00078ec0ff */
[----:B------:R-:W2:Y:S01]  /*19ce0*/  @P2 MUFU.SQRT R31, R31 ;  /* 0x0000001f001f2308 */ /* 0x000ea20000002000 */
[----:B------:R-:W5:Y:S01]  /*19cf0*/  @P1 LDC.64 R6, c[0x0][0x608] ;  /* 0x00018200ff061b82 */ /* 0x000f620000000a00 */
[----:B0-----:R-:W-:-:S06]  /*19d00*/  FMUL.FTZ R13, R16, R13 ;  /* 0x0000000d100d7220 */ /* 0x001fcc0000410000 */
[----:B------:R-:W-:Y:S01]  /*19d10*/  F2F.BF16.F32 R8, R8 ;  /* 0x0000000800087304 */ /* 0x000fe20000202000 */
[----:B------:R-:W0:Y:S01]  /*19d20*/  @P0 LDC.64 R10, c[0x0][0x600] ;  /* 0x00018000ff0a0b82 */ /* 0x000e220000000a00 */
[----:B---3--:R-:W-:-:S06]  /*19d30*/  FMUL.FTZ R21, R18, R21 ;  /* 0x0000001512157220 */ /* 0x008fcc0000410000 */
[----:B------:R-:W3:Y:S01]  /*19d40*/  @P2 MUFU.SQRT R9, R9 ;  /* 0x0000000900092308 */ /* 0x000ee20000002000 */
[----:B------:R-:W1:Y:S01]  /*19d50*/  @P1 LDC.64 R14, c[0x0][0x608] ;  /* 0x00018200ff0e1b82 */ /* 0x000e620000000a00 */
[C---:B----4-:R-:W-:Y:S02]  /*19d60*/  @P0 IADD3 R22, P3, R25.reuse, R2, RZ ;  /* 0x0000000219160210 */ /* 0x050fe40007f7e0ff */
[----:B------:R-:W-:-:S03]  /*19d70*/  @P1 LOP3.LUT R25, R25, 0xfffffffc, RZ, 0xc0, !PT ;  /* 0xfffffffc19191812 */ /* 0x000fc600078ec0ff */
[----:B------:R-:W-:Y:S01]  /*19d80*/  @P0 IMAD.X R23, RZ, RZ, R3, P3 ;  /* 0x000000ffff170224 */ /* 0x000fe200018e0603 */
[----:B------:R-:W4:Y:S01]  /*19d90*/  F2F.BF16.F32 R12, R12 ;  /* 0x0000000c000c7304 */ /* 0x000f220000202000 */
[----:B------:R-:W4:Y:S01]  /*19da0*/  @P0 LDC.64 R4, c[0x0][0x600] ;  /* 0x00018000ff040b82 */ /* 0x000f220000000a00 */
[----:B-----5:R-:W-:Y:S02]  /*19db0*/  @P1 IADD3 R6, P3, R25, R6, RZ ;  /* 0x0000000619061210 */ /* 0x020fe40007f7e0ff */
[----:B------:R-:W-:Y:S01]  /*19dc0*/  SHF.L.U32 R25, R0, 0x10, RZ ;  /* 0x0000001000197819 */ /* 0x000fe200000006ff */
[----:B--2---:R-:W-:Y:S01]  /*19dd0*/  @P0 STG.E desc[UR40][R22.64], R31 ;  /* 0x0000001f16000986 */ /* 0x004fe2000c101928 */
[----:B------:R-:W-:Y:S02]  /*19de0*/  @P1 IADD3.X R7, RZ, R7, RZ, P3, !PT ;  /* 0x00000007ff071210 */ /* 0x000fe40001ffe4ff */
[----:B------:R-:W2:Y:S01]  /*19df0*/  @P2 MUFU.SQRT R13, R13 ;  /* 0x0000000d000d2308 */ /* 0x000ea20000002000 */
[----:B------:R-:W5:Y:S01]  /*19e00*/  @P1 LDC.64 R2, c[0x0][0x608] ;  /* 0x00018200ff021b82 */ /* 0x000f620000000a00 */
[C---:B0-----:R-:W-:Y:S01]  /*19e10*/  @P0 IADD3 R10, P4, R19.reuse, R10, RZ ;  /* 0x0000000a130a0210 */ /* 0x041fe20007f9e0ff */
[----:B------:R4:W-:Y:S01]  /*19e20*/  @P1 STG.E desc[UR40][R6.64], R25 ;  /* 0x0000001906001986 */ /* 0x0009e2000c101928 */
[----:B------:R-:W-:-:S02]  /*19e30*/  @P1 LOP3.LUT R19, R19, 0xfffffffc, RZ, 0xc0, !PT ;  /* 0xfffffffc13131812 */ /* 0x000fc400078ec0ff */
[----:B------:R-:W-:Y:S02]  /*19e40*/  @P0 IADD3.X R11, RZ, R11, RZ, P4, !PT ;  /* 0x0000000bff0b0210 */ /* 0x000fe400027fe4ff */
[----:B------:R-:W0:Y:S01]  /*19e50*/  @P2 MUFU.SQRT R21, R21 ;  /* 0x0000001500152308 */ /* 0x000e220000002000 */
[----:B------:R-:W0:Y:S01]  /*19e60*/  @P0 LDC.64 R16, c[0x0][0x600] ;  /* 0x00018000ff100b82 */ /* 0x000e220000000a00 */
[----:B-1----:R-:W-:Y:S01]  /*19e70*/  @P1 IADD3 R14, P3, R19, R14, RZ ;  /* 0x0000000e130e1210 */ /* 0x002fe20007f7e0ff */
[----:B---3--:R1:W-:Y:S01]  /*19e80*/  @P0 STG.E desc[UR40][R10.64], R9 ;  /* 0x000000090a000986 */ /* 0x0083e2000c101928 */
[----:B------:R-:W-:-:S03]  /*19e90*/  SHF.L.U32 R19, R8, 0x10, RZ ;  /* 0x0000001008137819 */ /* 0x000fc600000006ff */
[----:B------:R-:W-:Y:S01]  /*19ea0*/  @P1 IMAD.X R15, RZ, RZ, R15, P3 ;  /* 0x000000ffff0f1224 */ /* 0x000fe200018e060f */
[----:B----4-:R-:W-:Y:S02]  /*19eb0*/  SHF.L.U32 R7, R12, 0x10, RZ ;  /* 0x000000100c077819 */ /* 0x010fe400000006ff */
[----:B------:R-:W-:Y:S02]  /*19ec0*/  @P0 IADD3 R4, P2, R29, R4, RZ ;  /* 0x000000041d040210 */ /* 0x000fe40007f5e0ff */
[----:B------:R1:W-:Y:S02]  /*19ed0*/  @P1 STG.E desc[UR40][R14.64], R19 ;  /* 0x000000130e001986 */ /* 0x0003e4000c101928 */
[----:B------:R-:W-:Y:S02]  /*19ee0*/  @P0 IADD3.X R5, RZ, R5, RZ, P2, !PT ;  /* 0x00000005ff050210 */ /* 0x000fe400017fe4ff */
[----:B-----5:R-:W-:-:S03]  /*19ef0*/  @P1 IADD3 R2, P3, R33, R2, RZ ;  /* 0x0000000221021210 */ /* 0x020fc60007f7e0ff */
[----:B--2---:R1:W-:Y:S01]  /*19f00*/  @P0 STG.E desc[UR40][R4.64], R13 ;  /* 0x0000000d04000986 */ /* 0x0043e2000c101928 */
[----:B------:R-:W-:Y:S02]  /*19f10*/  @P1 IADD3.X R3, RZ, R3, RZ, P3, !PT ;  /* 0x00000003ff031210 */ /* 0x000fe40001ffe4ff */
[----:B0-----:R-:W-:-:S03]  /*19f20*/  @P0 IADD3 R16, P2, R27, R16, RZ ;  /* 0x000000101b100210 */ /* 0x001fc60007f5e0ff */
[----:B------:R1:W-:Y:S02]  /*19f30*/  @P1 STG.E desc[UR40][R2.64], R7 ;  /* 0x0000000702001986 */ /* 0x0003e4000c101928 */
[----:B------:R-:W-:-:S05]  /*19f40*/  @P0 IMAD.X R17, RZ, RZ, R17, P2 ;  /* 0x000000ffff110224 */ /* 0x000fca00010e0611 */
[----:B------:R1:W-:Y:S01]  /*19f50*/  @P0 STG.E desc[UR40][R16.64], R21 ;  /* 0x0000001510000986 */ /* 0x0003e2000c101928 */
[----:B------:R-:W-:Y:S05]  /*19f60*/  @!P1 EXIT ;  /* 0x000000000000994d */ /* 0x000fea0003800000 */
[----:B------:R-:W0:Y:S01]  /*19f70*/  F2F.BF16.F32 R20, R20 ;  /* 0x0000001400147304 */ /* 0x000e220000202000 */
[----:B-1----:R-:W-:Y:S01]  /*19f80*/  LOP3.LUT R2, R27, 0xfffffffc, RZ, 0xc0, !PT ;  /* 0xfffffffc1b027812 */ /* 0x002fe200078ec0ff */
[----:B------:R-:W-:-:S03]  /*19f90*/  ULDC.64 UR4, c[0x0][0x608] ;  /* 0x0001820000047ab9 */ /* 0x000fc60000000a00 */
[----:B------:R-:W-:-:S04]  /*19fa0*/  IADD3 R2, P0, R2, UR4, RZ ;  /* 0x0000000402027c10 */ /* 0x000fc8000ff1e0ff */
[----:B------:R-:W-:Y:S02]  /*19fb0*/  IADD3.X R3, RZ, UR5, RZ, P0, !PT ;  /* 0x00000005ff037c10 */ /* 0x000fe400087fe4ff */
[----:B0-----:R-:W-:-:S05]  /*19fc0*/  SHF.L.U32 R5, R20, 0x10, RZ ;  /* 0x0000001014057819 */ /* 0x001fca00000006ff */
[----:B------:R-:W-:Y:S01]  /*19fd0*/  STG.E desc[UR40][R2.64], R5 ;  /* 0x0000000502007986 */ /* 0x000fe2000c101928 */
[----:B------:R-:W-:Y:S05]  /*19fe0*/  EXIT ;  /* 0x000000000000794d */ /* 0x000fea0003800000 */
.L_x_7582:
        /* <DEDUP_REMOVED lines=16> */
.L_x_7583:
        /* <DEDUP_REMOVED lines=15> */
.L_x_7584:
        /* <DEDUP_REMOVED lines=15> */
.L_x_7585:
        /* <DEDUP_REMOVED lines=15> */
.L_x_7586:
[----:B------:R-:W-:Y:S05]  /*1a3c0*/  EXIT ;  /* 0x000000000000794d */ /* 0x000fea0003800000 */
        .weak           $__internal_46_$__cuda_sm20_div_u64
        .type           $__internal_46_$__cuda_sm20_div_u64,@function
        .size           $__internal_46_$__cuda_sm20_div_u64,($__internal_47_$__cuda_sm20_rem_u64 - $__internal_46_$__cuda_sm20_div_u64)
$__internal_46_$__cuda_sm20_div_u64:
        /* <DEDUP_REMOVED lines=69> */
[----:B------:R-:W-:Y:S06]  /*1a820*/  RET.REL.NODEC R32 `(_ZN2at6native13reduce_kernelILi128ELi4ENS0_8ReduceOpIN3c108BFloat16ENS0_10WelfordOpsIS4_fiN4cuda3std3__44pairIffEEEEjfLi2ELi2EEEEEvT1_) ;  /* 0xfffffe5420f47950 */ /* 0x000fec0003c3ffff */
        .weak           $__internal_47_$__cuda_sm20_rem_u64
        .type           $__internal_47_$__cuda_sm20_rem_u64,@function
        .size           $__internal_47_$__cuda_sm20_rem_u64,(.L_x_8230 - $__internal_47_$__cuda_sm20_rem_u64)
$__internal_47_$__cuda_sm20_rem_u64:
        /* <DEDUP_REMOVED lines=64> */
[----:B------:R-:W-:Y:S06]  /*1ac30*/  RET.REL.NODEC R2 `(_ZN2at6native13reduce_kernelILi128ELi4ENS0_8ReduceOpIN3c108BFloat16ENS0_10WelfordOpsIS4_fiN4cuda3std3__44pairIffEEEEjfLi2ELi2EEEEEvT1_) ;  /* 0xfffffe5002f07950 */ /* 0x000fec0003c3ffff */
.L_x_7587:
        /* <DEDUP_REMOVED lines=12> */
.L_x_8230:


//--------------------- .text._ZN2at6native13reduce_kernelILi512ELi1ENS0_8ReduceOpIN3c104HalfENS0_10WelfordOpsIS4_fiN4cuda3std3__44pairIffEEEEjfLi2ELi2EEEEEvT1_ --------------------------
	.section	.text._ZN2at6native13reduce_kernelILi512ELi1ENS0_8ReduceOpIN3c104HalfENS0_10WelfordOpsIS4_fiN4cuda3std3__44pairIffEEEEjfLi2ELi2EEEEEvT1_,"ax",@progbits
	.align	128
        .global         _ZN2at6native13reduce_kernelILi512ELi1ENS0_8ReduceOpIN3c104HalfENS0_10WelfordOpsIS4_fiN4cuda3std3__44pairIffEEEEjfLi2ELi2EEEEEvT1_
        .type           _ZN2at6native13reduce_kernelILi512ELi1ENS0_8ReduceOpIN3c104HalfENS0_10WelfordOpsIS4_fiN4cuda3std3__44pairIffEEEEjfLi2ELi2EEEEEvT1_,@function
        .size           _ZN2at6native13reduce_kernelILi512ELi1ENS0_8ReduceOpIN3c104HalfENS0_10WelfordOpsIS4_fiN4cuda3std3__44pairIffEEEEjfLi2ELi2EEEEEvT1_,(.L_x_8232 - _ZN2at6native13reduce_kernelILi512ELi1ENS0_8ReduceOpIN3c104HalfENS0_10WelfordOpsIS4_fiN4cuda3std3__44pairIffEEEEjfLi2ELi2EEEEEvT1_)
        .other          _ZN2at6native13reduce_kernelILi512ELi1ENS0_8ReduceOpIN3c104HalfENS0_10WelfordOpsIS4_fiN4cuda3std3__44pairIffEEEEjfLi2ELi2EEEEEvT1_,@"STO_CUDA_ENTRY STV_DEFAULT"
_ZN2at6native13reduce_kernelILi512ELi1ENS0_8ReduceOpIN3c104HalfENS0_10WelfordOpsIS4_fiN4cuda3std3__44pairIffEEEEjfLi2ELi2EEEEEvT1_:
.text._ZN2at6native13reduce_kernelILi512ELi1ENS0_8ReduceOpIN3c104HalfENS0_10WelfordOpsIS4_fiN4cuda3std3__44pairIffEEEEjfLi2ELi2EEEEEvT1_:
        /* <DEDUP_REMOVED lines=293> */
.L_x_7588:
        /* <DEDUP_REMOVED lines=45> */
.L_x_7597:
[----:B------:R-:W-:Y:S05]  /*1520*/  BSYNC B3 ;  /* 0x0000000000037941 */ /* 0x000fea0003800000 */
.L_x_7596:
        /* <DEDUP_REMOVED lines=19> */
.L_x_7595:
[----:B------:R-:W-:Y:S05]  /*1660*/  BSYNC B2 ;  /* 0x0000000000027941 */ /* 0x000fea0003800000 */
.L_x_7594:
[C---:B------:R-:W-:Y:S02]  /*1670*/  IADD3 R18, P0, -R17.reuse, 0x2, RZ ;  /* 0x0000000211127810 */ /* 0x040fe40007f1e1ff */
[----:B------:R-:W-:Y:S02]  /*1680*/  IADD3 R2, R17, -0x2, R4 ;  /* 0xfffffffe11027810 */ /* 0x000fe40007ffe004 */
[----:B------:R-:W-:Y:S01]  /*1690*/  LEA R6, P1, R18, R6, 0x1 ;  /* 0x0000000612067211 */ /* 0x000fe200078208ff */
[----:B------:R-:W-:-:S05]  /*16a0*/  IMAD.X R19, RZ, RZ, -0x1, P0 ;  /* 0xffffffffff137424 */ /* 0x000fca00000e06ff */
[----:B------:R-:W-:-:S07]  /*16b0*/  LEA.HI.X R7, R18, R7, R19, 0x1, P1 ;  /* 0x0000000712077211 */ /* 0x000fce00008f0c13 */
.L_x_7593:
[----:B------:R-:W-:Y:S05]  /*16c0*/  BSYNC B1 ;  /* 0x0000000000017941 */ /* 0x000fea0003800000 */
.L_x_7592:
[----:B------:R-:W-:Y:S01]  /*16d0*/  LEA R17, R5, 0x1, 0x1 ;  /* 0x0000000105117811 */ /* 0x000fe200078e08ff */
[----:B------:R-:W-:Y:S01]  /*16e0*/  BSSY B1, `(.L_x_7598) ;  /* 0x000001e000017945 */ /* 0x000fe20003800000 */
[----:B------:R-:W-:Y:S02]  /*16f0*/  MOV R4, R15 ;  /* 0x0000000f00047202 */ /* 0x000fe40000000f00 */
[----:B------:R-:W-:-:S13]  /*1700*/  ISETP.GE.U32.AND P0, PT, R17, R2, PT ;  /* 0x000000021100720c */ /* 0x000fda0003f06070 */
[----:B------:R-:W-:Y:S05]  /*1710*/  @P0 BRA `(.L_x_7599) ;  /* 0x0000000000680947 */ /* 0x000fea0003800000 */
[----:B------:R-:W-:Y:S01]  /*1720*/  BSSY B2, `(.L_x_7600) ;  /* 0x0000018000027945 */ /* 0x000fe20003800000 */
.L_x_7601:
        /* <DEDUP_REMOVED lines=24> */
.L_x_7600:
[----:B------:R-:W-:-:S07]  /*18b0*/  MOV R16, R18 ;  /* 0x0000001200107202 */ /* 0x000fce0000000f00 */
.L_x_7599:
[----:B------:R-:W-:Y:S05]  /*18c0*/  BSYNC B1 ;  /* 0x0000000000017941 */ /* 0x000fea0003800000 */
.L_x_7598:
        /* <DEDUP_REMOVED lines=10> */
.L_x_7603:
[----:B------:R-:W-:Y:S05]  /*1970*/  BSYNC B1 ;  /* 0x0000000000017941 */ /* 0x000fea0003800000 */
.L_x_7602:
        /* <DEDUP_REMOVED lines=18> */
.L_x_7605:
[----:B------:R-:W-:Y:S05]  /*1aa0*/  BSYNC B1 ;  /* 0x0000000000017941 */ /* 0x000fea0003800000 */
.L_x_7604:
        /* <DEDUP_REMOVED lines=16> */
.L_x_7606:
[----:B------:R-:W-:Y:S01]  /*1bb0*/  MOV R8, R3 ;  /* 0x0000000300087202 */ /* 0x000fe20000000f00 */
[----:B------:R-:W-:Y:S01]  /*1bc0*/  IMAD.MOV.U32 R9, RZ, RZ, R4 ;  /* 0x000000ffff097224 */ /* 0x000fe200078e0004 */
[----:B------:R-:W-:Y:S01]  /*1bd0*/  MOV R10, R14 ;  /* 0x0000000e000a7202 */ /* 0x000fe20000000f00 */
[----:B------:R-:W-:Y:S01]  /*1be0*/  IMAD.MOV.U32 R11, RZ, RZ, R16 ;  /* 0x000000ffff0b7224 */ /* 0x000fe200078e0010 */
[----:B------:R-:W-:Y:S06]  /*1bf0*/  BRA `(.L_x_7590) ;  /* 0x0000005400a87947 */ /* 0x000fec0003800000 */
.L_x_7591:
        /* <DEDUP_REMOVED lines=25> */
.L_x_7614:
        /* <DEDUP_REMOVED lines=297> */
.L_x_7612:
        /* <DEDUP_REMOVED lines=242> */
.L_x_7613:
        /* <DEDUP_REMOVED lines=24> */
.L_x_7611:
[----:B------:R-:W-:-:S07]  /*40c0*/  PRMT R19, R16, 0x7610, R19 ;  /* 0x0000761010137816 */ /* 0x000fce0000000013 */
.L_x_7610:
[----:B------:R-:W-:Y:S05]  /*40d0*/  BSYNC B1 ;  /* 0x0000000000017941 */ /* 0x000fea0003800000 */
.L_x_7609:
        /* <DEDUP_REMOVED lines=282> */
.L_x_7617:
        /* <DEDUP_REMOVED lines=281> */
.L_x_7618:
[----:B------:R-:W-:-:S04]  /*6410*/  LOP3.LUT R23, R23, 0xfffffffe, RZ, 0xc0, !PT ;  /* 0xfffffffe17177812 */ /* 0x000fc800078ec0ff */
[----:B------:R-:W-:-:S05]  /*6420*/  IADD3 R6, P1, R23, R6, RZ ;  /* 0x0000000617067210 */ /* 0x000fca0007f3e0ff */
[----:B------:R-:W-:-:S05]  /*6430*/  IMAD.X R7, RZ, RZ, R7, P1 ;  /* 0x000000ffff077224 */ /* 0x000fca00008e0607 */
[----:B------:R1:W5:Y:S03]  /*6440*/  LDG.E.U16 R19, desc[UR36][R6.64] ;  /* 0x0000002406137981 */ /* 0x000366000c1e1500 */
.L_x_7616:
[----:B------:R-:W-:Y:S05]  /*6450*/  BSYNC B1 ;  /* 0x0000000000017941 */ /* 0x000fea0003800000 */
.L_x_7615:
        /* <DEDUP_REMOVED lines=20> */
.L_x_7620:
[----:B------:R-:W-:Y:S05]  /*65a0*/  BSYNC B1 ;  /* 0x0000000000017941 */ /* 0x000fea0003800000 */
.L_x_7619:
        /* <DEDUP_REMOVED lines=16> */
.L_x_7621:
[----:B------:R-:W-:Y:S01]  /*66b0*/  IMAD.MOV.U32 R8, RZ, RZ, R3 ;  /* 0x000000ffff087224 */ /* 0x000fe200078e0003 */
[----:B------:R-:W-:Y:S01]  /*66c0*/  MOV R9, R0 ;  /* 0x0000000000097202 */ /* 0x000fe20000000f00 */
[----:B------:R-:W-:Y:S01]  /*66d0*/  IMAD.MOV.U32 R11, RZ, RZ, R22 ;  /* 0x000000ffff0b7224 */ /* 0x000fe200078e0016 */
[----:B------:R-:W-:Y:S01]  /*66e0*/  MOV R10, R21 ;  /* 0x00000015000a7202 */ /* 0x000fe20000000f00 */
[----:B------:R-:W-:Y:S06]  /*66f0*/  BRA `(.L_x_7590) ;  /* 0x0000000800e87947 */ /* 0x000fec0003800000 */
.L_x_7608:
[----:B------:R-:W-:Y:S01]  /*6700*/  ISETP.GE.U32.AND P0, PT, R9, R4, PT ;  /* 0x000000040900720c */ /* 0x000fe20003f06070 */
[----:B------:R-:W-:Y:S01]  /*6710*/  BSSY B1, `(.L_x_7622) ;  /* 0x0000020000017945 */ /* 0x000fe20003800000 */
[----:B-1----:R-:W-:-:S11]  /*6720*/  MOV R9, R0 ;  /* 0x0000000000097202 */ /* 0x002fd60000000f00 */
[----:B------:R-:W-:Y:S05]  /*6730*/  @P0 BRA `(.L_x_7623) ;  /* 0x0000000000740947 */ /* 0x000fea0003800000 */
[----:B------:R-:W-:Y:S01]  /*6740*/  BSSY B2, `(.L_x_7624) ;  /* 0x000001a000027945 */ /* 0x000fe20003800000 */
[----:B------:R-:W-:-:S07]  /*6750*/  MOV R9, R0 ;  /* 0x0000000000097202 */ /* 0x000fce0000000f00 */
.L_x_7625:
        /* <DEDUP_REMOVED lines=25> */
.L_x_7624:
[----:B------:R-:W-:Y:S02]  /*68f0*/  PRMT R19, R14, 0x7610, R19 ;  /* 0x000076100e137816 */ /* 0x000fe40000000013 */
[----:B------:R-:W-:-:S07]  /*6900*/  MOV R11, R24 ;  /* 0x00000018000b7202 */ /* 0x000fce0000000f00 */
.L_x_7623:
[----:B------:R-:W-:Y:S05]  /*6910*/  BSYNC B1 ;  /* 0x0000000000017941 */ /* 0x000fea0003800000 */
.L_x_7622:
        /* <DEDUP_REMOVED lines=15> */
.L_x_7627:
[----:B------:R-:W-:Y:S05]  /*6a10*/  BSYNC B1 ;  /* 0x0000000000017941 */ /* 0x000fea0003800000 */
.L_x_7626:
        /* <DEDUP_REMOVED lines=20> */
.L_x_7629:
[----:B------:R-:W-:Y:S05]  /*6b60*/  BSYNC B1 ;  /* 0x0000000000017941 */ /* 0x000fea0003800000 */
.L_x_7628:
        /* <DEDUP_REMOVED lines=16> */
.L_x_7630:
[----:B------:R-:W-:Y:S01]  /*6c70*/  IMAD.MOV.U32 R8, RZ, RZ, R3 ;  /* 0x000000ffff087224 */ /* 0x000fe200078e0003 */
[----:B------:R-:W-:Y:S01]  /*6c80*/  MOV R9, R0 ;  /* 0x0000000000097202 */ /* 0x000fe20000000f00 */
[----:B------:R-:W-:Y:S01]  /*6c90*/  IMAD.MOV.U32 R11, RZ, RZ, R22 ;  /* 0x000000ffff0b7224 */ /* 0x000fe200078e0016 */
[----:B------:R-:W-:Y:S01]  /*6ca0*/  MOV R10, R16 ;  /* 0x00000010000a7202 */ /* 0x000fe20000000f00 */
[----:B------:R-:W-:Y:S06]  /*6cb0*/  BRA `(.L_x_7590) ;  /* 0x0000000400787947 */ /* 0x000fec0003800000 */
.L_x_7607:
        /* <DEDUP_REMOVED lines=14> */
.L_x_7634:
        /* <DEDUP_REMOVED lines=23> */
.L_x_7633:
[----:B------:R-:W-:Y:S02]  /*6f10*/  PRMT R3, R16, 0x7610, R3 ;  /* 0x0000761010037816 */ /* 0x000fe40000000003 */
[----:B------:R-:W-:Y:S02]  /*6f20*/  PRMT R17, R2, 0x7610, R17 ;  /* 0x0000761002117816 */ /* 0x000fe40000000011 */
[----:B------:R-:W-:-:S07]  /*6f30*/  MOV R11, R22 ;  /* 0x00000016000b7202 */ /* 0x000fce0000000f00 */
.L_x_7632:
[----:B------:R-:W-:Y:S05]  /*6f40*/  BSYNC B1 ;  /* 0x0000000000017941 */ /* 0x000fea0003800000 */
.L_x_7631:
        /* <DEDUP_REMOVED lines=11> */
.L_x_7636:
[----:B------:R-:W-:Y:S05]  /*7000*/  BSYNC B1 ;  /* 0x0000000000017941 */ /* 0x000fea0003800000 */
.L_x_7635:
        /* <DEDUP_REMOVED lines=20> */
.L_x_7638:
[----:B------:R-:W-:Y:S05]  /*7150*/  BSYNC B1 ;  /* 0x0000000000017941 */ /* 0x000fea0003800000 */
.L_x_7637:
        /* <DEDUP_REMOVED lines=16> */
.L_x_7639:
[----:B------:R-:W-:Y:S01]  /*7260*/  MOV R8, R5 ;  /* 0x0000000500087202 */ /* 0x000fe20000000f00 */
[----:B------:R-:W-:Y:S01]  /*7270*/  IMAD.MOV.U32 R9, RZ, RZ, R14 ;  /* 0x000000ffff097224 */ /* 0x000fe200078e000e */
[----:B------:R-:W-:Y:S02]  /*7280*/  MOV R10, R16 ;  /* 0x00000010000a7202 */ /* 0x000fe40000000f00 */
[----:B------:R-:W-:-:S07]  /*7290*/  MOV R11, R18 ;  /* 0x00000012000b7202 */ /* 0x000fce0000000f00 */
.L_x_7590:
[----:B------:R-:W-:Y:S05]  /*72a0*/  BSYNC B0 ;  /* 0x0000000000007941 */ /* 0x000fea0003800000 */
.L_x_7589:
        /* <DEDUP_REMOVED lines=16> */
.L_x_7646:
        /* <DEDUP_REMOVED lines=26> */
.L_x_7644:
[----:B-12---:R-:W-:Y:S01]  /*7550*/  MOV R10, R6 ;  /* 0x00000006000a7202 */ /* 0x006fe20000000f00 */
[----:B------:R-:W-:Y:S01]  /*7560*/  IMAD.MOV.U32 R9, RZ, RZ, R5 ;  /* 0x000000ffff097224 */ /* 0x000fe200078e0005 */
[----:B------:R-:W-:Y:S02]  /*7570*/  MOV R8, R4 ;  /* 0x0000000400087202 */ /* 0x000fe40000000f00 */
[----:B------:R-:W-:-:S07]  /*7580*/  MOV R11, R7 ;  /* 0x00000007000b7202 */ /* 0x000fce0000000f00 */
.L_x_7645:
[----:B------:R-:W-:Y:S05]  /*7590*/  BSYNC B1 ;  /* 0x0000000000017941 */ /* 0x000fea0003800000 */
.L_x_7643:
[----:B------:R3:W-:Y:S02]  /*75a0*/  STS.128 [R0], R8 ;  /* 0x0000000800007388 */ /* 0x0007e40000000c00 */
.L_x_7642:
[----:B------:R-:W-:Y:S05]  /*75b0*/  BSYNC B0 ;  /* 0x0000000000007941 */ /* 0x000fea0003800000 */
.L_x_7641:
[----:B------:R-:W-:Y:S02]  /*75c0*/  ISETP.GT.AND P0, PT, R2, 0x1, PT ;  /* 0x000000010200780c */ /* 0x000fe40003f04270 */
[----:B------:R-:W-:-:S11]  /*75d0*/  SHF.R.S32.HI R2, RZ, 0x1, R2 ;  /* 0x00000001ff027819 */ /* 0x000fd60000011402 */
[----:B------:R-:W-:Y:S05]  /*75e0*/  @P0 BRA `(.L_x_7646) ;  /* 0xfffffffc00700947 */ /* 0x000fea000383ffff */
.L_x_7640:
        /* <DEDUP_REMOVED lines=19> */
.L_x_7654:
        /* <DEDUP_REMOVED lines=25> */
.L_x_7652:
[----:B0-----:R-:W-:Y:S01]  /*78b0*/  MOV R10, R6 ;  /* 0x00000006000a7202 */ /* 0x001fe20000000f00 */
[----:B------:R-:W-:Y:S01]  /*78c0*/  IMAD.MOV.U32 R8, RZ, RZ, R4 ;  /* 0x000000ffff087224 */ /* 0x000fe200078e0004 */
[----:B------:R-:W-:Y:S02]  /*78d0*/  MOV R9, R5 ;  /* 0x0000000500097202 */ /* 0x000fe40000000f00 */
[----:B------:R-:W-:-:S07]  /*78e0*/  MOV R11, R7 ;  /* 0x00000007000b7202 */ /* 0x000fce0000000f00 */
.L_x_7653:
[----:B------:R-:W-:Y:S05]  /*78f0*/  BSYNC B1 ;  /* 0x0000000000017941 */ /* 0x000fea0003800000 */
.L_x_7651:
[----:B------:R0:W-:Y:S02]  /*7900*/  STS.128 [R2], R8 ;  /* 0x0000000802007388 */ /* 0x0001e40000000c00 */
.L_x_7650:
[----:B------:R-:W-:Y:S05]  /*7910*/  BSYNC B0 ;  /* 0x0000000000007941 */ /* 0x000fea0003800000 */
.L_x_7649:
[----:B------:R-:W-:-:S04]  /*7920*/  SHF.R.S32.HI R3, RZ, 0x1, R3 ;  /* 0x00000001ff037819 */ /* 0x000fc80000011403 */
[----:B------:R-:W-:-:S13]  /*7930*/  ISETP.GE.AND P0, PT, R3, 0x20, PT ;  /* 0x000000200300780c */ /* 0x000fda0003f06270 */
[----:B------:R-:W-:Y:S05]  /*7940*/  @P0 BRA `(.L_x_7654) ;  /* 0xfffffffc00740947 */ /* 0x000fea000383ffff */
[----:B------:R-:W-:-:S07]  /*7950*/  IMAD.MOV.U32 R0, RZ, RZ, 0x20 ;  /* 0x00000020ff007424 */ /* 0x000fce00078e00ff */
.L_x_7648:
[----:B------:R-:W-:Y:S01]  /*7960*/  BAR.SYNC.DEFER_BLOCKING 0x0 ;  /* 0x0000000000007b1d */ /* 0x000fe20000010000 */
[----:B------:R-:W-:-:S13]  /*7970*/  ISETP.GE.AND P0, PT, R0, 0x2, PT ;  /* 0x000000020000780c */ /* 0x000fda0003f06270 */
[----:B------:R-:W-:Y:S05]  /*7980*/  @!P0 BRA `(.L_x_7647) ;  /* 0x0000000000788947 */ /* 0x000fea0003800000 */
[----:B0-----:R-:W-:-:S11]  /*7990*/  HFMA2.MMA R3, -RZ, RZ, 0, 5.9604644775390625e-08 ;  /* 0x00000001ff037435 */ /* 0x001fd600000001ff */
.L_x_7658:
        /* <DEDUP_REMOVED lines=21> */
.L_x_7656:
[----:B0-2---:R-:W-:Y:S01]  /*7af0*/  MOV R8, R5 ;  /* 0x0000000500087202 */ /* 0x005fe20000000f00 */
[----:B----4-:R-:W-:Y:S01]  /*7b00*/  IMAD.MOV.U32 R10, RZ, RZ, R2 ;  /* 0x000000ffff0a7224 */ /* 0x010fe200078e0002 */
[----:B---3--:R-:W-:Y:S02]  /*7b10*/  MOV R9, R14 ;  /* 0x0000000e00097202 */ /* 0x008fe40000000f00 */
[----:B------:R-:W-:-:S07]  /*7b20*/  MOV R11, R15 ;  /* 0x0000000f000b7202 */ /* 0x000fce0000000f00 */
.L_x_7657:
[----:B------:R-:W-:Y:S05]  /*7b30*/  BSYNC B0 ;  /* 0x0000000000007941 */ /* 0x000fea0003800000 */
.L_x_7655:
[----:B------:R-:W-:-:S04]  /*7b40*/  SHF.L.U32 R3, R3, 0x1, RZ ;  /* 0x0000000103037819 */ /* 0x000fc800000006ff */
[----:B------:R-:W-:-:S13]  /*7b50*/  ISETP.GE.AND P0, PT, R3, R0, PT ;  /* 0x000000000300720c */ /* 0x000fda0003f06270 */
[----:B------:R-:W-:Y:S05]  /*7b60*/  @!P0 BRA `(.L_x_7658) ;  /* 0xfffffffc008c8947 */ /* 0x000fea000383ffff */
.L_x_7647:
        /* <DEDUP_REMOVED lines=283> */
.L_x_7659:
        /* <DEDUP_REMOVED lines=10> */
.L_x_7663:
        /* <DEDUP_REMOVED lines=8> */
[----:B------:R-:W-:Y:S05]  /*8e40*/  CALL.REL.NOINC `($__internal_49_$__cuda_sm20_rem_u64) ;  /* 0x0000004000987944 */ /* 0x000fea0003c00000 */
[----:B------:R-:W-:Y:S05]  /*8e50*/  BRA `(.L_x_7662) ;  /* 0x00000000004c7947 */ /* 0x000fea0003800000 */
.L_x_7661:
        /* <DEDUP_REMOVED lines=19> */
.L_x_7662:
        /* <DEDUP_REMOVED lines=10> */
[----:B------:R-:W-:Y:S05]  /*9030*/  CALL.REL.NOINC `($__internal_48_$__cuda_sm20_div_u64) ;  /* 0x0000003c00087944 */ /* 0x000fea0003c00000 */
[----:B------:R-:W-:Y:S01]  /*9040*/  IMAD.MOV.U32 R14, RZ, RZ, R2 ;  /* 0x000000ffff0e7224 */ /* 0x000fe200078e0002 */
[----:B------:R-:W-:Y:S01]  /*9050*/  MOV R15, R7 ;  /* 0x00000007000f7202 */ /* 0x000fe20000000f00 */
[----:B------:R-:W-:Y:S06]  /*9060*/  BRA `(.L_x_7665) ;  /* 0x00000000004c7947 */ /* 0x000fec0003800000 */
.L_x_7664:
        /* <DEDUP_REMOVED lines=19> */
.L_x_7665:
[----:B------:R-:W-:Y:S05]  /*91a0*/  @!P2 BRA `(.L_x_7666) ;  /* 0x000000000018a947 */ /* 0x000fea0003800000 */
[----:B------:R-:W-:Y:S01]  /*91b0*/  HFMA2.MMA R2, -RZ, RZ, 0, 0 ;  /* 0x00000000ff027435 */ /* 0x000fe200000001ff */
[----:B------:R-:W-:Y:S02]  /*91c0*/  MOV R6, 0x4 ;  /* 0x0000000400067802 */ /* 0x000fe40000000f00 */
[----:B------:R-:W-:-:S08]  /*91d0*/  MOV R4, 0x91f0 ;  /* 0x000091f000047802 */ /* 0x000fd00000000f00 */
[----:B------:R-:W-:Y:S05]  /*91e0*/  CALL.REL.NOINC `($__internal_48_$__cuda_sm20_div_u64) ;  /* 0x00000038009c7944 */ /* 0x000fea0003c00000 */
[----:B------:R-:W-:Y:S01]  /*91f0*/  IMAD.MOV.U32 R3, RZ, RZ, R7 ;  /* 0x000000ffff037224 */ /* 0x000fe200078e0007 */
[----:B------:R-:W-:Y:S06]  /*9200*/  BRA `(.L_x_7667) ;  /* 0x00000000004c7947 */ /* 0x000fec0003800000 */
.L_x_7666:
        /* <DEDUP_REMOVED lines=19> */
.L_x_7667:
        /* <DEDUP_REMOVED lines=9> */
[----:B------:R-:W-:Y:S05]  /*93d0*/  CALL.REL.NOINC `($__internal_48_$__cuda_sm20_div_u64) ;  /* 0x0000003800207944 */ /* 0x000fea0003c00000 */
[----:B------:R-:W-:Y:S01]  /*93e0*/  IMAD.MOV.U32 R3, RZ, RZ, R7 ;  /* 0x000000ffff037224 */ /* 0x000fe200078e0007 */
[----:B------:R-:W-:Y:S06]  /*93f0*/  BRA `(.L_x_7670) ;  /* 0x0000000000507947 */ /* 0x000fec0003800000 */
.L_x_7669:
        /* <DEDUP_REMOVED lines=20> */
.L_x_7670:
[----:B------:R-:W-:Y:S05]  /*9540*/  BSYNC B0 ;  /* 0x0000000000007941 */ /* 0x000fea0003800000 */
.L_x_7668:
[----:B------:R-:W-:Y:S02]  /*9550*/  ULDC.64 UR4, c[0x0][0x610] ;  /* 0x0001840000047ab9 */ /* 0x000fe40000000a00 */
[----:B------:R-:W-:-:S04]  /*9560*/  IADD3 R2, P0, R2, UR4, RZ ;  /* 0x0000000402027c10 */ /* 0x000fc8000ff1e0ff */
[----:B------:R-:W-:-:S04]  /*9570*/  IADD3.X R3, R3, UR5, RZ, P0, !PT ;  /* 0x0000000503037c10 */ /* 0x000fc800087fe4ff */
[----:B------:R-:W-:-:S07]  /*9580*/  MOV R0, R3 ;  /* 0x0000000300007202 */ /* 0x000fce0000000f00 */
.L_x_7660:
        /* <DEDUP_REMOVED lines=287> */
.L_x_7672:
        /* <DEDUP_REMOVED lines=14> */
.L_x_7674:
[----:B------:R-:W-:Y:S05]  /*a860*/  BSYNC B0 ;  /* 0x0000000000007941 */ /* 0x000fea0003800000 */
.L_x_7673:
        /* <DEDUP_REMOVED lines=17> */
.L_x_7676:
[----:B------:R-:W-:Y:S05]  /*a980*/  BSYNC B0 ;  /* 0x0000000000007941 */ /* 0x000fea0003800000 */
.L_x_7675:
        /* <DEDUP_REMOVED lines=34> */
.L_x_7678:
[----:B------:R-:W-:Y:S05]  /*abb0*/  BSYNC B0 ;  /* 0x0000000000007941 */ /* 0x000fea0003800000 */
.L_x_7677:
        /* <DEDUP_REMOVED lines=37> */
.L_x_7686:
        /* <DEDUP_REMOVED lines=24> */
.L_x_7684:
[----:B------:R0:W5:Y:S02]  /*af90*/  LDG.E R6, desc[UR36][R10.64+0x8] ;  /* 0x000008240a067981 */ /* 0x000164000c1e1900 */
[----:B-----5:R-:W-:Y:S01]  /*afa0*/  IMAD.MOV.U32 R4, RZ, RZ, R21 ;  /* 0x000000ffff047224 */ /* 0x020fe200078e0015 */
[----:B------:R-:W-:Y:S02]  /*afb0*/  MOV R5, R12 ;  /* 0x0000000c00057202 */ /* 0x000fe40000000f00 */
[----:B------:R-:W-:-:S07]  /*afc0*/  MOV R7, R22 ;  /* 0x0000001600077202 */ /* 0x000fce0000000f00 */
.L_x_7685:
[----:B------:R-:W-:Y:S05]  /*afd0*/  BSYNC B2 ;  /* 0x0000000000027941 */ /* 0x000fea0003800000 */
.L_x_7683:
[----:B------:R-:W-:Y:S05]  /*afe0*/  @!P2 BRA `(.L_x_7686) ;  /* 0xfffffffc0088a947 */ /* 0x000fea000383ffff */
[----:B------:R-:W-:Y:S05]  /*aff0*/  BSYNC B1 ;  /* 0x0000000000017941 */ /* 0x000fea0003800000 */
.L_x_7682:
[----:B------:R-:W-:Y:S05]  /*b000*/  BRA `(.L_x_7681) ;  /* 0x0000000000a47947 */ /* 0x000fea0003800000 */
.L_x_7680:
        /* <DEDUP_REMOVED lines=10> */
.L_x_7690:
        /* <DEDUP_REMOVED lines=25> */
.L_x_7688:
[----:B------:R0:W5:Y:S02]  /*b240*/  LDG.E R6, desc[UR36][R10.64+0x8] ;  /* 0x000008240a067981 */ /* 0x000164000c1e1900 */
[----:B-----5:R-:W-:Y:S01]  /*b250*/  MOV R4, R23 ;  /* 0x0000001700047202 */ /* 0x020fe20000000f00 */
[----:B------:R-:W-:Y:S01]  /*b260*/  IMAD.MOV.U32 R5, RZ, RZ, R12 ;  /* 0x000000ffff057224 */ /* 0x000fe200078e000c */
[----:B------:R-:W-:-:S07]  /*b270*/  MOV R7, R22 ;  /* 0x0000001600077202 */ /* 0x000fce0000000f00 */
.L_x_7689:
[----:B------:R-:W-:Y:S05]  /*b280*/  BSYNC B1 ;  /* 0x0000000000017941 */ /* 0x000fea0003800000 */
.L_x_7687:
[----:B------:R-:W-:Y:S05]  /*b290*/  @!P2 BRA `(.L_x_7690) ;  /* 0xfffffffc0084a947 */ /* 0x000fea000383ffff */
.L_x_7681:
[----:B------:R-:W-:Y:S05]  /*b2a0*/  BSYNC B0 ;  /* 0x0000000000007941 */ /* 0x000fea0003800000 */
.L_x_7679:
        /* <DEDUP_REMOVED lines=13> */
.L_x_7697:
        /* <DEDUP_REMOVED lines=26> */
.L_x_7695:
[----:B01----:R-:W-:Y:S01]  /*b520*/  IMAD.MOV.U32 R6, RZ, RZ, R10 ;  /* 0x000000ffff067224 */ /* 0x003fe200078e000a */
[----:B------:R-:W-:Y:S01]  /*b530*/  MOV R4, R8 ;  /* 0x0000000800047202 */ /* 0x000fe20000000f00 */
[----:B------:R-:W-:Y:S01]  /*b540*/  IMAD.MOV.U32 R7, RZ, RZ, R11 ;  /* 0x000000ffff077224 */ /* 0x000fe200078e000b */
[----:B------:R-:W-:-:S07]  /*b550*/  MOV R5, R9 ;  /* 0x0000000900057202 */ /* 0x000fce0000000f00 */
.L_x_7696:
[----:B------:R-:W-:Y:S05]  /*b560*/  BSYNC B1 ;  /* 0x0000000000017941 */ /* 0x000fea0003800000 */
.L_x_7694:
[----:B------:R2:W-:Y:S02]  /*b570*/  STS.128 [R12], R4 ;  /* 0x000000040c007388 */ /* 0x0005e40000000c00 */
.L_x_7693:
[----:B------:R-:W-:Y:S05]  /*b580*/  BSYNC B0 ;  /* 0x0000000000007941 */ /* 0x000fea0003800000 */
.L_x_7692:
[----:B------:R-:W-:Y:S02]  /*b590*/  ISETP.GT.AND P0, PT, R14, 0x1, PT ;  /* 0x000000010e00780c */ /* 0x000fe40003f04270 */
[----:B------:R-:W-:-:S11]  /*b5a0*/  SHF.R.S32.HI R14, RZ, 0x1, R14 ;  /* 0x00000001ff0e7819 */ /* 0x000fd6000001140e */
[----:B------:R-:W-:Y:S05]  /*b5b0*/  @P0 BRA `(.L_x_7697) ;  /* 0xfffffffc00700947 */ /* 0x000fea000383ffff */
.L_x_7691:
        /* <DEDUP_REMOVED lines=13> */
.L_x_7705:
        /* <DEDUP_REMOVED lines=25> */
.L_x_7703:
[----:B012---:R-:W-:Y:S01]  /*b820*/  MOV R6, R10 ;  /* 0x0000000a00067202 */ /* 0x007fe20000000f00 */
[----:B------:R-:W-:Y:S01]  /*b830*/  IMAD.MOV.U32 R4, RZ, RZ, R8 ;  /* 0x000000ffff047224 */ /* 0x000fe200078e0008 */
[----:B------:R-:W-:Y:S02]  /*b840*/  MOV R5, R9 ;  /* 0x0000000900057202 */ /* 0x000fe40000000f00 */
[----:B------:R-:W-:-:S07]  /*b850*/  MOV R7, R11 ;  /* 0x0000000b00077202 */ /* 0x000fce0000000f00 */
.L_x_7704:
[----:B------:R-:W-:Y:S05]  /*b860*/  BSYNC B1 ;  /* 0x0000000000017941 */ /* 0x000fea0003800000 */
.L_x_7702:
[----:B------:R3:W-:Y:S02]  /*b870*/  STS.128 [R12], R4 ;  /* 0x000000040c007388 */ /* 0x0007e40000000c00 */
.L_x_7701:
[----:B------:R-:W-:Y:S05]  /*b880*/  BSYNC B0 ;  /* 0x0000000000007941 */ /* 0x000fea0003800000 */
.L_x_7700:
[----:B------:R-:W-:-:S04]  /*b890*/  SHF.R.S32.HI R13, RZ, 0x1, R13 ;  /* 0x00000001ff0d7819 */ /* 0x000fc8000001140d */
[----:B------:R-:W-:-:S13]  /*b8a0*/  ISETP.GE.AND P0, PT, R13, 0x20, PT ;  /* 0x000000200d00780c */ /* 0x000fda0003f06270 */
[----:B------:R-:W-:Y:S05]  /*b8b0*/  @P0 BRA `(.L_x_7705) ;  /* 0xfffffffc00740947 */ /* 0x000fea000383ffff */
[----:B------:R-:W-:-:S07]  /*b8c0*/  IMAD.MOV.U32 R8, RZ, RZ, 0x20 ;  /* 0x00000020ff087424 */ /* 0x000fce00078e00ff */
.L_x_7699:
[----:B------:R-:W-:Y:S01]  /*b8d0*/  BAR.SYNC.DEFER_BLOCKING 0x0 ;  /* 0x0000000000007b1d */ /* 0x000fe20000010000 */
[----:B------:R-:W-:-:S13]  /*b8e0*/  ISETP.GE.AND P0, PT, R8, 0x2, PT ;  /* 0x000000020800780c */ /* 0x000fda0003f06270 */
[----:B------:R-:W-:Y:S05]  /*b8f0*/  @!P0 BRA `(.L_x_7698) ;  /* 0x0000000000788947 */ /* 0x000fea0003800000 */
[----:B------:R-:W-:-:S11]  /*b900*/  HFMA2.MMA R9, -RZ, RZ, 0, 5.9604644775390625e-08 ;  /* 0x00000001ff097435 */ /* 0x000fd600000001ff */
.L_x_7709:
        /* <DEDUP_REMOVED lines=21> */
.L_x_7707:
[----:B0---4-:R-:W-:Y:S01]  /*ba60*/  MOV R4, R11 ;  /* 0x0000000b00047202 */ /* 0x011fe20000000f00 */
[----:B--2---:R-:W-:Y:S01]  /*ba70*/  IMAD.MOV.U32 R6, RZ, RZ, R10 ;  /* 0x000000ffff067224 */ /* 0x004fe200078e000a */
[----:B-1----:R-:W-:Y:S02]  /*ba80*/  MOV R5, R12 ;  /* 0x0000000c00057202 */ /* 0x002fe40000000f00 */
[----:B---3--:R-:W-:-:S07]  /*ba90*/  MOV R7, R16 ;  /* 0x0000001000077202 */ /* 0x008fce0000000f00 */
.L_x_7708:
[----:B------:R-:W-:Y:S05]  /*baa0*/  BSYNC B0 ;  /* 0x0000000000007941 */ /* 0x000fea0003800000 */
.L_x_7706:
[----:B0-----:R-:W-:-:S04]  /*bab0*/  SHF.L.U32 R9, R9, 0x1, RZ ;  /* 0x0000000109097819 */ /* 0x001fc800000006ff */
[----:B------:R-:W-:-:S13]  /*bac0*/  ISETP.GE.AND P0, PT, R9, R8, PT ;  /* 0x000000080900720c */ /* 0x000fda0003f06270 */
[----:B------:R-:W-:Y:S05]  /*bad0*/  @!P0 BRA `(.L_x_7709) ;  /* 0xfffffffc008c8947 */ /* 0x000fea000383ffff */
.L_x_7698:
        /* <DEDUP_REMOVED lines=29> */
.L_x_7712:
[----:B------:R-:W-:Y:S05]  /*bcb0*/  BSYNC B0 ;  /* 0x0000000000007941 */ /* 0x000fea0003800000 */
.L_x_7711:
        /* <DEDUP_REMOVED lines=21> */
[----:B------:R-:W-:Y:S01]  /*be10*/  ULDC.64 UR4, c[0x0][0x608] ;  /* 0x0001820000047ab9 */ /* 0x000fe20000000a00 */
[----:B------:R-:W-:Y:S02]  /*be20*/  F2FP.F16.F32.PACK_AB R4, RZ, R4 ;  /* 0x00000004ff04723e */ /* 0x000fe400000000ff */
[----:B------:R-:W-:-:S03]  /*be30*/  IADD3 R2, P0, R2, UR4, RZ ;  /* 0x0000000402027c10 */ /* 0x000fc6000ff1e0ff */
[----:B------:R-:W-:Y:S02]  /*be40*/  HADD2.F32 R5, -RZ, R4.H0_H0 ;  /* 0x20000004ff057230 */ /* 0x000fe40000004100 */
[----:B------:R-:W-:-:S05]  /*be50*/  IMAD.X R3, RZ, RZ, UR5, P0 ;  /* 0x00000005ff037e24 */ /* 0x000fca00080e06ff */
[----:B------:R-:W-:Y:S01]  /*be60*/  STG.E desc[UR36][R2.64], R5 ;  /* 0x0000000502007986 */ /* 0x000fe2000c101924 */
[----:B------:R-:W-:Y:S05]  /*be70*/  EXIT ;  /* 0x000000000000794d */ /* 0x000fea0003800000 */
.L_x_7713:
[----:B------:R-:W-:Y:S04]  /*be80*/  STG.E desc[UR36][R2.64], R4 ;  /* 0x0000000402007986 */ /* 0x000fe8000c101924 */
[----:B------:R-:W-:Y:S04]  /*be90*/  STG.E desc[UR36][R2.64+0x4], R5 ;  /* 0x0000040502007986 */ /* 0x000fe8000c101924 */
[----:B-----5:R-:W-:Y:S04]  /*bea0*/  STG.E desc[UR36][R2.64+0x8], R6 ;  /* 0x0000080602007986 */ /* 0x020fe8000c101924 */
[----:B------:R-:W-:Y:S01]  /*beb0*/  STG.E desc[UR36][R2.64+0xc], R7 ;  /* 0x00000c0702007986 */ /* 0x000fe2000c101924 */
[----:B------:R-:W-:Y:S05]  /*bec0*/  EXIT ;  /* 0x000000000000794d */ /* 0x000fea0003800000 */
.L_x_7710:
        /* <DEDUP_REMOVED lines=18> */
.L_x_7715:
[----:B------:R-:W-:Y:S01]  /*bff0*/  UMOV UR4, URZ ;  /* 0x0000003f00047c82 */ /* 0x000fe20008000000 */
[----:B------:R-:W-:Y:S01]  /*c000*/  UMOV UR5, URZ ;  /* 0x0000003f00057c82 */ /* 0x000fe20008000000 */
[----:B------:R-:W-:Y:S01]  /*c010*/  UMOV UR6, URZ ;  /* 0x0000003f00067c82 */ /* 0x000fe20008000000 */
[----:B------:R-:W-:Y:S01]  /*c020*/  MOV R7, UR4 ;  /* 0x0000000400077c02 */ /* 0x000fe20008000f00 */
[----:B------:R-:W-:Y:S01]  /*c030*/  IMAD.U32 R4, RZ, RZ, UR6 ;  /* 0x00000006ff047e24 */ /* 0x000fe2000f8e00ff */
[----:B------:R-:W-:-:S07]  /*c040*/  MOV R5, UR5 ;  /* 0x0000000500057c02 */ /* 0x000fce0008000f00 */
.L_x_7714:
        /* <DEDUP_REMOVED lines=24> */
[----:B------:R-:W-:Y:S01]  /*c1d0*/  HADD2.F32 R5, -RZ, R4.H0_H0 ;  /* 0x20000004ff057230 */ /* 0x000fe20000004100 */
[----:B------:R-:W-:-:S05]  /*c1e0*/  IADD3.X R3, RZ, UR5, RZ, P0, !PT ;  /* 0x00000005ff037c10 */ /* 0x000fca00087fe4ff */
[----:B------:R-:W-:Y:S01]  /*c1f0*/  STG.E desc[UR36][R2.64], R5 ;  /* 0x0000000502007986 */ /* 0x000fe2000c101924 */
[----:B------:R-:W-:Y:S05]  /*c200*/  EXIT ;  /* 0x000000000000794d */ /* 0x000fea0003800000 */
.L_x_7716:
        /* <DEDUP_REMOVED lines=16> */
.L_x_7717:
[----:B------:R-:W-:Y:S05]  /*c310*/  EXIT ;  /* 0x000000000000794d */ /* 0x000fea0003800000 */
.L_x_7671:
        /* <DEDUP_REMOVED lines=45> */
.L_x_7720:
[----:B------:R-:W-:Y:S05]  /*c5f0*/  BSYNC B0 ;  /* 0x0000000000007941 */ /* 0x000fea0003800000 */
.L_x_7719:
        /* <DEDUP_REMOVED lines=21> */
[----:B------:R-:W-:Y:S01]  /*c750*/  ULDC.64 UR4, c[0x0][0x608] ;  /* 0x0001820000047ab9 */ /* 0x000fe20000000a00 */
[----:B------:R-:W-:Y:S02]  /*c760*/  F2FP.F16.F32.PACK_AB R8, RZ, R8 ;  /* 0x00000008ff08723e */ /* 0x000fe400000000ff */
[----:B------:R-:W-:-:S03]  /*c770*/  IADD3 R2, P0, R2, UR4, RZ ;  /* 0x0000000402027c10 */ /* 0x000fc6000ff1e0ff */
[----:B------:R-:W-:Y:S02]  /*c780*/  HADD2.F32 R5, -RZ, R8.H0_H0 ;  /* 0x20000008ff057230 */ /* 0x000fe40000004100 */
[----:B------:R-:W-:-:S05]  /*c790*/  IMAD.X R3, RZ, RZ, UR5, P0 ;  /* 0x00000005ff037e24 */ /* 0x000fca00080e06ff */
[----:B------:R-:W-:Y:S01]  /*c7a0*/  STG.E desc[UR36][R2.64], R5 ;  /* 0x0000000502007986 */ /* 0x000fe2000c101924 */
[----:B------:R-:W-:Y:S05]  /*c7b0*/  EXIT ;  /* 0x000000000000794d */ /* 0x000fea0003800000 */
.L_x_7721:
[----:B------:R-:W-:Y:S04]  /*c7c0*/  STG.E desc[UR36][R2.64], R8 ;  /* 0x0000000802007986 */ /* 0x000fe8000c101924 */
[----:B------:R-:W-:Y:S04]  /*c7d0*/  STG.E desc[UR36][R2.64+0x4], R9 ;  /* 0x0000040902007986 */ /* 0x000fe8000c101924 */
[----:B-----5:R-:W-:Y:S04]  /*c7e0*/  STG.E desc[UR36][R2.64+0x8], R10 ;  /* 0x0000080a02007986 */ /* 0x020fe8000c101924 */
[----:B------:R-:W-:Y:S01]  /*c7f0*/  STG.E desc[UR36][R2.64+0xc], R11 ;  /* 0x00000c0b02007986 */ /* 0x000fe2000c101924 */
[----:B------:R-:W-:Y:S05]  /*c800*/  EXIT ;  /* 0x000000000000794d */ /* 0x000fea0003800000 */
.L_x_7718:
        /* <DEDUP_REMOVED lines=18> */
.L_x_7723:
[----:B------:R-:W-:Y:S01]  /*c930*/  UMOV UR4, URZ ;  /* 0x0000003f00047c82 */ /* 0x000fe20008000000 */
[----:B------:R-:W-:Y:S01]  /*c940*/  UMOV UR5, URZ ;  /* 0x0000003f00057c82 */ /* 0x000fe20008000000 */
[----:B------:R-:W-:Y:S01]  /*c950*/  UMOV UR6, URZ ;  /* 0x0000003f00067c82 */ /* 0x000fe20008000000 */
[----:B------:R-:W-:Y:S01]  /*c960*/  MOV R11, UR4 ;  /* 0x00000004000b7c02 */ /* 0x000fe20008000f00 */
[----:B------:R-:W-:Y:S01]  /*c970*/  IMAD.U32 R8, RZ, RZ, UR6 ;  /* 0x00000006ff087e24 */ /* 0x000fe2000f8e00ff */
[----:B------:R-:W-:-:S07]  /*c980*/  MOV R9, UR5 ;  /* 0x0000000500097c02 */ /* 0x000fce0008000f00 */
.L_x_7722:
        /* <DEDUP_REMOVED lines=24> */
[----:B------:R-:W-:Y:S01]  /*cb10*/  HADD2.F32 R5, -RZ, R8.H0_H0 ;  /* 0x20000008ff057230 */ /* 0x000fe20000004100 */
[----:B------:R-:W-:-:S05]  /*cb20*/  IADD3.X R3, RZ, UR5, RZ, P0, !PT ;  /* 0x00000005ff037c10 */ /* 0x000fca00087fe4ff */
[----:B------:R-:W-:Y:S01]  /*cb30*/  STG.E desc[UR36][R2.64], R5 ;  /* 0x0000000502007986 */ /* 0x000fe2000c101924 */
[----:B------:R-:W-:Y:S05]  /*cb40*/  EXIT ;  /* 0x000000000000794d */ /* 0x000fea0003800000 */
.L_x_7724:
        /* <DEDUP_REMOVED lines=16> */
.L_x_7725:
[----:B------:R-:W-:Y:S05]  /*cc50*/  EXIT ;  /* 0x000000000000794d */ /* 0x000fea0003800000 */
        .weak           $__internal_48_$__cuda_sm20_div_u64
        .type           $__internal_48_$__cuda_sm20_div_u64,@function
        .size           $__internal_48_$__cuda_sm20_div_u64,($__internal_49_$__cuda_sm20_rem_u64 - $__internal_48_$__cuda_sm20_div_u64)
$__internal_48_$__cuda_sm20_div_u64:
        /* <DEDUP_REMOVED lines=68> */
[----:B------:R-:W-:Y:S06]  /*d0a0*/  RET.REL.NODEC R4 `(_ZN2at6native13reduce_kernelILi512ELi1ENS0_8ReduceOpIN3c104HalfENS0_10WelfordOpsIS4_fiN4cuda3std3__44pairIffEEEEjfLi2ELi2EEEEEvT1_) ;  /* 0xffffff2c04d47950 */ /* 0x000fec0003c3ffff */
        .weak           $__internal_49_$__cuda_sm20_rem_u64
        .type           $__internal_49_$__cuda_sm20_rem_u64,@function
        .size           $__internal_49_$__cuda_sm20_rem_u64,(.L_x_8232 - $__internal_49_$__cuda_sm20_rem_u64)
$__internal_49_$__cuda_sm20_rem_u64:
        /* <DEDUP_REMOVED lines=63> */
[----:B------:R-:W-:Y:S06]  /*d4a0*/  RET.REL.NODEC R14 `(_ZN2at6native13reduce_kernelILi512ELi1ENS0_8ReduceOpIN3c104HalfENS0_10WelfordOpsIS4_fiN4cuda3std3__44pairIffEEEEjfLi2ELi2EEEEEvT1_) ;  /* 0xffffff280ed47950 */ /* 0x000fec0003c3ffff */
.L_x_7726:
        /* <DEDUP_REMOVED lines=13> */
.L_x_8232:


//--------------------- .text._ZN2at6native13reduce_kernelILi256ELi2ENS0_8ReduceOpIN3c104HalfENS0_10WelfordOpsIS4_fiN4cuda3std3__44pairIffEEEEjfLi2ELi2EEEEEvT1_ --------------------------
	.section	.text._ZN2at6native13reduce_kernelILi256ELi2ENS0_8ReduceOpIN3c104HalfENS0_10WelfordOpsIS4_fiN4cuda3std3__44pairIffEEEEjfLi2ELi2EEEEEvT1_,"ax",@progbits
	.align	128
        .global         _ZN2at6native13reduce_kernelILi256ELi2ENS0_8ReduceOpIN3c104HalfENS0_10WelfordOpsIS4_fiN4cuda3std3__44pairIffEEEEjfLi2ELi2EEEEEvT1_
        .type           _ZN2at6native13reduce_kernelILi256ELi2ENS0_8ReduceOpIN3c104HalfENS0_10WelfordOpsIS4_fiN4cuda3std3__44pairIffEEEEjfLi2ELi2EEEEEvT1_,@function
        .size           _ZN2at6native13reduce_kernelILi256ELi2ENS0_8ReduceOpIN3c104HalfENS0_10WelfordOpsIS4_fiN4cuda3std3__44pairIffEEEEjfLi2ELi2EEEEEvT1_,(.L_x_8234 - _ZN2at6native13reduce_kernelILi256ELi2ENS0_8ReduceOpIN3c104HalfENS0_10WelfordOpsIS4_fiN4cuda3std3__44pairIffEEEEjfLi2ELi2EEEEEvT1_)
        .other          _ZN2at6native13reduce_kernelILi256ELi2ENS0_8ReduceOpIN3c104HalfENS0_10WelfordOpsIS4_fiN4cuda3std3__44pairIffEEEEjfLi2ELi2EEEEEvT1_,@"STO_CUDA_ENTRY STV_DEFAULT"
_ZN2at6native13reduce_kernelILi256ELi2ENS0_8ReduceOpIN3c104HalfENS0_10WelfordOpsIS4_fiN4cuda3std3__44pairIffEEEEjfLi2ELi2EEEEEvT1_:
.text._ZN2at6native13reduce_kernelILi256ELi2ENS0_8ReduceOpIN3c104HalfENS0_10WelfordOpsIS4_fiN4cuda3std3__44pairIffEEEEjfLi2ELi2EEEEEvT1_:
        /* <DEDUP_REMOVED lines=294> */
.L_x_7727:
        /* <DEDUP_REMOVED lines=34> */
.L_x_7731:
        /* <DEDUP_REMOVED lines=31> */
.L_x_7737:
[----:B------:R-:W-:Y:S05]  /*1670*/  BSYNC B2 ;  /* 0x0000000000027941 */ /* 0x000fea0003800000 */
.L_x_7736:
        /* <DEDUP_REMOVED lines=19> */
.L_x_7735:
[----:B------:R-:W-:Y:S05]  /*17b0*/  BSYNC B1 ;  /* 0x0000000000017941 */ /* 0x000fea0003800000 */
.L_x_7734:
[----:B------:R-:W0:Y:S01]  /*17c0*/  LDC R15, c[0x0][0x22c] ;  /* 0x00008b00ff0f7b82 */ /* 0x000e220000000800 */
[----:B------:R-:W-:-:S04]  /*17d0*/  IADD3 R8, P0, -R10, 0x2, RZ ;  /* 0x000000020a087810 */ /* 0x000fc80007f1e1ff */
[----:B------:R-:W-:Y:S02]  /*17e0*/  LEA R16, P1, R8, R16, 0x1 ;  /* 0x0000001008107211 */ /* 0x000fe400078208ff */
[----:B------:R-:W-:-:S04]  /*17f0*/  IADD3.X R9, RZ, -0x1, RZ, P0, !PT ;  /* 0xffffffffff097810 */ /* 0x000fc800007fe4ff */
[----:B------:R-:W-:Y:S02]  /*1800*/  LEA.HI.X R17, R8, R17, R9, 0x1, P1 ;  /* 0x0000001108117211 */ /* 0x000fe400008f0c09 */
[----:B0-----:R-:W-:-:S07]  /*1810*/  IADD3 R0, R10, -0x2, R15 ;  /* 0xfffffffe0a007810 */ /* 0x001fce0007ffe00f */
.L_x_7733:
[----:B------:R-:W-:Y:S05]  /*1820*/  BSYNC B0 ;  /* 0x0000000000007941 */ /* 0x000fea0003800000 */
.L_x_7732:
        /* <DEDUP_REMOVED lines=12> */
.L_x_7741:
        /* <DEDUP_REMOVED lines=24> */
.L_x_7740:
[----:B------:R-:W-:Y:S01]  /*1a70*/  MOV R12, R20 ;  /* 0x00000014000c7202 */ /* 0x000fe20000000f00 */
[----:B------:R-:W-:-:S07]  /*1a80*/  IMAD.MOV.U32 R7, RZ, RZ, R14 ;  /* 0x000000ffff077224 */ /* 0x000fce00078e000e */
.L_x_7739:
[----:B------:R-:W-:Y:S05]  /*1a90*/  BSYNC B0 ;  /* 0x0000000000007941 */ /* 0x000fea0003800000 */
.L_x_7738:
        /* <DEDUP_REMOVED lines=10> */
.L_x_7743:
[----:B------:R-:W-:Y:S05]  /*1b40*/  BSYNC B0 ;  /* 0x0000000000007941 */ /* 0x000fea0003800000 */
.L_x_7742:
        /* <DEDUP_REMOVED lines=18> */
.L_x_7745:
[----:B------:R-:W-:Y:S05]  /*1c70*/  BSYNC B0 ;  /* 0x0000000000007941 */ /* 0x000fea0003800000 */
.L_x_7744:
        /* <DEDUP_REMOVED lines=17> */
.L_x_7747:
[----:B------:R-:W-:Y:S01]  /*1d90*/  IMAD.MOV.U32 R4, RZ, RZ, R3 ;  /* 0x000000ffff047224 */ /* 0x000fe200078e0003 */
[----:B------:R-:W-:Y:S01]  /*1da0*/  MOV R5, R8 ;  /* 0x0000000800057202 */ /* 0x000fe20000000f00 */
[----:B------:R-:W-:Y:S01]  /*1db0*/  IMAD.MOV.U32 R7, RZ, RZ, R12 ;  /* 0x000000ffff077224 */ /* 0x000fe200078e000c */
[----:B------:R-:W-:-:S07]  /*1dc0*/  MOV R6, R11 ;  /* 0x0000000b00067202 */ /* 0x000fce0000000f00 */
.L_x_7748:
[----:B------:R-:W-:Y:S05]  /*1dd0*/  BSYNC B0 ;  /* 0x0000000000007941 */ /* 0x000fea0003800000 */
.L_x_7746:
[----:B------:R-:W-:Y:S02]  /*1de0*/  CS2R R8, SRZ ;  /* 0x0000000000087805 */ /* 0x000fe4000001ff00 */
[----:B------:R-:W-:Y:S01]  /*1df0*/  CS2R R10, SRZ ;  /* 0x00000000000a7805 */ /* 0x000fe2000001ff00 */
[----:B------:R-:W-:Y:S06]  /*1e00*/  BRA `(.L_x_7729) ;  /* 0x0000006000787947 */ /* 0x000fec0003800000 */
.L_x_7730:
        /* <DEDUP_REMOVED lines=14> */
[----:B------:R-:W-:Y:S01]  /*1ef0*/  IMAD.IADD R3, R29, 0x1, R28 ;  /* 0x000000011d037824 */ /* 0x000fe200078e021c */
[----:B0-----:R-:W-:-:S02]  /*1f00*/  MOV R19, R4 ;  /* 0x0000000400137202 */ /* 0x001fc40000000f00 */
[----:B-1----:R-:W-:Y:S02]  /*1f10*/  MOV R22, R5 ;  /* 0x0000000500167202 */ /* 0x002fe40000000f00 */
[----:B------:R-:W-:Y:S05]  /*1f20*/  @!P0 BRA `(.L_x_7750) ;  /* 0x0000004c00488947 */ /* 0x000fea0003800000 */
[----:B------:R-:W-:Y:S01]  /*1f30*/  ISETP.GE.U32.AND P0, PT, R3, R30, PT ;  /* 0x0000001e0300720c */ /* 0x000fe20003f06070 */
[----:B------:R-:W-:Y:S01]  /*1f40*/  BSSY B0, `(.L_x_7751) ;  /* 0x0000241000007945 */ /* 0x000fe20003800000 */
[----:B------:R-:W-:Y:S01]  /*1f50*/  MOV R14, R5 ;  /* 0x00000005000e7202 */ /* 0x000fe20000000f00 */
[----:B------:R-:W-:Y:S01]  /*1f60*/  IMAD.MOV.U32 R9, RZ, RZ, R5 ;  /* 0x000000ffff097224 */ /* 0x000fe200078e0005 */
[-C--:B------:R-:W-:Y:S02]  /*1f70*/  MOV R15, R4.reuse ;  /* 0x00000004000f7202 */ /* 0x080fe40000000f00 */
[----:B------:R-:W-:-:S07]  /*1f80*/  MOV R8, R4 ;  /* 0x0000000400087202 */ /* 0x000fce0000000f00 */
[----:B------:R-:W-:Y:S05]  /*1f90*/  @P0 BRA `(.L_x_7752) ;  /* 0x0000002000ec0947 */ /* 0x000fea0003800000 */
[----:B------:R-:W0:Y:S01]  /*1fa0*/  LDC.64 R10, c[0x0][0x268] ;  /* 0x00009a00ff0a7b82 */ /* 0x000e220000000a00 */
[----:B------:R-:W-:Y:S01]  /*1fb0*/  BSSY B1, `(.L_x_7753) ;  /* 0x0000238000017945 */ /* 0x000fe20003800000 */
[----:B------:R-:W-:Y:S01]  /*1fc0*/  ISETP.NE.AND P0, PT, R0, RZ, PT ;  /* 0x000000ff0000720c */ /* 0x000fe20003f05270 */
[----:B------:R-:W-:Y:S01]  /*1fd0*/  IMAD.MOV.U32 R15, RZ, RZ, R4 ;  /* 0x000000ffff0f7224 */ /* 0x000fe200078e0004 */
[-C--:B------:R-:W-:Y:S02]  /*1fe0*/  MOV R14, R5.reuse ;  /* 0x00000005000e7202 */ /* 0x080fe40000000f00 */
[----:B------:R-:W-:Y:S02]  /*1ff0*/  MOV R9, R5 ;  /* 0x0000000500097202 */ /* 0x000fe40000000f00 */
[----:B------:R-:W-:-:S07]  /*2000*/  MOV R8, R4 ;  /* 0x0000000400087202 */ /* 0x000fce0000000f00 */
.L_x_7756:
        /* <DEDUP_REMOVED lines=286> */
.L_x_7754:
[----:B------:R-:W-:Y:S01]  /*31f0*/  LOP3.LUT R3, R3, 0xfffffffc, RZ, 0xc0, !PT ;  /* 0xfffffffc03037812 */ /* 0x000fe200078ec0ff */
[----:B------:R-:W-:-:S03]  /*3200*/  ULDC UR36, c[0x0][0x234] ;  /* 0x00008d0000247ab9 */ /* 0x000fc60000000800 */
[----:B------:R-:W-:-:S04]  /*3210*/  IADD3 R12, P1, R3, R16, RZ ;  /* 0x00000010030c7210 */ /* 0x000fc80007f3e0ff */
[----:B------:R-:W-:-:S05]  /*3220*/  IADD3.X R13, RZ, R17, RZ, P1, !PT ;  /* 0x00000011ff0d7210 */ /* 0x000fca0000ffe4ff */
[----:B------:R-:W2:Y:S01]  /*3230*/  LDG.E R12, desc[UR40][R12.64] ;  /* 0x000000280c0c7981 */ /* 0x000ea2000c1e1900 */
[----:B------:R-:W-:-:S05]  /*3240*/  MOV R28, UR36 ;  /* 0x00000024001c7c02 */ /* 0x000fca0008000f00 */
[----:B------:R-:W-:Y:S01]  /*3250*/  IMAD.IADD R29, R29, 0x1, R28 ;  /* 0x000000011d1d7824 */ /* 0x000fe200078e021c */
        /* <DEDUP_REMOVED lines=236> */
.L_x_7755:
[----:B------:R-:W-:Y:S02]  /*4120*/  LOP3.LUT R13, R0, 0xfffffffc, RZ, 0xc0, !PT ;  /* 0xfffffffc000d7812 */ /* 0x000fe400078ec0ff */
[----:B------:R-:W-:Y:S01]  /*4130*/  IADD3 R6, R6, 0x1, RZ ;  /* 0x0000000106067810 */ /* 0x000fe20007ffe0ff */
[----:B------:R-:W-:Y:S01]  /*4140*/  IMAD.IADD R29, R29, 0x1, R28 ;  /* 0x000000011d1d7824 */ /* 0x000fe200078e021c */
[----:B------:R-:W-:Y:S01]  /*4150*/  IADD3 R12, P1, R13, R16, RZ ;  /* 0x000000100d0c7210 */ /* 0x000fe20007f3e0ff */
[----:B------:R-:W-:-:S03]  /*4160*/  ULDC UR4, c[0x0][0x22c] ;  /* 0x00008b0000047ab9 */ /* 0x000fc60000000800 */
[----:B------:R-:W-:-:S05]  /*4170*/  IADD3.X R13, RZ, R17, RZ, P1, !PT ;  /* 0x00000011ff0d7210 */ /* 0x000fca0000ffe4ff */
[----:B------:R1:W2:Y:S01]  /*4180*/  LDG.E R0, desc[UR40][R12.64] ;  /* 0x000000280c007981 */ /* 0x0002a2000c1e1900 */
[----:B------:R-:W-:Y:S01]  /*4190*/  I2FP.F32.S32 R7, R6 ;  /* 0x0000000600077245 */ /* 0x000fe20000201400 */
[--C-:B------:R-:W-:Y:S01]  /*41a0*/  HADD2.F32 R3, -RZ, R32.reuse.H1_H1 ;  /* 0x30000020ff037230 */ /* 0x100fe20000004100 */
[----:B------:R-:W-:Y:S02]  /*41b0*/  IADD3 R21, R29, R28, RZ ;  /* 0x0000001c1d157210 */ /* 0x000fe40007ffe0ff */
[----:B------:R-:W3:Y:S01]  /*41c0*/  MUFU.RCP R27, R7 ;  /* 0x00000007001b7308 */ /* 0x000ee20000001000 */
[----:B------:R-:W-:Y:S01]  /*41d0*/  MOV R30, UR4 ;  /* 0x00000004001e7c02 */ /* 0x000fe20008000f00 */
[----:B-1----:R-:W-:-:S03]  /*41e0*/  HADD2.F32 R13, -RZ, R32.H0_H0 ;  /* 0x20000020ff0d7230 */ /* 0x002fc60000004100 */
[----:B------:R-:W-:Y:S01]  /*41f0*/  ISETP.GE.U32.AND P1, PT, R21, R30, PT ;  /* 0x0000001e1500720c */ /* 0x000fe20003f26070 */
[----:B------:R-:W-:Y:S01]  /*4200*/  FADD.FTZ R12, R3, -R4 ;  /* 0x80000004030c7221 */ /* 0x000fe20000010000 */
[----:B------:R-:W-:-:S03]  /*4210*/  FADD.FTZ R20, R13, -R8 ;  /* 0x800000080d147221 */ /* 0x000fc60000010000 */
[-C--:B---3--:R-:W-:Y:S01]  /*4220*/  FFMA.FTZ R4, R12, R27.reuse, R4 ;  /* 0x0000001b0c047223 */ /* 0x088fe20000010004 */
[----:B------:R-:W-:-:S03]  /*4230*/  FFMA.FTZ R8, R20, R27, R8 ;  /* 0x0000001b14087223 */ /* 0x000fc60000010008 */
[----:B------:R-:W-:Y:S01]  /*4240*/  FADD.FTZ R3, R3, -R4 ;  /* 0x8000000403037221 */ /* 0x000fe20000010000 */
[----:B------:R-:W-:-:S03]  /*4250*/  FADD.FTZ R13, R13, -R8 ;  /* 0x800000080d0d7221 */ /* 0x000fc60000010000 */
[----:B------:R-:W-:Y:S01]  /*4260*/  FFMA.FTZ R5, R12, R3, R5 ;  /* 0x000000030c057223 */ /* 0x000fe20000010005 */
        /* <DEDUP_REMOVED lines=13> */
.L_x_7753:
[----:B------:R-:W-:-:S07]  /*4340*/  PRMT R31, R0, 0x5432, R0 ;  /* 0x00005432001f7816 */ /* 0x000fce0000000000 */
.L_x_7752:
[----:B------:R-:W-:Y:S05]  /*4350*/  BSYNC B0 ;  /* 0x0000000000007941 */ /* 0x000fea0003800000 */
.L_x_7751:
        /* <DEDUP_REMOVED lines=286> */
.L_x_7759:
[----:B------:R-:W-:-:S04]  /*5540*/  LOP3.LUT R21, R27, 0xfffffffc, RZ, 0xc0, !PT ;  /* 0xfffffffc1b157812 */ /* 0x000fc800078ec0ff */
        /* <DEDUP_REMOVED lines=281> */
.L_x_7760:
[----:B------:R-:W-:-:S04]  /*66e0*/  LOP3.LUT R31, R31, 0xfffffffc, RZ, 0xc0, !PT ;  /* 0xfffffffc1f1f7812 */ /* 0x000fc800078ec0ff */
[----:B------:R-:W-:-:S05]  /*66f0*/  IADD3 R16, P1, R31, R16, RZ ;  /* 0x000000101f107210 */ /* 0x000fca0007f3e0ff */
[----:B------:R-:W-:-:S05]  /*6700*/  IMAD.X R17, RZ, RZ, R17, P1 ;  /* 0x000000ffff117224 */ /* 0x000fca00008e0611 */
[----:B------:R-:W2:Y:S02]  /*6710*/  LDG.E R16, desc[UR40][R16.64] ;  /* 0x0000002810107981 */ /* 0x000ea4000c1e1900 */
[----:B--2---:R-:W-:-:S07]  /*6720*/  PRMT R31, R16, 0x5432, R16 ;  /* 0x00005432101f7816 */ /* 0x004fce0000000010 */
.L_x_7758:
[----:B------:R-:W-:Y:S05]  /*6730*/  BSYNC B0 ;  /* 0x0000000000007941 */ /* 0x000fea0003800000 */
.L_x_7757:
[----:B------:R-:W-:Y:S04]  /*6740*/  BSSY B0, `(.L_x_7761) ;  /* 0x0000025000007945 */ /* 0x000fe80003800000 */
[----:B------:R-:W-:Y:S05]  /*6750*/  @P0 BRA `(.L_x_7762) ;  /* 0x00000000008c0947 */ /* 0x000fea0003800000 */
[----:B------:R-:W-:Y:S01]  /*6760*/  IADD3 R6, R6, 0x1, RZ ;  /* 0x0000000106067810 */ /* 0x000fe20007ffe0ff */
[----:B------:R-:W-:Y:S01]  /*6770*/  IMAD.IADD R29, R29, 0x1, R28 ;  /* 0x000000011d1d7824 */ /* 0x000fe200078e021c */
[----:B------:R-:W-:Y:S01]  /*6780*/  IADD3 R10, R10, 0x1, RZ ;  /* 0x000000010a0a7810 */ /* 0x000fe20007ffe0ff */
[--C-:B------:R-:W-:Y:S01]  /*6790*/  HADD2.F32 R17, -RZ, R32.reuse.H1_H1 ;  /* 0x30000020ff117230 */ /* 0x100fe20000004100 */
[----:B------:R-:W-:Y:S01]  /*67a0*/  I2FP.F32.S32 R7, R6 ;  /* 0x0000000600077245 */ /* 0x000fe20000201400 */
[----:B------:R-:W-:Y:S01]  /*67b0*/  HADD2.F32 R21, -RZ, R32.H0_H0 ;  /* 0x20000020ff157230 */ /* 0x000fe20000004100 */
[----:B------:R-:W-:Y:S02]  /*67c0*/  I2FP.F32.S32 R11, R10 ;  /* 0x0000000a000b7245 */ /* 0x000fe40000201400 */
[----:B------:R-:W0:Y:S01]  /*67d0*/  MUFU.RCP R27, R7 ;  /* 0x00000007001b7308 */ /* 0x000e220000001000 */
[----:B------:R-:W-:Y:S01]  /*67e0*/  ISETP.GE.U32.AND P0, PT, R29, R30, PT ;  /* 0x0000001e1d00720c */ /* 0x000fe20003f06070 */
[----:B------:R-:W-:Y:S01]  /*67f0*/  FADD.FTZ R16, -R4, R17 ;  /* 0x0000001104107221 */ /* 0x000fe20000010100 */
[----:B------:R-:W-:-:S05]  /*6800*/  FADD.FTZ R20, -R8, R21 ;  /* 0x0000001508147221 */ /* 0x000fca0000010100 */
        /* <DEDUP_REMOVED lines=9> */
[--C-:B------:R-:W-:Y:S01]  /*68a0*/  HADD2.F32 R16, -RZ, R31.reuse.H1_H1 ;  /* 0x3000001fff107230 */ /* 0x100fe20000004100 */
[----:B------:R-:W-:Y:S01]  /*68b0*/  IADD3 R3, R3, 0x1, RZ ;  /* 0x0000000103037810 */ /* 0x000fe20007ffe0ff */
        /* <DEDUP_REMOVED lines=13> */
.L_x_7762:
[----:B------:R-:W-:Y:S05]  /*6990*/  BSYNC B0 ;  /* 0x0000000000007941 */ /* 0x000fea0003800000 */
.L_x_7761:
        /* <DEDUP_REMOVED lines=17> */
.L_x_7764:
[----:B------:R-:W-:Y:S01]  /*6ab0*/  MOV R4, R15 ;  /* 0x0000000f00047202 */ /* 0x000fe20000000f00 */
[----:B------:R-:W-:Y:S01]  /*6ac0*/  IMAD.MOV.U32 R5, RZ, RZ, R14 ;  /* 0x000000ffff057224 */ /* 0x000fe200078e000e */
[----:B------:R-:W-:Y:S02]  /*6ad0*/  MOV R6, R13 ;  /* 0x0000000d00067202 */ /* 0x000fe40000000f00 */
[----:B------:R-:W-:-:S07]  /*6ae0*/  MOV R7, R12 ;  /* 0x0000000c00077202 */ /* 0x000fce0000000f00 */
.L_x_7765:
[----:B------:R-:W-:Y:S05]  /*6af0*/  BSYNC B0 ;  /* 0x0000000000007941 */ /* 0x000fea0003800000 */
.L_x_7763:
        /* <DEDUP_REMOVED lines=16> */
.L_x_7766:
[----:B------:R-:W-:Y:S01]  /*6c00*/  MOV R8, R19 ;  /* 0x0000001300087202 */ /* 0x000fe20000000f00 */
[----:B------:R-:W-:Y:S01]  /*6c10*/  IMAD.MOV.U32 R9, RZ, RZ, R22 ;  /* 0x000000ffff097224 */ /* 0x000fe200078e0016 */
[----:B------:R-:W-:Y:S02]  /*6c20*/  MOV R10, R3 ;  /* 0x00000003000a7202 */ /* 0x000fe40000000f00 */
[----:B------:R-:W-:Y:S01]  /*6c30*/  MOV R11, R0 ;  /* 0x00000000000b7202 */ /* 0x000fe20000000f00 */
[----:B------:R-:W-:Y:S06]  /*6c40*/  BRA `(.L_x_7729) ;  /* 0x0000001000e87947 */ /* 0x000fec0003800000 */
.L_x_7750:
        /* <DEDUP_REMOVED lines=12> */
.L_x_7770:
        /* <DEDUP_REMOVED lines=37> */
.L_x_7769:
[----:B------:R-:W-:Y:S02]  /*6f60*/  PRMT R13, R31, 0x7610, R31 ;  /* 0x000076101f0d7816 */ /* 0x000fe4000000001f */
[----:B------:R-:W-:-:S07]  /*6f70*/  PRMT R14, R10, 0x7610, R10 ;  /* 0x000076100a0e7816 */ /* 0x000fce000000000a */
.L_x_7768:
[----:B------:R-:W-:Y:S05]  /*6f80*/  BSYNC B0 ;  /* 0x0000000000007941 */ /* 0x000fea0003800000 */
.L_x_7767:
        /* <DEDUP_REMOVED lines=21> */
.L_x_7772:
[----:B------:R-:W-:Y:S05]  /*70e0*/  BSYNC B0 ;  /* 0x0000000000007941 */ /* 0x000fea0003800000 */
.L_x_7771:
[----:B------:R-:W-:Y:S04]  /*70f0*/  BSSY B0, `(.L_x_7773) ;  /* 0x0000025000007945 */ /* 0x000fe80003800000 */
[----:B------:R-:W-:Y:S05]  /*7100*/  @P1 BRA `(.L_x_7774) ;  /* 0x00000000008c1947 */ /* 0x000fea0003800000 */
[----:B------:R-:W-:Y:S01]  /*7110*/  IADD3 R6, R6, 0x1, RZ ;  /* 0x0000000106067810 */ /* 0x000fe20007ffe0ff */
[----:B------:R-:W-:Y:S01]  /*7120*/  IMAD.IADD R29, R29, 0x1, R28 ;  /* 0x000000011d1d7824 */ /* 0x000fe200078e021c */
[----:B------:R-:W-:Y:S01]  /*7130*/  IADD3 R10, R10, 0x1, RZ ;  /* 0x000000010a0a7810 */ /* 0x000fe20007ffe0ff */
[--C-:B-----5:R-:W-:Y:S01]  /*7140*/  HADD2.F32 R17, -RZ, R13.reuse.H0_H0 ;  /* 0x2000000dff117230 */ /* 0x120fe20000004100 */
[----:B------:R-:W-:Y:S01]  /*7150*/  I2FP.F32.S32 R7, R6 ;  /* 0x0000000600077245 */ /* 0x000fe20000201400 */
[----:B------:R-:W-:Y:S01]  /*7160*/  HADD2.F32 R13, -RZ, R13.H1_H1 ;  /* 0x3000000dff0d7230 */ /* 0x000fe20000004100 */
        /* <DEDUP_REMOVED lines=14> */
[--C-:B------:R-:W-:Y:S01]  /*7250*/  HADD2.F32 R12, -RZ, R14.reuse.H0_H0 ;  /* 0x2000000eff0c7230 */ /* 0x100fe20000004100 */
[----:B------:R-:W-:Y:S01]  /*7260*/  IADD3 R21, R21, 0x1, RZ ;  /* 0x0000000115157810 */ /* 0x000fe20007ffe0ff */
        /* <DEDUP_REMOVED lines=13> */
.L_x_7774:
[----:B------:R-:W-:Y:S05]  /*7340*/  BSYNC B0 ;  /* 0x0000000000007941 */ /* 0x000fea0003800000 */
.L_x_7773:
        /* <DEDUP_REMOVED lines=17> */
.L_x_7776:
[----:B------:R-:W-:Y:S01]  /*7460*/  MOV R4, R3 ;  /* 0x0000000300047202 */ /* 0x000fe20000000f00 */
[----:B------:R-:W-:Y:S01]  /*7470*/  IMAD.MOV.U32 R5, RZ, RZ, R0 ;  /* 0x000000ffff057224 */ /* 0x000fe200078e0000 */
[----:B------:R-:W-:Y:S02]  /*7480*/  MOV R6, R15 ;  /* 0x0000000f00067202 */ /* 0x000fe40000000f00 */
[----:B------:R-:W-:-:S07]  /*7490*/  MOV R7, R24 ;  /* 0x0000001800077202 */ /* 0x000fce0000000f00 */
.L_x_7777:
[----:B------:R-:W-:Y:S05]  /*74a0*/  BSYNC B0 ;  /* 0x0000000000007941 */ /* 0x000fea0003800000 */
.L_x_7775:
        /* <DEDUP_REMOVED lines=16> */
.L_x_7778:
[----:B------:R-:W-:Y:S01]  /*75b0*/  MOV R8, R19 ;  /* 0x0000001300087202 */ /* 0x000fe20000000f00 */
[----:B------:R-:W-:Y:S01]  /*75c0*/  IMAD.MOV.U32 R9, RZ, RZ, R22 ;  /* 0x000000ffff097224 */ /* 0x000fe200078e0016 */
[----:B------:R-:W-:Y:S02]  /*75d0*/  MOV R10, R21 ;  /* 0x00000015000a7202 */ /* 0x000fe40000000f00 */
[----:B------:R-:W-:Y:S01]  /*75e0*/  MOV R11, R20 ;  /* 0x00000014000b7202 */ /* 0x000fe20000000f00 */
[----:B------:R-:W-:Y:S06]  /*75f0*/  BRA `(.L_x_7729) ;  /* 0x00000008007c7947 */ /* 0x000fec0003800000 */
.L_x_7749:
        /* <DEDUP_REMOVED lines=21> */
.L_x_7782:
        /* <DEDUP_REMOVED lines=35> */
.L_x_7781:
[----:B------:R-:W-:Y:S02]  /*7980*/  PRMT R13, R28, 0x7610, R28 ;  /* 0x000076101c0d7816 */ /* 0x000fe4000000001c */
[----:B------:R-:W-:-:S07]  /*7990*/  PRMT R19, R10, 0x7610, R10 ;  /* 0x000076100a137816 */ /* 0x000fce000000000a */
.L_x_7780:
[----:B------:R-:W-:Y:S05]  /*79a0*/  BSYNC B0 ;  /* 0x0000000000007941 */ /* 0x000fea0003800000 */
.L_x_7779:
        /* <DEDUP_REMOVED lines=19> */
.L_x_7784:
[----:B------:R-:W-:Y:S05]  /*7ae0*/  BSYNC B0 ;  /* 0x0000000000007941 */ /* 0x000fea0003800000 */
.L_x_7783:
        /* <DEDUP_REMOVED lines=37> */
.L_x_7786:
[----:B------:R-:W-:Y:S05]  /*7d40*/  BSYNC B0 ;  /* 0x0000000000007941 */ /* 0x000fea0003800000 */
.L_x_7785:
        /* <DEDUP_REMOVED lines=17> */
.L_x_7788:
[----:B------:R-:W-:Y:S01]  /*7e60*/  MOV R4, R3 ;  /* 0x0000000300047202 */ /* 0x000fe20000000f00 */
[----:B------:R-:W-:Y:S01]  /*7e70*/  IMAD.MOV.U32 R6, RZ, RZ, R21 ;  /* 0x000000ffff067224 */ /* 0x000fe200078e0015 */
[----:B------:R-:W-:Y:S02]  /*7e80*/  MOV R5, R14 ;  /* 0x0000000e00057202 */ /* 0x000fe40000000f00 */
[----:B------:R-:W-:-:S07]  /*7e90*/  MOV R7, R24 ;  /* 0x0000001800077202 */ /* 0x000fce0000000f00 */
.L_x_7789:
[----:B------:R-:W-:Y:S05]  /*7ea0*/  BSYNC B0 ;  /* 0x0000000000007941 */ /* 0x000fea0003800000 */
.L_x_7787:
        /* <DEDUP_REMOVED lines=16> */
.L_x_7790:
[----:B------:R-:W-:Y:S01]  /*7fb0*/  MOV R8, R15 ;  /* 0x0000000f00087202 */ /* 0x000fe20000000f00 */
[----:B------:R-:W-:Y:S01]  /*7fc0*/  IMAD.MOV.U32 R10, RZ, RZ, R25 ;  /* 0x000000ffff0a7224 */ /* 0x000fe200078e0019 */
[----:B------:R-:W-:Y:S02]  /*7fd0*/  MOV R9, R20 ;  /* 0x0000001400097202 */ /* 0x000fe40000000f00 */
[----:B------:R-:W-:-:S07]  /*7fe0*/  MOV R11, R22 ;  /* 0x00000016000b7202 */ /* 0x000fce0000000f00 */
.L_x_7729:
[----:B------:R-:W-:Y:S05]  /*7ff0*/  BSYNC B6 ;  /* 0x0000000000067941 */ /* 0x000fea0003800000 */
.L_x_7728:
        /* <DEDUP_REMOVED lines=16> */
.L_x_7800:
        /* <DEDUP_REMOVED lines=28> */
.L_x_7795:
[----:B0-2---:R-:W-:Y:S01]  /*82c0*/  MOV R6, R14 ;  /* 0x0000000e00067202 */ /* 0x005fe20000000f00 */
[----:B------:R-:W-:Y:S01]  /*82d0*/  IMAD.MOV.U32 R4, RZ, RZ, R12 ;  /* 0x000000ffff047224 */ /* 0x000fe200078e000c */
[----:B------:R-:W-:Y:S02]  /*82e0*/  MOV R5, R13 ;  /* 0x0000000d00057202 */ /* 0x000fe40000000f00 */
[----:B------:R-:W-:-:S07]  /*82f0*/  MOV R7, R15 ;  /* 0x0000000f00077202 */ /* 0x000fce0000000f00 */
.L_x_7796:
[----:B------:R-:W-:Y:S05]  /*8300*/  BSYNC B1 ;  /* 0x0000000000017941 */ /* 0x000fea0003800000 */
.L_x_7794:
        /* <DEDUP_REMOVED lines=17> */
.L_x_7798:
[----:B0--3--:R-:W-:Y:S01]  /*8420*/  MOV R8, R24 ;  /* 0x0000001800087202 */ /* 0x009fe20000000f00 */
[----:B------:R-:W-:Y:S01]  /*8430*/  IMAD.MOV.U32 R9, RZ, RZ, R25 ;  /* 0x000000ffff097224 */ /* 0x000fe200078e0019 */
[----:B------:R-:W-:Y:S02]  /*8440*/  MOV R10, R26 ;  /* 0x0000001a000a7202 */ /* 0x000fe40000000f00 */
[----:B------:R-:W-:-:S07]  /*8450*/  MOV R11, R27 ;  /* 0x0000001b000b7202 */ /* 0x000fce0000000f00 */
.L_x_7799:
[----:B------:R-:W-:Y:S05]  /*8460*/  BSYNC B1 ;  /* 0x0000000000017941 */ /* 0x000fea0003800000 */
.L_x_7797:
[----:B------:R2:W-:Y:S04]  /*8470*/  STS.128 [R17], R4 ;  /* 0x0000000411007388 */ /* 0x0005e80000000c00 */
[----:B------:R2:W-:Y:S02]  /*8480*/  STS.128 [R17+0x10], R8 ;  /* 0x0000100811007388 */ /* 0x0005e40000000c00 */
.L_x_7793:
[----:B------:R-:W-:Y:S05]  /*8490*/  BSYNC B0 ;  /* 0x0000000000007941 */ /* 0x000fea0003800000 */
.L_x_7792:
[----:B------:R-:W-:Y:S02]  /*84a0*/  ISETP.GT.AND P0, PT, R19, 0x1, PT ;  /* 0x000000011300780c */ /* 0x000fe40003f04270 */
[----:B------:R-:W-:-:S11]  /*84b0*/  SHF.R.S32.HI R19, RZ, 0x1, R19 ;  /* 0x00000001ff137819 */ /* 0x000fd60000011413 */
[----:B------:R-:W-:Y:S05]  /*84c0*/  @P0 BRA `(.L_x_7800) ;  /* 0xfffffffc000c0947 */ /* 0x000fea000383ffff */
.L_x_7791:
        /* <DEDUP_REMOVED lines=20> */
.L_x_7811:
[----:B-----5:R-:W-:Y:S01]  /*8610*/  IADD3 R13, R23, R20, RZ ;  /* 0x00000014170d7210 */ /* 0x020fe20007ffe0ff */
        /* <DEDUP_REMOVED lines=26> */
.L_x_7806:
[----:B-1-3--:R-:W-:Y:S01]  /*87c0*/  IMAD.MOV.U32 R4, RZ, RZ, R16 ;  /* 0x000000ffff047224 */ /* 0x00afe200078e0010 */
[----:B------:R-:W-:Y:S01]  /*87d0*/  MOV R5, R17 ;  /* 0x0000001100057202 */ /* 0x000fe20000000f00 */
[----:B------:R-:W-:Y:S01]  /*87e0*/  IMAD.MOV.U32 R6, RZ, RZ, R18 ;  /* 0x000000ffff067224 */ /* 0x000fe200078e0012 */
[----:B------:R-:W-:-:S07]  /*87f0*/  MOV R7, R19 ;  /* 0x0000001300077202 */ /* 0x000fce0000000f00 */
.L_x_7807:
[----:B------:R-:W-:Y:S05]  /*8800*/  BSYNC B1 ;  /* 0x0000000000017941 */ /* 0x000fea0003800000 */
.L_x_7805:
        /* <DEDUP_REMOVED lines=17> */
.L_x_7809:
[----:B--23--:R-:W-:Y:S01]  /*8920*/  IMAD.MOV.U32 R8, RZ, RZ, R12 ;  /* 0x000000ffff087224 */ /* 0x00cfe200078e000c */
[----:B------:R-:W-:Y:S01]  /*8930*/  MOV R9, R13 ;  /* 0x0000000d00097202 */ /* 0x000fe20000000f00 */
[----:B------:R-:W-:Y:S01]  /*8940*/  IMAD.MOV.U32 R11, RZ, RZ, R15 ;  /* 0x000000ffff0b7224 */ /* 0x000fe200078e000f */
[----:B------:R-:W-:-:S07]  /*8950*/  MOV R10, R14 ;  /* 0x0000000e000a7202 */ /* 0x000fce0000000f00 */
.L_x_7810:
[----:B------:R-:W-:Y:S05]  /*8960*/  BSYNC B1 ;  /* 0x0000000000017941 */ /* 0x000fea0003800000 */
.L_x_7808:
[----:B------:R1:W-:Y:S04]  /*8970*/  STS.128 [R3], R4 ;  /* 0x0000000403007388 */ /* 0x0003e80000000c00 */
[----:B------:R1:W-:Y:S02]  /*8980*/  STS.128 [R3+0x10], R8 ;  /* 0x0000100803007388 */ /* 0x0003e40000000c00 */
.L_x_7804:
[----:B------:R-:W-:Y:S05]  /*8990*/  BSYNC B0 ;  /* 0x0000000000007941 */ /* 0x000fea0003800000 */
.L_x_7803:
[----:B------:R-:W-:-:S04]  /*89a0*/  SHF.R.S32.HI R20, RZ, 0x1, R20 ;  /* 0x00000001ff147819 */ /* 0x000fc80000011414 */
[----:B------:R-:W-:-:S13]  /*89b0*/  ISETP.GE.AND P0, PT, R20, 0x20, PT ;  /* 0x000000201400780c */ /* 0x000fda0003f06270 */
[----:B------:R-:W-:Y:S05]  /*89c0*/  @P0 BRA `(.L_x_7811) ;  /* 0xfffffffc00100947 */ /* 0x000fea000383ffff */
[----:B------:R-:W-:-:S11]  /*89d0*/  HFMA2.MMA R12, -RZ, RZ, 0, 1.9073486328125e-06 ;  /* 0x00000020ff0c7435 */ /* 0x000fd600000001ff */
.L_x_7802:
[----:B------:R-:W-:Y:S01]  /*89e0*/  ISETP.GE.AND P0, PT, R12, 0x2, PT ;  /* 0x000000020c00780c */ /* 0x000fe20003f06270 */
[----:B------:R-:W-:Y:S05]  /*89f0*/  WARPSYNC.ALL ;  /* 0x0000000000007948 */ /* 0x000fea0003800000 */
[----:B------:R-:W-:Y:S07]  /*8a00*/  BAR.SYNC.DEFER_BLOCKING 0x0 ;  /* 0x0000000000007b1d */ /* 0x000fee0000010000 */
[----:B------:R-:W-:Y:S05]  /*8a10*/  @!P0 BRA `(.L_x_7801) ;  /* 0x0000000000e08947 */ /* 0x000fea0003800000 */
[----:B-1-3--:R-:W-:-:S07]  /*8a20*/  MOV R3, 0x1 ;  /* 0x0000000100037802 */ /* 0x00afce0000000f00 */
.L_x_7818:
        /* <DEDUP_REMOVED lines=21> */
.L_x_7813:
[----:B0123--:R-:W-:Y:S01]  /*8b80*/  MOV R4, R13 ;  /* 0x0000000d00047202 */ /* 0x00ffe20000000f00 */
[----:B----4-:R-:W-:Y:S01]  /*8b90*/  IMAD.MOV.U32 R5, RZ, RZ, R16 ;  /* 0x000000ffff057224 */ /* 0x010fe200078e0010 */
[----:B------:R-:W-:Y:S02]  /*8ba0*/  MOV R7, R18 ;  /* 0x0000001200077202 */ /* 0x000fe40000000f00 */
[----:B------:R-:W-:-:S07]  /*8bb0*/  MOV R6, R0 ;  /* 0x0000000000067202 */ /* 0x000fce0000000f00 */
.L_x_7814:
[----:B------:R-:W-:Y:S05]  /*8bc0*/  BSYNC B0 ;  /* 0x0000000000007941 */ /* 0x000fea0003800000 */
.L_x_7812:
        /* <DEDUP_REMOVED lines=21> */
.L_x_7816:
[----:B0-23--:R-:W-:Y:S01]  /*8d20*/  MOV R8, R13 ;  /* 0x0000000d00087202 */ /* 0x00dfe20000000f00 */
[----:B----4-:R-:W-:Y:S01]  /*8d30*/  IMAD.MOV.U32 R9, RZ, RZ, R16 ;  /* 0x000000ffff097224 */ /* 0x010fe200078e0010 */
[----:B------:R-:W-:Y:S02]  /*8d40*/  MOV R11, R18 ;  /* 0x00000012000b7202 */ /* 0x000fe40000000f00 */
[----:B------:R-:W-:-:S07]  /*8d50*/  MOV R10, R0 ;  /* 0x00000000000a7202 */ /* 0x000fce0000000f00 */
.L_x_7817:
[----:B------:R-:W-:Y:S05]  /*8d60*/  BSYNC B0 ;  /* 0x0000000000007941 */ /* 0x000fea0003800000 */
.L_x_7815:
[----:B-1----:R-:W-:-:S05]  /*8d70*/  IMAD.SHL.U32 R3, R3, 0x2, RZ ;  /* 0x0000000203037824 */ /* 0x002fca00078e00ff */
[----:B------:R-:W-:-:S13]  /*8d80*/  ISETP.GE.AND P0, PT, R3, R12, PT ;  /* 0x0000000c0300720c */ /* 0x000fda0003f06270 */
[----:B------:R-:W-:Y:S05]  /*8d90*/  @!P0 BRA `(.L_x_7818) ;  /* 0xfffffffc00248947 */ /* 0x000fea000383ffff */
.L_x_7801:
[----:B------:R-:W1:Y:S01]  /*8da0*/  LDC R0, c[0x0][0x3fc] ;  /* 0x0000ff00ff007b82 */ /* 0x000e620000000800 */
[----:B------:R-:W-:Y:S01]  /*8db0*/  HFMA2.MMA R19, -RZ, RZ, 0, 0 ;  /* 0x00000000ff137435 */ /* 0x000fe200000001ff */
[----:B0-2---:R-:W-:Y:S02]  /*8dc0*/  MOV R17, RZ ;  /* 0x000000ff00117202 */ /* 0x005fe40000000f00 */
        /* <DEDUP_REMOVED lines=11> */
[----:B-----5:R-:W-:Y:S01]  /*8e80*/  IMAD.SHL.U32 R13, R12, 0x2, RZ ;  /* 0x000000020c0d7824 */ /* 0x020fe200078e00ff */
        /* <DEDUP_REMOVED lines=270> */
.L_x_7819:
        /* <DEDUP_REMOVED lines=13> */
[----:B-----5:R-:W-:Y:S01]  /*a040*/  SHF.R.U32.HI R13, RZ, UR4, R12 ;  /* 0x00000004ff0d7c19 */ /* 0x020fe2000801160c */
        /* <DEDUP_REMOVED lines=267> */
.L_x_7820:
        /* <DEDUP_REMOVED lines=12> */
.L_x_7826:
        /* <DEDUP_REMOVED lines=8> */
[----:B-----5:R-:W-:Y:S05]  /*b240*/  CALL.REL.NOINC `($__internal_51_$__cuda_sm20_rem_u64) ;  /* 0x0000006400b47944 */ /* 0x020fea0003c00000 */
[----:B------:R-:W-:Y:S05]  /*b250*/  BRA `(.L_x_7825) ;  /* 0x00000000004c7947 */ /* 0x000fea0003800000 */
.L_x_7824:
[----:B------:R-:W0:Y:S01]  /*b260*/  I2F.U32.RP R12, R24 ;  /* 0x00000018000c7306 */ /* 0x000e220000209000 */
[----:B------:R-:W-:Y:S02]  /*b270*/  ISETP.NE.U32.AND P1, PT, R24, RZ, PT ;  /* 0x000000ff1800720c */ /* 0x000fe40003f25070 */
[----:B------:R-:W-:-:S05]  /*b280*/  MOV R25, RZ ;  /* 0x000000ff00197202 */ /* 0x000fca0000000f00 */
[----:B0-----:R-:W0:Y:S02]  /*b290*/  MUFU.RCP R12, R12 ;  /* 0x0000000c000c7308 */ /* 0x001e240000001000 */
[----:B0-----:R-:W-:-:S06]  /*b2a0*/  VIADD R2, R12, 0xffffffe ;  /* 0x0ffffffe0c027836 */ /* 0x001fcc0000000000 */
[----:B------:R0:W1:Y:S02]  /*b2b0*/  F2I.FTZ.U32.TRUNC.NTZ R3, R2 ;  /* 0x0000000200037305 */ /* 0x000064000021f000 */
[----:B0-----:R-:W-:Y:S01]  /*b2c0*/  HFMA2.MMA R2, -RZ, RZ, 0, 0 ;  /* 0x00000000ff027435 */ /* 0x001fe200000001ff */
[----:B-1---5:R-:W-:-:S05]  /*b2d0*/  IADD3 R13, RZ, -R3, RZ ;  /* 0x80000003ff0d7210 */ /* 0x022fca0007ffe0ff */
        /* <DEDUP_REMOVED lines=11> */
.L_x_7825:
[----:B------:R-:W-:Y:S05]  /*b390*/  BSYNC B1 ;  /* 0x0000000000017941 */ /* 0x000fea0003800000 */
.L_x_7823:
[----:B------:R-:W-:Y:S01]  /*b3a0*/  ISETP.NE.U32.AND P0, PT, R24, RZ, PT ;  /* 0x000000ff1800720c */ /* 0x000fe20003f05070 */
[----:B------:R-:W-:Y:S01]  /*b3b0*/  IMAD.MOV.U32 R22, RZ, RZ, R21 ;  /* 0x000000ffff167224 */ /* 0x000fe200078e0015 */
[----:B------:R-:W-:Y:S02]  /*b3c0*/  MOV R14, R0 ;  /* 0x00000000000e7202 */ /* 0x000fe40000000f00 */
[----:B------:R-:W-:-:S13]  /*b3d0*/  ISETP.NE.AND.EX P0, PT, R25, RZ, PT, P0 ;  /* 0x000000ff1900720c */ /* 0x000fda0003f05300 */
[----:B------:R-:W-:Y:S05]  /*b3e0*/  @P0 BRA `(.L_x_7826) ;  /* 0xfffffffc00740947 */ /* 0x000fea000383ffff */
[----:B------:R-:W-:Y:S05]  /*b3f0*/  BSYNC B0 ;  /* 0x0000000000007941 */ /* 0x000fea0003800000 */
.L_x_7822:
[----:B------:R-:W-:Y:S01]  /*b400*/  ISETP.NE.U32.AND P2, PT, R21, RZ, PT ;  /* 0x000000ff1500720c */ /* 0x000fe20003f45070 */
[----:B------:R-:W-:-:S12]  /*b410*/  BSSY B0, `(.L_x_7827) ;  /* 0x000001c000007945 */ /* 0x000fd80003800000 */
[----:B------:R-:W-:Y:S05]  /*b420*/  @!P2 BRA `(.L_x_7828) ;  /* 0x00000000001ca947 */ /* 0x000fea0003800000 */
[----:B------:R-:W-:Y:S01]  /*b430*/  HFMA2.MMA R20, -RZ, RZ, 0, 9.5367431640625e-07 ;  /* 0x00000010ff147435 */ /* 0x000fe200000001ff */
[----:B------:R-:W-:Y:S02]  /*b440*/  MOV R24, RZ ;  /* 0x000000ff00187202 */ /* 0x000fe40000000f00 */
[----:B------:R-:W-:-:S08]  /*b450*/  MOV R22, 0xb470 ;  /* 0x0000b47000167802 */ /* 0x000fd00000000f00 */
[----:B------:R-:W-:Y:S05]  /*b460*/  CALL.REL.NOINC `($__internal_50_$__cuda_sm20_div_u64) ;  /* 0x0000006000147944 */ /* 0x000fea0003c00000 */
[----:B------:R-:W-:Y:S01]  /*b470*/  IMAD.MOV.U32 R2, RZ, RZ, R14 ;  /* 0x000000ffff027224 */ /* 0x000fe200078e000e */
[----:B------:R-:W-:Y:S01]  /*b480*/  MOV R3, R15 ;  /* 0x0000000f00037202 */ /* 0x000fe20000000f00 */
[----:B------:R-:W-:Y:S06]  /*b490*/  BRA `(.L_x_7829) ;  /* 0x00000000004c7947 */ /* 0x000fec0003800000 */
.L_x_7828:
        /* <DEDUP_REMOVED lines=19> */
.L_x_7829:
[----:B------:R-:W-:Y:S05]  /*b5d0*/  BSYNC B0 ;  /* 0x0000000000007941 */ /* 0x000fea0003800000 */
.L_x_7827:
[----:B------:R-:W-:Y:S04]  /*b5e0*/  BSSY B0, `(.L_x_7830) ;  /* 0x000001c000007945 */ /* 0x000fe80003800000 */
[----:B------:R-:W-:Y:S05]  /*b5f0*/  @!P2 BRA `(.L_x_7831) ;  /* 0x00000000001ca947 */ /* 0x000fea0003800000 */
[----:B------:R-:W-:Y:S01]  /*b600*/  HFMA2.MMA R24, -RZ, RZ, 0, 0 ;  /* 0x00000000ff187435 */ /* 0x000fe200000001ff */
[----:B------:R-:W-:Y:S02]  /*b610*/  MOV R20, 0x4 ;  /* 0x0000000400147802 */ /* 0x000fe40000000f00 */
[----:B------:R-:W-:-:S08]  /*b620*/  MOV R22, 0xb640 ;  /* 0x0000b64000167802 */ /* 0x000fd00000000f00 */
[----:B------:R-:W-:Y:S05]  /*b630*/  CALL.REL.NOINC `($__internal_50_$__cuda_sm20_div_u64) ;  /* 0x0000005c00a07944 */ /* 0x000fea0003c00000 */
[----:B------:R-:W-:Y:S01]  /*b640*/  IMAD.MOV.U32 R12, RZ, RZ, R14 ;  /* 0x000000ffff0c7224 */ /* 0x000fe200078e000e */
[----:B------:R-:W-:Y:S01]  /*b650*/  MOV R13, R15 ;  /* 0x0000000f000d7202 */ /* 0x000fe20000000f00 */
[----:B------:R-:W-:Y:S06]  /*b660*/  BRA `(.L_x_7832) ;  /* 0x00000000004c7947 */ /* 0x000fec0003800000 */
.L_x_7831:
        /* <DEDUP_REMOVED lines=19> */
.L_x_7832:
[----:B------:R-:W-:Y:S05]  /*b7a0*/  BSYNC B0 ;  /* 0x0000000000007941 */ /* 0x000fea0003800000 */
.L_x_7830:
        /* <DEDUP_REMOVED lines=9> */
[----:B------:R-:W-:Y:S05]  /*b840*/  CALL.REL.NOINC `($__internal_50_$__cuda_sm20_div_u64) ;  /* 0x0000005c001c7944 */ /* 0x000fea0003c00000 */
[----:B------:R-:W-:Y:S02]  /*b850*/  MOV R2, R14 ;  /* 0x0000000e00027202 */ /* 0x000fe40000000f00 */
[----:B------:R-:W-:Y:S01]  /*b860*/  MOV R3, R15 ;  /* 0x0000000f00037202 */ /* 0x000fe20000000f00 */
[----:B------:R-:W-:Y:S06]  /*b870*/  BRA `(.L_x_7835) ;  /* 0x00000000004c7947 */ /* 0x000fec0003800000 */
.L_x_7834:
        /* <DEDUP_REMOVED lines=19> */
.L_x_7835:
[----:B------:R-:W-:Y:S05]  /*b9b0*/  BSYNC B0 ;  /* 0x0000000000007941 */ /* 0x000fea0003800000 */
.L_x_7833:
[----:B------:R-:W-:Y:S02]  /*b9c0*/  ULDC.64 UR4, c[0x0][0x610] ;  /* 0x0001840000047ab9 */ /* 0x000fe40000000a00 */
[----:B------:R-:W-:-:S04]  /*b9d0*/  IADD3 R0, P0, R2, UR4, RZ ;  /* 0x0000000402007c10 */ /* 0x000fc8000ff1e0ff */
[----:B------:R-:W-:-:S04]  /*b9e0*/  IADD3.X R21, R3, UR5, RZ, P0, !PT ;  /* 0x0000000503157c10 */ /* 0x000fc800087fe4ff */
[----:B------:R-:W-:-:S07]  /*b9f0*/  MOV R2, R21 ;  /* 0x0000001500027202 */ /* 0x000fce0000000f00 */
.L_x_7821:
        /* <DEDUP_REMOVED lines=290> */
.L_x_7837:
        /* <DEDUP_REMOVED lines=275> */
.L_x_7838:
        /* <DEDUP_REMOVED lines=14> */
.L_x_7840:
[----:B------:R-:W-:Y:S05]  /*de30*/  BSYNC B0 ;  /* 0x0000000000007941 */ /* 0x000fea0003800000 */
.L_x_7839:
        /* <DEDUP_REMOVED lines=21> */
.L_x_7842:
[----:B------:R-:W-:Y:S05]  /*df90*/  BSYNC B0 ;  /* 0x0000000000007941 */ /* 0x000fea0003800000 */
.L_x_7841:
        /* <DEDUP_REMOVED lines=35> */
.L_x_7844:
[----:B------:R-:W-:Y:S05]  /*e1d0*/  BSYNC B0 ;  /* 0x0000000000007941 */ /* 0x000fea0003800000 */
.L_x_7843:
        /* <DEDUP_REMOVED lines=45> */
.L_x_7855:
        /* <DEDUP_REMOVED lines=28> */
.L_x_7850:
[----:B------:R0:W5:Y:S02]  /*e670*/  LDG.E R14, desc[UR40][R6.64+0x8] ;  /* 0x00000828060e7981 */ /* 0x000164000c1e1900 */
[----:B-----5:R-:W-:Y:S01]  /*e680*/  IMAD.MOV.U32 R12, RZ, RZ, R31 ;  /* 0x000000ffff0c7224 */ /* 0x020fe200078e001f */
[----:B------:R-:W-:Y:S02]  /*e690*/  MOV R13, R22 ;  /* 0x00000016000d7202 */ /* 0x000fe40000000f00 */
[----:B------:R-:W-:-:S07]  /*e6a0*/  MOV R15, R30 ;  /* 0x0000001e000f7202 */ /* 0x000fce0000000f00 */
.L_x_7851:
[----:B------:R-:W-:Y:S05]  /*e6b0*/  BSYNC B2 ;  /* 0x0000000000027941 */ /* 0x000fea0003800000 */
.L_x_7849:
        /* <DEDUP_REMOVED lines=17> */
.L_x_7853:
[----:B------:R-:W-:Y:S01]  /*e7d0*/  MOV R24, R11 ;  /* 0x0000000b00187202 */ /* 0x000fe20000000f00 */
[----:B------:R-:W-:Y:S01]  /*e7e0*/  IMAD.MOV.U32 R25, RZ, RZ, R16 ;  /* 0x000000ffff197224 */ /* 0x000fe200078e0010 */
[----:B------:R-:W-:Y:S02]  /*e7f0*/  MOV R26, R32 ;  /* 0x00000020001a7202 */ /* 0x000fe40000000f00 */
[----:B------:R-:W-:-:S07]  /*e800*/  MOV R27, R10 ;  /* 0x0000000a001b7202 */ /* 0x000fce0000000f00 */
.L_x_7854:
[----:B------:R-:W-:Y:S05]  /*e810*/  BSYNC B2 ;  /* 0x0000000000027941 */ /* 0x000fea0003800000 */
.L_x_7852:
[----:B------:R-:W-:Y:S05]  /*e820*/  @!P0 BRA `(.L_x_7855) ;  /* 0xfffffffc00208947 */ /* 0x000fea000383ffff */
[----:B------:R-:W-:Y:S05]  /*e830*/  BSYNC B1 ;  /* 0x0000000000017941 */ /* 0x000fea0003800000 */
.L_x_7848:
[----:B------:R-:W-:Y:S05]  /*e840*/  BRA `(.L_x_7847) ;  /* 0x00000004002c7947 */ /* 0x000fea0003800000 */
.L_x_7846:
        /* <DEDUP_REMOVED lines=18> */
.L_x_7862:
        /* <DEDUP_REMOVED lines=29> */
.L_x_7857:
[----:B------:R0:W5:Y:S02]  /*eb40*/  LDG.E R14, desc[UR40][R6.64+0x8] ;  /* 0x00000828060e7981 */ /* 0x000164000c1e1900 */
[----:B-----5:R-:W-:Y:S01]  /*eb50*/  MOV R12, R31 ;  /* 0x0000001f000c7202 */ /* 0x020fe20000000f00 */
[----:B------:R-:W-:Y:S01]  /*eb60*/  IMAD.MOV.U32 R15, RZ, RZ, R34 ;  /* 0x000000ffff0f7224 */ /* 0x000fe200078e0022 */
[----:B------:R-:W-:-:S07]  /*eb70*/  MOV R13, R30 ;  /* 0x0000001e000d7202 */ /* 0x000fce0000000f00 */
.L_x_7858:
[----:B------:R-:W-:Y:S05]  /*eb80*/  BSYNC B1 ;  /* 0x0000000000017941 */ /* 0x000fea0003800000 */
.L_x_7856:
        /* <DEDUP_REMOVED lines=17> */
.L_x_7860:
[----:B------:R-:W-:Y:S01]  /*eca0*/  IMAD.MOV.U32 R24, RZ, RZ, R11 ;  /* 0x000000ffff187224 */ /* 0x000fe200078e000b */
[----:B------:R-:W-:Y:S01]  /*ecb0*/  MOV R25, R22 ;  /* 0x0000001600197202 */ /* 0x000fe20000000f00 */
[----:B------:R-:W-:Y:S01]  /*ecc0*/  IMAD.MOV.U32 R27, RZ, RZ, R16 ;  /* 0x000000ffff1b7224 */ /* 0x000fe200078e0010 */
[----:B------:R-:W-:-:S07]  /*ecd0*/  MOV R26, R28 ;  /* 0x0000001c001a7202 */ /* 0x000fce0000000f00 */
.L_x_7861:
[----:B------:R-:W-:Y:S05]  /*ece0*/  BSYNC B1 ;  /* 0x0000000000017941 */ /* 0x000fea0003800000 */
.L_x_7859:
[----:B------:R-:W-:Y:S05]  /*ecf0*/  @!P0 BRA `(.L_x_7862) ;  /* 0xfffffffc001c8947 */ /* 0x000fea000383ffff */
.L_x_7847:
[----:B------:R-:W-:Y:S05]  /*ed00*/  BSYNC B0 ;  /* 0x0000000000007941 */ /* 0x000fea0003800000 */
.L_x_7845:
        /* <DEDUP_REMOVED lines=14> */
.L_x_7872:
        /* <DEDUP_REMOVED lines=27> */
.L_x_7867:
[----:B-12---:R-:W-:Y:S01]  /*efa0*/  MOV R14, R6 ;  /* 0x00000006000e7202 */ /* 0x006fe20000000f00 */
[----:B------:R-:W-:Y:S01]  /*efb0*/  IMAD.MOV.U32 R12, RZ, RZ, R4 ;  /* 0x000000ffff0c7224 */ /* 0x000fe200078e0004 */
[----:B------:R-:W-:Y:S02]  /*efc0*/  MOV R13, R5 ;  /* 0x00000005000d7202 */ /* 0x000fe40000000f00 */
[----:B------:R-:W-:-:S07]  /*efd0*/  MOV R15, R7 ;  /* 0x00000007000f7202 */ /* 0x000fce0000000f00 */
.L_x_7868:
[----:B------:R-:W-:Y:S05]  /*efe0*/  BSYNC B1 ;  /* 0x0000000000017941 */ /* 0x000fea0003800000 */
.L_x_7866:
        /* <DEDUP_REMOVED lines=17> */
.L_x_7870:
[----:B-1-3--:R-:W-:Y:S01]  /*f100*/  MOV R24, R8 ;  /* 0x0000000800187202 */ /* 0x00afe20000000f00 */
[----:B------:R-:W-:Y:S01]  /*f110*/  IMAD.MOV.U32 R25, RZ, RZ, R9 ;  /* 0x000000ffff197224 */ /* 0x000fe200078e0009 */
[----:B------:R-:W-:Y:S02]  /*f120*/  MOV R26, R10 ;  /* 0x0000000a001a7202 */ /* 0x000fe40000000f00 */
[----:B------:R-:W-:-:S07]  /*f130*/  MOV R27, R11 ;  /* 0x0000000b001b7202 */ /* 0x000fce0000000f00 */
.L_x_7871:
[----:B------:R-:W-:Y:S05]  /*f140*/  BSYNC B1 ;  /* 0x0000000000017941 */ /* 0x000fea0003800000 */
.L_x_7869:
[----:B------:R2:W-:Y:S04]  /*f150*/  STS.128 [R3], R12 ;  /* 0x0000000c03007388 */ /* 0x0005e80000000c00 */
[----:B------:R2:W-:Y:S02]  /*f160*/  STS.128 [R3+0x10], R24 ;  /* 0x0000101803007388 */ /* 0x0005e40000000c00 */
.L_x_7865:
[----:B------:R-:W-:Y:S05]  /*f170*/  BSYNC B0 ;  /* 0x0000000000007941 */ /* 0x000fea0003800000 */
.L_x_7864:
[----:B------:R-:W-:Y:S02]  /*f180*/  ISETP.GT.AND P0, PT, R29, 0x1, PT ;  /* 0x000000011d00780c */ /* 0x000fe40003f04270 */
[----:B------:R-:W-:-:S11]  /*f190*/  SHF.R.S32.HI R29, RZ, 0x1, R29 ;  /* 0x00000001ff1d7819 */ /* 0x000fd6000001141d */
[----:B------:R-:W-:Y:S05]  /*f1a0*/  @P0 BRA `(.L_x_7872) ;  /* 0xfffffffc00100947 */ /* 0x000fea000383ffff */
.L_x_7863:
        /* <DEDUP_REMOVED lines=13> */
.L_x_7883:
        /* <DEDUP_REMOVED lines=26> */
.L_x_7878:
[----:B-123--:R-:W-:Y:S01]  /*f420*/  IMAD.MOV.U32 R12, RZ, RZ, R4 ;  /* 0x000000ffff0c7224 */ /* 0x00efe200078e0004 */
[----:B------:R-:W-:Y:S01]  /*f430*/  MOV R13, R5 ;  /* 0x00000005000d7202 */ /* 0x000fe20000000f00 */
[----:B------:R-:W-:Y:S01]  /*f440*/  IMAD.MOV.U32 R14, RZ, RZ, R6 ;  /* 0x000000ffff0e7224 */ /* 0x000fe200078e0006 */
[----:B------:R-:W-:-:S07]  /*f450*/  MOV R15, R7 ;  /* 0x00000007000f7202 */ /* 0x000fce0000000f00 */
.L_x_7879:
[----:B------:R-:W-:Y:S05]  /*f460*/  BSYNC B1 ;  /* 0x0000000000017941 */ /* 0x000fea0003800000 */
.L_x_7877:
        /* <DEDUP_REMOVED lines=17> */
.L_x_7881:
[----:B-12-4-:R-:W-:Y:S01]  /*f580*/  IMAD.MOV.U32 R24, RZ, RZ, R8 ;  /* 0x000000ffff187224 */ /* 0x016fe200078e0008 */
[----:B------:R-:W-:Y:S01]  /*f590*/  MOV R25, R9 ;  /* 0x0000000900197202 */ /* 0x000fe20000000f00 */
[----:B------:R-:W-:Y:S01]  /*f5a0*/  IMAD.MOV.U32 R27, RZ, RZ, R11 ;  /* 0x000000ffff1b7224 */ /* 0x000fe200078e000b */
[----:B------:R-:W-:-:S07]  /*f5b0*/  MOV R26, R10 ;  /* 0x0000000a001a7202 */ /* 0x000fce0000000f00 */
.L_x_7882:
[----:B------:R-:W-:Y:S05]  /*f5c0*/  BSYNC B1 ;  /* 0x0000000000017941 */ /* 0x000fea0003800000 */
.L_x_7880:
[----:B------:R3:W-:Y:S04]  /*f5d0*/  STS.128 [R3], R12 ;  /* 0x0000000c03007388 */ /* 0x0007e80000000c00 */
[----:B------:R3:W-:Y:S02]  /*f5e0*/  STS.128 [R3+0x10], R24 ;  /* 0x0000101803007388 */ /* 0x0007e40000000c00 */
.L_x_7876:
[----:B------:R-:W-:Y:S05]  /*f5f0*/  BSYNC B0 ;  /* 0x0000000000007941 */ /* 0x000fea0003800000 */
.L_x_7875:
[----:B------:R-:W-:-:S04]  /*f600*/  SHF.R.S32.HI R18, RZ, 0x1, R18 ;  /* 0x00000001ff127819 */ /* 0x000fc80000011412 */
[----:B------:R-:W-:-:S13]  /*f610*/  ISETP.GE.AND P0, PT, R18, 0x20, PT ;  /* 0x000000201200780c */ /* 0x000fda0003f06270 */
[----:B------:R-:W-:Y:S05]  /*f620*/  @P0 BRA `(.L_x_7883) ;  /* 0xfffffffc00140947 */ /* 0x000fea000383ffff */
[----:B------:R-:W-:-:S11]  /*f630*/  HFMA2.MMA R4, -RZ, RZ, 0, 1.9073486328125e-06 ;  /* 0x00000020ff047435 */ /* 0x000fd600000001ff */
.L_x_7874:
[----:B------:R-:W-:Y:S01]  /*f640*/  BAR.SYNC.DEFER_BLOCKING 0x0 ;  /* 0x0000000000007b1d */ /* 0x000fe20000010000 */
[----:B------:R-:W-:-:S13]  /*f650*/  ISETP.GE.AND P0, PT, R4, 0x2, PT ;  /* 0x000000020400780c */ /* 0x000fda0003f06270 */
[----:B------:R-:W-:Y:S05]  /*f660*/  @!P0 BRA `(.L_x_7873) ;  /* 0x0000000000e08947 */ /* 0x000fea0003800000 */
[----:B-123--:R-:W-:-:S07]  /*f670*/  MOV R3, 0x1 ;  /* 0x0000000100037802 */ /* 0x00efce0000000f00 */
.L_x_7890:
        /* <DEDUP_REMOVED lines=21> */
.L_x_7885:
[----:B-12---:R-:W-:Y:S01]  /*f7d0*/  MOV R12, R5 ;  /* 0x00000005000c7202 */ /* 0x006fe20000000f00 */
[----:B---3--:R-:W-:Y:S01]  /*f7e0*/  IMAD.MOV.U32 R13, RZ, RZ, R10 ;  /* 0x000000ffff0d7224 */ /* 0x008fe200078e000a */
[----:B----4-:R-:W-:Y:S02]  /*f7f0*/  MOV R15, R16 ;  /* 0x00000010000f7202 */ /* 0x010fe40000000f00 */
[----:B0-----:R-:W-:-:S07]  /*f800*/  MOV R14, R6 ;  /* 0x00000006000e7202 */ /* 0x001fce0000000f00 */
.L_x_7886:
[----:B------:R-:W-:Y:S05]  /*f810*/  BSYNC B0 ;  /* 0x0000000000007941 */ /* 0x000fea0003800000 */
.L_x_7884:
        /* <DEDUP_REMOVED lines=21> */
.L_x_7888:
[----:B--2-4-:R-:W-:Y:S01]  /*f970*/  MOV R24, R5 ;  /* 0x0000000500187202 */ /* 0x014fe20000000f00 */
[----:B---3--:R-:W-:Y:S01]  /*f980*/  IMAD.MOV.U32 R25, RZ, RZ, R10 ;  /* 0x000000ffff197224 */ /* 0x008fe200078e000a */
[----:B0-----:R-:W-:Y:S02]  /*f990*/  MOV R27, R16 ;  /* 0x00000010001b7202 */ /* 0x001fe40000000f00 */
[----:B------:R-:W-:-:S07]  /*f9a0*/  MOV R26, R6 ;  /* 0x00000006001a7202 */ /* 0x000fce0000000f00 */
.L_x_7889:
[----:B------:R-:W-:Y:S05]  /*f9b0*/  BSYNC B0 ;  /* 0x0000000000007941 */ /* 0x000fea0003800000 */
.L_x_7887:
[----:B-12---:R-:W-:-:S05]  /*f9c0*/  IMAD.SHL.U32 R3, R3, 0x2, RZ ;  /* 0x0000000203037824 */ /* 0x006fca00078e00ff */
[----:B------:R-:W-:-:S13]  /*f9d0*/  ISETP.GE.AND P0, PT, R3, R4, PT ;  /* 0x000000040300720c */ /* 0x000fda0003f06270 */
[----:B------:R-:W-:Y:S05]  /*f9e0*/  @!P0 BRA `(.L_x_7890) ;  /* 0xfffffffc00248947 */ /* 0x000fea000383ffff */
.L_x_7873:
        /* <DEDUP_REMOVED lines=31> */
.L_x_7894:
[----:B------:R-:W-:Y:S05]  /*fbe0*/  BSYNC B0 ;  /* 0x0000000000007941 */ /* 0x000fea0003800000 */
.L_x_7893:
        /* <DEDUP_REMOVED lines=20> */
.L_x_7895:
[----:B------:R-:W-:Y:S05]  /*fd30*/  BSYNC B0 ;  /* 0x0000000000007941 */ /* 0x000fea0003800000 */
.L_x_7892:
[----:B------:R-:W-:Y:S02]  /*fd40*/  ULDC.U8 UR4, c[0x0][0x631] ;  /* 0x00018c4000047ab9 */ /* 0x000fe40000000000 */
[----:B------:R-:W-:-:S13]  /*fd50*/  ISETP.NE.AND P0, PT, RZ, UR4, PT ;  /* 0x00000004ff007c0c */ /* 0x000fda000bf05270 */
[----:B------:R-:W-:Y:S05]  /*fd60*/  @!P0 BRA `(.L_x_7896) ;  /* 0x0000000000a48947 */ /* 0x000fea0003800000 */
[----:B------:R-:W0:Y:S01]  /*fd70*/  LDC R2, c[0x0][0x634] ;  /* 0x00018d00ff027b82 */ /* 0x000e220000000800 */
[----:B------:R-:W-:Y:S01]  /*fd80*/  ULDC UR4, c[0x0][0x210] ;  /* 0x0000840000047ab9 */ /* 0x000fe20000000800 */
[----:B-123--:R-:W-:Y:S01]  /*fd90*/  F2FP.F16.F32.PACK_AB R12, R24, R12 ;  /* 0x0000000c180c723e */ /* 0x00efe200000000ff */
        /* <DEDUP_REMOVED lines=26> */
[----:B------:R-:W-:Y:S01]  /*ff40*/  @P1 IADD3.X R7, RZ, R9, RZ, P4, !PT ;  /* 0x00000009ff071210 */ /* 0x000fe200027fe4ff */
[----:B------:R-:W-:-:S05]  /*ff50*/  HADD2.F32 R9, -RZ, R12.H0_H0 ;  /* 0x2000000cff097230 */ /* 0x000fca0000004100 */
[----:B------:R0:W-:Y:S04]  /*ff60*/  @P0 STG.E desc[UR40][R4.64], R9 ;  /* 0x0000000904000986 */ /* 0x0001e8000c101928 */
[----:B-1----:R0:W-:Y:S01]  /*ff70*/  @P1 STG.E desc[UR40][R6.64], R25 ;  /* 0x0000001906001986 */ /* 0x0021e2000c101928 */
[----:B------:R-:W-:Y:S05]  /*ff80*/  @!P0 EXIT ;  /* 0x000000000000894d */ /* 0x000fea0003800000 */
[----:B0-----:R-:W-:Y:S01]  /*ff90*/  LOP3.LUT R2, R19, 0xfffffffc, RZ, 0xc0, !PT ;  /* 0xfffffffc13027812 */ /* 0x001fe200078ec0ff */
[----:B------:R-:W-:Y:S01]  /*ffa0*/  ULDC.64 UR4, c[0x0][0x608] ;  /* 0x0001820000047ab9 */ /* 0x000fe20000000a00 */
[----:B------:R-:W-:Y:S02]  /*ffb0*/  HADD2.F32 R5, -RZ, R12.H1_H1 ;  /* 0x3000000cff057230 */ /* 0x000fe40000004100 */
[----:B------:R-:W-:-:S04]  /*ffc0*/  IADD3 R2, P0, R2, UR4, RZ ;  /* 0x0000000402027c10 */ /* 0x000fc8000ff1e0ff */
[----:B------:R-:W-:-:S05]  /*ffd0*/  IADD3.X R3, RZ, UR5, RZ, P0, !PT ;  /* 0x00000005ff037c10 */ /* 0x000fca00087fe4ff */
[----:B------:R-:W-:Y:S01]  /*ffe0*/  STG.E desc[UR40][R2.64], R5 ;  /* 0x0000000502007986 */ /* 0x000fe2000c101928 */
[----:B------:R-:W-:Y:S05]  /*fff0*/  EXIT ;  /* 0x000000000000794d */ /* 0x000fea0003800000 */
.L_x_7896:
        /* <DEDUP_REMOVED lines=9> */
.L_x_7891:
[----:B------:R-:W-:-:S13]  /*10090*/  ISETP.NE.AND P0, PT, RZ, UR36, PT ;  /* 0x00000024ff007c0c */ /* 0x000fda000bf05270 */
[----:B------:R-:W-:Y:S05]  /*100a0*/  @!P0 BRA `(.L_x_7897) ;  /* 0x0000000000648947 */ /* 0x000fea0003800000 */
        /* <DEDUP_REMOVED lines=16> */
.L_x_7898:
        /* <DEDUP_REMOVED lines=9> */
.L_x_7897:
[----:B------:R-:W-:Y:S02]  /*10240*/  ULDC.U8 UR4, c[0x0][0x631] ;  /* 0x00018c4000047ab9 */ /* 0x000fe40000000000 */
[----:B------:R-:W-:-:S13]  /*10250*/  ISETP.NE.AND P0, PT, RZ, UR4, PT ;  /* 0x00000004ff007c0c */ /* 0x000fda000bf05270 */
[----:B------:R-:W-:Y:S05]  /*10260*/  @!P0 BRA `(.L_x_7899) ;  /* 0x0000000000a48947 */ /* 0x000fea0003800000 */
[----:B------:R-:W5:Y:S01]  /*10270*/  LDC R2, c[0x0][0x634] ;  /* 0x00018d00ff027b82 */ /* 0x000f620000000800 */
[----:B------:R-:W-:Y:S01]  /*10280*/  ULDC UR4, c[0x0][0x210] ;  /* 0x0000840000047ab9 */ /* 0x000fe20000000800 */
[----:B-123--:R-:W-:Y:S01]  /*10290*/  F2FP.F16.F32.PACK_AB R12, R24, R12 ;  /* 0x0000000c180c723e */ /* 0x00efe200000000ff */
        /* <DEDUP_REMOVED lines=20> */
[----:B-1----:R-:W-:-:S05]  /*103e0*/  @P1 IADD3 R2, P2, R17, R2, RZ ;  /* 0x0000000211021210 */ /* 0x002fca0007f5e0ff */
[----:B------:R-:W-:Y:S01]  /*103f0*/  @P1 IMAD.X R3, RZ, RZ, R3, P2 ;  /* 0x000000ffff031224 */ /* 0x000fe200010e0603 */
[----:B0-----:R-:W-:-:S04]  /*10400*/  @P0 IADD3 R4, P3, R5, R6, RZ ;  /* 0x0000000605040210 */ /* 0x001fc80007f7e0ff */
[----:B---3--:R0:W-:Y:S01]  /*10410*/  @P1 STG.E desc[UR40][R2.64], R13 ;  /* 0x0000000d02001986 */ /* 0x0081e2000c101928 */
[----:B------:R-:W-:Y:S02]  /*10420*/  @P0 IADD3.X R5, RZ, R7, RZ, P3, !PT ;  /* 0x00000007ff050210 */ /* 0x000fe40001ffe4ff */
[----:B----4-:R-:W-:-:S04]  /*10430*/  @P1 IADD3 R6, P4, R19, R8, RZ ;  /* 0x0000000813061210 */ /* 0x010fc80007f9e0ff */
[----:B------:R-:W-:Y:S01]  /*10440*/  @P1 IADD3.X R7, RZ, R9, RZ, P4, !PT ;  /* 0x00000009ff071210 */ /* 0x000fe200027fe4ff */
[----:B------:R-:W-:-:S05]  /*10450*/  HADD2.F32 R9, -RZ, R12.H0_H0 ;  /* 0x2000000cff097230 */ /* 0x000fca0000004100 */
[----:B------:R0:W-:Y:S04]  /*10460*/  @P0 STG.E desc[UR40][R4.64], R9 ;  /* 0x0000000904000986 */ /* 0x0001e8000c101928 */
[----:B--2---:R0:W-:Y:S01]  /*10470*/  @P1 STG.E desc[UR40][R6.64], R25 ;  /* 0x0000001906001986 */ /* 0x0041e2000c101928 */
[----:B------:R-:W-:Y:S05]  /*10480*/  @!P0 EXIT ;  /* 0x000000000000894d */ /* 0x000fea0003800000 */
[----:B0-----:R-:W-:Y:S01]  /*10490*/  LOP3.LUT R2, R19, 0xfffffffc, RZ, 0xc0, !PT ;  /* 0xfffffffc13027812 */ /* 0x001fe200078ec0ff */
[----:B------:R-:W-:Y:S01]  /*104a0*/  ULDC.64 UR4, c[0x0][0x608] ;  /* 0x0001820000047ab9 */ /* 0x000fe20000000a00 */
[----:B------:R-:W-:Y:S02]  /*104b0*/  HADD2.F32 R5, -RZ, R12.H1_H1 ;  /* 0x3000000cff057230 */ /* 0x000fe40000004100 */
[----:B------:R-:W-:-:S05]  /*104c0*/  IADD3 R2, P0, R2, UR4, RZ ;  /* 0x0000000402027c10 */ /* 0x000fca000ff1e0ff */
[----:B------:R-:W-:-:S05]  /*104d0*/  IMAD.X R3, RZ, RZ, UR5, P0 ;  /* 0x00000005ff037e24 */ /* 0x000fca00080e06ff */
[----:B------:R-:W-:Y:S01]  /*104e0*/  STG.E desc[UR40][R2.64], R5 ;  /* 0x0000000502007986 */ /* 0x000fe2000c101928 */
[----:B------:R-:W-:Y:S05]  /*104f0*/  EXIT ;  /* 0x000000000000794d */ /* 0x000fea0003800000 */
.L_x_7899:
[----:B------:R-:W-:Y:S01]  /*10500*/  MOV R2, 0x0 ;  /* 0x0000000000027802 */ /* 0x000fe20000000f00 */
[----:B------:R-:W-:Y:S01]  /*10510*/  ULDC.64 UR4, c[0x4][0x580] ;  /* 0x0101600000047ab9 */ /* 0x000fe20000000a00 */
[----:B------:R-:W-:Y:S01]  /*10520*/  ULDC.64 UR6, c[0x4][0x578] ;  /* 0x01015e0000067ab9 */ /* 0x000fe20000000a00 */
[----:B------:R-:W-:Y:S01]  /*10530*/  MOV R4, UR4 ;  /* 0x0000000400047c02 */ /* 0x000fe20008000f00 */
[----:B-123--:R1:W2:Y:S01]  /*10540*/  LDC.64 R14, c[0x4][R2] ;  /* 0x01000000020e7b82 */ /* 0x00e2a20000000a00 */
[----:B----4-:R-:W-:Y:S01]  /*10550*/  MOV R5, UR5 ;  /* 0x0000000500057c02 */ /* 0x010fe20008000f00 */
[----:B------:R-:W-:Y:S01]  /*10560*/  ULDC.64 UR4, c[0x4][0x20] ;  /* 0x0100080000047ab9 */ /* 0x000fe20000000a00 */
[----:B------:R-:W-:Y:S01]  /*10570*/  HFMA2.MMA R8, -RZ, RZ, 0, 4.4405460357666015625e-05 ;  /* 0x000002e9ff087435 */ /* 0x000fe200000001ff */
[----:B0-----:R-:W-:Y:S01]  /*10580*/  IMAD.U32 R6, RZ, RZ, UR6 ;  /* 0x00000006ff067e24 */ /* 0x001fe2000f8e00ff */
[----:B------:R-:W-:Y:S01]  /*10590*/  MOV R7, UR7 ;  /* 0x0000000700077c02 */ /* 0x000fe20008000f00 */
[----:B------:R-:W-:Y:S01]  /*105a0*/  IMAD.U32 R11, RZ, RZ, UR5 ;  /* 0x00000005ff0b7e24 */ /* 0x000fe2000f8e00ff */
[----:B------:R-:W-:Y:S01]  /*105b0*/  MOV R10, UR4 ;  /* 0x00000004000a7c02 */ /* 0x000fe20008000f00 */
[----:B------:R-:W-:Y:S01]  /*105c0*/  IMAD.MOV.U32 R13, RZ, RZ, RZ ;  /* 0x000000ffff0d7224 */ /* 0x000fe200078e00ff */
[----:B-1----:R-:W-:-:S07]  /*105d0*/  MOV R12, 0x1 ;  /* 0x00000001000c7802 */ /* 0x002fce0000000f00 */
[----:B------:R-:W-:-:S07]  /*105e0*/  LEPC R20, `(.L_x_7900) ;  /* 0x000000001014794e */ /* 0x000fce0000000000 */
[----:B--2---:R-:W-:Y:S05]  /*105f0*/  CALL.ABS.NOINC R14 ;  /* 0x000000000e007343 */ /* 0x004fea0003c00000 */
.L_x_7900:
        /* <DEDUP_REMOVED lines=15> */
.L_x_7901:
[----:B------:R-:W-:Y:S05]  /*106f0*/  EXIT ;  /* 0x000000000000794d */ /* 0x000fea0003800000 */
.L_x_7836:
        /* <DEDUP_REMOVED lines=42> */
.L_x_7905:
[----:B------:R-:W-:Y:S05]  /*109a0*/  BSYNC B0 ;  /* 0x0000000000007941 */ /* 0x000fea0003800000 */
.L_x_7904:
[----:B------:R-:W-:Y:S04]  /*109b0*/  BSSY B0, `(.L_x_7903) ;  /* 0x0000014000007945 */ /* 0x000fe80003800000 */
        /* <DEDUP_REMOVED lines=19> */
.L_x_7906:
[----:B------:R-:W-:Y:S05]  /*10af0*/  BSYNC B0 ;  /* 0x0000000000007941 */ /* 0x000fea0003800000 */
.L_x_7903:
[----:B------:R-:W-:Y:S02]  /*10b00*/  ULDC.U8 UR4, c[0x0][0x631] ;  /* 0x00018c4000047ab9 */ /* 0x000fe40000000000 */
[----:B------:R-:W-:-:S13]  /*10b10*/  ISETP.NE.AND P0, PT, RZ, UR4, PT ;  /* 0x00000004ff007c0c */ /* 0x000fda000bf05270 */
[----:B------:R-:W-:Y:S05]  /*10b20*/  @!P0 BRA `(.L_x_7907) ;  /* 0x0000000000a48947 */ /* 0x000fea0003800000 */
[----:B------:R-:W0:Y:S01]  /*10b30*/  LDC R2, c[0x0][0x634] ;  /* 0x00018d00ff027b82 */ /* 0x000e220000000800 */
[----:B------:R-:W-:Y:S01]  /*10b40*/  ULDC UR4, c[0x0][0x210] ;  /* 0x0000840000047ab9 */ /* 0x000fe20000000800 */
[----:B------:R-:W-:Y:S01]  /*10b50*/  F2FP.F16.F32.PACK_AB R8, R8, R4 ;  /* 0x000000040808723e */ /* 0x000fe200000000ff */
        /* <DEDUP_REMOVED lines=24> */
[----:B------:R-:W-:Y:S01]  /*10ce0*/  @P0 IADD3.X R5, RZ, R13, RZ, P3, !PT ;  /* 0x0000000dff050210 */ /* 0x000fe20001ffe4ff */
[----:B------:R-:W-:Y:S01]  /*10cf0*/  HADD2.F32 R13, -RZ, R8.H0_H0 ;  /* 0x20000008ff0d7230 */ /* 0x000fe20000004100 */
[----:B----4-:R-:W-:-:S04]  /*10d00*/  @P1 IADD3 R6, P4, R19, R14, RZ ;  /* 0x0000000e13061210 */ /* 0x010fc80007f9e0ff */
[----:B------:R0:W-:Y:S01]  /*10d10*/  @P0 STG.E desc[UR40][R4.64], R13 ;  /* 0x0000000d04000986 */ /* 0x0001e2000c101928 */
[----:B------:R-:W-:-:S05]  /*10d20*/  @P1 IADD3.X R7, RZ, R15, RZ, P4, !PT ;  /* 0x0000000fff071210 */ /* 0x000fca00027fe4ff */
[----:B-1----:R0:W-:Y:S01]  /*10d30*/  @P1 STG.E desc[UR40][R6.64], R9 ;  /* 0x0000000906001986 */ /* 0x0021e2000c101928 */
        /* <DEDUP_REMOVED lines=8> */
.L_x_7907:
        /* <DEDUP_REMOVED lines=9> */
.L_x_7902:
        /* <DEDUP_REMOVED lines=18> */
.L_x_7909:
        /* <DEDUP_REMOVED lines=9> */
.L_x_7908:
        /* <DEDUP_REMOVED lines=21> */
[----:B-----5:R-:W2:Y:S02]  /*11150*/  @P0 LDC.64 R12, c[0x0][0x608] ;  /* 0x00018200ff0c0b82 */ /* 0x020ea40000000a00 */
        /* <DEDUP_REMOVED lines=8> */
[----:B------:R-:W-:Y:S01]  /*111e0*/  @P0 IADD3.X R5, RZ, R13, RZ, P3, !PT ;  /* 0x0000000dff050210 */ /* 0x000fe20001ffe4ff */
[----:B------:R-:W-:Y:S01]  /*111f0*/  HADD2.F32 R13, -RZ, R8.H0_H0 ;  /* 0x20000008ff0d7230 */ /* 0x000fe20000004100 */
[----:B----4-:R-:W-:-:S04]  /*11200*/  @P1 IADD3 R6, P4, R19, R14, RZ ;  /* 0x0000000e13061210 */ /* 0x010fc80007f9e0ff */
[----:B------:R0:W-:Y:S01]  /*11210*/  @P0 STG.E desc[UR40][R4.64], R13 ;  /* 0x0000000d04000986 */ /* 0x0001e2000c101928 */
[----:B------:R-:W-:-:S05]  /*11220*/  @P1 IMAD.X R7, RZ, RZ, R15, P4 ;  /* 0x000000ffff071224 */ /* 0x000fca00020e060f */
        /* <DEDUP_REMOVED lines=9> */
.L_x_7910:
        /* <DEDUP_REMOVED lines=16> */
.L_x_7911:
        /* <DEDUP_REMOVED lines=15> */
.L_x_7912:
[----:B------:R-:W-:Y:S05]  /*114b0*/  EXIT ;  /* 0x000000000000794d */ /* 0x000fea0003800000 */
        .weak           $__internal_50_$__cuda_sm20_div_u64
        .type           $__internal_50_$__cuda_sm20_div_u64,@function
        .size           $__internal_50_$__cuda_sm20_div_u64,($__internal_51_$__cuda_sm20_rem_u64 - $__internal_50_$__cuda_sm20_div_u64)
$__internal_50_$__cuda_sm20_div_u64:
        /* <DEDUP_REMOVED lines=47> */
[----:B------:R-:W-:Y:S02]  /*117b0*/  IMAD R13, R25, R0, R13 ;  /* 0x00000000190d7224 */ /* 0x000fe400078e020d */
[----:B------:R-:W-:-:S03]  /*117c0*/  IMAD.X R14, RZ, RZ, R25, P3 ;  /* 0x000000ffff0e7224 */ /* 0x000fc600018e0619 */
[----:B------:R-:W-:Y:S02]  /*117d0*/  IADD3.X R24, ~R13, R24, RZ, P1, !PT ;  /* 0x000000180d187210 */ /* 0x000fe40000ffe5ff */
        /* <DEDUP_REMOVED lines=10> */
[----:B------:R-:W-:-:S02]  /*11880*/  IADD3.X R15, RZ, R12, RZ, P3, !PT ;  /* 0x0000000cff0f7210 */ /* 0x000fc40001ffe4ff */
[----:B------:R-:W-:Y:S02]  /*11890*/  ISETP.NE.U32.AND P1, PT, R0, RZ, PT ;  /* 0x000000ff0000720c */ /* 0x000fe40003f25070 */
[----:B------:R-:W-:Y:S01]  /*118a0*/  SEL R14, R14, R13, P0 ;  /* 0x0000000d0e0e7207 */ /* 0x000fe20000000000 */
[----:B------:R-:W-:Y:S01]  /*118b0*/  IMAD.MOV.U32 R13, RZ, RZ, 0x0 ;  /* 0x00000000ff0d7424 */ /* 0x000fe200078e00ff */
[----:B------:R-:W-:Y:S02]  /*118c0*/  SEL R15, R15, R12, P0 ;  /* 0x0000000c0f0f7207 */ /* 0x000fe40000000000 */
[----:B------:R-:W-:Y:S02]  /*118d0*/  MOV R12, R22 ;  /* 0x00000016000c7202 */ /* 0x000fe40000000f00 */
[----:B------:R-:W-:-:S04]  /*118e0*/  ISETP.NE.AND.EX P1, PT, R21, RZ, PT, P1 ;  /* 0x000000ff1500720c */ /* 0x000fc80003f25310 */
[----:B------:R-:W-:Y:S02]  /*118f0*/  SEL R14, R14, 0xffffffff, P1 ;  /* 0xffffffff0e0e7807 */ /* 0x000fe40000800000 */
[----:B------:R-:W-:Y:S01]  /*11900*/  SEL R15, R15, 0xffffffff, P1 ;  /* 0xffffffff0f0f7807 */ /* 0x000fe20000800000 */
[----:B------:R-:W-:Y:S06]  /*11910*/  RET.REL.NODEC R12 `(_ZN2at6native13reduce_kernelILi256ELi2ENS0_8ReduceOpIN3c104HalfENS0_10WelfordOpsIS4_fiN4cuda3std3__44pairIffEEEEjfLi2ELi2EEEEEvT1_) ;  /* 0xfffffee40cb87950 */ /* 0x000fec0003c3ffff */
        .weak           $__internal_51_$__cuda_sm20_rem_u64
        .type           $__internal_51_$__cuda_sm20_rem_u64,@function
        .size           $__internal_51_$__cuda_sm20_rem_u64,(.L_x_8234 - $__internal_51_$__cuda_sm20_rem_u64)
$__internal_51_$__cuda_sm20_rem_u64:
        /* <DEDUP_REMOVED lines=46> */
[----:B------:R-:W-:Y:S01]  /*11c00*/  IADD3.X R22, ~R3, R22, RZ, P1, !PT ;  /* 0x0000001603167210 */ /* 0x000fe20000ffe5ff */
[----:B------:R-:W-:Y:S01]  /*11c10*/  HFMA2.MMA R3, -RZ, RZ, 0, 0 ;  /* 0x00000000ff037435 */ /* 0x000fe200000001ff */
        /* <DEDUP_REMOVED lines=9> */
[CC--:B------:R-:W-:Y:S02]  /*11cb0*/  IADD3.X R2, ~R25.reuse, R14.reuse, RZ, P2, !PT ;  /* 0x0000000e19027210 */ /* 0x0c0fe400017fe5ff */
[----:B------:R-:W-:Y:S02]  /*11cc0*/  ISETP.NE.AND.EX P1, PT, R25, RZ, PT, P1 ;  /* 0x000000ff1900720c */ /* 0x000fe40003f25310 */
[----:B------:R-:W-:Y:S02]  /*11cd0*/  SEL R25, R2, R14, P0 ;  /* 0x0000000e02197207 */ /* 0x000fe40000000000 */
[----:B------:R-:W-:Y:S02]  /*11ce0*/  MOV R2, R20 ;  /* 0x0000001400027202 */ /* 0x000fe40000000f00 */
[----:B------:R-:W-:Y:S02]  /*11cf0*/  SEL R24, R24, R12, P0 ;  /* 0x0000000c18187207 */ /* 0x000fe40000000000 */
[----:B------:R-:W-:-:S02]  /*11d00*/  SEL R25, R25, 0xffffffff, P1 ;  /* 0xffffffff19197807 */ /* 0x000fc40000800000 */
[----:B------:R-:W-:Y:S01]  /*11d10*/  SEL R24, R24, 0xffffffff, P1 ;  /* 0xffffffff18187807 */ /* 0x000fe20000800000 */
[----:B------:R-:W-:Y:S06]  /*11d20*/  RET.REL.NODEC R2 `(_ZN2at6native13reduce_kernelILi256ELi2ENS0_8ReduceOpIN3c104HalfENS0_10WelfordOpsIS4_fiN4cuda3std3__44pairIffEEEEjfLi2ELi2EEEEEvT1_) ;  /* 0xfffffee002b47950 */ /* 0x000fec0003c3ffff */
.L_x_7913:
        /* <DEDUP_REMOVED lines=13> */
.L_x_8234:


//--------------------- .text._ZN2at6native13reduce_kernelILi128ELi4ENS0_8ReduceOpIN3c104HalfENS0_10WelfordOpsIS4_fiN4cuda3std3__44pairIffEEEEjfLi2ELi2EEEEEvT1_ --------------------------
	.section	.text._ZN2at6native13reduce_kernelILi128ELi4ENS0_8ReduceOpIN3c104HalfENS0_10WelfordOpsIS4_fiN4cuda3std3__44pairIffEEEEjfLi2ELi2EEEEEvT1_,"ax",@progbits
	.align	128
        .global         _ZN2at6native13reduce_kernelILi128ELi4ENS0_8ReduceOpIN3c104HalfENS0_10WelfordOpsIS4_fiN4cuda3std3__44pairIffEEEEjfLi2ELi2EEEEEvT1_
        .type           _ZN2at6native13reduce_kernelILi128ELi4ENS0_8ReduceOpIN3c104HalfENS0_10WelfordOpsIS4_fiN4cuda3std3__44pairIffEEEEjfLi2ELi2EEEEEvT1_,@function
        .size           _ZN2at6native13reduce_kernelILi128ELi4ENS0_8ReduceOpIN3c104HalfENS0_10WelfordOpsIS4_fiN4cuda3std3__44pairIffEEEEjfLi2ELi2EEEEEvT1_,(.L_x_8236 - _ZN2at6native13reduce_kernelILi128ELi4ENS0_8ReduceOpIN3c104HalfENS0_10WelfordOpsIS4_fiN4cuda3std3__44pairIffEEEEjfLi2ELi2EEEEEvT1_)
        .other          _ZN2at6native13reduce_kernelILi128ELi4ENS0_8ReduceOpIN3c104HalfENS0_10WelfordOpsIS4_fiN4cuda3std3__44pairIffEEEEjfLi2ELi2EEEEEvT1_,@"STO_CUDA_ENTRY STV_DEFAULT"
_ZN2at6native13reduce_kernelILi128ELi4ENS0_8ReduceOpIN3c104HalfENS0_10WelfordOpsIS4_fiN4cuda3std3__44pairIffEEEEjfLi2ELi2EEEEEvT1_:
.text._ZN2at6native13reduce_kernelILi128ELi4ENS0_8ReduceOpIN3c104HalfENS0_10WelfordOpsIS4_fiN4cuda3std3__44pairIffEEEEjfLi2ELi2EEEEEvT1_:
        /* <DEDUP_REMOVED lines=294> */
.L_x_7914:
        /* <DEDUP_REMOVED lines=38> */
.L_x_7918:
        /* <DEDUP_REMOVED lines=31> */
.L_x_7924:
[----:B------:R-:W-:Y:S05]  /*16b0*/  BSYNC B2 ;  /* 0x0000000000027941 */ /* 0x000fea0003800000 */
.L_x_7923:
        /* <DEDUP_REMOVED lines=19> */
.L_x_7922:
[----:B------:R-:W-:Y:S05]  /*17f0*/  BSYNC B1 ;  /* 0x0000000000017941 */ /* 0x000fea0003800000 */
.L_x_7921:
[----:B------:R-:W0:Y:S01]  /*1800*/  LDC R9, c[0x0][0x22c] ;  /* 0x00008b00ff097b82 */ /* 0x000e220000000800 */
[----:B------:R-:W-:-:S04]  /*1810*/  IADD3 R0, P0, -R10, 0x2, RZ ;  /* 0x000000020a007810 */ /* 0x000fc80007f1e1ff */
[----:B------:R-:W-:Y:S02]  /*1820*/  LEA R18, P1, R0, R18, 0x1 ;  /* 0x0000001200127211 */ /* 0x000fe400078208ff */
[----:B------:R-:W-:-:S04]  /*1830*/  IADD3.X R3, RZ, -0x1, RZ, P0, !PT ;  /* 0xffffffffff037810 */ /* 0x000fc800007fe4ff */
[----:B------:R-:W-:Y:S02]  /*1840*/  LEA.HI.X R19, R0, R19, R3, 0x1, P1 ;  /* 0x0000001300137211 */ /* 0x000fe400008f0c03 */
[----:B0-----:R-:W-:-:S07]  /*1850*/  IADD3 R12, R10, -0x2, R9 ;  /* 0xfffffffe0a0c7810 */ /* 0x001fce0007ffe009 */
.L_x_7920:
[----:B------:R-:W-:Y:S05]  /*1860*/  BSYNC B0 ;  /* 0x0000000000007941 */ /* 0x000fea0003800000 */
.L_x_7919:
        /* <DEDUP_REMOVED lines=15> */
.L_x_7928:
        /* <DEDUP_REMOVED lines=24> */
.L_x_7927:
[----:B------:R-:W-:Y:S01]  /*1ae0*/  MOV R10, R14 ;  /* 0x0000000e000a7202 */ /* 0x000fe20000000f00 */
[----:B------:R-:W-:-:S07]  /*1af0*/  IMAD.MOV.U32 R7, RZ, RZ, R13 ;  /* 0x000000ffff077224 */ /* 0x000fce00078e000d */
.L_x_7926:
[----:B------:R-:W-:Y:S05]  /*1b00*/  BSYNC B0 ;  /* 0x0000000000007941 */ /* 0x000fea0003800000 */
.L_x_7925:
        /* <DEDUP_REMOVED lines=10> */
.L_x_7930:
[----:B------:R-:W-:Y:S05]  /*1bb0*/  BSYNC B0 ;  /* 0x0000000000007941 */ /* 0x000fea0003800000 */
.L_x_7929:
        /* <DEDUP_REMOVED lines=18> */
.L_x_7932:
[----:B------:R-:W-:Y:S05]  /*1ce0*/  BSYNC B0 ;  /* 0x0000000000007941 */ /* 0x000fea0003800000 */
.L_x_7931:
        /* <DEDUP_REMOVED lines=17> */
.L_x_7934:
[----:B------:R-:W-:Y:S01]  /*1e00*/  IMAD.MOV.U32 R4, RZ, RZ, R3 ;  /* 0x000000ffff047224 */ /* 0x000fe200078e0003 */
[----:B------:R-:W-:Y:S01]  /*1e10*/  MOV R5, R0 ;  /* 0x0000000000057202 */ /* 0x000fe20000000f00 */
[----:B------:R-:W-:Y:S01]  /*1e20*/  IMAD.MOV.U32 R7, RZ, RZ, R10 ;  /* 0x000000ffff077224 */ /* 0x000fe200078e000a */
[----:B------:R-:W-:-:S07]  /*1e30*/  MOV R6, R8 ;  /* 0x0000000800067202 */ /* 0x000fce0000000f00 */
.L_x_7935:
[----:B------:R-:W-:Y:S05]  /*1e40*/  BSYNC B0 ;  /* 0x0000000000007941 */ /* 0x000fea0003800000 */
.L_x_7933:
[----:B------:R-:W-:Y:S02]  /*1e50*/  CS2R R8, SRZ ;  /* 0x0000000000087805 */ /* 0x000fe4000001ff00 */
[----:B------:R-:W-:Y:S02]  /*1e60*/  CS2R R10, SRZ ;  /* 0x00000000000a7805 */ /* 0x000fe4000001ff00 */
[----:B------:R-:W-:Y:S02]  /*1e70*/  CS2R R12, SRZ ;  /* 0x00000000000c7805 */ /* 0x000fe4000001ff00 */
[----:B------:R-:W-:Y:S02]  /*1e80*/  CS2R R14, SRZ ;  /* 0x00000000000e7805 */ /* 0x000fe4000001ff00 */
[----:B------:R-:W-:Y:S02]  /*1e90*/  CS2R R20, SRZ ;  /* 0x0000000000147805 */ /* 0x000fe4000001ff00 */
[----:B------:R-:W-:Y:S01]  /*1ea0*/  CS2R R22, SRZ ;  /* 0x0000000000167805 */ /* 0x000fe2000001ff00 */
[----:B------:R-:W-:Y:S06]  /*1eb0*/  BRA `(.L_x_7916) ;  /* 0x00000078005c7947 */ /* 0x000fec0003800000 */
.L_x_7917:
        /* <DEDUP_REMOVED lines=49> */
.L_x_7943:
        /* <DEDUP_REMOVED lines=286> */
.L_x_7941:
        /* <DEDUP_REMOVED lines=244> */
.L_x_7942:
        /* <DEDUP_REMOVED lines=54> */
.L_x_7940:
[----:B------:R-:W-:Y:S02]  /*4650*/  PRMT R47, R14, 0x7610, R14 ;  /* 0x000076100e2f7816 */ /* 0x000fe4000000000e */
[----:B------:R-:W-:-:S07]  /*4660*/  PRMT R50, R15, 0x7610, R15 ;  /* 0x000076100f327816 */ /* 0x000fce000000000f */
.L_x_7939:
[----:B------:R-:W-:Y:S05]  /*4670*/  BSYNC B0 ;  /* 0x0000000000007941 */ /* 0x000fea0003800000 */
.L_x_7938:
        /* <DEDUP_REMOVED lines=294> */
.L_x_7946:
        /* <DEDUP_REMOVED lines=283> */
.L_x_7947:
[----:B------:R-:W-:-:S04]  /*6a90*/  LOP3.LUT R47, R47, 0xfffffff8, RZ, 0xc0, !PT ;  /* 0xfffffff82f2f7812 */ /* 0x000fc800078ec0ff */
[----:B------:R-:W-:-:S04]  /*6aa0*/  IADD3 R18, P1, R47, R18, RZ ;  /* 0x000000122f127210 */ /* 0x000fc80007f3e0ff */
[----:B------:R-:W-:-:S06]  /*6ab0*/  IADD3.X R19, RZ, R19, RZ, P1, !PT ;  /* 0x00000013ff137210 */ /* 0x000fcc0000ffe4ff */
[----:B------:R-:W2:Y:S02]  /*6ac0*/  LDG.E.64 R18, desc[UR40][R18.64] ;  /* 0x0000002812127981 */ /* 0x000ea4000c1e1b00 */
[----:B--2---:R-:W-:Y:S02]  /*6ad0*/  PRMT R47, R18, 0x7610, R18 ;  /* 0x00007610122f7816 */ /* 0x004fe40000000012 */
[----:B------:R-:W-:-:S07]  /*6ae0*/  PRMT R50, R19, 0x7610, R19 ;  /* 0x0000761013327816 */ /* 0x000fce0000000013 */
.L_x_7945:
[----:B------:R-:W-:Y:S05]  /*6af0*/  BSYNC B0 ;  /* 0x0000000000007941 */ /* 0x000fea0003800000 */
.L_x_7944:
        /* <DEDUP_REMOVED lines=69> */
.L_x_7949:
[----:B------:R-:W-:Y:S05]  /*6f50*/  BSYNC B0 ;  /* 0x0000000000007941 */ /* 0x000fea0003800000 */
.L_x_7948:
        /* <DEDUP_REMOVED lines=17> */
.L_x_7951:
[----:B------:R-:W-:Y:S01]  /*7070*/  MOV R4, R31 ;  /* 0x0000001f00047202 */ /* 0x000fe20000000f00 */
[----:B------:R-:W-:Y:S01]  /*7080*/  IMAD.MOV.U32 R6, RZ, RZ, R29 ;  /* 0x000000ffff067224 */ /* 0x000fe200078e001d */
[----:B------:R-:W-:Y:S02]  /*7090*/  MOV R5, R30 ;  /* 0x0000001e00057202 */ /* 0x000fe40000000f00 */
[----:B------:R-:W-:-:S07]  /*70a0*/  MOV R7, R28 ;  /* 0x0000001c00077202 */ /* 0x000fce0000000f00 */
.L_x_7952:
[----:B------:R-:W-:Y:S05]  /*70b0*/  BSYNC B0 ;  /* 0x0000000000007941 */ /* 0x000fea0003800000 */
.L_x_7950:
        /* <DEDUP_REMOVED lines=17> */
.L_x_7954:
[----:B------:R-:W-:Y:S01]  /*71d0*/  MOV R8, R39 ;  /* 0x0000002700087202 */ /* 0x000fe20000000f00 */
[----:B------:R-:W-:Y:S01]  /*71e0*/  IMAD.MOV.U32 R10, RZ, RZ, R27 ;  /* 0x000000ffff0a7224 */ /* 0x000fe200078e001b */
[----:B------:R-:W-:Y:S02]  /*71f0*/  MOV R9, R38 ;  /* 0x0000002600097202 */ /* 0x000fe40000000f00 */
[----:B------:R-:W-:-:S07]  /*7200*/  MOV R11, R26 ;  /* 0x0000001a000b7202 */ /* 0x000fce0000000f00 */
.L_x_7955:
[----:B------:R-:W-:Y:S05]  /*7210*/  BSYNC B0 ;  /* 0x0000000000007941 */ /* 0x000fea0003800000 */
.L_x_7953:
        /* <DEDUP_REMOVED lines=17> */
.L_x_7957:
[----:B------:R-:W-:Y:S01]  /*7330*/  MOV R12, R41 ;  /* 0x00000029000c7202 */ /* 0x000fe20000000f00 */
[----:B------:R-:W-:Y:S01]  /*7340*/  IMAD.MOV.U32 R14, RZ, RZ, R25 ;  /* 0x000000ffff0e7224 */ /* 0x000fe200078e0019 */
[----:B------:R-:W-:Y:S02]  /*7350*/  MOV R13, R40 ;  /* 0x00000028000d7202 */ /* 0x000fe40000000f00 */
[----:B------:R-:W-:-:S07]  /*7360*/  MOV R15, R24 ;  /* 0x00000018000f7202 */ /* 0x000fce0000000f00 */
.L_x_7958:
[----:B------:R-:W-:Y:S05]  /*7370*/  BSYNC B0 ;  /* 0x0000000000007941 */ /* 0x000fea0003800000 */
.L_x_7956:
        /* <DEDUP_REMOVED lines=16> */
.L_x_7959:
[----:B------:R-:W-:Y:S01]  /*7480*/  MOV R20, R43 ;  /* 0x0000002b00147202 */ /* 0x000fe20000000f00 */
[----:B------:R-:W-:Y:S01]  /*7490*/  IMAD.MOV.U32 R22, RZ, RZ, R3 ;  /* 0x000000ffff167224 */ /* 0x000fe200078e0003 */
[----:B------:R-:W-:Y:S02]  /*74a0*/  MOV R21, R42 ;  /* 0x0000002a00157202 */ /* 0x000fe40000000f00 */
[----:B------:R-:W-:Y:S01]  /*74b0*/  MOV R23, R0 ;  /* 0x0000000000177202 */ /* 0x000fe20000000f00 */
[----:B------:R-:W-:Y:S06]  /*74c0*/  BRA `(.L_x_7916) ;  /* 0x0000002000d87947 */ /* 0x000fec0003800000 */
.L_x_7937:
        /* <DEDUP_REMOVED lines=28> */
.L_x_7963:
        /* <DEDUP_REMOVED lines=57> */
.L_x_7962:
[----:B------:R-:W-:Y:S02]  /*7a20*/  PRMT R40, R10, 0x7610, R10 ;  /* 0x000076100a287816 */ /* 0x000fe4000000000a */
[----:B------:R-:W-:Y:S02]  /*7a30*/  PRMT R41, R11, 0x7610, R11 ;  /* 0x000076100b297816 */ /* 0x000fe4000000000b */
[----:B------:R-:W-:-:S07]  /*7a40*/  PRMT R37, R38, 0x7610, R38 ;  /* 0x0000761026257816 */ /* 0x000fce0000000026 */
.L_x_7961:
[----:B------:R-:W-:Y:S05]  /*7a50*/  BSYNC B0 ;  /* 0x0000000000007941 */ /* 0x000fea0003800000 */
.L_x_7960:
        /* <DEDUP_REMOVED lines=35> */
.L_x_7965:
[----:B------:R-:W-:Y:S05]  /*7c90*/  BSYNC B0 ;  /* 0x0000000000007941 */ /* 0x000fea0003800000 */
.L_x_7964:
        /* <DEDUP_REMOVED lines=69> */
.L_x_7967:
[----:B------:R-:W-:Y:S05]  /*80f0*/  BSYNC B0 ;  /* 0x0000000000007941 */ /* 0x000fea0003800000 */
.L_x_7966:
        /* <DEDUP_REMOVED lines=17> */
.L_x_7969:
[----:B------:R-:W-:Y:S01]  /*8210*/  MOV R4, R3 ;  /* 0x0000000300047202 */ /* 0x000fe20000000f00 */
[----:B------:R-:W-:Y:S01]  /*8220*/  IMAD.MOV.U32 R6, RZ, RZ, R30 ;  /* 0x000000ffff067224 */ /* 0x000fe200078e001e */
[----:B------:R-:W-:Y:S02]  /*8230*/  MOV R5, R0 ;  /* 0x0000000000057202 */ /* 0x000fe40000000f00 */
[----:B------:R-:W-:-:S07]  /*8240*/  MOV R7, R32 ;  /* 0x0000002000077202 */ /* 0x000fce0000000f00 */
.L_x_7970:
[----:B------:R-:W-:Y:S05]  /*8250*/  BSYNC B0 ;  /* 0x0000000000007941 */ /* 0x000fea0003800000 */
.L_x_7968:
        /* <DEDUP_REMOVED lines=17> */
.L_x_7972:
[----:B------:R-:W-:Y:S01]  /*8370*/  MOV R8, R27 ;  /* 0x0000001b00087202 */ /* 0x000fe20000000f00 */
[----:B------:R-:W-:Y:S01]  /*8380*/  IMAD.MOV.U32 R10, RZ, RZ, R31 ;  /* 0x000000ffff0a7224 */ /* 0x000fe200078e001f */
[----:B------:R-:W-:Y:S02]  /*8390*/  MOV R9, R26 ;  /* 0x0000001a00097202 */ /* 0x000fe40000000f00 */
[----:B------:R-:W-:-:S07]  /*83a0*/  MOV R11, R34 ;  /* 0x00000022000b7202 */ /* 0x000fce0000000f00 */
.L_x_7973:
[----:B------:R-:W-:Y:S05]  /*83b0*/  BSYNC B0 ;  /* 0x0000000000007941 */ /* 0x000fea0003800000 */
.L_x_7971:
        /* <DEDUP_REMOVED lines=17> */
.L_x_7975:
[----:B------:R-:W-:Y:S01]  /*84d0*/  MOV R12, R29 ;  /* 0x0000001d000c7202 */ /* 0x000fe20000000f00 */
[----:B------:R-:W-:Y:S01]  /*84e0*/  IMAD.MOV.U32 R14, RZ, RZ, R33 ;  /* 0x000000ffff0e7224 */ /* 0x000fe200078e0021 */
[----:B------:R-:W-:Y:S02]  /*84f0*/  MOV R13, R28 ;  /* 0x0000001c000d7202 */ /* 0x000fe40000000f00 */
[----:B------:R-:W-:-:S07]  /*8500*/  MOV R15, R36 ;  /* 0x00000024000f7202 */ /* 0x000fce0000000f00 */
.L_x_7976:
[----:B------:R-:W-:Y:S05]  /*8510*/  BSYNC B0 ;  /* 0x0000000000007941 */ /* 0x000fea0003800000 */
.L_x_7974:
        /* <DEDUP_REMOVED lines=16> */
.L_x_7977:
[----:B------:R-:W-:Y:S01]  /*8620*/  MOV R20, R43 ;  /* 0x0000002b00147202 */ /* 0x000fe20000000f00 */
[----:B------:R-:W-:Y:S01]  /*8630*/  IMAD.MOV.U32 R22, RZ, RZ, R35 ;  /* 0x000000ffff167224 */ /* 0x000fe200078e0023 */
[----:B------:R-:W-:Y:S02]  /*8640*/  MOV R21, R42 ;  /* 0x0000002a00157202 */ /* 0x000fe40000000f00 */
[----:B------:R-:W-:Y:S01]  /*8650*/  MOV R23, R38 ;  /* 0x0000002600177202 */ /* 0x000fe20000000f00 */
[----:B------:R-:W-:Y:S06]  /*8660*/  BRA `(.L_x_7916) ;  /* 0x0000001000707947 */ /* 0x000fec0003800000 */
.L_x_7936:
        /* <DEDUP_REMOVED lines=37> */
.L_x_7981:
        /* <DEDUP_REMOVED lines=55> */
.L_x_7980:
[----:B------:R-:W-:-:S07]  /*8c30*/  PRMT R41, R42, 0x7610, R42 ;  /* 0x000076102a297816 */ /* 0x000fce000000002a */
.L_x_7979:
[----:B------:R-:W-:Y:S05]  /*8c40*/  BSYNC B0 ;  /* 0x0000000000007941 */ /* 0x000fea0003800000 */
.L_x_7978:
        /* <DEDUP_REMOVED lines=33> */
.L_x_7983:
[----:B------:R-:W-:Y:S05]  /*8e60*/  BSYNC B0 ;  /* 0x0000000000007941 */ /* 0x000fea0003800000 */
.L_x_7982:
        /* <DEDUP_REMOVED lines=69> */
.L_x_7985:
[----:B------:R-:W-:Y:S05]  /*92c0*/  BSYNC B0 ;  /* 0x0000000000007941 */ /* 0x000fea0003800000 */
.L_x_7984:
        /* <DEDUP_REMOVED lines=17> */
.L_x_7987:
[----:B------:R-:W-:Y:S01]  /*93e0*/  IMAD.MOV.U32 R4, RZ, RZ, R3 ;  /* 0x000000ffff047224 */ /* 0x000fe200078e0003 */
[----:B------:R-:W-:Y:S01]  /*93f0*/  MOV R5, R0 ;  /* 0x0000000000057202 */ /* 0x000fe20000000f00 */
[----:B------:R-:W-:Y:S01]  /*9400*/  IMAD.MOV.U32 R7, RZ, RZ, R36 ;  /* 0x000000ffff077224 */ /* 0x000fe200078e0024 */
[----:B------:R-:W-:-:S07]  /*9410*/  MOV R6, R34 ;  /* 0x0000002200067202 */ /* 0x000fce0000000f00 */
.L_x_7988:
[----:B------:R-:W-:Y:S05]  /*9420*/  BSYNC B0 ;  /* 0x0000000000007941 */ /* 0x000fea0003800000 */
.L_x_7986:
        /* <DEDUP_REMOVED lines=17> */
.L_x_7990:
[----:B------:R-:W-:Y:S01]  /*9540*/  IMAD.MOV.U32 R8, RZ, RZ, R27 ;  /* 0x000000ffff087224 */ /* 0x000fe200078e001b */
[----:B------:R-:W-:Y:S01]  /*9550*/  MOV R9, R26 ;  /* 0x0000001a00097202 */ /* 0x000fe20000000f00 */
[----:B------:R-:W-:Y:S01]  /*9560*/  IMAD.MOV.U32 R11, RZ, RZ, R38 ;  /* 0x000000ffff0b7224 */ /* 0x000fe200078e0026 */
[----:B------:R-:W-:-:S07]  /*9570*/  MOV R10, R35 ;  /* 0x00000023000a7202 */ /* 0x000fce0000000f00 */
.L_x_7991:
[----:B------:R-:W-:Y:S05]  /*9580*/  BSYNC B0 ;  /* 0x0000000000007941 */ /* 0x000fea0003800000 */
.L_x_7989:
        /* <DEDUP_REMOVED lines=17> */
.L_x_7993:
[----:B------:R-:W-:Y:S01]  /*96a0*/  IMAD.MOV.U32 R12, RZ, RZ, R29 ;  /* 0x000000ffff0c7224 */ /* 0x000fe200078e001d */
[----:B------:R-:W-:Y:S01]  /*96b0*/  MOV R13, R28 ;  /* 0x0000001c000d7202 */ /* 0x000fe20000000f00 */
[----:B------:R-:W-:Y:S01]  /*96c0*/  IMAD.MOV.U32 R15, RZ, RZ, R40 ;  /* 0x000000ffff0f7224 */ /* 0x000fe200078e0028 */
[----:B------:R-:W-:-:S07]  /*96d0*/  MOV R14, R37 ;  /* 0x00000025000e7202 */ /* 0x000fce0000000f00 */
.L_x_7994:
[----:B------:R-:W-:Y:S05]  /*96e0*/  BSYNC B0 ;  /* 0x0000000000007941 */ /* 0x000fea0003800000 */
.L_x_7992:
        /* <DEDUP_REMOVED lines=16> */
.L_x_7995:
[----:B------:R-:W-:Y:S01]  /*97f0*/  IMAD.MOV.U32 R20, RZ, RZ, R31 ;  /* 0x000000ffff147224 */ /* 0x000fe200078e001f */
[----:B------:R-:W-:Y:S01]  /*9800*/  MOV R21, R30 ;  /* 0x0000001e00157202 */ /* 0x000fe20000000f00 */
[----:B------:R-:W-:Y:S01]  /*9810*/  IMAD.MOV.U32 R23, RZ, RZ, R42 ;  /* 0x000000ffff177224 */ /* 0x000fe200078e002a */
[----:B------:R-:W-:-:S07]  /*9820*/  MOV R22, R39 ;  /* 0x0000002700167202 */ /* 0x000fce0000000f00 */
.L_x_7916:
[----:B------:R-:W-:Y:S05]  /*9830*/  BSYNC B6 ;  /* 0x0000000000067941 */ /* 0x000fea0003800000 */
.L_x_7915:
        /* <DEDUP_REMOVED lines=18> */
.L_x_8011:
        /* <DEDUP_REMOVED lines=30> */
.L_x_8000:
[----:B0-2---:R-:W-:Y:S01]  /*9b40*/  MOV R6, R26 ;  /* 0x0000001a00067202 */ /* 0x005fe20000000f00 */
[----:B------:R-:W-:Y:S01]  /*9b50*/  IMAD.MOV.U32 R5, RZ, RZ, R25 ;  /* 0x000000ffff057224 */ /* 0x000fe200078e0019 */
[----:B------:R-:W-:Y:S02]  /*9b60*/  MOV R4, R24 ;  /* 0x0000001800047202 */ /* 0x000fe40000000f00 */
[----:B------:R-:W-:-:S07]  /*9b70*/  MOV R7, R27 ;  /* 0x0000001b00077202 */ /* 0x000fce0000000f00 */
.L_x_8001:
[----:B------:R-:W-:Y:S05]  /*9b80*/  BSYNC B1 ;  /* 0x0000000000017941 */ /* 0x000fea0003800000 */
.L_x_7999:
        /* <DEDUP_REMOVED lines=17> */
.L_x_8003:
[----:B0--3--:R-:W-:Y:S01]  /*9ca0*/  MOV R8, R28 ;  /* 0x0000001c00087202 */ /* 0x009fe20000000f00 */
[----:B------:R-:W-:Y:S01]  /*9cb0*/  IMAD.MOV.U32 R10, RZ, RZ, R30 ;  /* 0x000000ffff0a7224 */ /* 0x000fe200078e001e */
[----:B------:R-:W-:Y:S02]  /*9cc0*/  MOV R9, R29 ;  /* 0x0000001d00097202 */ /* 0x000fe40000000f00 */
[----:B------:R-:W-:-:S07]  /*9cd0*/  MOV R11, R31 ;  /* 0x0000001f000b7202 */ /* 0x000fce0000000f00 */
.L_x_8004:
[----:B------:R-:W-:Y:S05]  /*9ce0*/  BSYNC B1 ;  /* 0x0000000000017941 */ /* 0x000fea0003800000 */
.L_x_8002:
        /* <DEDUP_REMOVED lines=17> */
.L_x_8006:
[----:B0---4-:R-:W-:Y:S01]  /*9e00*/  MOV R12, R32 ;  /* 0x00000020000c7202 */ /* 0x011fe20000000f00 */
[----:B------:R-:W-:Y:S01]  /*9e10*/  IMAD.MOV.U32 R14, RZ, RZ, R34 ;  /* 0x000000ffff0e7224 */ /* 0x000fe200078e0022 */
[----:B------:R-:W-:Y:S02]  /*9e20*/  MOV R13, R33 ;  /* 0x00000021000d7202 */ /* 0x000fe40000000f00 */
[----:B------:R-:W-:-:S07]  /*9e30*/  MOV R15, R35 ;  /* 0x00000023000f7202 */ /* 0x000fce0000000f00 */
.L_x_8007:
[----:B------:R-:W-:Y:S05]  /*9e40*/  BSYNC B1 ;  /* 0x0000000000017941 */ /* 0x000fea0003800000 */
.L_x_8005:
        /* <DEDUP_REMOVED lines=17> */
.L_x_8009:
[----:B0-----:R-:W-:Y:S01]  /*9f60*/  MOV R20, R36 ;  /* 0x0000002400147202 */ /* 0x001fe20000000f00 */
[----:B------:R-:W-:Y:S01]  /*9f70*/  IMAD.MOV.U32 R22, RZ, RZ, R38 ;  /* 0x000000ffff167224 */ /* 0x000fe200078e0026 */
[----:B------:R-:W-:Y:S02]  /*9f80*/  MOV R21, R37 ;  /* 0x0000002500157202 */ /* 0x000fe40000000f00 */
[----:B------:R-:W-:-:S07]  /*9f90*/  MOV R23, R39 ;  /* 0x0000002700177202 */ /* 0x000fce0000000f00 */
.L_x_8010:
[----:B------:R-:W-:Y:S05]  /*9fa0*/  BSYNC B1 ;  /* 0x0000000000017941 */ /* 0x000fea0003800000 */
.L_x_8008:
[----:B------:R2:W-:Y:S04]  /*9fb0*/  STS.128 [R19], R4 ;  /* 0x0000000413007388 */ /* 0x0005e80000000c00 */
[----:B------:R2:W-:Y:S04]  /*9fc0*/  STS.128 [R19+0x10], R8 ;  /* 0x0000100813007388 */ /* 0x0005e80000000c00 */
[----:B------:R2:W-:Y:S04]  /*9fd0*/  STS.128 [R19+0x20], R12 ;  /* 0x0000200c13007388 */ /* 0x0005e80000000c00 */
[----:B------:R2:W-:Y:S02]  /*9fe0*/  STS.128 [R19+0x30], R20 ;  /* 0x0000301413007388 */ /* 0x0005e40000000c00 */
.L_x_7998:
[----:B------:R-:W-:Y:S05]  /*9ff0*/  BSYNC B0 ;  /* 0x0000000000007941 */ /* 0x000fea0003800000 */
.L_x_7997:
[----:B------:R-:W-:Y:S02]  /*a000*/  ISETP.GT.AND P0, PT, R41, 0x1, PT ;  /* 0x000000012900780c */ /* 0x000fe40003f04270 */
[----:B------:R-:W-:-:S11]  /*a010*/  SHF.R.S32.HI R41, RZ, 0x1, R41 ;  /* 0x00000001ff297819 */ /* 0x000fd60000011429 */
[----:B------:R-:W-:Y:S05]  /*a020*/  @P0 BRA `(.L_x_8011) ;  /* 0xfffffff8004c0947 */ /* 0x000fea000383ffff */
.L_x_7996:
        /* <DEDUP_REMOVED lines=22> */
.L_x_8028:
        /* <DEDUP_REMOVED lines=29> */
.L_x_8017:
[----:B--23--:R-:W-:Y:S01]  /*a360*/  MOV R4, R24 ;  /* 0x0000001800047202 */ /* 0x00cfe20000000f00 */
[----:B------:R-:W-:Y:S01]  /*a370*/  IMAD.MOV.U32 R5, RZ, RZ, R25 ;  /* 0x000000ffff057224 */ /* 0x000fe200078e0019 */
[----:B------:R-:W-:Y:S02]  /*a380*/  MOV R7, R27 ;  /* 0x0000001b00077202 */ /* 0x000fe40000000f00 */
[----:B------:R-:W-:-:S07]  /*a390*/  MOV R6, R26 ;  /* 0x0000001a00067202 */ /* 0x000fce0000000f00 */
.L_x_8018:
[----:B------:R-:W-:Y:S05]  /*a3a0*/  BSYNC B1 ;  /* 0x0000000000017941 */ /* 0x000fea0003800000 */
.L_x_8016:
        /* <DEDUP_REMOVED lines=17> */
.L_x_8020:
[----:B---34-:R-:W-:Y:S01]  /*a4c0*/  MOV R8, R28 ;  /* 0x0000001c00087202 */ /* 0x018fe20000000f00 */
[----:B------:R-:W-:Y:S01]  /*a4d0*/  IMAD.MOV.U32 R9, RZ, RZ, R29 ;  /* 0x000000ffff097224 */ /* 0x000fe200078e001d */
[----:B------:R-:W-:Y:S02]  /*a4e0*/  MOV R11, R31 ;  /* 0x0000001f000b7202 */ /* 0x000fe40000000f00 */
[----:B------:R-:W-:-:S07]  /*a4f0*/  MOV R10, R30 ;  /* 0x0000001e000a7202 */ /* 0x000fce0000000f00 */
.L_x_8021:
[----:B------:R-:W-:Y:S05]  /*a500*/  BSYNC B1 ;  /* 0x0000000000017941 */ /* 0x000fea0003800000 */
.L_x_8019:
        /* <DEDUP_REMOVED lines=17> */
.L_x_8023:
[----:B0--3--:R-:W-:Y:S01]  /*a620*/  MOV R12, R32 ;  /* 0x00000020000c7202 */ /* 0x009fe20000000f00 */
[----:B------:R-:W-:Y:S01]  /*a630*/  IMAD.MOV.U32 R13, RZ, RZ, R33 ;  /* 0x000000ffff0d7224 */ /* 0x000fe200078e0021 */
[----:B------:R-:W-:Y:S02]  /*a640*/  MOV R15, R35 ;  /* 0x00000023000f7202 */ /* 0x000fe40000000f00 */
[----:B------:R-:W-:-:S07]  /*a650*/  MOV R14, R34 ;  /* 0x00000022000e7202 */ /* 0x000fce0000000f00 */
.L_x_8024:
[----:B------:R-:W-:Y:S05]  /*a660*/  BSYNC B1 ;  /* 0x0000000000017941 */ /* 0x000fea0003800000 */
.L_x_8022:
        /* <DEDUP_REMOVED lines=17> */
.L_x_8026:
[----:B---3--:R-:W-:Y:S01]  /*a780*/  MOV R20, R36 ;  /* 0x0000002400147202 */ /* 0x008fe20000000f00 */
[----:B------:R-:W-:Y:S01]  /*a790*/  IMAD.MOV.U32 R21, RZ, RZ, R37 ;  /* 0x000000ffff157224 */ /* 0x000fe200078e0025 */
[----:B------:R-:W-:Y:S02]  /*a7a0*/  MOV R22, R38 ;  /* 0x0000002600167202 */ /* 0x000fe40000000f00 */
[----:B------:R-:W-:-:S07]  /*a7b0*/  MOV R23, R39 ;  /* 0x0000002700177202 */ /* 0x000fce0000000f00 */
.L_x_8027:
[----:B------:R-:W-:Y:S05]  /*a7c0*/  BSYNC B1 ;  /* 0x0000000000017941 */ /* 0x000fea0003800000 */
.L_x_8025:
[----:B------:R0:W-:Y:S04]  /*a7d0*/  STS.128 [R3], R4 ;  /* 0x0000000403007388 */ /* 0x0001e80000000c00 */
[----:B------:R0:W-:Y:S04]  /*a7e0*/  STS.128 [R3+0x10], R8 ;  /* 0x0000100803007388 */ /* 0x0001e80000000c00 */
[----:B------:R0:W-:Y:S04]  /*a7f0*/  STS.128 [R3+0x20], R12 ;  /* 0x0000200c03007388 */ /* 0x0001e80000000c00 */
[----:B------:R0:W-:Y:S02]  /*a800*/  STS.128 [R3+0x30], R20 ;  /* 0x0000301403007388 */ /* 0x0001e40000000c00 */
.L_x_8015:
[----:B------:R-:W-:Y:S05]  /*a810*/  BSYNC B0 ;  /* 0x0000000000007941 */ /* 0x000fea0003800000 */
.L_x_8014:
[----:B------:R-:W-:-:S04]  /*a820*/  SHF.R.S32.HI R16, RZ, 0x1, R16 ;  /* 0x00000001ff107819 */ /* 0x000fc80000011410 */
[----:B------:R-:W-:-:S13]  /*a830*/  ISETP.GE.AND P0, PT, R16, 0x20, PT ;  /* 0x000000201000780c */ /* 0x000fda0003f06270 */
[----:B------:R-:W-:Y:S05]  /*a840*/  @P0 BRA `(.L_x_8028) ;  /* 0xfffffff800500947 */ /* 0x000fea000383ffff */
[----:B------:R-:W-:-:S07]  /*a850*/  IMAD.MOV.U32 R18, RZ, RZ, 0x20 ;  /* 0x00000020ff127424 */ /* 0x000fce00078e00ff */
.L_x_8013:
[----:B------:R-:W-:Y:S01]  /*a860*/  ISETP.GE.AND P0, PT, R18, 0x2, PT ;  /* 0x000000021200780c */ /* 0x000fe20003f06270 */
[----:B------:R-:W-:Y:S05]  /*a870*/  WARPSYNC.ALL ;  /* 0x0000000000007948 */ /* 0x000fea0003800000 */
[----:B------:R-:W-:Y:S07]  /*a880*/  BAR.SYNC.DEFER_BLOCKING 0x0 ;  /* 0x0000000000007b1d */ /* 0x000fee0000010000 */
[----:B------:R-:W-:Y:S05]  /*a890*/  @!P0 BRA `(.L_x_8012) ;  /* 0x0000000400b08947 */ /* 0x000fea0003800000 */
[----:B0--3--:R-:W-:-:S11]  /*a8a0*/  HFMA2.MMA R3, -RZ, RZ, 0, 5.9604644775390625e-08 ;  /* 0x00000001ff037435 */ /* 0x009fd600000001ff */
.L_x_8041:
        /* <DEDUP_REMOVED lines=21> */
.L_x_8030:
[----:B0-2---:R-:W-:Y:S01]  /*aa00*/  MOV R4, R19 ;  /* 0x0000001300047202 */ /* 0x005fe20000000f00 */
[----:B------:R-:W-:Y:S01]  /*aa10*/  IMAD.MOV.U32 R7, RZ, RZ, R26 ;  /* 0x000000ffff077224 */ /* 0x000fe200078e001a */
[----:B---3--:R-:W-:Y:S02]  /*aa20*/  MOV R5, R24 ;  /* 0x0000001800057202 */ /* 0x008fe40000000f00 */
[----:B----4-:R-:W-:-:S07]  /*aa30*/  MOV R6, R0 ;  /* 0x0000000000067202 */ /* 0x010fce0000000f00 */
.L_x_8031:
[----:B------:R-:W-:Y:S05]  /*aa40*/  BSYNC B0 ;  /* 0x0000000000007941 */ /* 0x000fea0003800000 */
.L_x_8029:
        /* <DEDUP_REMOVED lines=21> */
.L_x_8033:
[----:B0-2---:R-:W-:Y:S01]  /*aba0*/  MOV R8, R19 ;  /* 0x0000001300087202 */ /* 0x005fe20000000f00 */
[----:B------:R-:W-:Y:S01]  /*abb0*/  IMAD.MOV.U32 R11, RZ, RZ, R26 ;  /* 0x000000ffff0b7224 */ /* 0x000fe200078e001a */
[----:B---3--:R-:W-:Y:S02]  /*abc0*/  MOV R9, R24 ;  /* 0x0000001800097202 */ /* 0x008fe40000000f00 */
[----:B----4-:R-:W-:-:S07]  /*abd0*/  MOV R10, R0 ;  /* 0x00000000000a7202 */ /* 0x010fce0000000f00 */
.L_x_8034:
[----:B------:R-:W-:Y:S05]  /*abe0*/  BSYNC B0 ;  /* 0x0000000000007941 */ /* 0x000fea0003800000 */
.L_x_8032:
        /* <DEDUP_REMOVED lines=21> */
.L_x_8036:
[----:B0-2---:R-:W-:Y:S01]  /*ad40*/  MOV R12, R19 ;  /* 0x00000013000c7202 */ /* 0x005fe20000000f00 */
[----:B------:R-:W-:Y:S01]  /*ad50*/  IMAD.MOV.U32 R15, RZ, RZ, R26 ;  /* 0x000000ffff0f7224 */ /* 0x000fe200078e001a */
[----:B---3--:R-:W-:Y:S02]  /*ad60*/  MOV R13, R24 ;  /* 0x00000018000d7202 */ /* 0x008fe40000000f00 */
[----:B----4-:R-:W-:-:S07]  /*ad70*/  MOV R14, R0 ;  /* 0x00000000000e7202 */ /* 0x010fce0000000f00 */
.L_x_8037:
[----:B------:R-:W-:Y:S05]  /*ad80*/  BSYNC B0 ;  /* 0x0000000000007941 */ /* 0x000fea0003800000 */
.L_x_8035:
        /* <DEDUP_REMOVED lines=21> */
.L_x_8039:
[----:B0-2---:R-:W-:Y:S01]  /*aee0*/  MOV R20, R19 ;  /* 0x0000001300147202 */ /* 0x005fe20000000f00 */
[----:B------:R-:W-:Y:S01]  /*aef0*/  IMAD.MOV.U32 R23, RZ, RZ, R26 ;  /* 0x000000ffff177224 */ /* 0x000fe200078e001a */
[----:B---3--:R-:W-:Y:S02]  /*af00*/  MOV R21, R24 ;  /* 0x0000001800157202 */ /* 0x008fe40000000f00 */
[----:B----4-:R-:W-:-:S07]  /*af10*/  MOV R22, R0 ;  /* 0x0000000000167202 */ /* 0x010fce0000000f00 */
.L_x_8040:
[----:B------:R-:W-:Y:S05]  /*af20*/  BSYNC B0 ;  /* 0x0000000000007941 */ /* 0x000fea0003800000 */
.L_x_8038:
[----:B------:R-:W-:-:S04]  /*af30*/  SHF.L.U32 R3, R3, 0x1, RZ ;  /* 0x0000000103037819 */ /* 0x000fc800000006ff */
[----:B------:R-:W-:-:S13]  /*af40*/  ISETP.GE.AND P0, PT, R3, R18, PT ;  /* 0x000000120300720c */ /* 0x000fda0003f06270 */
[----:B------:R-:W-:Y:S05]  /*af50*/  @!P0 BRA `(.L_x_8041) ;  /* 0xfffffff800548947 */ /* 0x000fea000383ffff */
.L_x_8012:
        /* <DEDUP_REMOVED lines=285> */
.L_x_8042:
        /* <DEDUP_REMOVED lines=281> */
.L_x_8043:
        /* <DEDUP_REMOVED lines=277> */
.L_x_8044:
[----:B------:R-:W-:Y:S05]  /*e410*/  @!P0 BRA `(.L_x_8045) ;  /* 0x0000001000488947 */ /* 0x000fea0003800000 */
[----:B------:R-:W-:Y:S01]  /*e420*/  HFMA2.MMA R2, -RZ, RZ, 0, 0 ;  /* 0x00000000ff027435 */ /* 0x000fe200000001ff */
[----:B------:R-:W-:Y:S01]  /*e430*/  LEA R3, R16, 0x3, 0x2 ;  /* 0x0000000310037811 */ /* 0x000fe200078e10ff */
        /* <DEDUP_REMOVED lines=272> */
.L_x_8045:
[----:B------:R-:W-:Y:S01]  /*f540*/  ULDC.64 UR4, c[0x0][0x610] ;  /* 0x0001840000047ab9 */ /* 0x000fe20000000a00 */
[----:B------:R-:W-:Y:S01]  /*f550*/  IMAD.MOV.U32 R0, RZ, RZ, RZ ;  /* 0x000000ffff007224 */ /* 0x000fe200078e00ff */
[----:B------:R-:W-:Y:S02]  /*f560*/  ISETP.NE.U32.AND P0, PT, RZ, UR4, PT ;  /* 0x00000004ff007c0c */ /* 0x000fe4000bf05070 */
[----:B------:R-:W-:Y:S02]  /*f570*/  MOV R47, RZ ;  /* 0x000000ff002f7202 */ /* 0x000fe40000000f00 */
[----:B------:R-:W-:Y:S02]  /*f580*/  ISETP.NE.AND.EX P0, PT, RZ, UR5, PT, P0 ;  /* 0x00000005ff007c0c */ /* 0x000fe4000bf05300 */
[----:B------:R-:W-:-:S11]  /*f590*/  MOV R2, RZ ;  /* 0x000000ff00027202 */ /* 0x000fd60000000f00 */
[----:B------:R-:W-:Y:S05]  /*f5a0*/  @!P0 BRA `(.L_x_8046) ;  /* 0x0000000800248947 */ /* 0x000fea0003800000 */
[----:B------:R-:W-:Y:S01]  /*f5b0*/  HFMA2.MMA R32, -RZ, RZ, 0, 9.5367431640625e-07 ;  /* 0x00000010ff207435 */ /* 0x000fe200000001ff */
[----:B------:R-:W-:Y:S01]  /*f5c0*/  BSSY B0, `(.L_x_8047) ;  /* 0x0000027000007945 */ /* 0x000fe20003800000 */
[----:B------:R-:W-:Y:S01]  /*f5d0*/  MOV R26, 0x4 ;  /* 0x00000004001a7802 */ /* 0x000fe20000000f00 */
[----:B------:R-:W-:Y:S01]  /*f5e0*/  IMAD.MOV.U32 R30, RZ, RZ, RZ ;  /* 0x000000ffff1e7224 */ /* 0x000fe200078e00ff */
[----:B------:R-:W-:-:S07]  /*f5f0*/  MOV R33, 0x0 ;  /* 0x0000000000217802 */ /* 0x000fce0000000f00 */
.L_x_8051:
        /* <DEDUP_REMOVED lines=8> */
[----:B-1----:R-:W-:Y:S05]  /*f680*/  CALL.REL.NOINC `($__internal_53_$__cuda_sm20_rem_u64) ;  /* 0x000000ac00d47944 */ /* 0x002fea0003c00000 */
[----:B------:R-:W-:Y:S05]  /*f690*/  BRA `(.L_x_8050) ;  /* 0x00000000004c7947 */ /* 0x000fea0003800000 */
.L_x_8049:
        /* <DEDUP_REMOVED lines=8> */
[----:B------:R-:W-:Y:S01]  /*f720*/  IMAD.HI.U32 R3, R3, R33, R2 ;  /* 0x0000002103037227 */ /* 0x000fe200078e0002 */
[----:B------:R-:W-:-:S05]  /*f730*/  HFMA2.MMA R33, -RZ, RZ, 0, 0 ;  /* 0x00000000ff217435 */ /* 0x000fca00000001ff */
[----:B------:R-:W-:-:S05]  /*f740*/  IMAD.HI.U32 R3, R3, R26, RZ ;  /* 0x0000001a03037227 */ /* 0x000fca00078e00ff */
[----:B------:R-:W-:-:S05]  /*f750*/  IADD3 R3, -R3, RZ, RZ ;  /* 0x000000ff03037210 */ /* 0x000fca0007ffe1ff */
[----:B------:R-:W-:-:S05]  /*f760*/  IMAD R3, R32, R3, R26 ;  /* 0x0000000320037224 */ /* 0x000fca00078e021a */
[----:B------:R-:W-:-:S13]  /*f770*/  ISETP.GE.U32.AND P0, PT, R3, R32, PT ;  /* 0x000000200300720c */ /* 0x000fda0003f06070 */
[----:B------:R-:W-:-:S04]  /*f780*/  @P0 IADD3 R3, R3, -R32, RZ ;  /* 0x8000002003030210 */ /* 0x000fc80007ffe0ff */
[----:B------:R-:W-:-:S13]  /*f790*/  ISETP.GE.U32.AND P0, PT, R3, R32, PT ;  /* 0x000000200300720c */ /* 0x000fda0003f06070 */
[-C--:B------:R-:W-:Y:S02]  /*f7a0*/  @P0 IADD3 R3, R3, -R32.reuse, RZ ;  /* 0x8000002003030210 */ /* 0x080fe40007ffe0ff */
[----:B------:R-:W-:-:S05]  /*f7b0*/  @!P1 LOP3.LUT R3, RZ, R32, RZ, 0x33, !PT ;  /* 0x00000020ff039212 */ /* 0x000fca00078e33ff */
[----:B------:R-:W-:-:S07]  /*f7c0*/  IMAD.MOV.U32 R32, RZ, RZ, R3 ;  /* 0x000000ffff207224 */ /* 0x000fce00078e0003 */
.L_x_8050:
[----:B------:R-:W-:Y:S05]  /*f7d0*/  BSYNC B1 ;  /* 0x0000000000017941 */ /* 0x000fea0003800000 */
.L_x_8048:
[----:B------:R-:W-:Y:S02]  /*f7e0*/  ISETP.NE.U32.AND P0, PT, R32, RZ, PT ;  /* 0x000000ff2000720c */ /* 0x000fe40003f05070 */
[----:B------:R-:W-:Y:S02]  /*f7f0*/  MOV R26, R0 ;  /* 0x00000000001a7202 */ /* 0x000fe40000000f00 */
[----:B------:R-:W-:Y:S02]  /*f800*/  ISETP.NE.AND.EX P0, PT, R33, RZ, PT, P0 ;  /* 0x000000ff2100720c */ /* 0x000fe40003f05300 */
[----:B------:R-:W-:-:S11]  /*f810*/  MOV R30, R31 ;  /* 0x0000001f001e7202 */ /* 0x000fd60000000f00 */
[----:B------:R-:W-:Y:S05]  /*f820*/  @P0 BRA `(.L_x_8051) ;  /* 0xfffffffc00740947 */ /* 0x000fea000383ffff */
[----:B------:R-:W-:Y:S05]  /*f830*/  BSYNC B0 ;  /* 0x0000000000007941 */ /* 0x000fea0003800000 */
.L_x_8047:
[----:B------:R-:W-:Y:S01]  /*f840*/  ISETP.NE.U32.AND P2, PT, R31, RZ, PT ;  /* 0x000000ff1f00720c */ /* 0x000fe20003f45070 */
[----:B------:R-:W-:-:S12]  /*f850*/  BSSY B0, `(.L_x_8052) ;  /* 0x000001c000007945 */ /* 0x000fd80003800000 */
[----:B------:R-:W-:Y:S05]  /*f860*/  @!P2 BRA `(.L_x_8053) ;  /* 0x00000000001ca947 */ /* 0x000fea0003800000 */
[----:B------:R-:W-:Y:S01]  /*f870*/  HFMA2.MMA R26, -RZ, RZ, 0, 0 ;  /* 0x00000000ff1a7435 */ /* 0x000fe200000001ff */
[----:B------:R-:W-:Y:S01]  /*f880*/  IMAD.MOV.U32 R24, RZ, RZ, 0x10 ;  /* 0x00000010ff187424 */ /* 0x000fe200078e00ff */
[----:B------:R-:W-:-:S09]  /*f890*/  MOV R28, 0xf8b0 ;  /* 0x0000f8b0001c7802 */ /* 0x000fd20000000f00 */
[----:B-1----:R-:W-:Y:S05]  /*f8a0*/  CALL.REL.NOINC `($__internal_52_$__cuda_sm20_div_u64) ;  /* 0x000000a800347944 */ /* 0x002fea0003c00000 */
[----:B------:R-:W-:Y:S02]  /*f8b0*/  MOV R2, R30 ;  /* 0x0000001e00027202 */ /* 0x000fe40000000f00 */
[----:B------:R-:W-:Y:S01]  /*f8c0*/  MOV R3, R35 ;  /* 0x0000002300037202 */ /* 0x000fe20000000f00 */
[----:B------:R-:W-:Y:S06]  /*f8d0*/  BRA `(.L_x_8054) ;  /* 0x00000000004c7947 */ /* 0x000fec0003800000 */
.L_x_8053:
        /* <DEDUP_REMOVED lines=18> */
[----:B------:R-:W-:-:S07]  /*fa00*/  @!P3 LOP3.LUT R2, RZ, R0, RZ, 0x33, !PT ;  /* 0x00000000ff02b212 */ /* 0x000fce00078e33ff */
.L_x_8054:
[----:B------:R-:W-:Y:S05]  /*fa10*/  BSYNC B0 ;  /* 0x0000000000007941 */ /* 0x000fea0003800000 */
.L_x_8052:
[----:B------:R-:W-:Y:S04]  /*fa20*/  BSSY B0, `(.L_x_8055) ;  /* 0x000001b000007945 */ /* 0x000fe80003800000 */
[----:B------:R-:W-:Y:S05]  /*fa30*/  @!P2 BRA `(.L_x_8056) ;  /* 0x000000000018a947 */ /* 0x000fea0003800000 */
[----:B------:R-:W-:Y:S01]  /*fa40*/  HFMA2.MMA R26, -RZ, RZ, 0, 0 ;  /* 0x00000000ff1a7435 */ /* 0x000fe200000001ff */
[----:B------:R-:W-:Y:S01]  /*fa50*/  IMAD.MOV.U32 R24, RZ, RZ, 0x4 ;  /* 0x00000004ff187424 */ /* 0x000fe200078e00ff */
[----:B------:R-:W-:-:S09]  /*fa60*/  MOV R28, 0xfa80 ;  /* 0x0000fa80001c7802 */ /* 0x000fd20000000f00 */
[----:B-1----:R-:W-:Y:S05]  /*fa70*/  CALL.REL.NOINC `($__internal_52_$__cuda_sm20_div_u64) ;  /* 0x000000a400c07944 */ /* 0x002fea0003c00000 */
[----:B------:R-:W-:Y:S01]  /*fa80*/  MOV R31, R35 ;  /* 0x00000023001f7202 */ /* 0x000fe20000000f00 */
[----:B------:R-:W-:Y:S06]  /*fa90*/  BRA `(.L_x_8057) ;  /* 0x00000000004c7947 */ /* 0x000fec0003800000 */
.L_x_8056:
        /* <DEDUP_REMOVED lines=19> */
.L_x_8057:
[----:B------:R-:W-:Y:S05]  /*fbd0*/  BSYNC B0 ;  /* 0x0000000000007941 */ /* 0x000fea0003800000 */
.L_x_8055:
        /* <DEDUP_REMOVED lines=9> */
[----:B-1----:R-:W-:Y:S05]  /*fc70*/  CALL.REL.NOINC `($__internal_52_$__cuda_sm20_div_u64) ;  /* 0x000000a400407944 */ /* 0x002fea0003c00000 */
[----:B------:R-:W-:Y:S02]  /*fc80*/  MOV R2, R30 ;  /* 0x0000001e00027202 */ /* 0x000fe40000000f00 */
[----:B------:R-:W-:Y:S01]  /*fc90*/  MOV R3, R35 ;  /* 0x0000002300037202 */ /* 0x000fe20000000f00 */
[----:B------:R-:W-:Y:S06]  /*fca0*/  BRA `(.L_x_8060) ;  /* 0x0000000000507947 */ /* 0x000fec0003800000 */
.L_x_8059:
[----:B------:R-:W0:Y:S01]  /*fcb0*/  I2F.U32.RP R0, R30 ;  /* 0x0000001e00007306 */ /* 0x000e220000209000 */
[----:B------:R-:W-:-:S07]  /*fcc0*/  ISETP.NE.U32.AND P2, PT, R30, RZ, PT ;  /* 0x000000ff1e00720c */ /* 0x000fce0003f45070 */
[----:B0-----:R-:W0:Y:S02]  /*fcd0*/  MUFU.RCP R0, R0 ;  /* 0x0000000000007308 */ /* 0x001e240000001000 */
[----:B0-----:R-:W-:-:S06]  /*fce0*/  VIADD R32, R0, 0xffffffe ;  /* 0x0ffffffe00207836 */ /* 0x001fcc0000000000 */
[----:B------:R0:W2:Y:S02]  /*fcf0*/  F2I.FTZ.U32.TRUNC.NTZ R33, R32 ;  /* 0x0000002000217305 */ /* 0x0000a4000021f000 */
[----:B0-----:R-:W-:Y:S01]  /*fd00*/  HFMA2.MMA R32, -RZ, RZ, 0, 0 ;  /* 0x00000000ff207435 */ /* 0x001fe200000001ff */
[----:B--2---:R-:W-:-:S05]  /*fd10*/  IADD3 R3, RZ, -R33, RZ ;  /* 0x80000021ff037210 */ /* 0x004fca0007ffe0ff */
        /* <DEDUP_REMOVED lines=13> */
.L_x_8060:
[----:B------:R-:W-:Y:S05]  /*fdf0*/  BSYNC B0 ;  /* 0x0000000000007941 */ /* 0x000fea0003800000 */
.L_x_8058:
[----:B------:R-:W-:Y:S02]  /*fe00*/  ULDC.64 UR4, c[0x0][0x610] ;  /* 0x0001840000047ab9 */ /* 0x000fe40000000a00 */
[----:B------:R-:W-:-:S04]  /*fe10*/  IADD3 R0, P0, R2, UR4, RZ ;  /* 0x0000000402007c10 */ /* 0x000fc8000ff1e0ff */
[----:B------:R-:W-:-:S04]  /*fe20*/  IADD3.X R47, R3, UR5, RZ, P0, !PT ;  /* 0x00000005032f7c10 */ /* 0x000fc800087fe4ff */
[----:B------:R-:W-:-:S07]  /*fe30*/  MOV R2, R47 ;  /* 0x0000002f00027202 */ /* 0x000fce0000000f00 */
.L_x_8046:
        /* <DEDUP_REMOVED lines=290> */
.L_x_8062:
        /* <DEDUP_REMOVED lines=275> */
.L_x_8063:
        /* <DEDUP_REMOVED lines=277> */
.L_x_8064:
        /* <DEDUP_REMOVED lines=275> */
.L_x_8065:
        /* <DEDUP_REMOVED lines=14> */
.L_x_8067:
[----:B------:R-:W-:Y:S05]  /*144f0*/  BSYNC B0 ;  /* 0x0000000000007941 */ /* 0x000fea0003800000 */
.L_x_8066:
        /* <DEDUP_REMOVED lines=29> */
.L_x_8069:
[----:B------:R-:W-:Y:S05]  /*146d0*/  BSYNC B0 ;  /* 0x0000000000007941 */ /* 0x000fea0003800000 */
.L_x_8068:
        /* <DEDUP_REMOVED lines=35> */
.L_x_8071:
[----:B------:R-:W-:Y:S05]  /*14910*/  BSYNC B0 ;  /* 0x0000000000007941 */ /* 0x000fea0003800000 */
.L_x_8070:
        /* <DEDUP_REMOVED lines=61> */
.L_x_8088:
        /* <DEDUP_REMOVED lines=36> */
.L_x_8077:
[----:B------:R0:W5:Y:S02]  /*14f30*/  LDG.E R26, desc[UR40][R6.64+0x8] ;  /* 0x00000828061a7981 */ /* 0x000164000c1e1900 */
[----:B-----5:R-:W-:Y:S02]  /*14f40*/  MOV R24, R49 ;  /* 0x0000003100187202 */ /* 0x020fe40000000f00 */
[----:B------:R-:W-:Y:S02]  /*14f50*/  MOV R25, R44 ;  /* 0x0000002c00197202 */ /* 0x000fe40000000f00 */
[----:B------:R-:W-:-:S07]  /*14f60*/  MOV R27, R42 ;  /* 0x0000002a001b7202 */ /* 0x000fce0000000f00 */
.L_x_8078:
[----:B------:R-:W-:Y:S05]  /*14f70*/  BSYNC B2 ;  /* 0x0000000000027941 */ /* 0x000fea0003800000 */
.L_x_8076:
        /* <DEDUP_REMOVED lines=17> */
.L_x_8080:
[----:B------:R-:W-:Y:S01]  /*15090*/  MOV R28, R23 ;  /* 0x00000017001c7202 */ /* 0x000fe20000000f00 */
[----:B------:R-:W-:Y:S01]  /*150a0*/  IMAD.MOV.U32 R30, RZ, RZ, R40 ;  /* 0x000000ffff1e7224 */ /* 0x000fe200078e0028 */
[----:B------:R-:W-:Y:S02]  /*150b0*/  MOV R29, R10 ;  /* 0x0000000a001d7202 */ /* 0x000fe40000000f00 */
[----:B------:R-:W-:-:S07]  /*150c0*/  MOV R31, R22 ;  /* 0x00000016001f7202 */ /* 0x000fce0000000f00 */
.L_x_8081:
[----:B------:R-:W-:Y:S05]  /*150d0*/  BSYNC B2 ;  /* 0x0000000000027941 */ /* 0x000fea0003800000 */
.L_x_8079:
        /* <DEDUP_REMOVED lines=17> */
.L_x_8083:
[----:B------:R-:W-:Y:S01]  /*151f0*/  IMAD.MOV.U32 R32, RZ, RZ, R11 ;  /* 0x000000ffff207224 */ /* 0x000fe200078e000b */
[----:B------:R-:W-:Y:S02]  /*15200*/  MOV R33, R14 ;  /* 0x0000000e00217202 */ /* 0x000fe40000000f00 */
[----:B------:R-:W-:Y:S02]  /*15210*/  MOV R34, R13 ;  /* 0x0000000d00227202 */ /* 0x000fe40000000f00 */
[----:B------:R-:W-:-:S07]  /*15220*/  MOV R35, R16 ;  /* 0x0000001000237202 */ /* 0x000fce0000000f00 */
.L_x_8084:
[----:B------:R-:W-:Y:S05]  /*15230*/  BSYNC B2 ;  /* 0x0000000000027941 */ /* 0x000fea0003800000 */
.L_x_8082:
        /* <DEDUP_REMOVED lines=17> */
.L_x_8086:
[----:B------:R-:W-:Y:S01]  /*15350*/  MOV R36, R15 ;  /* 0x0000000f00247202 */ /* 0x000fe20000000f00 */
[----:B------:R-:W-:Y:S01]  /*15360*/  IMAD.MOV.U32 R38, RZ, RZ, R21 ;  /* 0x000000ffff267224 */ /* 0x000fe200078e0015 */
[----:B------:R-:W-:Y:S02]  /*15370*/  MOV R37, R20 ;  /* 0x0000001400257202 */ /* 0x000fe40000000f00 */
[----:B------:R-:W-:-:S07]  /*15380*/  MOV R39, R12 ;  /* 0x0000000c00277202 */ /* 0x000fce0000000f00 */
.L_x_8087:
[----:B------:R-:W-:Y:S05]  /*15390*/  BSYNC B2 ;  /* 0x0000000000027941 */ /* 0x000fea0003800000 */
.L_x_8085:
[----:B------:R-:W-:Y:S05]  /*153a0*/  @!P0 BRA `(.L_x_8088) ;  /* 0xfffffff800508947 */ /* 0x000fea000383ffff */
[----:B------:R-:W-:Y:S05]  /*153b0*/  BSYNC B0 ;  /* 0x0000000000007941 */ /* 0x000fea0003800000 */
.L_x_8075:
[----:B------:R-:W-:Y:S05]  /*153c0*/  BRA `(.L_x_8074) ;  /* 0x00000008003c7947 */ /* 0x000fea0003800000 */
.L_x_8073:
        /* <DEDUP_REMOVED lines=34> */
.L_x_8101:
        /* <DEDUP_REMOVED lines=37> */
.L_x_8090:
[----:B------:R0:W5:Y:S02]  /*15840*/  LDG.E R26, desc[UR40][R6.64+0x8] ;  /* 0x00000828061a7981 */ /* 0x000164000c1e1900 */
[----:B-----5:R-:W-:Y:S01]  /*15850*/  MOV R24, R49 ;  /* 0x0000003100187202 */ /* 0x020fe20000000f00 */
[----:B------:R-:W-:Y:S01]  /*15860*/  IMAD.MOV.U32 R25, RZ, RZ, R48 ;  /* 0x000000ffff197224 */ /* 0x000fe200078e0030 */
[----:B------:R-:W-:-:S07]  /*15870*/  MOV R27, R44 ;  /* 0x0000002c001b7202 */ /* 0x000fce0000000f00 */
.L_x_8091:
[----:B------:R-:W-:Y:S05]  /*15880*/  BSYNC B0 ;  /* 0x0000000000007941 */ /* 0x000fea0003800000 */
.L_x_8089:
        /* <DEDUP_REMOVED lines=17> */
.L_x_8093:
[----:B------:R-:W-:Y:S01]  /*159a0*/  IMAD.MOV.U32 R28, RZ, RZ, R23 ;  /* 0x000000ffff1c7224 */ /* 0x000fe200078e0017 */
[----:B------:R-:W-:Y:S02]  /*159b0*/  MOV R29, R12 ;  /* 0x0000000c001d7202 */ /* 0x000fe40000000f00 */
[----:B------:R-:W-:Y:S02]  /*159c0*/  MOV R30, R42 ;  /* 0x0000002a001e7202 */ /* 0x000fe40000000f00 */
[----:B------:R-:W-:-:S07]  /*159d0*/  MOV R31, R40 ;  /* 0x00000028001f7202 */ /* 0x000fce0000000f00 */
.L_x_8094:
[----:B------:R-:W-:Y:S05]  /*159e0*/  BSYNC B0 ;  /* 0x0000000000007941 */ /* 0x000fea0003800000 */
.L_x_8092:
        /* <DEDUP_REMOVED lines=17> */
.L_x_8096:
[----:B------:R-:W-:Y:S01]  /*15b00*/  MOV R32, R11 ;  /* 0x0000000b00207202 */ /* 0x000fe20000000f00 */
[----:B------:R-:W-:Y:S01]  /*15b10*/  IMAD.MOV.U32 R34, RZ, RZ, R13 ;  /* 0x000000ffff227224 */ /* 0x000fe200078e000d */
[----:B------:R-:W-:Y:S02]  /*15b20*/  MOV R33, R16 ;  /* 0x0000001000217202 */ /* 0x000fe40000000f00 */
[----:B------:R-:W-:-:S07]  /*15b30*/  MOV R35, R20 ;  /* 0x0000001400237202 */ /* 0x000fce0000000f00 */
.L_x_8097:
[----:B------:R-:W-:Y:S05]  /*15b40*/  BSYNC B0 ;  /* 0x0000000000007941 */ /* 0x000fea0003800000 */
.L_x_8095:
        /* <DEDUP_REMOVED lines=17> */
.L_x_8099:
[----:B------:R-:W-:Y:S01]  /*15c60*/  IMAD.MOV.U32 R36, RZ, RZ, R15 ;  /* 0x000000ffff247224 */ /* 0x000fe200078e000f */
[----:B------:R-:W-:Y:S02]  /*15c70*/  MOV R37, R22 ;  /* 0x0000001600257202 */ /* 0x000fe40000000f00 */
[----:B------:R-:W-:Y:S02]  /*15c80*/  MOV R38, R21 ;  /* 0x0000001500267202 */ /* 0x000fe40000000f00 */
[----:B------:R-:W-:-:S07]  /*15c90*/  MOV R39, R14 ;  /* 0x0000000e00277202 */ /* 0x000fce0000000f00 */
.L_x_8100:
[----:B------:R-:W-:Y:S05]  /*15ca0*/  BSYNC B0 ;  /* 0x0000000000007941 */ /* 0x000fea0003800000 */
.L_x_8098:
[----:B------:R-:W-:Y:S05]  /*15cb0*/  @!P0 BRA `(.L_x_8101) ;  /* 0xfffffff8004c8947 */ /* 0x000fea000383ffff */
.L_x_8074:
[----:B------:R-:W-:Y:S05]  /*15cc0*/  BSYNC B1 ;  /* 0x0000000000017941 */ /* 0x000fea0003800000 */
.L_x_8072:
        /* <DEDUP_REMOVED lines=16> */
.L_x_8117:
        /* <DEDUP_REMOVED lines=29> */
.L_x_8106:
[----:B-12---:R-:W-:Y:S01]  /*15fa0*/  IMAD.MOV.U32 R26, RZ, RZ, R6 ;  /* 0x000000ffff1a7224 */ /* 0x006fe200078e0006 */
[----:B------:R-:W-:Y:S02]  /*15fb0*/  MOV R24, R4 ;  /* 0x0000000400187202 */ /* 0x000fe40000000f00 */
[----:B------:R-:W-:Y:S02]  /*15fc0*/  MOV R25, R5 ;  /* 0x0000000500197202 */ /* 0x000fe40000000f00 */
[----:B------:R-:W-:-:S07]  /*15fd0*/  MOV R27, R7 ;  /* 0x00000007001b7202 */ /* 0x000fce0000000f00 */
.L_x_8107:
[----:B------:R-:W-:Y:S05]  /*15fe0*/  BSYNC B1 ;  /* 0x0000000000017941 */ /* 0x000fea0003800000 */
.L_x_8105:
        /* <DEDUP_REMOVED lines=17> */
.L_x_8109:
[----:B--23--:R-:W-:Y:S01]  /*16100*/  MOV R28, R8 ;  /* 0x00000008001c7202 */ /* 0x00cfe20000000f00 */
[----:B------:R-:W-:Y:S01]  /*16110*/  IMAD.MOV.U32 R30, RZ, RZ, R10 ;  /* 0x000000ffff1e7224 */ /* 0x000fe200078e000a */
[----:B------:R-:W-:Y:S02]  /*16120*/  MOV R29, R9 ;  /* 0x00000009001d7202 */ /* 0x000fe40000000f00 */
[----:B------:R-:W-:-:S07]  /*16130*/  MOV R31, R11 ;  /* 0x0000000b001f7202 */ /* 0x000fce0000000f00 */
.L_x_8110:
[----:B------:R-:W-:Y:S05]  /*16140*/  BSYNC B1 ;  /* 0x0000000000017941 */ /* 0x000fea0003800000 */
.L_x_8108:
        /* <DEDUP_REMOVED lines=17> */
.L_x_8112:
[----:B--2-4-:R-:W-:Y:S01]  /*16260*/  IMAD.MOV.U32 R32, RZ, RZ, R12 ;  /* 0x000000ffff207224 */ /* 0x014fe200078e000c */
[----:B------:R-:W-:Y:S02]  /*16270*/  MOV R33, R13 ;  /* 0x0000000d00217202 */ /* 0x000fe40000000f00 */
[----:B------:R-:W-:Y:S02]  /*16280*/  MOV R34, R14 ;  /* 0x0000000e00227202 */ /* 0x000fe40000000f00 */
[----:B------:R-:W-:-:S07]  /*16290*/  MOV R35, R15 ;  /* 0x0000000f00237202 */ /* 0x000fce0000000f00 */
.L_x_8113:
[----:B------:R-:W-:Y:S05]  /*162a0*/  BSYNC B1 ;  /* 0x0000000000017941 */ /* 0x000fea0003800000 */
.L_x_8111:
        /* <DEDUP_REMOVED lines=17> */
.L_x_8115:
[----:B0-2---:R-:W-:Y:S01]  /*163c0*/  MOV R36, R20 ;  /* 0x0000001400247202 */ /* 0x005fe20000000f00 */
[----:B------:R-:W-:Y:S01]  /*163d0*/  IMAD.MOV.U32 R38, RZ, RZ, R22 ;  /* 0x000000ffff267224 */ /* 0x000fe200078e0016 */
[----:B------:R-:W-:Y:S02]  /*163e0*/  MOV R37, R21 ;  /* 0x0000001500257202 */ /* 0x000fe40000000f00 */
[----:B------:R-:W-:-:S07]  /*163f0*/  MOV R39, R23 ;  /* 0x0000001700277202 */ /* 0x000fce0000000f00 */
.L_x_8116:
[----:B------:R-:W-:Y:S05]  /*16400*/  BSYNC B1 ;  /* 0x0000000000017941 */ /* 0x000fea0003800000 */
.L_x_8114:
[----:B------:R3:W-:Y:S04]  /*16410*/  STS.128 [R3], R24 ;  /* 0x0000001803007388 */ /* 0x0007e80000000c00 */
[----:B------:R3:W-:Y:S04]  /*16420*/  STS.128 [R3+0x10], R28 ;  /* 0x0000101c03007388 */ /* 0x0007e80000000c00 */
[----:B------:R3:W-:Y:S04]  /*16430*/  STS.128 [R3+0x20], R32 ;  /* 0x0000202003007388 */ /* 0x0007e80000000c00 */
[----:B------:R3:W-:Y:S02]  /*16440*/  STS.128 [R3+0x30], R36 ;  /* 0x0000302403007388 */ /* 0x0007e40000000c00 */
.L_x_8104:
[----:B------:R-:W-:Y:S05]  /*16450*/  BSYNC B0 ;  /* 0x0000000000007941 */ /* 0x000fea0003800000 */
.L_x_8103:
[----:B------:R-:W-:Y:S02]  /*16460*/  ISETP.GT.AND P0, PT, R49, 0x1, PT ;  /* 0x000000013100780c */ /* 0x000fe40003f04270 */
[----:B------:R-:W-:-:S11]  /*16470*/  SHF.R.S32.HI R49, RZ, 0x1, R49 ;  /* 0x00000001ff317819 */ /* 0x000fd60000011431 */
[----:B------:R-:W-:Y:S05]  /*16480*/  @P0 BRA `(.L_x_8117) ;  /* 0xfffffff800500947 */ /* 0x000fea000383ffff */
.L_x_8102:
        /* <DEDUP_REMOVED lines=15> */
.L_x_8134:
        /* <DEDUP_REMOVED lines=28> */
.L_x_8123:
[----:B-1234-:R-:W-:Y:S01]  /*16740*/  IMAD.MOV.U32 R24, RZ, RZ, R4 ;  /* 0x000000ffff187224 */ /* 0x01efe200078e0004 */
[----:B------:R-:W-:Y:S02]  /*16750*/  MOV R25, R5 ;  /* 0x0000000500197202 */ /* 0x000fe40000000f00 */
[----:B------:R-:W-:Y:S02]  /*16760*/  MOV R27, R7 ;  /* 0x00000007001b7202 */ /* 0x000fe40000000f00 */
[----:B------:R-:W-:-:S07]  /*16770*/  MOV R26, R6 ;  /* 0x00000006001a7202 */ /* 0x000fce0000000f00 */
.L_x_8124:
[----:B------:R-:W-:Y:S05]  /*16780*/  BSYNC B1 ;  /* 0x0000000000017941 */ /* 0x000fea0003800000 */
.L_x_8122:
        /* <DEDUP_REMOVED lines=17> */
.L_x_8126:
[----:B0-234-:R-:W-:Y:S01]  /*168a0*/  MOV R28, R8 ;  /* 0x00000008001c7202 */ /* 0x01dfe20000000f00 */
[----:B------:R-:W-:Y:S01]  /*168b0*/  IMAD.MOV.U32 R31, RZ, RZ, R11 ;  /* 0x000000ffff1f7224 */ /* 0x000fe200078e000b */
[----:B------:R-:W-:Y:S02]  /*168c0*/  MOV R29, R9 ;  /* 0x00000009001d7202 */ /* 0x000fe40000000f00 */
[----:B------:R-:W-:-:S07]  /*168d0*/  MOV R30, R10 ;  /* 0x0000000a001e7202 */ /* 0x000fce0000000f00 */
.L_x_8127:
[----:B------:R-:W-:Y:S05]  /*168e0*/  BSYNC B1 ;  /* 0x0000000000017941 */ /* 0x000fea0003800000 */
.L_x_8125:
        /* <DEDUP_REMOVED lines=17> */
.L_x_8129:
[----:B--234-:R-:W-:Y:S01]  /*16a00*/  IMAD.MOV.U32 R32, RZ, RZ, R12 ;  /* 0x000000ffff207224 */ /* 0x01cfe200078e000c */
[----:B------:R-:W-:Y:S02]  /*16a10*/  MOV R33, R13 ;  /* 0x0000000d00217202 */ /* 0x000fe40000000f00 */
[----:B------:R-:W-:Y:S02]  /*16a20*/  MOV R35, R15 ;  /* 0x0000000f00237202 */ /* 0x000fe40000000f00 */
[----:B------:R-:W-:-:S07]  /*16a30*/  MOV R34, R14 ;  /* 0x0000000e00227202 */ /* 0x000fce0000000f00 */
.L_x_8130:
[----:B------:R-:W-:Y:S05]  /*16a40*/  BSYNC B1 ;  /* 0x0000000000017941 */ /* 0x000fea0003800000 */
.L_x_8128:
        /* <DEDUP_REMOVED lines=17> */
.L_x_8132:
[----:B--234-:R-:W-:Y:S01]  /*16b60*/  MOV R36, R20 ;  /* 0x0000001400247202 */ /* 0x01cfe20000000f00 */
[----:B------:R-:W-:Y:S01]  /*16b70*/  IMAD.MOV.U32 R38, RZ, RZ, R22 ;  /* 0x000000ffff267224 */ /* 0x000fe200078e0016 */
[----:B------:R-:W-:Y:S02]  /*16b80*/  MOV R37, R21 ;  /* 0x0000001500257202 */ /* 0x000fe40000000f00 */
[----:B------:R-:W-:-:S07]  /*16b90*/  MOV R39, R23 ;  /* 0x0000001700277202 */ /* 0x000fce0000000f00 */
.L_x_8133:
[----:B------:R-:W-:Y:S05]  /*16ba0*/  BSYNC B1 ;  /* 0x0000000000017941 */ /* 0x000fea0003800000 */
.L_x_8131:
[----:B------:R0:W-:Y:S04]  /*16bb0*/  STS.128 [R3], R24 ;  /* 0x0000001803007388 */ /* 0x0001e80000000c00 */
[----:B------:R0:W-:Y:S04]  /*16bc0*/  STS.128 [R3+0x10], R28 ;  /* 0x0000101c03007388 */ /* 0x0001e80000000c00 */
[----:B------:R0:W-:Y:S04]  /*16bd0*/  STS.128 [R3+0x20], R32 ;  /* 0x0000202003007388 */ /* 0x0001e80000000c00 */
[----:B------:R0:W-:Y:S02]  /*16be0*/  STS.128 [R3+0x30], R36 ;  /* 0x0000302403007388 */ /* 0x0001e40000000c00 */
.L_x_8121:
[----:B------:R-:W-:Y:S05]  /*16bf0*/  BSYNC B0 ;  /* 0x0000000000007941 */ /* 0x000fea0003800000 */
.L_x_8120:
[----:B------:R-:W-:-:S04]  /*16c00*/  SHF.R.S32.HI R18, RZ, 0x1, R18 ;  /* 0x00000001ff127819 */ /* 0x000fc80000011412 */
[----:B------:R-:W-:-:S13]  /*16c10*/  ISETP.GE.AND P0, PT, R18, 0x20, PT ;  /* 0x000000201200780c */ /* 0x000fda0003f06270 */
[----:B------:R-:W-:Y:S05]  /*16c20*/  @P0 BRA `(.L_x_8134) ;  /* 0xfffffff800540947 */ /* 0x000fea000383ffff */
[----:B------:R-:W-:-:S11]  /*16c30*/  HFMA2.MMA R4, -RZ, RZ, 0, 1.9073486328125e-06 ;  /* 0x00000020ff047435 */ /* 0x000fd600000001ff */
.L_x_8119:
[----:B------:R-:W-:Y:S01]  /*16c40*/  BAR.SYNC.DEFER_BLOCKING 0x0 ;  /* 0x0000000000007b1d */ /* 0x000fe20000010000 */
[----:B------:R-:W-:-:S13]  /*16c50*/  ISETP.GE.AND P0, PT, R4, 0x2, PT ;  /* 0x000000020400780c */ /* 0x000fda0003f06270 */
[----:B------:R-:W-:Y:S05]  /*16c60*/  @!P0 BRA `(.L_x_8118) ;  /* 0x0000000400b08947 */ /* 0x000fea0003800000 */
[----:B0-234-:R-:W-:-:S07]  /*16c70*/  MOV R3, 0x1 ;  /* 0x0000000100037802 */ /* 0x01dfce0000000f00 */
.L_x_8147:
        /* <DEDUP_REMOVED lines=21> */
.L_x_8136:
[----:B0-2---:R-:W-:Y:S01]  /*16dd0*/  MOV R24, R5 ;  /* 0x0000000500187202 */ /* 0x005fe20000000f00 */
[----:B------:R-:W-:Y:S01]  /*16de0*/  IMAD.MOV.U32 R27, RZ, RZ, R12 ;  /* 0x000000ffff1b7224 */ /* 0x000fe200078e000c */
[----:B---3--:R-:W-:Y:S02]  /*16df0*/  MOV R25, R10 ;  /* 0x0000000a00197202 */ /* 0x008fe40000000f00 */
[----:B----4-:R-:W-:-:S07]  /*16e00*/  MOV R26, R6 ;  /* 0x00000006001a7202 */ /* 0x010fce0000000f00 */
.L_x_8137:
[----:B------:R-:W-:Y:S05]  /*16e10*/  BSYNC B0 ;  /* 0x0000000000007941 */ /* 0x000fea0003800000 */
.L_x_8135:
        /* <DEDUP_REMOVED lines=21> */
.L_x_8139:
[----:B0-2---:R-:W-:Y:S01]  /*16f70*/  IMAD.MOV.U32 R28, RZ, RZ, R5 ;  /* 0x000000ffff1c7224 */ /* 0x005fe200078e0005 */
[----:B---3--:R-:W-:Y:S02]  /*16f80*/  MOV R29, R10 ;  /* 0x0000000a001d7202 */ /* 0x008fe40000000f00 */
[----:B------:R-:W-:Y:S02]  /*16f90*/  MOV R31, R12 ;  /* 0x0000000c001f7202 */ /* 0x000fe40000000f00 */
[----:B----4-:R-:W-:-:S07]  /*16fa0*/  MOV R30, R6 ;  /* 0x00000006001e7202 */ /* 0x010fce0000000f00 */
.L_x_8140:
[----:B------:R-:W-:Y:S05]  /*16fb0*/  BSYNC B0 ;  /* 0x0000000000007941 */ /* 0x000fea0003800000 */
.L_x_8138:
        /* <DEDUP_REMOVED lines=21> */
.L_x_8142:
[----:B0-2---:R-:W-:Y:S01]  /*17110*/  MOV R32, R5 ;  /* 0x0000000500207202 */ /* 0x005fe20000000f00 */
[----:B------:R-:W-:Y:S01]  /*17120*/  IMAD.MOV.U32 R35, RZ, RZ, R12 ;  /* 0x000000ffff237224 */ /* 0x000fe200078e000c */
[----:B---3--:R-:W-:Y:S02]  /*17130*/  MOV R33, R10 ;  /* 0x0000000a00217202 */ /* 0x008fe40000000f00 */
[----:B----4-:R-:W-:-:S07]  /*17140*/  MOV R34, R6 ;  /* 0x0000000600227202 */ /* 0x010fce0000000f00 */
.L_x_8143:
[----:B------:R-:W-:Y:S05]  /*17150*/  BSYNC B0 ;  /* 0x0000000000007941 */ /* 0x000fea0003800000 */
.L_x_8141:
        /* <DEDUP_REMOVED lines=21> */
.L_x_8145:
[----:B0-2---:R-:W-:Y:S01]  /*172b0*/  IMAD.MOV.U32 R36, RZ, RZ, R5 ;  /* 0x000000ffff247224 */ /* 0x005fe200078e0005 */
[----:B---3--:R-:W-:Y:S02]  /*172c0*/  MOV R37, R10 ;  /* 0x0000000a00257202 */ /* 0x008fe40000000f00 */
[----:B------:R-:W-:Y:S02]  /*172d0*/  MOV R39, R12 ;  /* 0x0000000c00277202 */ /* 0x000fe40000000f00 */
[----:B----4-:R-:W-:-:S07]  /*172e0*/  MOV R38, R6 ;  /* 0x0000000600267202 */ /* 0x010fce0000000f00 */
.L_x_8146:
[----:B------:R-:W-:Y:S05]  /*172f0*/  BSYNC B0 ;  /* 0x0000000000007941 */ /* 0x000fea0003800000 */
.L_x_8144:
[----:B------:R-:W-:-:S05]  /*17300*/  IMAD.SHL.U32 R3, R3, 0x2, RZ ;  /* 0x0000000203037824 */ /* 0x000fca00078e00ff */
[----:B------:R-:W-:-:S13]  /*17310*/  ISETP.GE.AND P0, PT, R3, R4, PT ;  /* 0x000000040300720c */ /* 0x000fda0003f06270 */
[----:B------:R-:W-:Y:S05]  /*17320*/  @!P0 BRA `(.L_x_8147) ;  /* 0xfffffff800548947 */ /* 0x000fea000383ffff */
.L_x_8118:
        /* <DEDUP_REMOVED lines=35> */
.L_x_8151:
[----:B------:R-:W-:Y:S05]  /*17560*/  BSYNC B0 ;  /* 0x0000000000007941 */ /* 0x000fea0003800000 */
.L_x_8150:
        /* <DEDUP_REMOVED lines=20> */
.L_x_8153:
[----:B------:R-:W-:Y:S05]  /*176b0*/  BSYNC B0 ;  /* 0x0000000000007941 */ /* 0x000fea0003800000 */
.L_x_8152:
        /* <DEDUP_REMOVED lines=20> */
.L_x_8155:
[----:B------:R-:W-:Y:S05]  /*17800*/  BSYNC B0 ;  /* 0x0000000000007941 */ /* 0x000fea0003800000 */
.L_x_8154:
        /* <DEDUP_REMOVED lines=20> */
.L_x_8156:
[----:B------:R-:W-:Y:S05]  /*17950*/  BSYNC B0 ;  /* 0x0000000000007941 */ /* 0x000fea0003800000 */
.L_x_8149:
[----:B------:R-:W-:Y:S02]  /*17960*/  ULDC.U8 UR4, c[0x0][0x631] ;  /* 0x00018c4000047ab9 */ /* 0x000fe40000000000 */
[----:B------:R-:W-:-:S13]  /*17970*/  ISETP.NE.AND P0, PT, RZ, UR4, PT ;  /* 0x00000004ff007c0c */ /* 0x000fda000bf05270 */
[----:B------:R-:W-:Y:S05]  /*17980*/  @!P0 BRA `(.L_x_8157) ;  /* 0x0000000400288947 */ /* 0x000fea0003800000 */
[----:B0-234-:R-:W0:Y:S01]  /*17990*/  LDC R3, c[0x0][0x634] ;  /* 0x00018d00ff037b82 */ /* 0x01de220000000800 */
[----:B------:R-:W-:Y:S01]  /*179a0*/  ULDC UR4, c[0x0][0x210] ;  /* 0x0000840000047ab9 */ /* 0x000fe20000000800 */
[----:B------:R-:W-:Y:S01]  /*179b0*/  F2FP.F16.F32.PACK_AB R24, R28, R24 ;  /* 0x000000181c18723e */ /* 0x000fe200000000ff */
[----:B------:R-:W-:Y:S01]  /*179c0*/  FADD.FTZ R2, R31, -UR4 ;  /* 0x800000041f027e21 */ /* 0x000fe20008010000 */
[----:B------:R-:W-:Y:S01]  /*179d0*/  FADD.FTZ R0, R27, -UR4 ;  /* 0x800000041b007e21 */ /* 0x000fe20008010000 */
[----:B------:R-:W-:Y:S02]  /*179e0*/  FSETP.GT.FTZ.AND P2, PT, R31, UR4, PT ;  /* 0x000000041f007c0b */ /* 0x000fe4000bf54000 */
[----:B------:R-:W-:Y:S01]  /*179f0*/  FSETP.GT.FTZ.AND P1, PT, R27, UR4, PT ;  /* 0x000000041b007c0b */ /* 0x000fe2000bf34000 */
[----:B------:R-:W-:Y:S01]  /*17a00*/  HADD2.F32 R21, -RZ, R24.H0_H0 ;  /* 0x20000018ff157230 */ /* 0x000fe20000004100 */
[----:B------:R-:W-:Y:S02]  /*17a10*/  FSEL R2, R2, RZ, P2 ;  /* 0x000000ff02027208 */ /* 0x000fe40001000000 */
[----:B------:R-:W-:-:S02]  /*17a20*/  FSEL R0, R0, RZ, P1 ;  /* 0x000000ff00007208 */ /* 0x000fc40000800000 */
[----:B------:R-:W2:Y:S01]  /*17a30*/  MUFU.RCP R10, R2 ;  /* 0x00000002000a7308 */ /* 0x000ea20000001000 */
[----:B------:R-:W-:Y:S02]  /*17a40*/  FSETP.GT.FTZ.AND P2, PT, R35, UR4, PT ;  /* 0x0000000423007c0b */ /* 0x000fe4000bf54000 */
[C---:B------:R-:W-:Y:S01]  /*17a50*/  FSETP.GT.FTZ.AND P3, PT, R39.reuse, UR4, PT ;  /* 0x0000000427007c0b */ /* 0x040fe2000bf74000 */
[----:B------:R-:W-:Y:S01]  /*17a60*/  FADD.FTZ R39, R39, -UR4 ;  /* 0x8000000427277e21 */ /* 0x000fe20008010000 */
[----:B------:R-:W-:-:S03]  /*17a70*/  F2FP.F16.F32.PACK_AB R32, R36, R32 ;  /* 0x000000202420723e */ /* 0x000fc600000000ff */
[----:B------:R-:W3:Y:S01]  /*17a80*/  MUFU.RCP R0, R0 ;  /* 0x0000000000007308 */ /* 0x000ee20000001000 */
[----:B------:R-:W-:Y:S02]  /*17a90*/  FSEL R39, R39, RZ, P3 ;  /* 0x000000ff27277208 */ /* 0x000fe40001800000 */
[C---:B0-----:R-:W-:Y:S02]  /*17aa0*/  ISETP.GE.AND P0, PT, R3.reuse, 0x1, PT ;  /* 0x000000010300780c */ /* 0x041fe40003f06270 */
[----:B------:R-:W-:Y:S01]  /*17ab0*/  ISETP.GE.AND P1, PT, R3, 0x2, PT ;  /* 0x000000020300780c */ /* 0x000fe20003f26270 */
[----:B------:R-:W-:Y:S01]  /*17ac0*/  FADD.FTZ R3, R35, -UR4 ;  /* 0x8000000423037e21 */ /* 0x000fe20008010000 */
[----:B------:R-:W-:Y:S01]  /*17ad0*/  ULDC.U8 UR4, c[0x0][0x214] ;  /* 0x0000850000047ab9 */ /* 0x000fe20000000000 */
[----:B------:R-:W0:Y:S01]  /*17ae0*/  MUFU.RCP R18, R39 ;  /* 0x0000002700127308 */ /* 0x000e220000001000 */
[----:B--2---:R-:W-:Y:S02]  /*17af0*/  FMUL.FTZ R29, R10, R29 ;  /* 0x0000001d0a1d7220 */ /* 0x004fe40000410000 */
[----:B------:R-:W-:-:S02]  /*17b00*/  FSEL R8, R3, RZ, P2 ;  /* 0x000000ff03087208 */ /* 0x000fc40001000000 */
[----:B------:R-:W-:-:S03]  /*17b10*/  ISETP.NE.AND P2, PT, RZ, UR4, PT ;  /* 0x00000004ff007c0c */ /* 0x000fc6000bf45270 */
[----:B------:R-:W2:Y:S01]  /*17b20*/  @P0 LDC.64 R14, c[0x0][0x600] ;  /* 0x00018000ff0e0b82 */ /* 0x000ea20000000a00 */
[----:B------:R-:W4:Y:S01]  /*17b30*/  MUFU.RCP R16, R8 ;  /* 0x0000000800107308 */ /* 0x000f220000001000 */
[----:B---3--:R-:W-:Y:S01]  /*17b40*/  FMUL.FTZ R25, R0, R25 ;  /* 0x0000001900197220 */ /* 0x008fe20000410000 */
[----:B------:R-:W-:-:S05]  /*17b50*/  @P1 LOP3.LUT R17, R19, 0xfffffffc, RZ, 0xc0, !PT ;  /* 0xfffffffc13111812 */ /* 0x000fca00078ec0ff */
[----:B------:R-:W3:Y:S01]  /*17b60*/  @P1 LDC.64 R4, c[0x0][0x608] ;  /* 0x00018200ff041b82 */ /* 0x000ee20000000a00 */
[----:B0-----:R-:W-:Y:S01]  /*17b70*/  FMUL.FTZ R37, R18, R37 ;  /* 0x0000002512257220 */ /* 0x001fe20000410000 */
[----:B------:R-:W0:Y:S06]  /*17b80*/  @P2 MUFU.SQRT R25, R25 ;  /* 0x0000001900192308 */ /* 0x000e2c0000002000 */
[----:B------:R-:W1:Y:S01]  /*17b90*/  @P0 LDC.64 R6, c[0x0][0x600] ;  /* 0x00018000ff060b82 */ /* 0x000e620000000a00 */
[----:B----4-:R-:W-:Y:S01]  /*17ba0*/  FMUL.FTZ R33, R16, R33 ;  /* 0x0000002110217220 */ /* 0x010fe20000410000 */
[----:B------:R-:W4:Y:S06]  /*17bb0*/  @P2 MUFU.SQRT R29, R29 ;  /* 0x0000001d001d2308 */ /* 0x000f2c0000002000 */
[----:B------:R-:W4:Y:S01]  /*17bc0*/  @P1 LDC.64 R2, c[0x0][0x608] ;  /* 0x00018200ff021b82 */ /* 0x000f220000000a00 */
[----:B--2---:R-:W-:-:S02]  /*17bd0*/  @P0 IADD3 R14, P3, R43, R14, RZ ;  /* 0x0000000e2b0e0210 */ /* 0x004fc40007f7e0ff */
[----:B------:R-:W-:Y:S01]  /*17be0*/  @P1 LOP3.LUT R43, R43, 0xfffffffc, RZ, 0xc0, !PT ;  /* 0xfffffffc2b2b1812 */ /* 0x000fe200078ec0ff */
[----:B------:R-:W2:Y:S01]  /*17bf0*/  @P2 MUFU.SQRT R33, R33 ;  /* 0x0000002100212308 */ /* 0x000ea20000002000 */
[----:B------:R-:W-:-:S03]  /*17c00*/  @P0 IADD3.X R15, RZ, R15, RZ, P3, !PT ;  /* 0x0000000fff0f0210 */ /* 0x000fc60001ffe4ff */
[----:B------:R-:W2:Y:S01]  /*17c10*/  @P0 LDC.64 R10, c[0x0][0x600] ;  /* 0x00018000ff0a0b82 */ /* 0x000ea20000000a00 */
[----:B---3--:R-:W-:Y:S01]  /*17c20*/  @P1 IADD3 R4, P3, R43, R4, RZ ;  /* 0x000000042b041210 */ /* 0x008fe20007f7e0ff */
[----:B0-----:R0:W-:Y:S02]  /*17c30*/  @P0 STG.E desc[UR40][R14.64], R25 ;  /* 0x000000190e000986 */ /* 0x0011e4000c101928 */
[----:B------:R-:W3:Y:S01]  /*17c40*/  @P2 MUFU.SQRT R37, R37 ;  /* 0x0000002500252308 */ /* 0x000ee20000002000 */
[----:B------:R-:W-:-:S03]  /*17c50*/  @P1 IADD3.X R5, RZ, R5, RZ, P3, !PT ;  /* 0x00000005ff051210 */ /* 0x000fc60001ffe4ff */
[----:B------:R-:W3:Y:S01]  /*17c60*/  @P1 LDC.64 R8, c[0x0][0x608] ;  /* 0x00018200ff081b82 */ /* 0x000ee20000000a00 */
[C---:B-1----:R-:W-:Y:S01]  /*17c70*/  @P0 IADD3 R6, P4, R45.reuse, R6, RZ ;  /* 0x000000062d060210 */ /* 0x042fe20007f9e0ff */
[----:B------:R1:W-:Y:S01]  /*17c80*/  @P1 STG.E desc[UR40][R4.64], R21 ;  /* 0x0000001504001986 */ /* 0x0003e2000c101928 */
[----:B------:R-:W-:Y:S02]  /*17c90*/  @P1 LOP3.LUT R45, R45, 0xfffffffc, RZ, 0xc0, !PT ;  /* 0xfffffffc2d2d1812 */ /* 0x000fe400078ec0ff */
[----:B------:R-:W-:Y:S01]  /*17ca0*/  @P0 IADD3.X R7, RZ, R7, RZ, P4, !PT ;  /* 0x00000007ff070210 */ /* 0x000fe200027fe4ff */
[----:B0-----:R-:W-:Y:S02]  /*17cb0*/  HADD2.F32 R15, -RZ, R24.H1_H1 ;  /* 0x30000018ff0f7230 */ /* 0x001fe40000004100 */
[----:B------:R-:W0:Y:S01]  /*17cc0*/  @P0 LDC.64 R12, c[0x0][0x600] ;  /* 0x00018000ff0c0b82 */ /* 0x000e220000000a00 */
[----:B----4-:R-:W-:Y:S01]  /*17cd0*/  @P1 IADD3 R2, P3, R45, R2, RZ ;  /* 0x000000022d021210 */ /* 0x010fe20007f7e0ff */
[----:B------:R4:W-:Y:S04]  /*17ce0*/  @P0 STG.E desc[UR40][R6.64], R29 ;  /* 0x0000001d06000986 */ /* 0x0009e8000c101928 */
[----:B------:R-:W-:Y:S01]  /*17cf0*/  @P1 IMAD.X R3, RZ, RZ, R3, P3 ;  /* 0x000000ffff031224 */ /* 0x000fe200018e0603 */
[----:B--2---:R-:W-:Y:S01]  /*17d00*/  @P0 IADD3 R10, P2, R19, R10, RZ ;  /* 0x0000000a130a0210 */ /* 0x004fe20007f5e0ff */
[----:B-1----:R-:W-:-:S03]  /*17d10*/  HADD2.F32 R5, -RZ, R32.H0_H0 ;  /* 0x20000020ff057230 */ /* 0x002fc60000004100 */
[----:B------:R4:W-:Y:S01]  /*17d20*/  @P1 STG.E desc[UR40][R2.64], R15 ;  /* 0x0000000f02001986 */ /* 0x0009e2000c101928 */
[----:B------:R-:W-:Y:S02]  /*17d30*/  @P0 IADD3.X R11, RZ, R11, RZ, P2, !PT ;  /* 0x0000000bff0b0210 */ /* 0x000fe400017fe4ff */
[----:B---3--:R-:W-:-:S03]  /*17d40*/  @P1 IADD3 R8, P3, R17, R8, RZ ;  /* 0x0000000811081210 */ /* 0x008fc60007f7e0ff */
[----:B------:R4:W-:Y:S01]  /*17d50*/  @P0 STG.E desc[UR40][R10.64], R33 ;  /* 0x000000210a000986 */ /* 0x0009e2000c101928 */
[----:B------:R-:W-:Y:S02]  /*17d60*/  @P1 IADD3.X R9, RZ, R9, RZ, P3, !PT ;  /* 0x00000009ff091210 */ /* 0x000fe40001ffe4ff */
[----:B0-----:R-:W-:-:S03]  /*17d70*/  @P0 IADD3 R12, P2, R41, R12, RZ ;  /* 0x0000000c290c0210 */ /* 0x001fc60007f5e0ff */
[----:B------:R4:W-:Y:S01]  /*17d80*/  @P1 STG.E desc[UR40][R8.64], R5 ;  /* 0x0000000508001986 */ /* 0x0009e2000c101928 */
[----:B------:R-:W-:-:S05]  /*17d90*/  @P0 IADD3.X R13, RZ, R13, RZ, P2, !PT ;  /* 0x0000000dff0d0210 */ /* 0x000fca00017fe4ff */
[----:B------:R4:W-:Y:S01]  /*17da0*/  @P0 STG.E desc[UR40][R12.64], R37 ;  /* 0x000000250c000986 */ /* 0x0009e2000c101928 */
[----:B------:R-:W-:Y:S05]  /*17db0*/  @!P1 EXIT ;  /* 0x000000000000994d */ /* 0x000fea0003800000 */
[----:B----4-:R-:W-:Y:S01]  /*17dc0*/  LOP3.LUT R2, R41, 0xfffffffc, RZ, 0xc0, !PT ;  /* 0xfffffffc29027812 */ /* 0x010fe200078ec0ff */
[----:B------:R-:W-:Y:S01]  /*17dd0*/  ULDC.64 UR4, c[0x0][0x608] ;  /* 0x0001820000047ab9 */ /* 0x000fe20000000a00 */
[----:B------:R-:W-:Y:S02]  /*17de0*/  HADD2.F32 R5, -RZ, R32.H1_H1 ;  /* 0x30000020ff057230 */ /* 0x000fe40000004100 */
[----:B------:R-:W-:-:S05]  /*17df0*/  IADD3 R2, P0, R2, UR4, RZ ;  /* 0x0000000402027c10 */ /* 0x000fca000ff1e0ff */
[----:B------:R-:W-:-:S05]  /*17e00*/  IMAD.X R3, RZ, RZ, UR5, P0 ;  /* 0x00000005ff037e24 */ /* 0x000fca00080e06ff */
[----:B------:R-:W-:Y:S01]  /*17e10*/  STG.E desc[UR40][R2.64], R5 ;  /* 0x0000000502007986 */ /* 0x000fe2000c101928 */
[----:B------:R-:W-:Y:S05]  /*17e20*/  EXIT ;  /* 0x000000000000794d */ /* 0x000fea0003800000 */
.L_x_8157:
        /* <DEDUP_REMOVED lines=17> */
.L_x_8148:
        /* <DEDUP_REMOVED lines=18> */
.L_x_8159:
        /* <DEDUP_REMOVED lines=15> */
.L_x_8158:
[----:B------:R-:W-:Y:S02]  /*18150*/  ULDC.U8 UR4, c[0x0][0x631] ;  /* 0x00018c4000047ab9 */ /* 0x000fe40000000000 */
[----:B------:R-:W-:-:S13]  /*18160*/  ISETP.NE.AND P0, PT, RZ, UR4, PT ;  /* 0x00000004ff007c0c */ /* 0x000fda000bf05270 */
[----:B------:R-:W-:Y:S05]  /*18170*/  @!P0 BRA `(.L_x_8160) ;  /* 0x0000000400288947 */ /* 0x000fea0003800000 */
[----:B0-234-:R-:W0:Y:S01]  /*18180*/  LDC R3, c[0x0][0x634] ;  /* 0x00018d00ff037b82 */ /* 0x01de220000000800 */
[----:B------:R-:W-:Y:S01]  /*18190*/  ULDC UR4, c[0x0][0x210] ;  /* 0x0000840000047ab9 */ /* 0x000fe20000000800 */
[----:B------:R-:W-:Y:S01]  /*181a0*/  F2FP.F16.F32.PACK_AB R24, R28, R24 ;  /* 0x000000181c18723e */ /* 0x000fe200000000ff */
[C---:B------:R-:W-:Y:S01]  /*181b0*/  FADD.FTZ R0, R27.reuse, -UR4 ;  /* 0x800000041b007e21 */ /* 0x040fe20008010000 */
[----:B------:R-:W-:Y:S01]  /*181c0*/  FSETP.GT.FTZ.AND P1, PT, R27, UR4, PT ;  /* 0x000000041b007c0b */ /* 0x000fe2000bf34000 */
[C---:B------:R-:W-:Y:S01]  /*181d0*/  FADD.FTZ R2, R31.reuse, -UR4 ;  /* 0x800000041f027e21 */ /* 0x040fe20008010000 */
[----:B------:R-:W-:Y:S01]  /*181e0*/  FSETP.GT.FTZ.AND P2, PT, R31, UR4, PT ;  /* 0x000000041f007c0b */ /* 0x000fe2000bf54000 */
[----:B------:R-:W-:Y:S01]  /*181f0*/  HADD2.F32 R17, -RZ, R24.H0_H0 ;  /* 0x20000018ff117230 */ /* 0x000fe20000004100 */
[----:B------:R-:W-:Y:S02]  /*18200*/  FSEL R0, R0, RZ, P1 ;  /* 0x000000ff00007208 */ /* 0x000fe40000800000 */
[----:B------:R-:W-:Y:S01]  /*18210*/  FSEL R8, R2, RZ, P2 ;  /* 0x000000ff02087208 */ /* 0x000fe20001000000 */
[C---:B------:R-:W-:Y:S01]  /*18220*/  FADD.FTZ R2, R35.reuse, -UR4 ;  /* 0x8000000423027e21 */ /* 0x040fe20008010000 */
[----:B------:R-:W-:-:S02]  /*18230*/  FSETP.GT.FTZ.AND P2, PT, R35, UR4, PT ;  /* 0x0000000423007c0b */ /* 0x000fc4000bf54000 */
[----:B------:R-:W2:Y:S01]  /*18240*/  MUFU.RCP R12, R8 ;  /* 0x00000008000c7308 */ /* 0x000ea20000001000 */
[C---:B------:R-:W-:Y:S01]  /*18250*/  FSETP.GT.FTZ.AND P3, PT, R39.reuse, UR4, PT ;  /* 0x0000000427007c0b */ /* 0x040fe2000bf74000 */
[----:B------:R-:W-:Y:S01]  /*18260*/  FADD.FTZ R39, R39, -UR4 ;  /* 0x8000000427277e21 */ /* 0x000fe20008010000 */
[----:B------:R-:W-:Y:S01]  /*18270*/  FSEL R10, R2, RZ, P2 ;  /* 0x000000ff020a7208 */ /* 0x000fe20001000000 */
[----:B------:R-:W-:Y:S01]  /*18280*/  ULDC.U8 UR4, c[0x0][0x214] ;  /* 0x0000850000047ab9 */ /* 0x000fe20000000000 */
[----:B------:R-:W-:Y:S02]  /*18290*/  F2FP.F16.F32.PACK_AB R32, R36, R32 ;  /* 0x000000202420723e */ /* 0x000fe400000000ff */
[----:B------:R-:W-:Y:S01]  /*182a0*/  FSEL R39, R39, RZ, P3 ;  /* 0x000000ff27277208 */ /* 0x000fe20001800000 */
[----:B------:R-:W3:Y:S01]  /*182b0*/  MUFU.RCP R0, R0 ;  /* 0x0000000000007308 */ /* 0x000ee20000001000 */
[----:B------:R-:W-:Y:S02]  /*182c0*/  ISETP.NE.AND P2, PT, RZ, UR4, PT ;  /* 0x00000004ff007c0c */ /* 0x000fe4000bf45270 */
[----:B0-----:R-:W-:-:S02]  /*182d0*/  ISETP.GE.AND P0, PT, R3, 0x1, PT ;  /* 0x000000010300780c */ /* 0x001fc40003f06270 */
[----:B------:R-:W-:-:S03]  /*182e0*/  ISETP.GE.AND P1, PT, R3, 0x2, PT ;  /* 0x000000020300780c */ /* 0x000fc60003f26270 */
[----:B------:R-:W0:Y:S01]  /*182f0*/  MUFU.RCP R16, R10 ;  /* 0x0000000a00107308 */ /* 0x000e220000001000 */
[----:B--2---:R-:W-:-:S07]  /*18300*/  FMUL.FTZ R29, R12, R29 ;  /* 0x0000001d0c1d7220 */ /* 0x004fce0000410000 */
[----:B------:R-:W2:Y:S01]  /*18310*/  @P0 LDC.64 R6, c[0x0][0x600] ;  /* 0x00018000ff060b82 */ /* 0x000ea20000000a00 */
[----:B------:R-:W4:Y:S01]  /*18320*/  MUFU.RCP R18, R39 ;  /* 0x0000002700127308 */ /* 0x000f220000001000 */
[----:B---3--:R-:W-:Y:S01]  /*18330*/  FMUL.FTZ R25, R0, R25 ;  /* 0x0000001900197220 */ /* 0x008fe20000410000 */
[----:B------:R-:W-:-:S05]  /*18340*/  @P1 LOP3.LUT R21, R19, 0xfffffffc, RZ, 0xc0, !PT ;  /* 0xfffffffc13151812 */ /* 0x000fca00078ec0ff */
[----:B------:R-:W3:Y:S01]  /*18350*/  @P1 LDC.64 R2, c[0x0][0x608] ;  /* 0x00018200ff021b82 */ /* 0x000ee20000000a00 */
[----:B------:R-:W5:Y:S01]  /*18360*/  @P2 MUFU.SQRT R25, R25 ;  /* 0x0000001900192308 */ /* 0x000f620000002000 */
[----:B0-----:R-:W-:-:S06]  /*18370*/  FMUL.FTZ R33, R16, R33 ;  /* 0x0000002110217220 */ /* 0x001fcc0000410000 */
[----:B------:R-:W0:Y:S01]  /*18380*/  @P0 LDC.64 R4, c[0x0][0x600] ;  /* 0x00018000ff040b82 */ /* 0x000e220000000a00 */
[----:B------:R-:W1:Y:S01]  /*18390*/  @P2 MUFU.SQRT R29, R29 ;  /* 0x0000001d001d2308 */ /* 0x000e620000002000 */
[----:B----4-:R-:W-:Y:S01]  /*183a0*/  FMUL.FTZ R37, R18, R37 ;  /* 0x0000002512257220 */ /* 0x010fe20000410000 */
[----:B--2---:R-:W-:-:S05]  /*183b0*/  @P0 IADD3 R14, P3, R43, R6, RZ ;  /* 0x000000062b0e0210 */ /* 0x004fca0007f7e0ff */
[----:B------:R-:W2:Y:S01]  /*183c0*/  @P1 LDC.64 R8, c[0x0][0x608] ;  /* 0x00018200ff081b82 */ /* 0x000ea20000000a00 */
[----:B------:R-:W-:Y:S01]  /*183d0*/  @P1 LOP3.LUT R43, R43, 0xfffffffc, RZ, 0xc0, !PT ;  /* 0xfffffffc2b2b1812 */ /* 0x000fe200078ec0ff */
[----:B------:R-:W4:Y:S01]  /*183e0*/  @P2 MUFU.SQRT R33, R33 ;  /* 0x0000002100212308 */ /* 0x000f220000002000 */
[----:B------:R-:W-:Y:S02]  /*183f0*/  @P0 IADD3.X R15, RZ, R7, RZ, P3, !PT ;  /* 0x00000007ff0f0210 */ /* 0x000fe40001ffe4ff */
[----:B---3--:R-:W-:-:S03]  /*18400*/  @P1 IADD3 R2, P3, R43, R2, RZ ;  /* 0x000000022b021210 */ /* 0x008fc60007f7e0ff */
[----:B------:R-:W3:Y:S01]  /*18410*/  @P0 LDC.64 R10, c[0x0][0x600] ;  /* 0x00018000ff0a0b82 */ /* 0x000ee20000000a00 */
[----:B-----5:R5:W-:Y:S01]  /*18420*/  @P0 STG.E desc[UR40][R14.64], R25 ;  /* 0x000000190e000986 */ /* 0x020be2000c101928 */
[----:B------:R-:W4:Y:S01]  /*18430*/  @P2 MUFU.SQRT R37, R37 ;  /* 0x0000002500252308 */ /* 0x000f220000002000 */
[----:B------:R-:W-:Y:S02]  /*18440*/  @P1 IADD3.X R3, RZ, R3, RZ, P3, !PT ;  /* 0x00000003ff031210 */ /* 0x000fe40001ffe4ff */
[----:B0-----:R-:W-:-:S03]  /*18450*/  @P0 IADD3 R4, P4, R45, R4, RZ ;  /* 0x000000042d040210 */ /* 0x001fc60007f9e0ff */
[----:B------:R-:W0:Y:S01]  /*18460*/  @P1 LDC.64 R6, c[0x0][0x608] ;  /* 0x00018200ff061b82 */ /* 0x000e220000000a00 */
[----:B------:R-:W-:Y:S01]  /*18470*/  @P1 LOP3.LUT R45, R45, 0xfffffffc, RZ, 0xc0, !PT ;  /* 0xfffffffc2d2d1812 */ /* 0x000fe200078ec0ff */
[----:B------:R4:W-:Y:S01]  /*18480*/  @P1 STG.E desc[UR40][R2.64], R17 ;  /* 0x0000001102001986 */ /* 0x0009e2000c101928 */
[----:B------:R-:W-:Y:S02]  /*18490*/  @P0 IMAD.X R5, RZ, RZ, R5, P4 ;  /* 0x000000ffff050224 */ /* 0x000fe400020e0605 */
[----:B-----5:R-:W-:-:S03]  /*184a0*/  HADD2.F32 R15, -RZ, R24.H1_H1 ;  /* 0x30000018ff0f7230 */ /* 0x020fc60000004100 */
[----:B------:R-:W5:Y:S01]  /*184b0*/  @P0 LDC.64 R12, c[0x0][0x600] ;  /* 0x00018000ff0c0b82 */ /* 0x000f620000000a00 */
[----:B--2---:R-:W-:Y:S01]  /*184c0*/  @P1 IADD3 R8, P3, R45, R8, RZ ;  /* 0x000000082d081210 */ /* 0x004fe20007f7e0ff */
[----:B-1----:R1:W-:Y:S03]  /*184d0*/  @P0 STG.E desc[UR40][R4.64], R29 ;  /* 0x0000001d04000986 */ /* 0x0023e6000c101928 */
[----:B------:R-:W-:Y:S01]  /*184e0*/  @P1 IADD3.X R9, RZ, R9, RZ, P3, !PT ;  /* 0x00000009ff091210 */ /* 0x000fe20001ffe4ff */
[----:B----4-:R-:W-:Y:S01]  /*184f0*/  HADD2.F32 R3, -RZ, R32.H0_H0 ;  /* 0x20000020ff037230 */ /* 0x010fe20000004100 */
[----:B---3--:R-:W-:-:S03]  /*18500*/  @P0 IADD3 R10, P2, R19, R10, RZ ;  /* 0x0000000a130a0210 */ /* 0x008fc60007f5e0ff */
[----:B------:R1:W-:Y:S01]  /*18510*/  @P1 STG.E desc[UR40][R8.64], R15 ;  /* 0x0000000f08001986 */ /* 0x0003e2000c101928 */
[----:B------:R-:W-:Y:S02]  /*18520*/  @P0 IADD3.X R11, RZ, R11, RZ, P2, !PT ;  /* 0x0000000bff0b0210 */ /* 0x000fe400017fe4ff */
[----:B0-----:R-:W-:-:S03]  /*18530*/  @P1 IADD3 R6, P3, R21, R6, RZ ;  /* 0x0000000615061210 */ /* 0x001fc60007f7e0ff */
[----:B------:R1:W-:Y:S01]  /*18540*/  @P0 STG.E desc[UR40][R10.64], R33 ;  /* 0x000000210a000986 */ /* 0x0003e2000c101928 */
[----:B------:R-:W-:Y:S02]  /*18550*/  @P1 IADD3.X R7, RZ, R7, RZ, P3, !PT ;  /* 0x00000007ff071210 */ /* 0x000fe40001ffe4ff */
[----:B-----5:R-:W-:-:S03]  /*18560*/  @P0 IADD3 R12, P2, R41, R12, RZ ;  /* 0x0000000c290c0210 */ /* 0x020fc60007f5e0ff */
[----:B------:R1:W-:Y:S02]  /*18570*/  @P1 STG.E desc[UR40][R6.64], R3 ;  /* 0x0000000306001986 */ /* 0x0003e4000c101928 */
[----:B------:R-:W-:-:S05]  /*18580*/  @P0 IMAD.X R13, RZ, RZ, R13, P2 ;  /* 0x000000ffff0d0224 */ /* 0x000fca00010e060d */
[----:B------:R1:W-:Y:S01]  /*18590*/  @P0 STG.E desc[UR40][R12.64], R37 ;  /* 0x000000250c000986 */ /* 0x0003e2000c101928 */
[----:B------:R-:W-:Y:S05]  /*185a0*/  @!P1 EXIT ;  /* 0x000000000000994d */ /* 0x000fea0003800000 */
[----:B------:R-:W-:Y:S01]  /*185b0*/  LOP3.LUT R2, R41, 0xfffffffc, RZ, 0xc0, !PT ;  /* 0xfffffffc29027812 */ /* 0x000fe200078ec0ff */
[----:B------:R-:W-:Y:S01]  /*185c0*/  ULDC.64 UR4, c[0x0][0x608] ;  /* 0x0001820000047ab9 */ /* 0x000fe20000000a00 */
[----:B-1----:R-:W-:Y:S02]  /*185d0*/  HADD2.F32 R5, -RZ, R32.H1_H1 ;  /* 0x30000020ff057230 */ /* 0x002fe40000004100 */
[----:B------:R-:W-:-:S04]  /*185e0*/  IADD3 R2, P0, R2, UR4, RZ ;  /* 0x0000000402027c10 */ /* 0x000fc8000ff1e0ff */
[----:B------:R-:W-:-:S05]  /*185f0*/  IADD3.X R3, RZ, UR5, RZ, P0, !PT ;  /* 0x00000005ff037c10 */ /* 0x000fca00087fe4ff */
[----:B------:R-:W-:Y:S01]  /*18600*/  STG.E desc[UR40][R2.64], R5 ;  /* 0x0000000502007986 */ /* 0x000fe2000c101928 */
[----:B------:R-:W-:Y:S05]  /*18610*/  EXIT ;  /* 0x000000000000794d */ /* 0x000fea0003800000 */
.L_x_8160:
        /* <DEDUP_REMOVED lines=16> */
.L_x_8161:
        /* <DEDUP_REMOVED lines=15> */
.L_x_8162:
        /* <DEDUP_REMOVED lines=15> */
.L_x_8163:
        /* <DEDUP_REMOVED lines=15> */
.L_x_8164:
[----:B------:R-:W-:Y:S05]  /*189f0*/  EXIT ;  /* 0x000000000000794d */ /* 0x000fea0003800000 */
.L_x_8061:
        /* <DEDUP_REMOVED lines=46> */
.L_x_8168:
[----:B------:R-:W-:Y:S05]  /*18ce0*/  BSYNC B0 ;  /* 0x0000000000007941 */ /* 0x000fea0003800000 */
.L_x_8167:
        /* <DEDUP_REMOVED lines=20> */
.L_x_8170:
[----:B------:R-:W-:Y:S05]  /*18e30*/  BSYNC B0 ;  /* 0x0000000000007941 */ /* 0x000fea0003800000 */
.L_x_8169:
        /* <DEDUP_REMOVED lines=20> */
.L_x_8172:
[----:B------:R-:W-:Y:S05]  /*18f80*/  BSYNC B0 ;  /* 0x0000000000007941 */ /* 0x000fea0003800000 */
.L_x_8171:
        /* <DEDUP_REMOVED lines=20> */
.L_x_8173:
[----:B------:R-:W-:Y:S05]  /*190d0*/  BSYNC B0 ;  /* 0x0000000000007941 */ /* 0x000fea0003800000 */
.L_x_8166:
[----:B------:R-:W-:Y:S02]  /*190e0*/  ULDC.U8 UR4, c[0x0][0x631] ;  /* 0x00018c4000047ab9 */ /* 0x000fe40000000000 */
[----:B------:R-:W-:-:S13]  /*190f0*/  ISETP.NE.AND P0, PT, RZ, UR4, PT ;  /* 0x00000004ff007c0c */ /* 0x000fda000bf05270 */
[----:B------:R-:W-:Y:S05]  /*19100*/  @!P0 BRA `(.L_x_8174) ;  /* 0x0000000400288947 */ /* 0x000fea0003800000 */
[----:B------:R-:W0:Y:S01]  /*19110*/  LDC R3, c[0x0][0x634] ;  /* 0x00018d00ff037b82 */ /* 0x000e220000000800 */
[----:B------:R-:W-:Y:S01]  /*19120*/  ULDC UR4, c[0x0][0x210] ;  /* 0x0000840000047ab9 */ /* 0x000fe20000000800 */
[----:B------:R-:W-:Y:S01]  /*19130*/  F2FP.F16.F32.PACK_AB R12, R20, R12 ;  /* 0x0000000c140c723e */ /* 0x000fe200000000ff */
[C---:B------:R-:W-:Y:S01]  /*19140*/  FADD.FTZ R0, R7.reuse, -UR4 ;  /* 0x8000000407007e21 */ /* 0x040fe20008010000 */
[----:B------:R-:W-:Y:S01]  /*19150*/  FSETP.GT.FTZ.AND P1, PT, R7, UR4, PT ;  /* 0x0000000407007c0b */ /* 0x000fe2000bf34000 */
[C---:B------:R-:W-:Y:S01]  /*19160*/  FADD.FTZ R2, R11.reuse, -UR4 ;  /* 0x800000040b027e21 */ /* 0x040fe20008010000 */
[----:B------:R-:W-:Y:S02]  /*19170*/  FSETP.GT.FTZ.AND P2, PT, R11, UR4, PT ;  /* 0x000000040b007c0b */ /* 0x000fe4000bf54000 */
[----:B------:R-:W-:Y:S02]  /*19180*/  FSEL R0, R0, RZ, P1 ;  /* 0x000000ff00007208 */ /* 0x000fe40000800000 */
[----:B------:R-:W-:-:S02]  /*19190*/  FSEL R2, R2, RZ, P2 ;  /* 0x000000ff02027208 */ /* 0x000fc40001000000 */
[----:B------:R2:W3:Y:S01]  /*191a0*/  MUFU.RCP R18, R0 ;  /* 0x0000000000127308 */ /* 0x0004e20000001000 */
[C---:B------:R-:W-:Y:S01]  /*191b0*/  FSETP.GT.FTZ.AND P3, PT, R23.reuse, UR4, PT ;  /* 0x0000000417007c0b */ /* 0x040fe2000bf74000 */
[----:B------:R-:W-:Y:S01]  /*191c0*/  FADD.FTZ R23, R23, -UR4 ;  /* 0x8000000417177e21 */ /* 0x000fe20008010000 */
[----:B------:R-:W-:-:S05]  /*191d0*/  FSETP.GT.FTZ.AND P2, PT, R15, UR4, PT ;  /* 0x000000040f007c0b */ /* 0x000fca000bf54000 */
[----:B-----5:R-:W4:Y:S01]  /*191e0*/  MUFU.RCP R22, R2 ;  /* 0x0000000200167308 */ /* 0x020f220000001000 */
[----:B--2---:R-:W-:Y:S02]  /*191f0*/  FSEL R0, R23, RZ, P3 ;  /* 0x000000ff17007208 */ /* 0x004fe40001800000 */
[C---:B0-----:R-:W-:Y:S02]  /*19200*/  ISETP.GE.AND P0, PT, R3.reuse, 0x1, PT ;  /* 0x000000010300780c */ /* 0x041fe40003f06270 */
[----:B------:R-:W-:Y:S01]  /*19210*/  ISETP.GE.AND P1, PT, R3, 0x2, PT ;  /* 0x000000020300780c */ /* 0x000fe20003f26270 */
[----:B------:R-:W-:Y:S01]  /*19220*/  FADD.FTZ R3, R15, -UR4 ;  /* 0x800000040f037e21 */ /* 0x000fe20008010000 */
[----:B------:R-:W-:Y:S01]  /*19230*/  ULDC.U8 UR4, c[0x0][0x214] ;  /* 0x0000850000047ab9 */ /* 0x000fe20000000000 */
[----:B------:R-:W0:Y:S01]  /*19240*/  MUFU.RCP R0, R0 ;  /* 0x0000000000007308 */ /* 0x000e220000001000 */
[----:B---3--:R-:W-:Y:S01]  /*19250*/  FMUL.FTZ R23, R18, R5 ;  /* 0x0000000512177220 */ /* 0x008fe20000410000 */
[----:B------:R-:W-:-:S02]  /*19260*/  F2FP.F16.F32.PACK_AB R18, R8, R4 ;  /* 0x000000040812723e */ /* 0x000fc400000000ff */
[----:B------:R-:W-:Y:S02]  /*19270*/  FSEL R14, R3, RZ, P2 ;  /* 0x000000ff030e7208 */ /* 0x000fe40001000000 */
[----:B------:R-:W-:Y:S02]  /*19280*/  ISETP.NE.AND P2, PT, RZ, UR4, PT ;  /* 0x00000004ff007c0c */ /* 0x000fe4000bf45270 */
[----:B------:R-:W2:Y:S01]  /*19290*/  @P0 LDC.64 R16, c[0x0][0x600] ;  /* 0x00018000ff100b82 */ /* 0x000ea20000000a00 */
[----:B------:R-:W3:Y:S01]  /*192a0*/  MUFU.RCP R24, R14 ;  /* 0x0000000e00187308 */ /* 0x000ee20000001000 */
[----:B----4-:R-:W-:-:S06]  /*192b0*/  FMUL.FTZ R31, R22, R9 ;  /* 0x00000009161f7220 */ /* 0x010fcc0000410000 */
[----:B------:R-:W4:Y:S01]  /*192c0*/  @P1 LDC.64 R6, c[0x0][0x608] ;  /* 0x00018200ff061b82 */ /* 0x000f220000000a00 */
[----:B0-----:R-:W-:Y:S02]  /*192d0*/  FMUL.FTZ R21, R0, R21 ;  /* 0x0000001500157220 */ /* 0x001fe40000410000 */
[----:B------:R-:W0:Y:S05]  /*192e0*/  @P2 MUFU.SQRT R23, R23 ;  /* 0x0000001700172308 */ /* 0x000e2a0000002000 */
[----:B------:R-:W1:Y:S01]  /*192f0*/  @P0 LDC.64 R10, c[0x0][0x600] ;  /* 0x00018000ff0a0b82 */ /* 0x000e620000000a00 */
[----:B---3--:R-:W-:Y:S02]  /*19300*/  FMUL.FTZ R13, R24, R13 ;  /* 0x0000000d180d7220 */ /* 0x008fe40000410000 */
[----:B------:R-:W3:Y:S05]  /*19310*/  @P2 MUFU.SQRT R31, R31 ;  /* 0x0000001f001f2308 */ /* 0x000eea0000002000 */
[----:B------:R-:W3:Y:S01]  /*19320*/  @P1 LDC.64 R2, c[0x0][0x608] ;  /* 0x00018200ff021b82 */ /* 0x000ee20000000a00 */
[----:B--2---:R-:W-:-:S02]  /*19330*/  @P0 IADD3 R16, P3, R25, R16, RZ ;  /* 0x0000001019100210 */ /* 0x004fc40007f7e0ff */
[----:B------:R-:W-:Y:S01]  /*19340*/  @P1 LOP3.LUT R25, R25, 0xfffffffc, RZ, 0xc0, !PT ;  /* 0xfffffffc19191812 */ /* 0x000fe200078ec0ff */
[----:B------:R-:W2:Y:S01]  /*19350*/  @P2 MUFU.SQRT R13, R13 ;  /* 0x0000000d000d2308 */ /* 0x000ea20000002000 */
[----:B------:R-:W-:-:S03]  /*19360*/  @P0 IADD3.X R17, RZ, R17, RZ, P3, !PT ;  /* 0x00000011ff110210 */ /* 0x000fc60001ffe4ff */
[----:B------:R-:W2:Y:S01]  /*19370*/  @P0 LDC.64 R8, c[0x0][0x600] ;  /* 0x00018000ff080b82 */ /* 0x000ea20000000a00 */
[----:B----4-:R-:W-:Y:S01]  /*19380*/  @P1 IADD3 R6, P3, R25, R6, RZ ;  /* 0x0000000619061210 */ /* 0x010fe20007f7e0ff */
[--C-:B------:R-:W-:Y:S01]  /*19390*/  HADD2.F32 R25, -RZ, R18.reuse.H0_H0 ;  /* 0x20000012ff197230 */ /* 0x100fe20000004100 */
[----:B0-----:R0:W-:Y:S01]  /*193a0*/  @P0 STG.E desc[UR40][R16.64], R23 ;  /* 0x0000001710000986 */ /* 0x0011e2000c101928 */
[----:B------:R-:W4:Y:S02]  /*193b0*/  @P2 MUFU.SQRT R21, R21 ;  /* 0x0000001500152308 */ /* 0x000f240000002000 */
[----:B------:R-:W-:Y:S02]  /*193c0*/  @P1 IMAD.X R7, RZ, RZ, R7, P3 ;  /* 0x000000ffff071224 */ /* 0x000fe400018e0607 */
[----:B------:R-:W4:Y:S01]  /*193d0*/  @P1 LDC.64 R4, c[0x0][0x608] ;  /* 0x00018200ff041b82 */ /* 0x000f220000000a00 */
[C---:B-1----:R-:W-:Y:S02]  /*193e0*/  @P0 IADD3 R10, P4, R19.reuse, R10, RZ ;  /* 0x0000000a130a0210 */ /* 0x042fe40007f9e0ff */
[----:B------:R-:W-:Y:S01]  /*193f0*/  @P1 LOP3.LUT R19, R19, 0xfffffffc, RZ, 0xc0, !PT ;  /* 0xfffffffc13131812 */ /* 0x000fe200078ec0ff */
[----:B------:R1:W-:Y:S01]  /*19400*/  @P1 STG.E desc[UR40][R6.64], R25 ;  /* 0x0000001906001986 */ /* 0x0003e2000c101928 */
[----:B------:R-:W-:Y:S01]  /*19410*/  @P0 IADD3.X R11, RZ, R11, RZ, P4, !PT ;  /* 0x0000000bff0b0210 */ /* 0x000fe200027fe4ff */
[----:B0-----:R-:W-:-:S02]  /*19420*/  HADD2.F32 R17, -RZ, R18.H1_H1 ;  /* 0x30000012ff117230 */ /* 0x001fc40000004100 */
[----:B------:R-:W0:Y:S01]  /*19430*/  @P0 LDC.64 R14, c[0x0][0x600] ;  /* 0x00018000ff0e0b82 */ /* 0x000e220000000a00 */
[----:B---3--:R-:W-:Y:S01]  /*19440*/  @P1 IADD3 R2, P3, R19, R2, RZ ;  /* 0x0000000213021210 */ /* 0x008fe20007f7e0ff */
[----:B------:R3:W-:Y:S01]  /*19450*/  @P0 STG.E desc[UR40][R10.64], R31 ;  /* 0x0000001f0a000986 */ /* 0x0007e2000c101928 */
[C---:B------:R-:W-:Y:S02]  /*19460*/  @P1 LOP3.LUT R19, R29.reuse, 0xfffffffc, RZ, 0xc0, !PT ;  /* 0xfffffffc1d131812 */ /* 0x040fe400078ec0ff */
[----:B------:R-:W-:Y:S02]  /*19470*/  @P1 IADD3.X R3, RZ, R3, RZ, P3, !PT ;  /* 0x00000003ff031210 */ /* 0x000fe40001ffe4ff */
[----:B--2---:R-:W-:Y:S01]  /*19480*/  @P0 IADD3 R8, P2, R29, R8, RZ ;  /* 0x000000081d080210 */ /* 0x004fe20007f5e0ff */
[----:B-1----:R-:W-:Y:S02]  /*19490*/  HADD2.F32 R7, -RZ, R12.H0_H0 ;  /* 0x2000000cff077230 */ /* 0x002fe40000004100 */
[----:B------:R3:W-:Y:S01]  /*194a0*/  @P1 STG.E desc[UR40][R2.64], R17 ;  /* 0x0000001102001986 */ /* 0x0007e2000c101928 */
[----:B------:R-:W-:-:S02]  /*194b0*/  @P0 IADD3.X R9, RZ, R9, RZ, P2, !PT ;  /* 0x00000009ff090210 */ /* 0x000fc400017fe4ff */
[----:B----4-:R-:W-:-:S03]  /*194c0*/  @P1 IADD3 R4, P3, R19, R4, RZ ;  /* 0x0000000413041210 */ /* 0x010fc60007f7e0ff */
[----:B------:R3:W-:Y:S02]  /*194d0*/  @P0 STG.E desc[UR40][R8.64], R13 ;  /* 0x0000000d08000986 */ /* 0x0007e4000c101928 */
[----:B------:R-:W-:Y:S01]  /*194e0*/  @P1 IMAD.X R5, RZ, RZ, R5, P3 ;  /* 0x000000ffff051224 */ /* 0x000fe200018e0605 */
[----:B0-----:R-:W-:-:S04]  /*194f0*/  @P0 IADD3 R14, P2, R27, R14, RZ ;  /* 0x0000000e1b0e0210 */ /* 0x001fc80007f5e0ff */
[----:B------:R3:W-:Y:S01]  /*19500*/  @P1 STG.E desc[UR40][R4.64], R7 ;  /* 0x0000000704001986 */ /* 0x0007e2000c101928 */
[----:B------:R-:W-:-:S05]  /*19510*/  @P0 IADD3.X R15, RZ, R15, RZ, P2, !PT ;  /* 0x0000000fff0f0210 */ /* 0x000fca00017fe4ff */
[----:B------:R3:W-:Y:S01]  /*19520*/  @P0 STG.E desc[UR40][R14.64], R21 ;  /* 0x000000150e000986 */ /* 0x0007e2000c101928 */
[----:B------:R-:W-:Y:S05]  /*19530*/  @!P1 EXIT ;  /* 0x000000000000994d */ /* 0x000fea0003800000 */
[----:B---3--:R-:W-:Y:S01]  /*19540*/  LOP3.LUT R2, R27, 0xfffffffc, RZ, 0xc0, !PT ;  /* 0xfffffffc1b027812 */ /* 0x008fe200078ec0ff */
[----:B------:R-:W-:Y:S01]  /*19550*/  ULDC.64 UR4, c[0x0][0x608] ;  /* 0x0001820000047ab9 */ /* 0x000fe20000000a00 */
[----:B------:R-:W-:Y:S02]  /*19560*/  HADD2.F32 R5, -RZ, R12.H1_H1 ;  /* 0x3000000cff057230 */ /* 0x000fe40000004100 */
[----:B------:R-:W-:-:S04]  /*19570*/  IADD3 R2, P0, R2, UR4, RZ ;  /* 0x0000000402027c10 */ /* 0x000fc8000ff1e0ff */
[----:B------:R-:W-:-:S05]  /*19580*/  IADD3.X R3, RZ, UR5, RZ, P0, !PT ;  /* 0x00000005ff037c10 */ /* 0x000fca00087fe4ff */
[----:B------:R-:W-:Y:S01]  /*19590*/  STG.E desc[UR40][R2.64], R5 ;  /* 0x0000000502007986 */ /* 0x000fe2000c101928 */
[----:B------:R-:W-:Y:S05]  /*195a0*/  EXIT ;  /* 0x000000000000794d */ /* 0x000fea0003800000 */
.L_x_8174:
        /* <DEDUP_REMOVED lines=17> */
.L_x_8165:
        /* <DEDUP_REMOVED lines=18> */
.L_x_8176:
        /* <DEDUP_REMOVED lines=15> */
.L_x_8175:
        /* <DEDUP_REMOVED lines=11> */
[----:B------:R-:W-:Y:S01]  /*19980*/  FSEL R14, R2, RZ, P2 ;  /* 0x000000ff020e7208 */ /* 0x000fe20001000000 */
[----:B------:R-:W-:Y:S01]  /*19990*/  FADD.FTZ R2, R15, -UR4 ;  /* 0x800000040f027e21 */ /* 0x000fe20008010000 */
[----:B------:R2:W3:Y:S01]  /*199a0*/  MUFU.RCP R16, R0 ;  /* 0x0000000000107308 */ /* 0x0004e20000001000 */
[C---:B------:R-:W-:Y:S01]  /*199b0*/  FSETP.GT.FTZ.AND P3, PT, R23.reuse, UR4, PT ;  /* 0x0000000417007c0b */ /* 0x040fe2000bf74000 */
[----:B------:R-:W-:Y:S01]  /*199c0*/  FADD.FTZ R23, R23, -UR4 ;  /* 0x8000000417177e21 */ /* 0x000fe20008010000 */
[----:B------:R-:W-:Y:S01]  /*199d0*/  FSETP.GT.FTZ.AND P2, PT, R15, UR4, PT ;  /* 0x000000040f007c0b */ /* 0x000fe2000bf54000 */
[----:B------:R-:W-:Y:S01]  /*199e0*/  ULDC.U8 UR4, c[0x0][0x214] ;  /* 0x0000850000047ab9 */ /* 0x000fe20000000000 */
[----:B------:R-:W-:-:S02]  /*199f0*/  F2FP.F16.F32.PACK_AB R12, R20, R12 ;  /* 0x0000000c140c723e */ /* 0x000fc400000000ff */
[----:B------:R-:W-:Y:S01]  /*19a00*/  FSEL R15, R2, RZ, P2 ;  /* 0x000000ff020f7208 */ /* 0x000fe20001000000 */
[----:B------:R-:W4:Y:S01]  /*19a10*/  MUFU.RCP R14, R14 ;  /* 0x0000000e000e7308 */ /* 0x000f220000001000 */
[----:B--2---:R-:W-:Y:S02]  /*19a20*/  FSEL R0, R23, RZ, P3 ;  /* 0x000000ff17007208 */ /* 0x004fe40001800000 */
[----:B------:R-:W-:Y:S02]  /*19a30*/  ISETP.NE.AND P2, PT, RZ, UR4, PT ;  /* 0x00000004ff007c0c */ /* 0x000fe4000bf45270 */
[C---:B0-----:R-:W-:Y:S02]  /*19a40*/  ISETP.GE.AND P0, PT, R3.reuse, 0x1, PT ;  /* 0x000000010300780c */ /* 0x041fe40003f06270 */
[----:B------:R-:W-:Y:S01]  /*19a50*/  ISETP.GE.AND P1, PT, R3, 0x2, PT ;  /* 0x000000020300780c */ /* 0x000fe20003f26270 */
[----:B------:R-:W0:Y:S01]  /*19a60*/  MUFU.RCP R18, R15 ;  /* 0x0000000f00127308 */ /* 0x000e220000001000 */
[----:B---3--:R-:W-:-:S07]  /*19a70*/  FMUL.FTZ R23, R16, R5 ;  /* 0x0000000510177220 */ /* 0x008fce0000410000 */
[----:B------:R-:W2:Y:S01]  /*19a80*/  MUFU.RCP R0, R0 ;  /* 0x0000000000007308 */ /* 0x000ea20000001000 */
[----:B----4-:R-:W-:Y:S01]  /*19a90*/  FMUL.FTZ R31, R14, R9 ;  /* 0x000000090e1f7220 */ /* 0x010fe20000410000 */
[----:B------:R-:W3:Y:S06]  /*19aa0*/  @P0 LDC.64 R10, c[0x0][0x600] ;  /* 0x00018000ff0a0b82 */ /* 0x000eec0000000a00 */
[----:B------:R-:W4:Y:S01]  /*19ab0*/  @P2 MUFU.SQRT R23, R23 ;  /* 0x0000001700172308 */ /* 0x000f220000002000 */
[----:B0-----:R-:W-:Y:S01]  /*19ac0*/  FMUL.FTZ R13, R18, R13 ;  /* 0x0000000d120d7220 */ /* 0x001fe20000410000 */
[----:B------:R-:W0:Y:S06]  /*19ad0*/  @P1 LDC.64 R2, c[0x0][0x608] ;  /* 0x00018200ff021b82 */ /* 0x000e2c0000000a00 */
[----:B------:R-:W5:Y:S01]  /*19ae0*/  @P2 MUFU.SQRT R31, R31 ;  /* 0x0000001f001f2308 */ /* 0x000f620000002000 */
[----:B--2---:R-:W-:Y:S01]  /*19af0*/  FMUL.FTZ R21, R0, R21 ;  /* 0x0000001500157220 */ /* 0x004fe20000410000 */
[----:B------:R-:W2:Y:S06]  /*19b00*/  @P0 LDC.64 R6, c[0x0][0x600] ;  /* 0x00018000ff060b82 */ /* 0x000eac0000000a00 */
[----:B------:R-:W1:Y:S01]  /*19b10*/  @P2 MUFU.SQRT R13, R13 ;  /* 0x0000000d000d2308 */ /* 0x000e620000002000 */
[C---:B---3--:R-:W-:Y:S01]  /*19b20*/  @P0 IADD3 R16, P3, R25.reuse, R10, RZ ;  /* 0x0000000a19100210 */ /* 0x048fe20007f7e0ff */
[----:B------:R-:W3:Y:S01]  /*19b30*/  @P1 LDC.64 R4, c[0x0][0x608] ;  /* 0x00018200ff041b82 */ /* 0x000ee20000000a00 */
[----:B------:R-:W-:-:S03]  /*19b40*/  @P1 LOP3.LUT R25, R25, 0xfffffffc, RZ, 0xc0, !PT ;  /* 0xfffffffc19191812 */ /* 0x000fc600078ec0ff */
[----:B------:R-:W-:Y:S02]  /*19b50*/  @P0 IMAD.X R17, RZ, RZ, R11, P3 ;  /* 0x000000ffff110224 */ /* 0x000fe400018e060b */
[----:B------:R-:W1:Y:S01]  /*19b60*/  @P2 MUFU.SQRT R21, R21 ;  /* 0x0000001500152308 */ /* 0x000e620000002000 */
[----:B0-----:R-:W-:Y:S01]  /*19b70*/  @P1 IADD3 R2, P3, R25, R2, RZ ;  /* 0x0000000219021210 */ /* 0x001fe20007f7e0ff */
[----:B------:R-:W0:Y:S01]  /*19b80*/  @P0 LDC.64 R10, c[0x0][0x600] ;  /* 0x00018000ff0a0b82 */ /* 0x000e220000000a00 */
[----:B------:R-:W-:Y:S01]  /*19b90*/  HADD2.F32 R25, -RZ, R22.H0_H0 ;  /* 0x20000016ff197230 */ /* 0x000fe20000004100 */
[----:B----4-:R4:W-:Y:S01]  /*19ba0*/  @P0 STG.E desc[UR40][R16.64], R23 ;  /* 0x0000001710000986 */ /* 0x0109e2000c101928 */
[----:B------:R-:W-:Y:S02]  /*19bb0*/  @P1 IADD3.X R3, RZ, R3, RZ, P3, !PT ;  /* 0x00000003ff031210 */ /* 0x000fe40001ffe4ff */
[----:B--2---:R-:W-:-:S03]  /*19bc0*/  @P0 IADD3 R6, P4, R19, R6, RZ ;  /* 0x0000000613060210 */ /* 0x004fc60007f9e0ff */
[----:B------:R-:W2:Y:S01]  /*19bd0*/  @P1 LDC.64 R8, c[0x0][0x608] ;  /* 0x00018200ff081b82 */ /* 0x000ea20000000a00 */
[----:B------:R-:W-:Y:S01]  /*19be0*/  @P1 LOP3.LUT R19, R19, 0xfffffffc, RZ, 0xc0, !PT ;  /* 0xfffffffc13131812 */ /* 0x000fe200078ec0ff */
[----:B------:R1:W-:Y:S01]  /*19bf0*/  @P1 STG.E desc[UR40][R2.64], R25 ;  /* 0x0000001902001986 */ /* 0x0003e2000c101928 */
[----:B------:R-:W-:Y:S01]  /*19c00*/  @P0 IADD3.X R7, RZ, R7, RZ, P4, !PT ;  /* 0x00000007ff070210 */ /* 0x000fe200027fe4ff */
[----:B----4-:R-:W-:-:S04]  /*19c10*/  HADD2.F32 R17, -RZ, R22.H1_H1 ;  /* 0x30000016ff117230 */ /* 0x010fc80000004100 */
[----:B------:R-:W4:Y:S01]  /*19c20*/  @P0 LDC.64 R14, c[0x0][0x600] ;  /* 0x00018000ff0e0b82 */ /* 0x000f220000000a00 */
[----:B---3--:R-:W-:Y:S01]  /*19c30*/  @P1 IADD3 R4, P3, R19, R4, RZ ;  /* 0x0000000413041210 */ /* 0x008fe20007f7e0ff */
[----:B-----5:R3:W-:Y:S01]  /*19c40*/  @P0 STG.E desc[UR40][R6.64], R31 ;  /* 0x0000001f06000986 */ /* 0x0207e2000c101928 */
[C---:B------:R-:W-:Y:S02]  /*19c50*/  @P1 LOP3.LUT R19, R29.reuse, 0xfffffffc, RZ, 0xc0, !PT ;  /* 0xfffffffc1d131812 */ /* 0x040fe400078ec0ff */
[----:B------:R-:W-:Y:S01]  /*19c60*/  @P1 IADD3.X R5, RZ, R5, RZ, P3, !PT ;  /* 0x00000005ff051210 */ /* 0x000fe20001ffe4ff */
[----:B-1----:R-:W-:Y:S01]  /*19c70*/  HADD2.F32 R3, -RZ, R12.H0_H0 ;  /* 0x2000000cff037230 */ /* 0x002fe20000004100 */
[----:B0-----:R-:W-:-:S03]  /*19c80*/  @P0 IADD3 R10, P2, R29, R10, RZ ;  /* 0x0000000a1d0a0210 */ /* 0x001fc60007f5e0ff */
        /* <DEDUP_REMOVED lines=10> */
[----:B------:R-:W-:Y:S01]  /*19d30*/  LOP3.LUT R2, R27, 0xfffffffc, RZ, 0xc0, !PT ;  /* 0xfffffffc1b027812 */ /* 0x000fe200078ec0ff */
[----:B------:R-:W-:Y:S01]  /*19d40*/  ULDC.64 UR4, c[0x0][0x608] ;  /* 0x0001820000047ab9 */ /* 0x000fe20000000a00 */
[----:B---3--:R-:W-:Y:S02]  /*19d50*/  HADD2.F32 R5, -RZ, R12.H1_H1 ;  /* 0x3000000cff057230 */ /* 0x008fe40000004100 */
[----:B------:R-:W-:-:S04]  /*19d60*/  IADD3 R2, P0, R2, UR4, RZ ;  /* 0x0000000402027c10 */ /* 0x000fc8000ff1e0ff */
[----:B------:R-:W-:-:S05]  /*19d70*/  IADD3.X R3, RZ, UR5, RZ, P0, !PT ;  /* 0x00000005ff037c10 */ /* 0x000fca00087fe4ff */
[----:B------:R-:W-:Y:S01]  /*19d80*/  STG.E desc[UR40][R2.64], R5 ;  /* 0x0000000502007986 */ /* 0x000fe2000c101928 */
[----:B------:R-:W-:Y:S05]  /*19d90*/  EXIT ;  /* 0x000000000000794d */ /* 0x000fea0003800000 */
.L_x_8177:
        /* <DEDUP_REMOVED lines=16> */
.L_x_8178:
        /* <DEDUP_REMOVED lines=15> */
.L_x_8179:
        /* <DEDUP_REMOVED lines=15> */
.L_x_8180:
        /* <DEDUP_REMOVED lines=15> */
.L_x_8181:
[----:B------:R-:W-:Y:S05]  /*1a170*/  EXIT ;  /* 0x000000000000794d */ /* 0x000fea0003800000 */
        .weak           $__internal_52_$__cuda_sm20_div_u64
        .type           $__internal_52_$__cuda_sm20_div_u64,@function
        .size           $__internal_52_$__cuda_sm20_div_u64,($__internal_53_$__cuda_sm20_rem_u64 - $__internal_52_$__cuda_sm20_div_u64)
$__internal_52_$__cuda_sm20_div_u64:
        /* <DEDUP_REMOVED lines=69> */
[----:B------:R-:W-:Y:S06]  /*1a5d0*/  RET.REL.NODEC R32 `(_ZN2at6native13reduce_kernelILi128ELi4ENS0_8ReduceOpIN3c104HalfENS0_10WelfordOpsIS4_fiN4cuda3std3__44pairIffEEEEjfLi2ELi2EEEEEvT1_) ;  /* 0xfffffe5820887950 */ /* 0x000fec0003c3ffff */
        .weak           $__internal_53_$__cuda_sm20_rem_u64
        .type           $__internal_53_$__cuda_sm20_rem_u64,@function
        .size           $__internal_53_$__cuda_sm20_rem_u64,(.L_x_8236 - $__internal_53_$__cuda_sm20_rem_u64)
$__internal_53_$__cuda_sm20_rem_u64:
        /* <DEDUP_REMOVED lines=64> */
[----:B------:R-:W-:Y:S06]  /*1a9e0*/  RET.REL.NODEC R2 `(_ZN2at6native13reduce_kernelILi128ELi4ENS0_8ReduceOpIN3c104HalfENS0_10WelfordOpsIS4_fiN4cuda3std3__44pairIffEEEEjfLi2ELi2EEEEEvT1_) ;  /* 0xfffffe5402847950 */ /* 0x000fec0003c3ffff */
.L_x_8182:
        /* <DEDUP_REMOVED lines=9> */
.L_x_8236:


//--------------------- .nv.global.init           --------------------------
	.section	.nv.global.init,"aw",@progbits
.nv.global.init:
	.type		$str$8,@object
	.size		$str$8,(__unnamed_99 - $str$8)
$str$8:
        /*0000*/ 	.byte	0x66, 0x61, 0x6c, 0x73, 0x65, 0x00
	.type		__unnamed_99,@object
	.size		__unnamed_99,(__unnamed_71 - __unnamed_99)
__unnamed_99:
        /*0006*/ 	.byte	0x73, 0x65, 0x74, 0x5f, 0x72, 0x65, 0x73, 0x75, 0x6c, 0x74, 0x73, 0x00
	.type		__unnamed_71,@object
	.size		__unnamed_71,(__unnamed_127 - __unnamed_71)
__unnamed_71:
        /*0012*/ 	.byte	0x73, 0x65, 0x74, 0x5f, 0x72, 0x65, 0x73, 0x75, 0x6c, 0x74, 0x73, 0x00
	.type		__unnamed_127,@object
	.size		__unnamed_127,(__unnamed_113 - __unnamed_127)
__unnamed_127:
        /*001e*/ 	.byte	0x73, 0x65, 0x74, 0x5f, 0x72, 0x65, 0x73, 0x75, 0x6c, 0x74, 0x73, 0x00
	.type		__unnamed_113,@object
	.size		__unnamed_113,(__unnamed_57 - __unnamed_113)
__unnamed_113:
        /*002a*/ 	.byte	0x73, 0x65, 0x74, 0x5f, 0x72, 0x65, 0x73, 0x75, 0x6c, 0x74, 0x73, 0x00
	.type		__unnamed_57,@object
	.size		__unnamed_57,(__unnamed_85 - __unnamed_57)
__unnamed_57:
        /*0036*/ 	.byte	0x73, 0x65, 0x74, 0x5f, 0x72, 0x65, 0x73, 0x75, 0x6c, 0x74, 0x73, 0x00
	.type		__unnamed_85,@object
	.size		__unnamed_85,(__unnamed_141 - __unnamed_85)
__unnamed_85:
        /*0042*/ 	.byte	0x73, 0x65, 0x74, 0x5f, 0x72, 0x65, 0x73, 0x75, 0x6c, 0x74, 0x73, 0x00
	.type		__unnamed_141,@object
	.size		__unnamed_141,(__unnamed_106 - __unnamed_141)
__unnamed_141:
        /*004e*/ 	.byte	0x73, 0x65, 0x74, 0x5f, 0x72, 0x65, 0x73, 0x75, 0x6c, 0x74, 0x73, 0x00
	.type		__unnamed_106,@object
	.size		__unnamed_106,(__unnamed_134 - __unnamed_106)
__unnamed_106:
        /*005a*/ 	.byte	0x73, 0x65, 0x74, 0x5f, 0x72, 0x65, 0x73, 0x75, 0x6c, 0x74, 0x73, 0x00
	.type		__unnamed_134,@object
	.size		__unnamed_134,(__unnamed_78 - __unnamed_134)
__unnamed_134:
        /*0066*/ 	.byte	0x73, 0x65, 0x74, 0x5f, 0x72, 0x65, 0x73, 0x75, 0x6c, 0x74, 0x73, 0x00
	.type		__unnamed_78,@object
	.size		__unnamed_78,(__unnamed_92 - __unnamed_78)
__unnamed_78:
        /*0072*/ 	.byte	0x73, 0x65, 0x74, 0x5f, 0x72, 0x65, 0x73, 0x75, 0x6c, 0x74, 0x73, 0x00
	.type		__unnamed_92,@object
	.size		__unnamed_92,(__unnamed_64 - __unnamed_92)
__unnamed_92:
        /*007e*/ 	.byte	0x73, 0x65, 0x74, 0x5f, 0x72, 0x65, 0x73, 0x75, 0x6c, 0x74, 0x73, 0x00
	.type		__unnamed_64,@object
	.size		__unnamed_64,(__unnamed_120 - __unnamed_64)
__unnamed_64:
        /*008a*/ 	.byte	0x73, 0x65, 0x74, 0x5f, 0x72, 0x65, 0x73, 0x75, 0x6c, 0x74, 0x73, 0x00
	.type		__unnamed_120,@object
	.size		__unnamed_120,($str$9 - __unnamed_120)
__unnamed_120:
        /*0096*/ 	.byte	0x73, 0x65, 0x74, 0x5f, 0x72, 0x65, 0x73, 0x75, 0x6c, 0x74, 0x73, 0x00
	.type		$str$9,@object
	.size		$str$9,(__unnamed_19 - $str$9)
$str$9:
        /*00a2*/ 	.byte	0x66, 0x69, 0x6e, 0x61, 0x6c, 0x5f, 0x6f, 0x75, 0x74, 0x70, 0x75, 0x74, 0x00
	.type		__unnamed_19,@object
	.size		__unnamed_19,(__unnamed_83 - __unnamed_19)
__unnamed_19:
        /*00af*/ 	.byte	0x74, 0x68, 0x72, 0x65, 0x61, 0x64, 0x5f, 0x72, 0x65, 0x64, 0x75, 0x63, 0x65, 0x00
	.type		__unnamed_83,@object
	.size		__unnamed_83,(__unnamed_115 - __unnamed_83)
__unnamed_83:
        /*00bd*/ 	.byte	0x74, 0x68, 0x72, 0x65, 0x61, 0x64, 0x5f, 0x72, 0x65, 0x64, 0x75, 0x63, 0x65, 0x00
	.type		__unnamed_115,@object
	.size		__unnamed_115,(__unnamed_139 - __unnamed_115)
__unnamed_115:
        /*00cb*/ 	.byte	0x74, 0x68, 0x72, 0x65, 0x61, 0x64, 0x5f, 0x72, 0x65, 0x64, 0x75, 0x63, 0x65, 0x00
	.type		__unnamed_139,@object
	.size		__unnamed_139,(__unnamed_59 - __unnamed_139)
__unnamed_139:
        /*00d9*/ 	.byte	0x74, 0x68, 0x72, 0x65, 0x61, 0x64, 0x5f, 0x72, 0x65, 0x64, 0x75, 0x63, 0x65, 0x00
	.type		__unnamed_59,@object
	.size		__unnamed_59,($str$11 - __unnamed_59)
__unnamed_59:
        /*00e7*/ 	.byte	0x74, 0x68, 0x72, 0x65, 0x61, 0x64, 0x5f, 0x72, 0x65, 0x64, 0x75, 0x63, 0x65, 0x00
	.type		$str$11,@object
	.size		$str$11,(__unnamed_23 - $str$11)
$str$11:
        /*00f5*/ 	.byte	0x21, 0x66, 0x69, 0x6e, 0x61, 0x6c, 0x5f, 0x6f, 0x75, 0x74, 0x70, 0x75, 0x74, 0x00
	.type		__unnamed_23,@object
	.size		__unnamed_23,(__unnamed_87 - __unnamed_23)
__unnamed_23:
        /*0103*/ 	.byte	0x74, 0x68, 0x72, 0x65, 0x61, 0x64, 0x5f, 0x72, 0x65, 0x64, 0x75, 0x63, 0x65, 0x00
	.type		__unnamed_87,@object
	.size		__unnamed_87,(__unnamed_55 - __unnamed_87)
__unnamed_87:
        /*0111*/ 	.byte	0x74, 0x68, 0x72, 0x65, 0x61, 0x64, 0x5f, 0x72, 0x65, 0x64, 0x75, 0x63, 0x65, 0x00
	.type		__unnamed_55,@object
	.size		__unnamed_55,(__unnamed_143 - __unnamed_55)
__unnamed_55:
        /*011f*/ 	.byte	0x74, 0x68, 0x72, 0x65, 0x61, 0x64, 0x5f, 0x72, 0x65, 0x64, 0x75, 0x63, 0x65, 0x00
	.type		__unnamed_143,@object
	.size		__unnamed_143,(__unnamed_111 - __unnamed_143)
__unnamed_143:
        /*012d*/ 	.byte	0x74, 0x68, 0x72, 0x65, 0x61, 0x64, 0x5f, 0x72, 0x65, 0x64, 0x75, 0x63, 0x65, 0x00
	.type		__unnamed_111,@object
	.size		__unnamed_111,(__unnamed_129 - __unnamed_111)
__unnamed_111:
        /*013b*/ 	.byte	0x74, 0x68, 0x72, 0x65, 0x61, 0x64, 0x5f, 0x72, 0x65, 0x64, 0x75, 0x63, 0x65, 0x00
	.type		__unnamed_129,@object
	.size		__unnamed_129,(__unnamed_1 - __unnamed_129)
__unnamed_129:
        /*0149*/ 	.byte	0x74, 0x68, 0x72, 0x65, 0x61, 0x64, 0x5f, 0x72, 0x65, 0x64, 0x75, 0x63, 0x65, 0x00
	.type		__unnamed_1,@object
	.size		__unnamed_1,(__unnamed_97 - __unnamed_1)
__unnamed_1:
        /*0157*/ 	.byte	0x74, 0x68, 0x72, 0x65, 0x61, 0x64, 0x5f, 0x72, 0x65, 0x64, 0x75, 0x63, 0x65, 0x00
	.type		__unnamed_97,@object
	.size		__unnamed_97,(__unnamed_73 - __unnamed_97)
__unnamed_97:
        /*0165*/ 	.byte	0x74, 0x68, 0x72, 0x65, 0x61, 0x64, 0x5f, 0x72, 0x65, 0x64, 0x75, 0x63, 0x65, 0x00
	.type		__unnamed_73,@object
	.size		__unnamed_73,(__unnamed_41 - __unnamed_73)
__unnamed_73:
        /*0173*/ 	.byte	0x74, 0x68, 0x72, 0x65, 0x61, 0x64, 0x5f, 0x72, 0x65, 0x64, 0x75, 0x63, 0x65, 0x00
	.type		__unnamed_41,@object
	.size		__unnamed_41,(__unnamed_5 - __unnamed_41)
__unnamed_41:
        /*0181*/ 	.byte	0x74, 0x68, 0x72, 0x65, 0x61, 0x64, 0x5f, 0x72, 0x65, 0x64, 0x75, 0x63, 0x65, 0x00
	.type		__unnamed_5,@object
	.size		__unnamed_5,(__unnamed_69 - __unnamed_5)
__unnamed_5:
        /*018f*/ 	.byte	0x74, 0x68, 0x72, 0x65, 0x61, 0x64, 0x5f, 0x72, 0x65, 0x64, 0x75, 0x63, 0x65, 0x00
	.type		__unnamed_69,@object
	.size		__unnamed_69,(__unnamed_37 - __unnamed_69)
__unnamed_69:
        /*019d*/ 	.byte	0x74, 0x68, 0x72, 0x65, 0x61, 0x64, 0x5f, 0x72, 0x65, 0x64, 0x75, 0x63, 0x65, 0x00
	.type		__unnamed_37,@object
	.size		__unnamed_37,(__unnamed_101 - __unnamed_37)
__unnamed_37:
        /*01ab*/ 	.byte	0x74, 0x68, 0x72, 0x65, 0x61, 0x64, 0x5f, 0x72, 0x65, 0x64, 0x75, 0x63, 0x65, 0x00
	.type		__unnamed_101,@object
	.size		__unnamed_101,(__unnamed_125 - __unnamed_101)
__unnamed_101:
        /*01b9*/ 	.byte	0x74, 0x68, 0x72, 0x65, 0x61, 0x64, 0x5f, 0x72, 0x65, 0x64, 0x75, 0x63, 0x65, 0x00
	.type		__unnamed_125,@object
	.size		__unnamed_125,(__unnamed_66 - __unnamed_125)
__unnamed_125:
        /*01c7*/ 	.byte	0x74, 0x68, 0x72, 0x65, 0x61, 0x64, 0x5f, 0x72, 0x65, 0x64, 0x75, 0x63, 0x65, 0x00
	.type		__unnamed_66,@object
	.size		__unnamed_66,(__unnamed_50 - __unnamed_66)
__unnamed_66:
        /*01d5*/ 	.byte	0x74, 0x68, 0x72, 0x65, 0x61, 0x64, 0x5f, 0x72, 0x65, 0x64, 0x75, 0x63, 0x65, 0x00
	.type		__unnamed_50,@object
	.size		__unnamed_50,(__unnamed_10 - __unnamed_50)
__unnamed_50:
        /*01e3*/ 	.byte	0x74, 0x68, 0x72, 0x65, 0x61, 0x64, 0x5f, 0x72, 0x65, 0x64, 0x75, 0x63, 0x65, 0x00
	.type		__unnamed_10,@object
	.size		__unnamed_10,(__unnamed_122 - __unnamed_10)
__unnamed_10:
        /*01f1*/ 	.byte	0x74, 0x68, 0x72, 0x65, 0x61, 0x64, 0x5f, 0x72, 0x65, 0x64, 0x75, 0x63, 0x65, 0x00
	.type		__unnamed_122,@object
	.size		__unnamed_122,(__unnamed_90 - __unnamed_122)
__unnamed_122:
        /*01ff*/ 	.byte	0x74, 0x68, 0x72, 0x65, 0x61, 0x64, 0x5f, 0x72, 0x65, 0x64, 0x75, 0x63, 0x65, 0x00
	.type		__unnamed_90,@object
	.size		__unnamed_90,($str$10 - __unnamed_90)
__unnamed_90:
        /*020d*/ 	.byte	0x74, 0x68, 0x72, 0x65, 0x61, 0x64, 0x5f, 0x72, 0x65, 0x64, 0x75, 0x63, 0x65, 0x00
	.type		$str$10,@object
	.size		$str$10,(__unnamed_118 - $str$10)
$str$10:
        /*021b*/ 	.byte	0x6e, 0x6f, 0x75, 0x74, 0x70, 0x75, 0x74, 0x73, 0x20, 0x3d, 0x3d, 0x20, 0x31, 0x00
	.type		__unnamed_118,@object
	.size		__unnamed_118,(__unnamed_14 - __unnamed_118)
__unnamed_118:
        /*0229*/ 	.byte	0x74, 0x68, 0x72, 0x65, 0x61, 0x64, 0x5f, 0x72, 0x65, 0x64, 0x75, 0x63, 0x65, 0x00
	.type		__unnamed_14,@object
	.size		__unnamed_14,(__unnamed_46 - __unnamed_14)
__unnamed_14:
        /*0237*/ 	.byte	0x74, 0x68, 0x72, 0x65, 0x61, 0x64, 0x5f, 0x72, 0x65, 0x64, 0x75, 0x63, 0x65, 0x00
	.type		__unnamed_46,@object
	.size		__unnamed_46,(__unnamed_62 - __unnamed_46)
__unnamed_46:
        /*0245*/ 	.byte	0x74, 0x68, 0x72, 0x65, 0x61, 0x64, 0x5f, 0x72, 0x65, 0x64, 0x75, 0x63, 0x65, 0x00
	.type		__unnamed_62,@object
	.size		__unnamed_62,(__unnamed_94 - __unnamed_62)
__unnamed_62:
        /*0253*/ 	.byte	0x74, 0x68, 0x72, 0x65, 0x61, 0x64, 0x5f, 0x72, 0x65, 0x64, 0x75, 0x63, 0x65, 0x00
	.type		__unnamed_94,@object
	.size		__unnamed_94,(__unnamed_132 - __unnamed_94)
__unnamed_94:
        /*0261*/ 	.byte	0x74, 0x68, 0x72, 0x65, 0x61, 0x64, 0x5f, 0x72, 0x65, 0x64, 0x75, 0x63, 0x65, 0x00
	.type		__unnamed_132,@object
	.size		__unnamed_132,(__unnamed_76 - __unnamed_132)
__unnamed_132:
        /*026f*/ 	.byte	0x74, 0x68, 0x72, 0x65, 0x61, 0x64, 0x5f, 0x72, 0x65, 0x64, 0x75, 0x63, 0x65, 0x00
	.type		__unnamed_76,@object
	.size		__unnamed_76,(__unnamed_108 - __unnamed_76)
__unnamed_76:
        /*027d*/ 	.byte	0x74, 0x68, 0x72, 0x65, 0x61, 0x64, 0x5f, 0x72, 0x65, 0x64, 0x75, 0x63, 0x65, 0x00
	.type		__unnamed_108,@object
	.size		__unnamed_108,(__unnamed_28 - __unnamed_108)
__unnamed_108:
        /*028b*/ 	.byte	0x74, 0x68, 0x72, 0x65, 0x61, 0x64, 0x5f, 0x72, 0x65, 0x64, 0x75, 0x63, 0x65, 0x00
	.type		__unnamed_28,@object
	.size		__unnamed_28,(__unnamed_80 - __unnamed_28)
__unnamed_28:
        /*0299*/ 	.byte	0x74, 0x68, 0x72, 0x65, 0x61, 0x64, 0x5f, 0x72, 0x65, 0x64, 0x75, 0x63, 0x65, 0x00
	.type		__unnamed_80,@object
	.size		__unnamed_80,(__unnamed_32 - __unnamed_80)
__unnamed_80:
        /*02a7*/ 	.byte	0x74, 0x68, 0x72, 0x65, 0x61, 0x64, 0x5f, 0x72, 0x65, 0x64, 0x75, 0x63, 0x65, 0x00
	.type		__unnamed_32,@object
	.size		__unnamed_32,(__unnamed_136 - __unnamed_32)
__unnamed_32:
        /*02b5*/ 	.byte	0x74, 0x68, 0x72, 0x65, 0x61, 0x64, 0x5f, 0x72, 0x65, 0x64, 0x75, 0x63, 0x65, 0x00
	.type		__unnamed_136,@object
	.size		__unnamed_136,(__unnamed_104 - __unnamed_136)
__unnamed_136:
        /*02c3*/ 	.byte	0x74, 0x68, 0x72, 0x65, 0x61, 0x64, 0x5f, 0x72, 0x65, 0x64, 0x75, 0x63, 0x65, 0x00
	.type		__unnamed_104,@object
	.size		__unnamed_104,(__unnamed_35 - __unnamed_104)
__unnamed_104:
        /*02d1*/ 	.byte	0x74, 0x68, 0x72, 0x65, 0x61, 0x64, 0x5f, 0x72, 0x65, 0x64, 0x75, 0x63, 0x65, 0x00
	.type		__unnamed_35,@object
	.size		__unnamed_35,(__unnamed_51 - __unnamed_35)
__unnamed_35:
        /*02df*/ 	.byte	0x61, 0x63, 0x63, 0x75, 0x6d, 0x75, 0x6c, 0x61, 0x74, 0x65, 0x5f, 0x69, 0x6e, 0x5f, 0x6f, 0x75
        /*02ef*/ 	.byte	0x74, 0x70, 0x75, 0x74, 0x00
	.type		__unnamed_51,@object
	.size		__unnamed_51,(__unnamed_11 - __unnamed_51)
__unnamed_51:
        /*02f4*/ 	.byte	0x61, 0x63, 0x63, 0x75, 0x6d, 0x75, 0x6c, 0x61, 0x74, 0x65, 0x5f, 0x69, 0x6e, 0x5f, 0x6f, 0x75
        /*0304*/ 	.byte	0x74, 0x70, 0x75, 0x74, 0x00
	.type		__unnamed_11,@object
	.size		__unnamed_11,(__unnamed_15 - __unnamed_11)
__unnamed_11:
        /*0309*/ 	.byte	0x61, 0x63, 0x63, 0x75, 0x6d, 0x75, 0x6c, 0x61, 0x74, 0x65, 0x5f, 0x69, 0x6e, 0x5f, 0x6f, 0x75
        /*0319*/ 	.byte	0x74, 0x70, 0x75, 0x74, 0x00
	.type		__unnamed_15,@object
	.size		__unnamed_15,(__unnamed_47 - __unnamed_15)
__unnamed_15:
        /*031e*/ 	.byte	0x61, 0x63, 0x63, 0x75, 0x6d, 0x75, 0x6c, 0x61, 0x74, 0x65, 0x5f, 0x69, 0x6e, 0x5f, 0x6f, 0x75
        /*032e*/ 	.byte	0x74, 0x70, 0x75, 0x74, 0x00
	.type		__unnamed_47,@object
	.size		__unnamed_47,(__unnamed_33 - __unnamed_47)
__unnamed_47:
        /*0333*/ 	.byte	0x61, 0x63, 0x63, 0x75, 0x6d, 0x75, 0x6c, 0x61, 0x74, 0x65, 0x5f, 0x69, 0x6e, 0x5f, 0x6f, 0x75
        /*0343*/ 	.byte	0x74, 0x70, 0x75, 0x74, 0x00
	.type		__unnamed_33,@object
	.size		__unnamed_33,(__unnamed_17 - __unnamed_33)
__unnamed_33:
        /*0348*/ 	.byte	0x61, 0x63, 0x63, 0x75, 0x6d, 0x75, 0x6c, 0x61, 0x74, 0x65, 0x5f, 0x69, 0x6e, 0x5f, 0x6f, 0x75
        /*0358*/ 	.byte	0x74, 0x70, 0x75, 0x74, 0x00
	.type		__unnamed_17,@object
	.size		__unnamed_17,(__unnamed_53 - __unnamed_17)
__unnamed_17:
        /*035d*/ 	.byte	0x61, 0x63, 0x63, 0x75, 0x6d, 0x75, 0x6c, 0x61, 0x74, 0x65, 0x5f, 0x69, 0x6e, 0x5f, 0x6f, 0x75
        /*036d*/ 	.byte	0x74, 0x70, 0x75, 0x74, 0x00
	.type		__unnamed_53,@object
	.size		__unnamed_53,(__unnamed_29 - __unnamed_53)
__unnamed_53:
        /*0372*/ 	.byte	0x61, 0x63, 0x63, 0x75, 0x6d, 0x75, 0x6c, 0x61, 0x74, 0x65, 0x5f, 0x69, 0x6e, 0x5f, 0x6f, 0x75
        /*0382*/ 	.byte	0x74, 0x70, 0x75, 0x74, 0x00
	.type		__unnamed_29,@object
	.size		__unnamed_29,(__unnamed_2 - __unnamed_29)
__unnamed_29:
        /*0387*/ 	.byte	0x61, 0x63, 0x63, 0x75, 0x6d, 0x75, 0x6c, 0x61, 0x74, 0x65, 0x5f, 0x69, 0x6e, 0x5f, 0x6f, 0x75
        /*0397*/ 	.byte	0x74, 0x70, 0x75, 0x74, 0x00
	.type		__unnamed_2,@object
	.size		__unnamed_2,($str$6 - __unnamed_2)
__unnamed_2:
        /*039c*/ 	.byte	0x61, 0x63, 0x63, 0x75, 0x6d, 0x75, 0x6c, 0x61, 0x74, 0x65, 0x5f, 0x69, 0x6e, 0x5f, 0x6f, 0x75
        /*03ac*/ 	.byte	0x74, 0x70, 0x75, 0x74, 0x00
	.type		$str$6,@object
	.size		$str$6,(__unnamed_42 - $str$6)
$str$6:
        /*03b1*/ 	.byte	0x6f, 0x75, 0x74, 0x70, 0x75, 0x74, 0x5f, 0x76, 0x65, 0x63, 0x5f, 0x73, 0x69, 0x7a, 0x65, 0x20
        /*03c1*/ 	.byte	0x3d, 0x3d, 0x20, 0x31, 0x00
	.type		__unnamed_42,@object
	.size		__unnamed_42,(__unnamed_26 - __unnamed_42)
__unnamed_42:
        /*03c6*/ 	.byte	0x61, 0x63, 0x63, 0x75, 0x6d, 0x75, 0x6c, 0x61, 0x74, 0x65, 0x5f, 0x69, 0x6e, 0x5f, 0x6f, 0x75
        /*03d6*/ 	.byte	0x74, 0x70, 0x75, 0x74, 0x00
	.type		__unnamed_26,@object
	.size		__unnamed_26,(__unnamed_6 - __unnamed_26)
__unnamed_26:
        /*03db*/ 	.byte	0x61, 0x63, 0x63, 0x75, 0x6d, 0x75, 0x6c, 0x61, 0x74, 0x65, 0x5f, 0x69, 0x6e, 0x5f, 0x6f, 0x75
        /*03eb*/ 	.byte	0x74, 0x70, 0x75, 0x74, 0x00
	.type		__unnamed_6,@object
	.size		__unnamed_6,(__unnamed_38 - __unnamed_6)
__unnamed_6:
        /*03f0*/ 	.byte	0x61, 0x63, 0x63, 0x75, 0x6d, 0x75, 0x6c, 0x61, 0x74, 0x65, 0x5f, 0x69, 0x6e, 0x5f, 0x6f, 0x75
        /*0400*/ 	.byte	0x74, 0x70, 0x75, 0x74, 0x00
	.type		__unnamed_38,@object
	.size		__unnamed_38,(__unnamed_20 - __unnamed_38)
__unnamed_38:
        /*0405*/ 	.byte	0x61, 0x63, 0x63, 0x75, 0x6d, 0x75, 0x6c, 0x61, 0x74, 0x65, 0x5f, 0x69, 0x6e, 0x5f, 0x6f, 0x75
        /*0415*/ 	.byte	0x74, 0x70, 0x75, 0x74, 0x00
	.type		__unnamed_20,@object
	.size		__unnamed_20,(__unnamed_44 - __unnamed_20)
__unnamed_20:
        /*041a*/ 	.byte	0x61, 0x63, 0x63, 0x75, 0x6d, 0x75, 0x6c, 0x61, 0x74, 0x65, 0x5f, 0x69, 0x6e, 0x5f, 0x6f, 0x75
        /*042a*/ 	.byte	0x74, 0x70, 0x75, 0x74, 0x00
	.type		__unnamed_44,@object
	.size		__unnamed_44,(__unnamed_8 - __unnamed_44)
__unnamed_44:
        /*042f*/ 	.byte	0x61, 0x63, 0x63, 0x75, 0x6d, 0x75, 0x6c, 0x61, 0x74, 0x65, 0x5f, 0x69, 0x6e, 0x5f, 0x6f, 0x75
        /*043f*/ 	.byte	0x74, 0x70, 0x75, 0x74, 0x00
	.type		__unnamed_8,@object
	.size		__unnamed_8,(__unnamed_24 - __unnamed_8)
__unnamed_8:
        /*0444*/ 	.byte	0x61, 0x63, 0x63, 0x75, 0x6d, 0x75, 0x6c, 0x61, 0x74, 0x65, 0x5f, 0x69, 0x6e, 0x5f, 0x6f, 0x75
        /*0454*/ 	.byte	0x74, 0x70, 0x75, 0x74, 0x00
	.type		__unnamed_24,@object
	.size		__unnamed_24,(__unnamed_131 - __unnamed_24)
__unnamed_24:
        /*0459*/ 	.byte	0x61, 0x63, 0x63, 0x75, 0x6d, 0x75, 0x6c, 0x61, 0x74, 0x65, 0x5f, 0x69, 0x6e, 0x5f, 0x6f, 0x75
        /*0469*/ 	.byte	0x74, 0x70, 0x75, 0x74, 0x00
	.type		__unnamed_131,@object
	.size		__unnamed_131,(__unnamed_3 - __unnamed_131)
__unnamed_131:
        /*046e*/ 	.byte	0x73, 0x65, 0x74, 0x5f, 0x72, 0x65, 0x73, 0x75, 0x6c, 0x74, 0x73, 0x5f, 0x74, 0x6f, 0x5f, 0x6f
        /*047e*/ 	.byte	0x75, 0x74, 0x70, 0x75, 0x74, 0x00
	.type		__unnamed_3,@object
	.size		__unnamed_3,(__unnamed_67 - __unnamed_3)
__unnamed_3:
        /*0484*/ 	.byte	0x73, 0x65, 0x74, 0x5f, 0x72, 0x65, 0x73, 0x75, 0x6c, 0x74, 0x73, 0x5f, 0x74, 0x6f, 0x5f, 0x6f
        /*0494*/ 	.byte	0x75, 0x74, 0x70, 0x75, 0x74, 0x00
	.type		__unnamed_67,@object
	.size		__unnamed_67,(__unnamed_75 - __unnamed_67)
__unnamed_67:
        /*049a*/ 	.byte	0x73, 0x65, 0x74, 0x5f, 0x72, 0x65, 0x73, 0x75, 0x6c, 0x74, 0x73, 0x5f, 0x74, 0x6f, 0x5f, 0x6f
        /*04aa*/ 	.byte	0x75, 0x74, 0x70, 0x75, 0x74, 0x00
	.type		__unnamed_75,@object
	.size		__unnamed_75,(__unnamed_43 - __unnamed_75)
__unnamed_75:
        /*04b0*/ 	.byte	0x73, 0x65, 0x74, 0x5f, 0x72, 0x65, 0x73, 0x75, 0x6c, 0x74, 0x73, 0x5f, 0x74, 0x6f, 0x5f, 0x6f
        /*04c0*/ 	.byte	0x75, 0x74, 0x70, 0x75, 0x74, 0x00
	.type		__unnamed_43,@object
	.size		__unnamed_43,(__unnamed_123 - __unnamed_43)
__unnamed_43:
        /*04c6*/ 	.byte	0x73, 0x65, 0x74, 0x5f, 0x72, 0x65, 0x73, 0x75, 0x6c, 0x74, 0x73, 0x5f, 0x74, 0x6f, 0x5f, 0x6f
        /*04d6*/ 	.byte	0x75, 0x74, 0x70, 0x75, 0x74, 0x00
	.type		__unnamed_123,@object
	.size		__unnamed_123,(__unnamed_27 - __unnamed_123)
__unnamed_123:
        /*04dc*/ 	.byte	0x73, 0x65, 0x74, 0x5f, 0x72, 0x65, 0x73, 0x75, 0x6c, 0x74, 0x73, 0x5f, 0x74, 0x6f, 0x5f, 0x6f
        /*04ec*/ 	.byte	0x75, 0x74, 0x70, 0x75, 0x74, 0x00
	.type		__unnamed_27,@object
	.size		__unnamed_27,(__unnamed_91 - __unnamed_27)
__unnamed_27:
        /*04f2*/ 	.byte	0x73, 0x65, 0x74, 0x5f, 0x72, 0x65, 0x73, 0x75, 0x6c, 0x74, 0x73, 0x5f, 0x74, 0x6f, 0x5f, 0x6f
        /*0502*/ 	.byte	0x75, 0x74, 0x70, 0x75, 0x74, 0x00
	.type		__unnamed_91,@object
	.size		__unnamed_91,(__unnamed_7 - __unnamed_91)
__unnamed_91:
        /*0508*/ 	.byte	0x73, 0x65, 0x74, 0x5f, 0x72, 0x65, 0x73, 0x75, 0x6c, 0x74, 0x73, 0x5f, 0x74, 0x6f, 0x5f, 0x6f
        /*0518*/ 	.byte	0x75, 0x74, 0x70, 0x75, 0x74, 0x00
	.type		__unnamed_7,@object
	.size		__unnamed_7,(__unnamed_39 - __unnamed_7)
__unnamed_7:
        /*051e*/ 	.byte	0x73, 0x65, 0x74, 0x5f, 0x72, 0x65, 0x73, 0x75, 0x6c, 0x74, 0x73, 0x5f, 0x74, 0x6f, 0x5f, 0x6f
        /*052e*/ 	.byte	0x75, 0x74, 0x70, 0x75, 0x74, 0x00
	.type		__unnamed_39,@object
	.size		__unnamed_39,(__unnamed_103 - __unnamed_39)
__unnamed_39:
        /*0534*/ 	.byte	0x73, 0x65, 0x74, 0x5f, 0x72, 0x65, 0x73, 0x75, 0x6c, 0x74, 0x73, 0x5f, 0x74, 0x6f, 0x5f, 0x6f
        /*0544*/ 	.byte	0x75, 0x74, 0x70, 0x75, 0x74, 0x00
	.type		__unnamed_103,@object
	.size		__unnamed_103,(__unnamed_119 - __unnamed_103)
__unnamed_103:
        /*054a*/ 	.byte	0x73, 0x65, 0x74, 0x5f, 0x72, 0x65, 0x73, 0x75, 0x6c, 0x74, 0x73, 0x5f, 0x74, 0x6f, 0x5f, 0x6f
        /*055a*/ 	.byte	0x75, 0x74, 0x70, 0x75, 0x74, 0x00
	.type		__unnamed_119,@object
	.size		__unnamed_119,(__unnamed_63 - __unnamed_119)
__unnamed_119:
        /*0560*/ 	.byte	0x73, 0x65, 0x74, 0x5f, 0x72, 0x65, 0x73, 0x75, 0x6c, 0x74, 0x73, 0x5f, 0x74, 0x6f, 0x5f, 0x6f
        /*0570*/ 	.byte	0x75, 0x74, 0x70, 0x75, 0x74, 0x00
	.type		__unnamed_63,@object
	.size		__unnamed_63,(__unnamed_95 - __unnamed_63)
__unnamed_63:
        /*0576*/ 	.byte	0x73, 0x65, 0x74, 0x5f, 0x72, 0x65, 0x73, 0x75, 0x6c, 0x74, 0x73, 0x5f, 0x74, 0x6f, 0x5f, 0x6f
        /*0586*/ 	.byte	0x75, 0x74, 0x70, 0x75, 0x74, 0x00
	.type		__unnamed_95,@object
	.size		__unnamed_95,(__unnamed_145 - __unnamed_95)
__unnamed_95:
        /*058c*/ 	.byte	0x73, 0x65, 0x74, 0x5f, 0x72, 0x65, 0x73, 0x75, 0x6c, 0x74, 0x73, 0x5f, 0x74, 0x6f, 0x5f, 0x6f
        /*059c*/ 	.byte	0x75, 0x74, 0x70, 0x75, 0x74, 0x00
	.type		__unnamed_145,@object
	.size		__unnamed_145,(__unnamed_81 - __unnamed_145)
__unnamed_145:
        /*05a2*/ 	.byte	0x73, 0x65, 0x74, 0x5f, 0x72, 0x65, 0x73, 0x75, 0x6c, 0x74, 0x73, 0x5f, 0x74, 0x6f, 0x5f, 0x6f
        /*05b2*/ 	.byte	0x75, 0x74, 0x70, 0x75, 0x74, 0x00
	.type		__unnamed_81,@object
	.size		__unnamed_81,(__unnamed_137 - __unnamed_81)
__unnamed_81:
        /*05b8*/ 	.byte	0x73, 0x65, 0x74, 0x5f, 0x72, 0x65, 0x73, 0x75, 0x6c, 0x74, 0x73, 0x5f, 0x74, 0x6f, 0x5f, 0x6f
        /*05c8*/ 	.byte	0x75, 0x74, 0x70, 0x75, 0x74, 0x00
	.type		__unnamed_137,@object
	.size		__unnamed_137,(__unnamed_9 - __unnamed_137)
__unnamed_137:
        /*05ce*/ 	.byte	0x73, 0x65, 0x74, 0x5f, 0x72, 0x65, 0x73, 0x75, 0x6c, 0x74, 0x73, 0x5f, 0x74, 0x6f, 0x5f, 0x6f
        /*05de*/ 	.byte	0x75, 0x74, 0x70, 0x75, 0x74, 0x00
	.type		__unnamed_9,@object
	.size		__unnamed_9,(__unnamed_105 - __unnamed_9)
__unnamed_9:
        /*05e4*/ 	.byte	0x73, 0x65, 0x74, 0x5f, 0x72, 0x65, 0x73, 0x75, 0x6c, 0x74, 0x73, 0x5f, 0x74, 0x6f, 0x5f, 0x6f
        /*05f4*/ 	.byte	0x75, 0x74, 0x70, 0x75, 0x74, 0x00
	.type		__unnamed_105,@object
	.size		__unnamed_105,(__unnamed_25 - __unnamed_105)
__unnamed_105:
        /*05fa*/ 	.byte	0x73, 0x65, 0x74, 0x5f, 0x72, 0x65, 0x73, 0x75, 0x6c, 0x74, 0x73, 0x5f, 0x74, 0x6f, 0x5f, 0x6f
        /*060a*/ 	.byte	0x75, 0x74, 0x70, 0x75, 0x74, 0x00
	.type		__unnamed_25,@object
	.size		__unnamed_25,(__unnamed_89 - __unnamed_25)
__unnamed_25:
        /*0610*/ 	.byte	0x73, 0x65, 0x74, 0x5f, 0x72, 0x65, 0x73, 0x75, 0x6c, 0x74, 0x73, 0x5f, 0x74, 0x6f, 0x5f, 0x6f
        /*0620*/ 	.byte	0x75, 0x74, 0x70, 0x75, 0x74, 0x00
	.type		__unnamed_89,@object
	.size		__unnamed_89,(__unnamed_133 - __unnamed_89)
__unnamed_89:
        /*0626*/ 	.byte	0x73, 0x65, 0x74, 0x5f, 0x72, 0x65, 0x73, 0x75, 0x6c, 0x74, 0x73, 0x5f, 0x74, 0x6f, 0x5f, 0x6f
        /*0636*/ 	.byte	0x75, 0x74, 0x70, 0x75, 0x74, 0x00
	.type		__unnamed_133,@object
	.size		__unnamed_133,(__unnamed_21 - __unnamed_133)
__unnamed_133:
        /*063c*/ 	.byte	0x73, 0x65, 0x74, 0x5f, 0x72, 0x65, 0x73, 0x75, 0x6c, 0x74, 0x73, 0x5f, 0x74, 0x6f, 0x5f, 0x6f
        /*064c*/ 	.byte	0x75, 0x74, 0x70, 0x75, 0x74, 0x00
	.type		__unnamed_21,@object
	.size		__unnamed_21,(__unnamed_117 - __unnamed_21)
__unnamed_21:
        /*0652*/ 	.byte	0x73, 0x65, 0x74, 0x5f, 0x72, 0x65, 0x73, 0x75, 0x6c, 0x74, 0x73, 0x5f, 0x74, 0x6f, 0x5f, 0x6f
        /*0662*/ 	.byte	0x75, 0x74, 0x70, 0x75, 0x74, 0x00
	.type		__unnamed_117,@object
	.size		__unnamed_117,(__unnamed_77 - __unnamed_117)
__unnamed_117:
        /*0668*/ 	.byte	0x73, 0x65, 0x74, 0x5f, 0x72, 0x65, 0x73, 0x75, 0x6c, 0x74, 0x73, 0x5f, 0x74, 0x6f, 0x5f, 0x6f
        /*0678*/ 	.byte	0x75, 0x74, 0x70, 0x75, 0x74, 0x00
	.type		__unnamed_77,@object
	.size		__unnamed_77,(__unnamed_45 - __unnamed_77)
__unnamed_77:
        /*067e*/ 	.byte	0x73, 0x65, 0x74, 0x5f, 0x72, 0x65, 0x73, 0x75, 0x6c, 0x74, 0x73, 0x5f, 0x74, 0x6f, 0x5f, 0x6f
        /*068e*/ 	.byte	0x75, 0x74, 0x70, 0x75, 0x74, 0x00
	.type		__unnamed_45,@object
	.size		__unnamed_45,(__unnamed_109 - __unnamed_45)
__unnamed_45:
        /*0694*/ 	.byte	0x73, 0x65, 0x74, 0x5f, 0x72, 0x65, 0x73, 0x75, 0x6c, 0x74, 0x73, 0x5f, 0x74, 0x6f, 0x5f, 0x6f
        /*06a4*/ 	.byte	0x75, 0x74, 0x70, 0x75, 0x74, 0x00
	.type		__unnamed_109,@object
	.size		__unnamed_109,(__unnamed_61 - __unnamed_109)
__unnamed_109:
        /*06aa*/ 	.byte	0x73, 0x65, 0x74, 0x5f, 0x72, 0x65, 0x73, 0x75, 0x6c, 0x74, 0x73, 0x5f, 0x74, 0x6f, 0x5f, 0x6f
        /*06ba*/ 	.byte	0x75, 0x74, 0x70, 0x75, 0x74, 0x00
	.type		__unnamed_61,@object
	.size		__unnamed_61,(__unnamed_130 - __unnamed_61)
__unnamed_61:
        /*06c0*/ 	.byte	0x73, 0x65, 0x74, 0x5f, 0x72, 0x65, 0x73, 0x75, 0x6c, 0x74, 0x73, 0x5f, 0x74, 0x6f, 0x5f, 0x6f
        /*06d0*/ 	.byte	0x75, 0x74, 0x70, 0x75, 0x74, 0x00
	.type		__unnamed_130,@object
	.size		__unnamed_130,(__unnamed_34 - __unnamed_130)
__unnamed_130:
        /*06d6*/ 	.byte	0x73, 0x65, 0x74, 0x5f, 0x72, 0x65, 0x73, 0x75, 0x6c, 0x74, 0x73, 0x5f, 0x74, 0x6f, 0x5f, 0x6f
        /*06e6*/ 	.byte	0x75, 0x74, 0x70, 0x75, 0x74, 0x00
	.type		__unnamed_34,@object
	.size		__unnamed_34,(__unnamed_98 - __unnamed_34)
__unnamed_34:
        /*06ec*/ 	.byte	0x73, 0x65, 0x74, 0x5f, 0x72, 0x65, 0x73, 0x75, 0x6c, 0x74, 0x73, 0x5f, 0x74, 0x6f, 0x5f, 0x6f
        /*06fc*/ 	.byte	0x75, 0x74, 0x70, 0x75, 0x74, 0x00
	.type		__unnamed_98,@object
	.size		__unnamed_98,(__unnamed_18 - __unnamed_98)
__unnamed_98:
        /*0702*/ 	.byte	0x73, 0x65, 0x74, 0x5f, 0x72, 0x65, 0x73, 0x75, 0x6c, 0x74, 0x73, 0x5f, 0x74, 0x6f, 0x5f, 0x6f
        /*0712*/ 	.byte	0x75, 0x74, 0x70, 0x75, 0x74, 0x00
	.type		__unnamed_18,@object
	.size		__unnamed_18,(__unnamed_82 - __unnamed_18)
__unnamed_18:
        /*0718*/ 	.byte	0x73, 0x65, 0x74, 0x5f, 0x72, 0x65, 0x73, 0x75, 0x6c, 0x74, 0x73, 0x5f, 0x74, 0x6f, 0x5f, 0x6f
        /*0728*/ 	.byte	0x75, 0x74, 0x70, 0x75, 0x74, 0x00
	.type		__unnamed_82,@object
	.size		__unnamed_82,(__unnamed_138 - __unnamed_82)
__unnamed_82:
        /*072e*/ 	.byte	0x73, 0x65, 0x74, 0x5f, 0x72, 0x65, 0x73, 0x75, 0x6c, 0x74, 0x73, 0x5f, 0x74, 0x6f, 0x5f, 0x6f
        /*073e*/ 	.byte	0x75, 0x74, 0x70, 0x75, 0x74, 0x00
	.type		__unnamed_138,@object
	.size		__unnamed_138,(__unnamed_74 - __unnamed_138)
__unnamed_138:
        /*0744*/ 	.byte	0x73, 0x65, 0x74, 0x5f, 0x72, 0x65, 0x73, 0x75, 0x6c, 0x74, 0x73, 0x5f, 0x74, 0x6f, 0x5f, 0x6f
        /*0754*/ 	.byte	0x75, 0x74, 0x70, 0x75, 0x74, 0x00
	.type		__unnamed_74,@object
	.size		__unnamed_74,(__unnamed_70 - __unnamed_74)
__unnamed_74:
        /*075a*/ 	.byte	0x73, 0x65, 0x74, 0x5f, 0x72, 0x65, 0x73, 0x75, 0x6c, 0x74, 0x73, 0x5f, 0x74, 0x6f, 0x5f, 0x6f
        /*076a*/ 	.byte	0x75, 0x74, 0x70, 0x75, 0x74, 0x00
	.type		__unnamed_70,@object
	.size		__unnamed_70,(__unnamed_102 - __unnamed_70)
__unnamed_70:
        /*0770*/ 	.byte	0x73, 0x65, 0x74, 0x5f, 0x72, 0x65, 0x73, 0x75, 0x6c, 0x74, 0x73, 0x5f, 0x74, 0x6f, 0x5f, 0x6f
        /*0780*/ 	.byte	0x75, 0x74, 0x70, 0x75, 0x74, 0x00
	.type		__unnamed_102,@object
	.size		__unnamed_102,(__unnamed_54 - __unnamed_102)
__unnamed_102:
        /*0786*/ 	.byte	0x73, 0x65, 0x74, 0x5f, 0x72, 0x65, 0x73, 0x75, 0x6c, 0x74, 0x73, 0x5f, 0x74, 0x6f, 0x5f, 0x6f
        /*0796*/ 	.byte	0x75, 0x74, 0x70, 0x75, 0x74, 0x00
	.type		__unnamed_54,@object
	.size		__unnamed_54,(__unnamed_110 - __unnamed_54)
__unnamed_54:
        /*079c*/ 	.byte	0x73, 0x65, 0x74, 0x5f, 0x72, 0x65, 0x73, 0x75, 0x6c, 0x74, 0x73, 0x5f, 0x74, 0x6f, 0x5f, 0x6f
        /*07ac*/ 	.byte	0x75, 0x74, 0x70, 0x75, 0x74, 0x00
	.type		__unnamed_110,@object
	.size		__unnamed_110,(__unnamed_126 - __unnamed_110)
__unnamed_110:
        /*07b2*/ 	.byte	0x73, 0x65, 0x74, 0x5f, 0x72, 0x65, 0x73, 0x75, 0x6c, 0x74, 0x73, 0x5f, 0x74, 0x6f, 0x5f, 0x6f
        /*07c2*/ 	.byte	0x75, 0x74, 0x70, 0x75, 0x74, 0x00
	.type		__unnamed_126,@object
	.size		__unnamed_126,(__unnamed_30 - __unnamed_126)
__unnamed_126:
        /*07c8*/ 	.byte	0x73, 0x65, 0x74, 0x5f, 0x72, 0x65, 0x73, 0x75, 0x6c, 0x74, 0x73, 0x5f, 0x74, 0x6f, 0x5f, 0x6f
        /*07d8*/ 	.byte	0x75, 0x74, 0x70, 0x75, 0x74, 0x00
	.type		__unnamed_30,@object
	.size		__unnamed_30,(__unnamed_68 - __unnamed_30)
__unnamed_30:
        /*07de*/ 	.byte	0x73, 0x65, 0x74, 0x5f, 0x72, 0x65, 0x73, 0x75, 0x6c, 0x74, 0x73, 0x5f, 0x74, 0x6f, 0x5f, 0x6f
        /*07ee*/ 	.byte	0x75, 0x74, 0x70, 0x75, 0x74, 0x00
	.type		__unnamed_68,@object
	.size		__unnamed_68,(__unnamed_36 - __unnamed_68)
__unnamed_68:
        /*07f4*/ 	.byte	0x73, 0x65, 0x74, 0x5f, 0x72, 0x65, 0x73, 0x75, 0x6c, 0x74, 0x73, 0x5f, 0x74, 0x6f, 0x5f, 0x6f
        /*0804*/ 	.byte	0x75, 0x74, 0x70, 0x75, 0x74, 0x00
	.type		__unnamed_36,@object
	.size		__unnamed_36,(__unnamed_84 - __unnamed_36)
__unnamed_36:
        /*080a*/ 	.byte	0x73, 0x65, 0x74, 0x5f, 0x72, 0x65, 0x73, 0x75, 0x6c, 0x74, 0x73, 0x5f, 0x74, 0x6f, 0x5f, 0x6f
        /*081a*/ 	.byte	0x75, 0x74, 0x70, 0x75, 0x74, 0x00
	.type		__unnamed_84,@object
	.size		__unnamed_84,(__unnamed_52 - __unnamed_84)
__unnamed_84:
        /*0820*/ 	.byte	0x73, 0x65, 0x74, 0x5f, 0x72, 0x65, 0x73, 0x75, 0x6c, 0x74, 0x73, 0x5f, 0x74, 0x6f, 0x5f, 0x6f
        /*0830*/ 	.byte	0x75, 0x74, 0x70, 0x75, 0x74, 0x00
	.type		__unnamed_52,@object
	.size		__unnamed_52,(__unnamed_116 - __unnamed_52)
__unnamed_52:
        /*0836*/ 	.byte	0x73, 0x65, 0x74, 0x5f, 0x72, 0x65, 0x73, 0x75, 0x6c, 0x74, 0x73, 0x5f, 0x74, 0x6f, 0x5f, 0x6f
        /*0846*/ 	.byte	0x75, 0x74, 0x70, 0x75, 0x74, 0x00
	.type		__unnamed_116,@object
	.size		__unnamed_116,(__unnamed_140 - __unnamed_116)
__unnamed_116:
        /*084c*/ 	.byte	0x73, 0x65, 0x74, 0x5f, 0x72, 0x65, 0x73, 0x75, 0x6c, 0x74, 0x73, 0x5f, 0x74, 0x6f, 0x5f, 0x6f
        /*085c*/ 	.byte	0x75, 0x74, 0x70, 0x75, 0x74, 0x00
	.type		__unnamed_140,@object
	.size		__unnamed_140,(__unnamed_12 - __unnamed_140)
__unnamed_140:
        /*0862*/ 	.byte	0x73, 0x65, 0x74, 0x5f, 0x72, 0x65, 0x73, 0x75, 0x6c, 0x74, 0x73, 0x5f, 0x74, 0x6f, 0x5f, 0x6f
        /*0872*/ 	.byte	0x75, 0x74, 0x70, 0x75, 0x74, 0x00
	.type		__unnamed_12,@object
	.size		__unnamed_12,(__unnamed_60 - __unnamed_12)
__unnamed_12:
        /*0878*/ 	.byte	0x73, 0x65, 0x74, 0x5f, 0x72, 0x65, 0x73, 0x75, 0x6c, 0x74, 0x73, 0x5f, 0x74, 0x6f, 0x5f, 0x6f
        /*0888*/ 	.byte	0x75, 0x74, 0x70, 0x75, 0x74, 0x00
	.type		__unnamed_60,@object
	.size		__unnamed_60,(__unnamed_124 - __unnamed_60)
__unnamed_60:
        /*088e*/ 	.byte	0x73, 0x65, 0x74, 0x5f, 0x72, 0x65, 0x73, 0x75, 0x6c, 0x74, 0x73, 0x5f, 0x74, 0x6f, 0x5f, 0x6f
        /*089e*/ 	.byte	0x75, 0x74, 0x70, 0x75, 0x74, 0x00
	.type		__unnamed_124,@object
	.size		__unnamed_124,(__unnamed_144 - __unnamed_124)
__unnamed_124:
        /*08a4*/ 	.byte	0x73, 0x65, 0x74, 0x5f, 0x72, 0x65, 0x73, 0x75, 0x6c, 0x74, 0x73, 0x5f, 0x74, 0x6f, 0x5f, 0x6f
        /*08b4*/ 	.byte	0x75, 0x74, 0x70, 0x75, 0x74, 0x00
	.type		__unnamed_144,@object
	.size		__unnamed_144,(__unnamed_16 - __unnamed_144)
__unnamed_144:
        /*08ba*/ 	.byte	0x73, 0x65, 0x74, 0x5f, 0x72, 0x65, 0x73, 0x75, 0x6c, 0x74, 0x73, 0x5f, 0x74, 0x6f, 0x5f, 0x6f
        /*08ca*/ 	.byte	0x75, 0x74, 0x70, 0x75, 0x74, 0x00
	.type		__unnamed_16,@object
	.size		__unnamed_16,(__unnamed_48 - __unnamed_16)
__unnamed_16:
        /*08d0*/ 	.byte	0x73, 0x65, 0x74, 0x5f, 0x72, 0x65, 0x73, 0x75, 0x6c, 0x74, 0x73, 0x5f, 0x74, 0x6f, 0x5f, 0x6f
        /*08e0*/ 	.byte	0x75, 0x74, 0x70, 0x75, 0x74, 0x00
	.type		__unnamed_48,@object
	.size		__unnamed_48,(__unnamed_112 - __unnamed_48)
__unnamed_48:
        /*08e6*/ 	.byte	0x73, 0x65, 0x74, 0x5f, 0x72, 0x65, 0x73, 0x75, 0x6c, 0x74, 0x73, 0x5f, 0x74, 0x6f, 0x5f, 0x6f
        /*08f6*/ 	.byte	0x75, 0x74, 0x70, 0x75, 0x74, 0x00
	.type		__unnamed_112,@object
	.size		__unnamed_112,(__unnamed_96 - __unnamed_112)
__unnamed_112:
        /*08fc*/ 	.byte	0x73, 0x65, 0x74, 0x5f, 0x72, 0x65, 0x73, 0x75, 0x6c, 0x74, 0x73, 0x5f, 0x74, 0x6f, 0x5f, 0x6f
        /*090c*/ 	.byte	0x75, 0x74, 0x70, 0x75, 0x74, 0x00
	.type		__unnamed_96,@object
	.size		__unnamed_96,(__unnamed_56 - __unnamed_96)
__unnamed_96:
        /*0912*/ 	.byte	0x73, 0x65, 0x74, 0x5f, 0x72, 0x65, 0x73, 0x75, 0x6c, 0x74, 0x73, 0x5f, 0x74, 0x6f, 0x5f, 0x6f
        /*0922*/ 	.byte	0x75, 0x74, 0x70, 0x75, 0x74, 0x00
	.type		__unnamed_56,@object
	.size		__unnamed_56,(__unnamed_88 - __unnamed_56)
__unnamed_56:
        /*0928*/ 	.byte	0x73, 0x65, 0x74, 0x5f, 0x72, 0x65, 0x73, 0x75, 0x6c, 0x74, 0x73, 0x5f, 0x74, 0x6f, 0x5f, 0x6f
        /*0938*/ 	.byte	0x75, 0x74, 0x70, 0x75, 0x74, 0x00
	.type		__unnamed_88,@object
	.size		__unnamed_88,(__unnamed_107 - __unnamed_88)
__unnamed_88:
        /*093e*/ 	.byte	0x73, 0x65, 0x74, 0x5f, 0x72, 0x65, 0x73, 0x75, 0x6c, 0x74, 0x73, 0x5f, 0x74, 0x6f, 0x5f, 0x6f
        /*094e*/ 	.byte	0x75, 0x74, 0x70, 0x75, 0x74, 0x00
	.type		__unnamed_107,@object
	.size		__unnamed_107,(__unnamed_135 - __unnamed_107)
__unnamed_107:
        /*0954*/ 	.byte	0x67, 0x65, 0x74, 0x5f, 0x61, 0x63, 0x63, 0x75, 0x6d, 0x75, 0x6c, 0x61, 0x74, 0x65, 0x64, 0x5f
        /*0964*/ 	.byte	0x6f, 0x75, 0x74, 0x70, 0x75, 0x74, 0x00
	.type		__unnamed_135,@object
	.size		__unnamed_135,(__unnamed_79 - __unnamed_135)
__unnamed_135:
        /*096b*/ 	.byte	0x67, 0x65, 0x74, 0x5f, 0x61, 0x63, 0x63, 0x75, 0x6d, 0x75, 0x6c, 0x61, 0x74, 0x65, 0x64, 0x5f
        /*097b*/ 	.byte	0x6f, 0x75, 0x74, 0x70, 0x75, 0x74, 0x00
	.type		__unnamed_79,@object
	.size		__unnamed_79,(__unnamed_31 - __unnamed_79)
__unnamed_79:
        /*0982*/ 	.byte	0x67, 0x65, 0x74, 0x5f, 0x61, 0x63, 0x63, 0x75, 0x6d, 0x75, 0x6c, 0x61, 0x74, 0x65, 0x64, 0x5f
        /*0992*/ 	.byte	0x6f, 0x75, 0x74, 0x70, 0x75, 0x74, 0x00
	.type		__unnamed_31,@object
	.size		__unnamed_31,(__unnamed_65 - __unnamed_31)
__unnamed_31:
        /*0999*/ 	.byte	0x67, 0x65, 0x74, 0x5f, 0x61, 0x63, 0x63, 0x75, 0x6d, 0x75, 0x6c, 0x61, 0x74, 0x65, 0x64, 0x5f
        /*09a9*/ 	.byte	0x6f, 0x75, 0x74, 0x70, 0x75, 0x74, 0x00
	.type		__unnamed_65,@object
	.size		__unnamed_65,(__unnamed_49 - __unnamed_65)
__unnamed_65:
        /*09b0*/ 	.byte	0x67, 0x65, 0x74, 0x5f, 0x61, 0x63, 0x63, 0x75, 0x6d, 0x75, 0x6c, 0x61, 0x74, 0x65, 0x64, 0x5f
        /*09c0*/ 	.byte	0x6f, 0x75, 0x74, 0x70, 0x75, 0x74, 0x00
	.type		__unnamed_49,@object
	.size		__unnamed_49,(__unnamed_121 - __unnamed_49)
__unnamed_49:
        /*09c7*/ 	.byte	0x67, 0x65, 0x74, 0x5f, 0x61, 0x63, 0x63, 0x75, 0x6d, 0x75, 0x6c, 0x61, 0x74, 0x65, 0x64, 0x5f
        /*09d7*/ 	.byte	0x6f, 0x75, 0x74, 0x70, 0x75, 0x74, 0x00
	.type		__unnamed_121,@object
	.size		__unnamed_121,(__unnamed_13 - __unnamed_121)
__unnamed_121:
        /*09de*/ 	.byte	0x67, 0x65, 0x74, 0x5f, 0x61, 0x63, 0x63, 0x75, 0x6d, 0x75, 0x6c, 0x61, 0x74, 0x65, 0x64, 0x5f
        /*09ee*/ 	.byte	0x6f, 0x75, 0x74, 0x70, 0x75, 0x74, 0x00
	.type		__unnamed_13,@object
	.size		__unnamed_13,(__unnamed_93 - __unnamed_13)
__unnamed_13:
        /*09f5*/ 	.byte	0x67, 0x65, 0x74, 0x5f, 0x61, 0x63, 0x63, 0x75, 0x6d, 0x75, 0x6c, 0x61, 0x74, 0x65, 0x64, 0x5f
        /*0a05*/ 	.byte	0x6f, 0x75, 0x74, 0x70, 0x75, 0x74, 0x00
	.type		__unnamed_93,@object
	.size		__unnamed_93,(__unnamed_114 - __unnamed_93)
__unnamed_93:
        /*0a0c*/ 	.byte	0x67, 0x65, 0x74, 0x5f, 0x61, 0x63, 0x63, 0x75, 0x6d, 0x75, 0x6c, 0x61, 0x74, 0x65, 0x64, 0x5f
        /*0a1c*/ 	.byte	0x6f, 0x75, 0x74, 0x70, 0x75, 0x74, 0x00
	.type		__unnamed_114,@object
	.size		__unnamed_114,(__unnamed_58 - __unnamed_114)
__unnamed_114:
        /*0a23*/ 	.byte	0x67, 0x65, 0x74, 0x5f, 0x61, 0x63, 0x63, 0x75, 0x6d, 0x75, 0x6c, 0x61, 0x74, 0x65, 0x64, 0x5f
        /*0a33*/ 	.byte	0x6f, 0x75, 0x74, 0x70, 0x75, 0x74, 0x00
	.type		__unnamed_58,@object
	.size		__unnamed_58,(__unnamed_22 - __unnamed_58)
__unnamed_58:
        /*0a3a*/ 	.byte	0x67, 0x65, 0x74, 0x5f, 0x61, 0x63, 0x63, 0x75, 0x6d, 0x75, 0x6c, 0x61, 0x74, 0x65, 0x64, 0x5f
        /*0a4a*/ 	.byte	0x6f, 0x75, 0x74, 0x70, 0x75, 0x74, 0x00
	.type		__unnamed_22,@object
	.size		__unnamed_22,(__unnamed_86 - __unnamed_22)
__unnamed_22:
        /*0a51*/ 	.byte	0x67, 0x65, 0x74, 0x5f, 0x61, 0x63, 0x63, 0x75, 0x6d, 0x75, 0x6c, 0x61, 0x74, 0x65, 0x64, 0x5f
        /*0a61*/ 	.byte	0x6f, 0x75, 0x74, 0x70, 0x75, 0x74, 0x00
	.type		__unnamed_86,@object
	.size		__unnamed_86,(__unnamed_142 - __unnamed_86)
__unnamed_86:
        /*0a68*/ 	.byte	0x67, 0x65, 0x74, 0x5f, 0x61, 0x63, 0x63, 0x75, 0x6d, 0x75, 0x6c, 0x61, 0x74, 0x65, 0x64, 0x5f
        /*0a78*/ 	.byte	0x6f, 0x75, 0x74, 0x70, 0x75, 0x74, 0x00
	.type		__unnamed_142,@object
	.size		__unnamed_142,(__unnamed_4 - __unnamed_142)
__unnamed_142:
        /*0a7f*/ 	.byte	0x67, 0x65, 0x74, 0x5f, 0x61, 0x63, 0x63, 0x75, 0x6d, 0x75, 0x6c, 0x61, 0x74, 0x65, 0x64, 0x5f
        /*0a8f*/ 	.byte	0x6f, 0x75, 0x74, 0x70, 0x75, 0x74, 0x00
	.type		__unnamed_4,@object
	.size		__unnamed_4,(__unnamed_100 - __unnamed_4)
__unnamed_4:
        /*0a96*/ 	.byte	0x67, 0x65, 0x74, 0x5f, 0x61, 0x63, 0x63, 0x75, 0x6d, 0x75, 0x6c, 0x61, 0x74, 0x65, 0x64, 0x5f
        /*0aa6*/ 	.byte	0x6f, 0x75, 0x74, 0x70, 0x75, 0x74, 0x00
	.type		__unnamed_100,@object
	.size		__unnamed_100,(__unnamed_128 - __unnamed_100)
__unnamed_100:
        /*0aad*/ 	.byte	0x67, 0x65, 0x74, 0x5f, 0x61, 0x63, 0x63, 0x75, 0x6d, 0x75, 0x6c, 0x61, 0x74, 0x65, 0x64, 0x5f
        /*0abd*/ 	.byte	0x6f, 0x75, 0x74, 0x70, 0x75, 0x74, 0x00
	.type		__unnamed_128,@object
	.size		__unnamed_128,(__unnamed_72 - __unnamed_128)
__unnamed_128:
        /*0ac4*/ 	.byte	0x67, 0x65, 0x74, 0x5f, 0x61, 0x63, 0x63, 0x75, 0x6d, 0x75, 0x6c, 0x61, 0x74, 0x65, 0x64, 0x5f
        /*0ad4*/ 	.byte	0x6f, 0x75, 0x74, 0x70, 0x75, 0x74, 0x00
	.type		__unnamed_72,@object
	.size		__unnamed_72,(__unnamed_40 - __unnamed_72)
__unnamed_72:
        /*0adb*/ 	.byte	0x67, 0x65, 0x74, 0x5f, 0x61, 0x63, 0x63, 0x75, 0x6d, 0x75, 0x6c, 0x61, 0x74, 0x65, 0x64, 0x5f
        /*0aeb*/ 	.byte	0x6f, 0x75, 0x74, 0x70, 0x75, 0x74, 0x00
	.type		__unnamed_40,@object
	.size		__unnamed_40,($str$7 - __unnamed_40)
__unnamed_40:
        /*0af2*/ 	.byte	0x67, 0x65, 0x74, 0x5f, 0x61, 0x63, 0x63, 0x75, 0x6d, 0x75, 0x6c, 0x61, 0x74, 0x65, 0x64, 0x5f
        /*0b02*/ 	.byte	0x6f, 0x75, 0x74, 0x70, 0x75, 0x74, 0x00
	.type		$str$7,@object
	.size		$str$7,(.L_174 - $str$7)
$str$7:
        /*0b09*/ 	.byte	0x2f, 0x72, 0x6f, 0x6f, 0x74, 0x2f, 0x2e, 0x70, 0x79, 0x65, 0x6e, 0x76, 0x2f, 0x76, 0x65, 0x72
        /*0b19*/ 	.byte	0x73, 0x69, 0x6f, 0x6e, 0x73, 0x2f, 0x33, 0x2e, 0x31, 0x33, 0x2e, 0x31, 0x32, 0x2f, 0x6c, 0x69
        /*0b29*/ 	.byte	0x62, 0x2f, 0x70, 0x79, 0x74, 0x68, 0x6f, 0x6e, 0x33, 0x2e, 0x31, 0x33, 0x2f, 0x73, 0x69, 0x74
        /*0b39*/ 	.byte	0x65, 0x2d, 0x70, 0x61, 0x63, 0x6b, 0x61, 0x67, 0x65, 0x73, 0x2f, 0x74, 0x6f, 0x72, 0x63, 0x68
        /*0b49*/ 	.byte	0x2f, 0x69, 0x6e, 0x63, 0x6c, 0x75, 0x64, 0x65, 0x2f, 0x41, 0x54, 0x65, 0x6e, 0x2f, 0x6e, 0x61
        /*0b59*/ 	.byte	0x74, 0x69, 0x76, 0x65, 0x2f, 0x63, 0x75, 0x64, 0x61, 0x2f, 0x52, 0x65, 0x64, 0x75, 0x63, 0x65
        /*0b69*/ 	.byte	0x2e, 0x63, 0x75, 0x68, 0x00
.L_174:


//--------------------- .nv.shared._ZN2at6native13reduce_kernelILi512ELi1ENS0_8ReduceOpIN3c107complexIfEENS0_7MeanOpsIS5_S5_fS5_EEjS5_Li4ELi4EEEEEvT1_ --------------------------
	.section	.nv.shared._ZN2at6native13reduce_kernelILi512ELi1ENS0_8ReduceOpIN3c107complexIfEENS0_7MeanOpsIS5_S5_fS5_EEjS5_Li4ELi4EEEEEvT1_,"aw",@nobits
	.sectionflags	@""
	.align	16
.nv.shared._ZN2at6native13reduce_kernelILi512ELi1ENS0_8ReduceOpIN3c107complexIfEENS0_7MeanOpsIS5_S5_fS5_EEjS5_Li4ELi4EEEEEvT1_:
	.zero		1040


//--------------------- .nv.shared.reserved.0     --------------------------
	.section	.nv.shared.reserved.0,"aw",@nobits
	.weak		__nv_reservedSMEM_offset_0_alias
	.size		__nv_reservedSMEM_offset_0_alias, 0, 0
	.other		__nv_reservedSMEM_offset_0_alias,@"STO_CUDA_RESERVED_SHARED STV_DEFAULT"
__nv_reservedSMEM_offset_0_alias:
	.zero		0


//--------------------- .nv.global                --------------------------
	.section	.nv.global,"aw",@nobits
.nv.global:
	.type		_ZN57_INTERNAL_d26a0b13_21_ReduceMomentKernel_cu_7dd49032_31984cuda3std3__48in_placeE,@object
	.size		_ZN57_INTERNAL_d26a0b13_21_ReduceMomentKernel_cu_7dd49032_31984cuda3std3__48in_placeE,(_ZN57_INTERNAL_d26a0b13_21_ReduceMomentKernel_cu_7dd49032_31984cuda3std6ranges3__45__cpo8distanceE - _ZN57_INTERNAL_d26a0b13_21_ReduceMomentKernel_cu_7dd49032_31984cuda3std3__48in_placeE)
_ZN57_INTERNAL_d26a0b13_21_ReduceMomentKernel_cu_7dd49032_31984cuda3std3__48in_placeE:
	.zero		1
	.type		_ZN57_INTERNAL_d26a0b13_21_ReduceMomentKernel_cu_7dd49032_31984cuda3std6ranges3__45__cpo8distanceE,@object
	.size		_ZN57_INTERNAL_d26a0b13_21_ReduceMomentKernel_cu_7dd49032_31984cuda3std6ranges3__45__cpo8distanceE,(_ZN57_INTERNAL_d26a0b13_21_ReduceMomentKernel_cu_7dd49032_31984cuda3std3__45__cpo6cbeginE - _ZN57_INTERNAL_d26a0b13_21_ReduceMomentKernel_cu_7dd49032_31984cuda3std6ranges3__45__cpo8distanceE)
_ZN57_INTERNAL_d26a0b13_21_ReduceMomentKernel_cu_7dd49032_31984cuda3std6ranges3__45__cpo8distanceE:
	.zero		1
	.type		_ZN57_INTERNAL_d26a0b13_21_ReduceMomentKernel_cu_7dd49032_31984cuda3std3__45__cpo6cbeginE,@object
	.size		_ZN57_INTERNAL_d26a0b13_21_ReduceMomentKernel_cu_7dd49032_31984cuda3std3__45__cpo6cbeginE,(_ZN57_INTERNAL_d26a0b13_21_ReduceMomentKernel_cu_7dd49032_31984cuda3std6ranges3__45__cpo7advanceE - _ZN57_INTERNAL_d26a0b13_21_ReduceMomentKernel_cu_7dd49032_31984cuda3std3__45__cpo6cbeginE)
_ZN57_INTERNAL_d26a0b13_21_ReduceMomentKernel_cu_7dd49032_31984cuda3std3__45__cpo6cbeginE:
	.zero		1
	.type		_ZN57_INTERNAL_d26a0b13_21_ReduceMomentKernel_cu_7dd49032_31984cuda3std6ranges3__45__cpo7advanceE,@object
	.size		_ZN57_INTERNAL_d26a0b13_21_ReduceMomentKernel_cu_7dd49032_31984cuda3std6ranges3__45__cpo7advanceE,(_ZN57_INTERNAL_d26a0b13_21_ReduceMomentKernel_cu_7dd49032_31984cuda3std3__45__cpo7crbeginE - _ZN57_INTERNAL_d26a0b13_21_ReduceMomentKernel_cu_7dd49032_31984cuda3std6ranges3__45__cpo7advanceE)
_ZN57_INTERNAL_d26a0b13_21_ReduceMomentKernel_cu_7dd49032_31984cuda3std6ranges3__45__cpo7advanceE:
	.zero		1
	.type		_ZN57_INTERNAL_d26a0b13_21_ReduceMomentKernel_cu_7dd49032_31984cuda3std3__45__cpo7crbeginE,@object
	.size		_ZN57_INTERNAL_d26a0b13_21_ReduceMomentKernel_cu_7dd49032_31984cuda3std3__45__cpo7crbeginE,(_ZN57_INTERNAL_d26a0b13_21_ReduceMomentKernel_cu_7dd49032_31984cuda3std6ranges3__45__cpo4dataE - _ZN57_INTERNAL_d26a0b13_21_ReduceMomentKernel_cu_7dd49032_31984cuda3std3__45__cpo7crbeginE)
_ZN57_INTERNAL_d26a0b13_21_ReduceMomentKernel_cu_7dd49032_31984cuda3std3__45__cpo7crbeginE:
	.zero		1
	.type		_ZN57_INTERNAL_d26a0b13_21_ReduceMomentKernel_cu_7dd49032_31984cuda3std6ranges3__45__cpo4dataE,@object
	.size		_ZN57_INTERNAL_d26a0b13_21_ReduceMomentKernel_cu_7dd49032_31984cuda3std6ranges3__45__cpo4dataE,(_ZN57_INTERNAL_d26a0b13_21_ReduceMomentKernel_cu_7dd49032_31984cuda3std6ranges3__45__cpo5beginE - _ZN57_INTERNAL_d26a0b13_21_ReduceMomentKernel_cu_7dd49032_31984cuda3std6ranges3__45__cpo4dataE)
_ZN57_INTERNAL_d26a0b13_21_ReduceMomentKernel_cu_7dd49032_31984cuda3std6ranges3__45__cpo4dataE:
	.zero		1
	.type		_ZN57_INTERNAL_d26a0b13_21_ReduceMomentKernel_cu_7dd49032_31984cuda3std6ranges3__45__cpo5beginE,@object
	.size		_ZN57_INTERNAL_d26a0b13_21_ReduceMomentKernel_cu_7dd49032_31984cuda3std6ranges3__45__cpo5beginE,(_ZN57_INTERNAL_d26a0b13_21_ReduceMomentKernel_cu_7dd49032_31984cuda3std3__459_GLOBAL__N__d26a0b13_21_ReduceMomentKernel_cu_7dd49032_31986ignoreE - _ZN57_INTERNAL_d26a0b13_21_ReduceMomentKernel_cu_7dd49032_31984cuda3std6ranges3__45__cpo5beginE)
_ZN57_INTERNAL_d26a0b13_21_ReduceMomentKernel_cu_7dd49032_31984cuda3std6ranges3__45__cpo5beginE:
	.zero		1
	.type		_ZN57_INTERNAL_d26a0b13_21_ReduceMomentKernel_cu_7dd49032_31984cuda3std3__459_GLOBAL__N__d26a0b13_21_ReduceMomentKernel_cu_7dd49032_31986ignoreE,@object
	.size		_ZN57_INTERNAL_d26a0b13_21_ReduceMomentKernel_cu_7dd49032_31984cuda3std3__459_GLOBAL__N__d26a0b13_21_ReduceMomentKernel_cu_7dd49032_31986ignoreE,(_ZN57_INTERNAL_d26a0b13_21_ReduceMomentKernel_cu_7dd49032_31984cuda3std6ranges3__45__cpo4sizeE - _ZN57_INTERNAL_d26a0b13_21_ReduceMomentKernel_cu_7dd49032_31984cuda3std3__459_GLOBAL__N__d26a0b13_21_ReduceMomentKernel_cu_7dd49032_31986ignoreE)
_ZN57_INTERNAL_d26a0b13_21_ReduceMomentKernel_cu_7dd49032_31984cuda3std3__459_GLOBAL__N__d26a0b13_21_ReduceMomentKernel_cu_7dd49032_31986ignoreE:
	.zero		1
	.type		_ZN57_INTERNAL_d26a0b13_21_ReduceMomentKernel_cu_7dd49032_31984cuda3std6ranges3__45__cpo4sizeE,@object
	.size		_ZN57_INTERNAL_d26a0b13_21_ReduceMomentKernel_cu_7dd49032_31984cuda3std6ranges3__45__cpo4sizeE,(_ZN57_INTERNAL_d26a0b13_21_ReduceMomentKernel_cu_7dd49032_31984cuda3std3__45__cpo5beginE - _ZN57_INTERNAL_d26a0b13_21_ReduceMomentKernel_cu_7dd49032_31984cuda3std6ranges3__45__cpo4sizeE)
_ZN57_INTERNAL_d26a0b13_21_ReduceMomentKernel_cu_7dd49032_31984cuda3std6ranges3__45__cpo4sizeE:
	.zero		1
	.type		_ZN57_INTERNAL_d26a0b13_21_ReduceMomentKernel_cu_7dd49032_31984cuda3std3__45__cpo5beginE,@object
	.size		_ZN57_INTERNAL_d26a0b13_21_ReduceMomentKernel_cu_7dd49032_31984cuda3std3__45__cpo5beginE,(_ZN57_INTERNAL_d26a0b13_21_ReduceMomentKernel_cu_7dd49032_31984cuda3std6ranges3__45__cpo6cbeginE - _ZN57_INTERNAL_d26a0b13_21_ReduceMomentKernel_cu_7dd49032_31984cuda3std3__45__cpo5beginE)
_ZN57_INTERNAL_d26a0b13_21_ReduceMomentKernel_cu_7dd49032_31984cuda3std3__45__cpo5beginE:
	.zero		1
	.type		_ZN57_INTERNAL_d26a0b13_21_ReduceMomentKernel_cu_7dd49032_31984cuda3std6ranges3__45__cpo6cbeginE,@object
	.size		_ZN57_INTERNAL_d26a0b13_21_ReduceMomentKernel_cu_7dd49032_31984cuda3std6ranges3__45__cpo6cbeginE,(_ZN57_INTERNAL_d26a0b13_21_ReduceMomentKernel_cu_7dd49032_31984cuda3std3__45__cpo6rbeginE - _ZN57_INTERNAL_d26a0b13_21_ReduceMomentKernel_cu_7dd49032_31984cuda3std6ranges3__45__cpo6cbeginE)
_ZN57_INTERNAL_d26a0b13_21_ReduceMomentKernel_cu_7dd49032_31984cuda3std6ranges3__45__cpo6cbeginE:
	.zero		1
	.type		_ZN57_INTERNAL_d26a0b13_21_ReduceMomentKernel_cu_7dd49032_31984cuda3std3__45__cpo6rbeginE,@object
	.size		_ZN57_INTERNAL_d26a0b13_21_ReduceMomentKernel_cu_7dd49032_31984cuda3std3__45__cpo6rbeginE,(_ZN57_INTERNAL_d26a0b13_21_ReduceMomentKernel_cu_7dd49032_31984cuda3std6ranges3__45__cpo4nextE - _ZN57_INTERNAL_d26a0b13_21_ReduceMomentKernel_cu_7dd49032_31984cuda3std3__45__cpo6rbeginE)
_ZN57_INTERNAL_d26a0b13_21_ReduceMomentKernel_cu_7dd49032_31984cuda3std3__45__cpo6rbeginE:
	.zero		1
	.type		_ZN57_INTERNAL_d26a0b13_21_ReduceMomentKernel_cu_7dd49032_31984cuda3std6ranges3__45__cpo4nextE,@object
	.size		_ZN57_INTERNAL_d26a0b13_21_ReduceMomentKernel_cu_7dd49032_31984cuda3std6ranges3__45__cpo4nextE,(_ZN57_INTERNAL_d26a0b13_21_ReduceMomentKernel_cu_7dd49032_31984cuda3std6ranges3__45__cpo4swapE - _ZN57_INTERNAL_d26a0b13_21_ReduceMomentKernel_cu_7dd49032_31984cuda3std6ranges3__45__cpo4nextE)
_ZN57_INTERNAL_d26a0b13_21_ReduceMomentKernel_cu_7dd49032_31984cuda3std6ranges3__45__cpo4nextE:
	.zero		1
	.type		_ZN57_INTERNAL_d26a0b13_21_ReduceMomentKernel_cu_7dd49032_31984cuda3std6ranges3__45__cpo4swapE,@object
	.size		_ZN57_INTERNAL_d26a0b13_21_ReduceMomentKernel_cu_7dd49032_31984cuda3std6ranges3__45__cpo4swapE,(_ZN57_INTERNAL_d26a0b13_21_ReduceMomentKernel_cu_7dd49032_31984cuda3std3__420unreachable_sentinelE - _ZN57_INTERNAL_d26a0b13_21_ReduceMomentKernel_cu_7dd49032_31984cuda3std6ranges3__45__cpo4swapE)
_ZN57_INTERNAL_d26a0b13_21_ReduceMomentKernel_cu_7dd49032_31984cuda3std6ranges3__45__cpo4swapE:
	.zero		1
	.type		_ZN57_INTERNAL_d26a0b13_21_ReduceMomentKernel_cu_7dd49032_31984cuda3std3__420unreachable_sentinelE,@object
	.size		_ZN57_INTERNAL_d26a0b13_21_ReduceMomentKernel_cu_7dd49032_31984cuda3std3__420unreachable_sentinelE,(_ZN57_INTERNAL_d26a0b13_21_ReduceMomentKernel_cu_7dd49032_31986thrust23THRUST_300001_SM_900_NS6system6detail10sequential3seqE - _ZN57_INTERNAL_d26a0b13_21_ReduceMomentKernel_cu_7dd49032_31984cuda3std3__420unreachable_sentinelE)
_ZN57_INTERNAL_d26a0b13_21_ReduceMomentKernel_cu_7dd49032_31984cuda3std3__420unreachable_sentinelE:
	.zero		1
	.type		_ZN57_INTERNAL_d26a0b13_21_ReduceMomentKernel_cu_7dd49032_31986thrust23THRUST_300001_SM_900_NS6system6detail10sequential3seqE,@object
	.size		_ZN57_INTERNAL_d26a0b13_21_ReduceMomentKernel_cu_7dd49032_31986thrust23THRUST_300001_SM_900_NS6system6detail10sequential3seqE,(_ZN57_INTERNAL_d26a0b13_21_ReduceMomentKernel_cu_7dd49032_31984cuda3std3__45__cpo4cendE - _ZN57_INTERNAL_d26a0b13_21_ReduceMomentKernel_cu_7dd49032_31986thrust23THRUST_300001_SM_900_NS6system6detail10sequential3seqE)
_ZN57_INTERNAL_d26a0b13_21_ReduceMomentKernel_cu_7dd49032_31986thrust23THRUST_300001_SM_900_NS6system6detail10sequential3seqE:
	.zero		1
	.type		_ZN57_INTERNAL_d26a0b13_21_ReduceMomentKernel_cu_7dd49032_31984cuda3std3__45__cpo4cendE,@object
	.size		_ZN57_INTERNAL_d26a0b13_21_ReduceMomentKernel_cu_7dd49032_31984cuda3std3__45__cpo4cendE,(_ZN57_INTERNAL_d26a0b13_21_ReduceMomentKernel_cu_7dd49032_31984cuda3std6ranges3__45__cpo9iter_swapE - _ZN57_INTERNAL_d26a0b13_21_ReduceMomentKernel_cu_7dd49032_31984cuda3std3__45__cpo4cendE)
_ZN57_INTERNAL_d26a0b13_21_ReduceMomentKernel_cu_7dd49032_31984cuda3std3__45__cpo4cendE:
	.zero		1
	.type		_ZN57_INTERNAL_d26a0b13_21_ReduceMomentKernel_cu_7dd49032_31984cuda3std6ranges3__45__cpo9iter_swapE,@object
	.size		_ZN57_INTERNAL_d26a0b13_21_ReduceMomentKernel_cu_7dd49032_31984cuda3std6ranges3__45__cpo9iter_swapE,(_ZN57_INTERNAL_d26a0b13_21_ReduceMomentKernel_cu_7dd49032_31984cuda3std3__45__cpo5crendE - _ZN57_INTERNAL_d26a0b13_21_ReduceMomentKernel_cu_7dd49032_31984cuda3std6ranges3__45__cpo9iter_swapE)
_ZN57_INTERNAL_d26a0b13_21_ReduceMomentKernel_cu_7dd49032_31984cuda3std6ranges3__45__cpo9iter_swapE:
	.zero		1
	.type		_ZN57_INTERNAL_d26a0b13_21_ReduceMomentKernel_cu_7dd49032_31984cuda3std3__45__cpo5crendE,@object
	.size		_ZN57_INTERNAL_d26a0b13_21_ReduceMomentKernel_cu_7dd49032_31984cuda3std3__45__cpo5crendE,(_ZN57_INTERNAL_d26a0b13_21_ReduceMomentKernel_cu_7dd49032_31984cuda3std6ranges3__45__cpo5cdataE - _ZN57_INTERNAL_d26a0b13_21_ReduceMomentKernel_cu_7dd49032_31984cuda3std3__45__cpo5crendE)
_ZN57_INTERNAL_d26a0b13_21_ReduceMomentKernel_cu_7dd49032_31984cuda3std3__45__cpo5crendE:
	.zero		1
	.type		_ZN57_INTERNAL_d26a0b13_21_ReduceMomentKernel_cu_7dd49032_31984cuda3std6ranges3__45__cpo5cdataE,@object
	.size		_ZN57_INTERNAL_d26a0b13_21_ReduceMomentKernel_cu_7dd49032_31984cuda3std6ranges3__45__cpo5cdataE,(_ZN57_INTERNAL_d26a0b13_21_ReduceMomentKernel_cu_7dd49032_31984cuda3std6ranges3__45__cpo3endE - _ZN57_INTERNAL_d26a0b13_21_ReduceMomentKernel_cu_7dd49032_31984cuda3std6ranges3__45__cpo5cdataE)
_ZN57_INTERNAL_d26a0b13_21_ReduceMomentKernel_cu_7dd49032_31984cuda3std6ranges3__45__cpo5cdataE:
	.zero		1
	.type		_ZN57_INTERNAL_d26a0b13_21_ReduceMomentKernel_cu_7dd49032_31984cuda3std6ranges3__45__cpo3endE,@object
	.size		_ZN57_INTERNAL_d26a0b13_21_ReduceMomentKernel_cu_7dd49032_31984cuda3std6ranges3__45__cpo3endE,(_ZN57_INTERNAL_d26a0b13_21_ReduceMomentKernel_cu_7dd49032_31984cuda3std3__419piecewise_constructE - _ZN57_INTERNAL_d26a0b13_21_ReduceMomentKernel_cu_7dd49032_31984cuda3std6ranges3__45__cpo3endE)
_ZN57_INTERNAL_d26a0b13_21_ReduceMomentKernel_cu_7dd49032_31984cuda3std6ranges3__45__cpo3endE:
	.zero		1
	.type		_ZN57_INTERNAL_d26a0b13_21_ReduceMomentKernel_cu_7dd49032_31984cuda3std3__419piecewise_constructE,@object
	.size		_ZN57_INTERNAL_d26a0b13_21_ReduceMomentKernel_cu_7dd49032_31984cuda3std3__419piecewise_constructE,(_ZN57_INTERNAL_d26a0b13_21_ReduceMomentKernel_cu_7dd49032_31984cuda3std6ranges3__45__cpo5ssizeE - _ZN57_INTERNAL_d26a0b13_21_ReduceMomentKernel_cu_7dd49032_31984cuda3std3__419piecewise_constructE)
_ZN57_INTERNAL_d26a0b13_21_ReduceMomentKernel_cu_7dd49032_31984cuda3std3__419piecewise_constructE:
	.zero		1
	.type		_ZN57_INTERNAL_d26a0b13_21_ReduceMomentKernel_cu_7dd49032_31984cuda3std6ranges3__45__cpo5ssizeE,@object
	.size		_ZN57_INTERNAL_d26a0b13_21_ReduceMomentKernel_cu_7dd49032_31984cuda3std6ranges3__45__cpo5ssizeE,(_ZN57_INTERNAL_d26a0b13_21_ReduceMomentKernel_cu_7dd49032_31984cuda3std3__45__cpo3endE - _ZN57_INTERNAL_d26a0b13_21_ReduceMomentKernel_cu_7dd49032_31984cuda3std6ranges3__45__cpo5ssizeE)
_ZN57_INTERNAL_d26a0b13_21_ReduceMomentKernel_cu_7dd49032_31984cuda3std6ranges3__45__cpo5ssizeE:
	.zero		1
	.type		_ZN57_INTERNAL_d26a0b13_21_ReduceMomentKernel_cu_7dd49032_31984cuda3std3__45__cpo3endE,@object
	.size		_ZN57_INTERNAL_d26a0b13_21_ReduceMomentKernel_cu_7dd49032_31984cuda3std3__45__cpo3endE,(_ZN57_INTERNAL_d26a0b13_21_ReduceMomentKernel_cu_7dd49032_31984cuda3std6ranges3__45__cpo4cendE - _ZN57_INTERNAL_d26a0b13_21_ReduceMomentKernel_cu_7dd49032_31984cuda3std3__45__cpo3endE)
_ZN57_INTERNAL_d26a0b13_21_ReduceMomentKernel_cu_7dd49032_31984cuda3std3__45__cpo3endE:
	.zero		1
	.type		_ZN57_INTERNAL_d26a0b13_21_ReduceMomentKernel_cu_7dd49032_31984cuda3std6ranges3__45__cpo4cendE,@object
	.size		_ZN57_INTERNAL_d26a0b13_21_ReduceMomentKernel_cu_7dd49032_31984cuda3std6ranges3__45__cpo4cendE,(_ZN57_INTERNAL_d26a0b13_21_ReduceMomentKernel_cu_7dd49032_31984cuda3std3__45__cpo4rendE - _ZN57_INTERNAL_d26a0b13_21_ReduceMomentKernel_cu_7dd49032_31984cuda3std6ranges3__45__cpo4cendE)
_ZN57_INTERNAL_d26a0b13_21_ReduceMomentKernel_cu_7dd49032_31984cuda3std6ranges3__45__cpo4cendE:
	.zero		1
	.type		_ZN57_INTERNAL_d26a0b13_21_ReduceMomentKernel_cu_7dd49032_31984cuda3std3__45__cpo4rendE,@object
	.size		_ZN57_INTERNAL_d26a0b13_21_ReduceMomentKernel_cu_7dd49032_31984cuda3std3__45__cpo4rendE,(_ZN57_INTERNAL_d26a0b13_21_ReduceMomentKernel_cu_7dd49032_31984cuda3std6ranges3__45__cpo4prevE - _ZN57_INTERNAL_d26a0b13_21_ReduceMomentKernel_cu_7dd49032_31984cuda3std3__45__cpo4rendE)
_ZN57_INTERNAL_d26a0b13_21_ReduceMomentKernel_cu_7dd49032_31984cuda3std3__45__cpo4rendE:
	.zero		1
	.type		_ZN57_INTERNAL_d26a0b13_21_ReduceMomentKernel_cu_7dd49032_31984cuda3std6ranges3__45__cpo4prevE,@object
	.size		_ZN57_INTERNAL_d26a0b13_21_ReduceMomentKernel_cu_7dd49032_31984cuda3std6ranges3__45__cpo4prevE,(_ZN57_INTERNAL_d26a0b13_21_ReduceMomentKernel_cu_7dd49032_31984cuda3std6ranges3__45__cpo9iter_moveE - _ZN57_INTERNAL_d26a0b13_21_ReduceMomentKernel_cu_7dd49032_31984cuda3std6ranges3__45__cpo4prevE)
_ZN57_INTERNAL_d26a0b13_21_ReduceMomentKernel_cu_7dd49032_31984cuda3std6ranges3__45__cpo4prevE:
	.zero		1
	.type		_ZN57_INTERNAL_d26a0b13_21_ReduceMomentKernel_cu_7dd49032_31984cuda3std6ranges3__45__cpo9iter_moveE,@object
	.size		_ZN57_INTERNAL_d26a0b13_21_ReduceMomentKernel_cu_7dd49032_31984cuda3std6ranges3__45__cpo9iter_moveE,(.L_158 - _ZN57_INTERNAL_d26a0b13_21_ReduceMomentKernel_cu_7dd49032_31984cuda3std6ranges3__45__cpo9iter_moveE)
_ZN57_INTERNAL_d26a0b13_21_ReduceMomentKernel_cu_7dd49032_31984cuda3std6ranges3__45__cpo9iter_moveE:
	.zero		1
.L_158:


//--------------------- .nv.shared._ZN2at6native13reduce_kernelILi256ELi2ENS0_8ReduceOpIN3c107complexIfEENS0_7MeanOpsIS5_S5_fS5_EEjS5_Li4ELi4EEEEEvT1_ --------------------------
	.section	.nv.shared._ZN2at6native13reduce_kernelILi256ELi2ENS0_8ReduceOpIN3c107complexIfEENS0_7MeanOpsIS5_S5_fS5_EEjS5_Li4ELi4EEEEEvT1_,"aw",@nobits
	.sectionflags	@""
	.align	16
.nv.shared._ZN2at6native13reduce_kernelILi256ELi2ENS0_8ReduceOpIN3c107complexIfEENS0_7MeanOpsIS5_S5_fS5_EEjS5_Li4ELi4EEEEEvT1_:
	.zero		1040


//--------------------- .nv.shared._ZN2at6native13reduce_kernelILi128ELi4ENS0_8ReduceOpIN3c107complexIfEENS0_7MeanOpsIS5_S5_fS5_EEjS5_Li4ELi4EEEEEvT1_ --------------------------
	.section	.nv.shared._ZN2at6native13reduce_kernelILi128ELi4ENS0_8ReduceOpIN3c107complexIfEENS0_7MeanOpsIS5_S5_fS5_EEjS5_Li4ELi4EEEEEvT1_,"aw",@nobits
	.sectionflags	@""
	.align	16
.nv.shared._ZN2at6native13reduce_kernelILi128ELi4ENS0_8ReduceOpIN3c107complexIfEENS0_7MeanOpsIS5_S5_fS5_EEjS5_Li4ELi4EEEEEvT1_:
	.zero		1040


//--------------------- .nv.shared._ZN2at6native13reduce_kernelILi256ELi1ENS0_8ReduceOpIN3c107complexIdEENS0_7MeanOpsIS5_S5_dS5_EEjS5_Li4ELi4EEEEEvT1_ --------------------------
	.section	.nv.shared._ZN2at6native13reduce_kernelILi256ELi1ENS0_8ReduceOpIN3c107complexIdEENS0_7MeanOpsIS5_S5_dS5_EEjS5_Li4ELi4EEEEEvT1_,"aw",@nobits
	.sectionflags	@""
	.align	16
.nv.shared._ZN2at6native13reduce_kernelILi256ELi1ENS0_8ReduceOpIN3c107complexIdEENS0_7MeanOpsIS5_S5_dS5_EEjS5_Li4ELi4EEEEEvT1_:
	.zero		1040


//--------------------- .nv.shared._ZN2at6native13reduce_kernelILi128ELi2ENS0_8ReduceOpIN3c107complexIdEENS0_7MeanOpsIS5_S5_dS5_EEjS5_Li4ELi4EEEEEvT1_ --------------------------
	.section	.nv.shared._ZN2at6native13reduce_kernelILi128ELi2ENS0_8ReduceOpIN3c107complexIdEENS0_7MeanOpsIS5_S5_dS5_EEjS5_Li4ELi4EEEEEvT1_,"aw",@nobits
	.sectionflags	@""
	.align	16
.nv.shared._ZN2at6native13reduce_kernelILi128ELi2ENS0_8ReduceOpIN3c107complexIdEENS0_7MeanOpsIS5_S5_dS5_EEjS5_Li4ELi4EEEEEvT1_:
	.zero		1040


//--------------------- .nv.shared._ZN2at6native13reduce_kernelILi64ELi4ENS0_8ReduceOpIN3c107complexIdEENS0_7MeanOpsIS5_S5_dS5_EEjS5_Li4ELi4EEEEEvT1_ --------------------------
	.section	.nv.shared._ZN2at6native13reduce_kernelILi64ELi4ENS0_8ReduceOpIN3c107complexIdEENS0_7MeanOpsIS5_S5_dS5_EEjS5_Li4ELi4EEEEEvT1_,"aw",@nobits
	.sectionflags	@""
	.align	16
.nv.shared._ZN2at6native13reduce_kernelILi64ELi4ENS0_8ReduceOpIN3c107complexIdEENS0_7MeanOpsIS5_S5_dS5_EEjS5_Li4ELi4EEEEEvT1_:
	.zero		1040


//--------------------- .nv.shared._ZN2at6native13reduce_kernelILi512ELi1ENS0_8ReduceOpIfNS0_7MeanOpsIffffEEjfLi4ELi4EEEEEvT1_ --------------------------
	.section	.nv.shared._ZN2at6native13reduce_kernelILi512ELi1ENS0_8ReduceOpIfNS0_7MeanOpsIffffEEjfLi4ELi4EEEEEvT1_,"aw",@nobits
	.sectionflags	@""
	.align	16
.nv.shared._ZN2at6native13reduce_kernelILi512ELi1ENS0_8ReduceOpIfNS0_7MeanOpsIffffEEjfLi4ELi4EEEEEvT1_:
	.zero		1040


//--------------------- .nv.shared._ZN2at6native13reduce_kernelILi256ELi2ENS0_8ReduceOpIfNS0_7MeanOpsIffffEEjfLi4ELi4EEEEEvT1_ --------------------------
	.section	.nv.shared._ZN2at6native13reduce_kernelILi256ELi2ENS0_8ReduceOpIfNS0_7MeanOpsIffffEEjfLi4ELi4EEEEEvT1_,"aw",@nobits
	.sectionflags	@""
	.align	16
.nv.shared._ZN2at6native13reduce_kernelILi256ELi2ENS0_8ReduceOpIfNS0_7MeanOpsIffffEEjfLi4ELi4EEEEEvT1_:
	.zero		1040


//--------------------- .nv.shared._ZN2at6native13reduce_kernelILi128ELi4ENS0_8ReduceOpIfNS0_7MeanOpsIffffEEjfLi4ELi4EEEEEvT1_ --------------------------
	.section	.nv.shared._ZN2at6native13reduce_kernelILi128ELi4ENS0_8ReduceOpIfNS0_7MeanOpsIffffEEjfLi4ELi4EEEEEvT1_,"aw",@nobits
	.sectionflags	@""
	.align	16
.nv.shared._ZN2at6native13reduce_kernelILi128ELi4ENS0_8ReduceOpIfNS0_7MeanOpsIffffEEjfLi4ELi4EEEEEvT1_:
	.zero		1040


//--------------------- .nv.shared._ZN2at6native13reduce_kernelILi512ELi1ENS0_8ReduceOpIdNS0_7MeanOpsIddddEEjdLi4ELi4EEEEEvT1_ --------------------------
	.section	.nv.shared._ZN2at6native13reduce_kernelILi512ELi1ENS0_8ReduceOpIdNS0_7MeanOpsIddddEEjdLi4ELi4EEEEEvT1_,"aw",@nobits
	.sectionflags	@""
	.align	16
.nv.shared._ZN2at6native13reduce_kernelILi512ELi1ENS0_8ReduceOpIdNS0_7MeanOpsIddddEEjdLi4ELi4EEEEEvT1_:
	.zero		1040


//--------------------- .nv.shared._ZN2at6native13reduce_kernelILi256ELi2ENS0_8ReduceOpIdNS0_7MeanOpsIddddEEjdLi4ELi4EEEEEvT1_ --------------------------
	.section	.nv.shared._ZN2at6native13reduce_kernelILi256ELi2ENS0_8ReduceOpIdNS0_7MeanOpsIddddEEjdLi4ELi4EEEEEvT1_,"aw",@nobits
	.sectionflags	@""
	.align	16
.nv.shared._ZN2at6native13reduce_kernelILi256ELi2ENS0_8ReduceOpIdNS0_7MeanOpsIddddEEjdLi4ELi4EEEEEvT1_:
	.zero		1040


//--------------------- .nv.shared._ZN2at6native13reduce_kernelILi128ELi4ENS0_8ReduceOpIdNS0_7MeanOpsIddddEEjdLi4ELi4EEEEEvT1_ --------------------------
	.section	.nv.shared._ZN2at6native13reduce_kernelILi128ELi4ENS0_8ReduceOpIdNS0_7MeanOpsIddddEEjdLi4ELi4EEEEEvT1_,"aw",@nobits
	.sectionflags	@""
	.align	16
.nv.shared._ZN2at6native13reduce_kernelILi128ELi4ENS0_8ReduceOpIdNS0_7MeanOpsIddddEEjdLi4ELi4EEEEEvT1_:
	.zero		1040


//--------------------- .nv.shared._ZN2at6native13reduce_kernelILi512ELi1ENS0_8ReduceOpIsNS0_7MeanOpsIssssEEjsLi4ELi8EEEEEvT1_ --------------------------
	.section	.nv.shared._ZN2at6native13reduce_kernelILi512ELi1ENS0_8ReduceOpIsNS0_7MeanOpsIssssEEjsLi4ELi8EEEEEvT1_,"aw",@nobits
	.sectionflags	@""
	.align	16
.nv.shared._ZN2at6native13reduce_kernelILi512ELi1ENS0_8ReduceOpIsNS0_7MeanOpsIssssEEjsLi4ELi8EEEEEvT1_:
	.zero		1040


//--------------------- .nv.shared._ZN2at6native13reduce_kernelILi256ELi2ENS0_8ReduceOpIsNS0_7MeanOpsIssssEEjsLi4ELi8EEEEEvT1_ --------------------------
	.section	.nv.shared._ZN2at6native13reduce_kernelILi256ELi2ENS0_8ReduceOpIsNS0_7MeanOpsIssssEEjsLi4ELi8EEEEEvT1_,"aw",@nobits
	.sectionflags	@""
	.align	16
.nv.shared._ZN2at6native13reduce_kernelILi256ELi2ENS0_8ReduceOpIsNS0_7MeanOpsIssssEEjsLi4ELi8EEEEEvT1_:
	.zero		1040


//--------------------- .nv.shared._ZN2at6native13reduce_kernelILi128ELi4ENS0_8ReduceOpIsNS0_7MeanOpsIssssEEjsLi4ELi8EEEEEvT1_ --------------------------
	.section	.nv.shared._ZN2at6native13reduce_kernelILi128ELi4ENS0_8ReduceOpIsNS0_7MeanOpsIssssEEjsLi4ELi8EEEEEvT1_,"aw",@nobits
	.sectionflags	@""
	.align	16
.nv.shared._ZN2at6native13reduce_kernelILi128ELi4ENS0_8ReduceOpIsNS0_7MeanOpsIssssEEjsLi4ELi8EEEEEvT1_:
	.zero		1040


//--------------------- .nv.shared._ZN2at6native13reduce_kernelILi512ELi1ENS0_8ReduceOpIlNS0_7MeanOpsIllllEEjlLi4ELi4EEEEEvT1_ --------------------------
	.section	.nv.shared._ZN2at6native13reduce_kernelILi512ELi1ENS0_8ReduceOpIlNS0_7MeanOpsIllllEEjlLi4ELi4EEEEEvT1_,"aw",@nobits
	.sectionflags	@""
	.align	16
.nv.shared._ZN2at6native13reduce_kernelILi512ELi1ENS0_8ReduceOpIlNS0_7MeanOpsIllllEEjlLi4ELi4EEEEEvT1_:
	.zero		1040


//--------------------- .nv.shared._ZN2at6native13reduce_kernelILi256ELi2ENS0_8ReduceOpIlNS0_7MeanOpsIllllEEjlLi4ELi4EEEEEvT1_ --------------------------
	.section	.nv.shared._ZN2at6native13reduce_kernelILi256ELi2ENS0_8ReduceOpIlNS0_7MeanOpsIllllEEjlLi4ELi4EEEEEvT1_,"aw",@nobits
	.sectionflags	@""
	.align	16
.nv.shared._ZN2at6native13reduce_kernelILi256ELi2ENS0_8ReduceOpIlNS0_7MeanOpsIllllEEjlLi4ELi4EEEEEvT1_:
	.zero		1040


//--------------------- .nv.shared._ZN2at6native13reduce_kernelILi128ELi4ENS0_8ReduceOpIlNS0_7MeanOpsIllllEEjlLi4ELi4EEEEEvT1_ --------------------------
	.section	.nv.shared._ZN2at6native13reduce_kernelILi128ELi4ENS0_8ReduceOpIlNS0_7MeanOpsIllllEEjlLi4ELi4EEEEEvT1_,"aw",@nobits
	.sectionflags	@""
	.align	16
.nv.shared._ZN2at6native13reduce_kernelILi128ELi4ENS0_8ReduceOpIlNS0_7MeanOpsIllllEEjlLi4ELi4EEEEEvT1_:
	.zero		1040


//--------------------- .nv.shared._ZN2at6native13reduce_kernelILi512ELi1ENS0_8ReduceOpIiNS0_7MeanOpsIiiiiEEjiLi4ELi4EEEEEvT1_ --------------------------
	.section	.nv.shared._ZN2at6native13reduce_kernelILi512ELi1ENS0_8ReduceOpIiNS0_7MeanOpsIiiiiEEjiLi4ELi4EEEEEvT1_,"aw",@nobits
	.sectionflags	@""
	.align	16
.nv.shared._ZN2at6native13reduce_kernelILi512ELi1ENS0_8ReduceOpIiNS0_7MeanOpsIiiiiEEjiLi4ELi4EEEEEvT1_:
	.zero		1040


//--------------------- .nv.shared._ZN2at6native13reduce_kernelILi256ELi2ENS0_8ReduceOpIiNS0_7MeanOpsIiiiiEEjiLi4ELi4EEEEEvT1_ --------------------------
	.section	.nv.shared._ZN2at6native13reduce_kernelILi256ELi2ENS0_8ReduceOpIiNS0_7MeanOpsIiiiiEEjiLi4ELi4EEEEEvT1_,"aw",@nobits
	.sectionflags	@""
	.align	16
.nv.shared._ZN2at6native13reduce_kernelILi256ELi2ENS0_8ReduceOpIiNS0_7MeanOpsIiiiiEEjiLi4ELi4EEEEEvT1_:
	.zero		1040


//--------------------- .nv.shared._ZN2at6native13reduce_kernelILi128ELi4ENS0_8ReduceOpIiNS0_7MeanOpsIiiiiEEjiLi4ELi4EEEEEvT1_ --------------------------
	.section	.nv.shared._ZN2at6native13reduce_kernelILi128ELi4ENS0_8ReduceOpIiNS0_7MeanOpsIiiiiEEjiLi4ELi4EEEEEvT1_,"aw",@nobits
	.sectionflags	@""
	.align	16
.nv.shared._ZN2at6native13reduce_kernelILi128ELi4ENS0_8ReduceOpIiNS0_7MeanOpsIiiiiEEjiLi4ELi4EEEEEvT1_:
	.zero		1040


//--------------------- .nv.shared._ZN2at6native13reduce_kernelILi512ELi1ENS0_8ReduceOpIaNS0_7MeanOpsIaaaaEEjaLi4ELi4EEEEEvT1_ --------------------------
	.section	.nv.shared._ZN2at6native13reduce_kernelILi512ELi1ENS0_8ReduceOpIaNS0_7MeanOpsIaaaaEEjaLi4ELi4EEEEEvT1_,"aw",@nobits
	.sectionflags	@""
	.align	16
.nv.shared._ZN2at6native13reduce_kernelILi512ELi1ENS0_8ReduceOpIaNS0_7MeanOpsIaaaaEEjaLi4ELi4EEEEEvT1_:
	.zero		1040


//--------------------- .nv.shared._ZN2at6native13reduce_kernelILi256ELi2ENS0_8ReduceOpIaNS0_7MeanOpsIaaaaEEjaLi4ELi4EEEEEvT1_ --------------------------
	.section	.nv.shared._ZN2at6native13reduce_kernelILi256ELi2ENS0_8ReduceOpIaNS0_7MeanOpsIaaaaEEjaLi4ELi4EEEEEvT1_,"aw",@nobits
	.sectionflags	@""
	.align	16
.nv.shared._ZN2at6native13reduce_kernelILi256ELi2ENS0_8ReduceOpIaNS0_7MeanOpsIaaaaEEjaLi4ELi4EEEEEvT1_:
	.zero		1040


//--------------------- .nv.shared._ZN2at6native13reduce_kernelILi128ELi4ENS0_8ReduceOpIaNS0_7MeanOpsIaaaaEEjaLi4ELi4EEEEEvT1_ --------------------------
	.section	.nv.shared._ZN2at6native13reduce_kernelILi128ELi4ENS0_8ReduceOpIaNS0_7MeanOpsIaaaaEEjaLi4ELi4EEEEEvT1_,"aw",@nobits
	.sectionflags	@""
	.align	16
.nv.shared._ZN2at6native13reduce_kernelILi128ELi4ENS0_8ReduceOpIaNS0_7MeanOpsIaaaaEEjaLi4ELi4EEEEEvT1_:
	.zero		1040


//--------------------- .nv.shared._ZN2at6native13reduce_kernelILi512ELi1ENS0_8ReduceOpIhNS0_7MeanOpsIhhhhEEjhLi4ELi4EEEEEvT1_ --------------------------
	.section	.nv.shared._ZN2at6native13reduce_kernelILi512ELi1ENS0_8ReduceOpIhNS0_7MeanOpsIhhhhEEjhLi4ELi4EEEEEvT1_,"aw",@nobits
	.sectionflags	@""
	.align	16
.nv.shared._ZN2at6native13reduce_kernelILi512ELi1ENS0_8ReduceOpIhNS0_7MeanOpsIhhhhEEjhLi4ELi4EEEEEvT1_:
	.zero		1040


//--------------------- .nv.shared._ZN2at6native13reduce_kernelILi256ELi2ENS0_8ReduceOpIhNS0_7MeanOpsIhhhhEEjhLi4ELi4EEEEEvT1_ --------------------------
	.section	.nv.shared._ZN2at6native13reduce_kernelILi256ELi2ENS0_8ReduceOpIhNS0_7MeanOpsIhhhhEEjhLi4ELi4EEEEEvT1_,"aw",@nobits
	.sectionflags	@""
	.align	16
.nv.shared._ZN2at6native13reduce_kernelILi256ELi2ENS0_8ReduceOpIhNS0_7MeanOpsIhhhhEEjhLi4ELi4EEEEEvT1_:
	.zero		1040


//--------------------- .nv.shared._ZN2at6native13reduce_kernelILi128ELi4ENS0_8ReduceOpIhNS0_7MeanOpsIhhhhEEjhLi4ELi4EEEEEvT1_ --------------------------
	.section	.nv.shared._ZN2at6native13reduce_kernelILi128ELi4ENS0_8ReduceOpIhNS0_7MeanOpsIhhhhEEjhLi4ELi4EEEEEvT1_,"aw",@nobits
	.sectionflags	@""
	.align	16
.nv.shared._ZN2at6native13reduce_kernelILi128ELi4ENS0_8ReduceOpIhNS0_7MeanOpsIhhhhEEjhLi4ELi4EEEEEvT1_:
	.zero		1040


//--------------------- .nv.shared._ZN2at6native13reduce_kernelILi512ELi1ENS0_8ReduceOpIN3c108BFloat16ENS0_7MeanOpsIS4_fffEEjfLi4ELi8EEEEEvT1_ --------------------------
	.section	.nv.shared._ZN2at6native13reduce_kernelILi512ELi1ENS0_8ReduceOpIN3c108BFloat16ENS0_7MeanOpsIS4_fffEEjfLi4ELi8EEEEEvT1_,"aw",@nobits
	.sectionflags	@""
	.align	16
.nv.shared._ZN2at6native13reduce_kernelILi512ELi1ENS0_8ReduceOpIN3c108BFloat16ENS0_7MeanOpsIS4_fffEEjfLi4ELi8EEEEEvT1_:
	.zero		1040


//--------------------- .nv.shared._ZN2at6native13reduce_kernelILi256ELi2ENS0_8ReduceOpIN3c108BFloat16ENS0_7MeanOpsIS4_fffEEjfLi4ELi8EEEEEvT1_ --------------------------
	.section	.nv.shared._ZN2at6native13reduce_kernelILi256ELi2ENS0_8ReduceOpIN3c108BFloat16ENS0_7MeanOpsIS4_fffEEjfLi4ELi8EEEEEvT1_,"aw",@nobits
	.sectionflags	@""
	.align	16
.nv.shared._ZN2at6native13reduce_kernelILi256ELi2ENS0_8ReduceOpIN3c108BFloat16ENS0_7MeanOpsIS4_fffEEjfLi4ELi8EEEEEvT1_:
	.zero		1040


//--------------------- .nv.shared._ZN2at6native13reduce_kernelILi128ELi4ENS0_8ReduceOpIN3c108BFloat16ENS0_7MeanOpsIS4_fffEEjfLi4ELi8EEEEEvT1_ --------------------------
	.section	.nv.shared._ZN2at6native13reduce_kernelILi128ELi4ENS0_8ReduceOpIN3c108BFloat16ENS0_7MeanOpsIS4_fffEEjfLi4ELi8EEEEEvT1_,"aw",@nobits
	.sectionflags	@""
	.align	16
.nv.shared._ZN2at6native13reduce_kernelILi128ELi4ENS0_8ReduceOpIN3c108BFloat16ENS0_7MeanOpsIS4_fffEEjfLi4ELi8EEEEEvT1_:
	.zero		1040


//--------------------- .nv.shared._ZN2at6native13reduce_kernelILi512ELi1ENS0_8ReduceOpIN3c108BFloat16ENS0_7MeanOpsIS4_ffS4_EEjS4_Li4ELi8EEEEEvT1_ --------------------------
	.section	.nv.shared._ZN2at6native13reduce_kernelILi512ELi1ENS0_8ReduceOpIN3c108BFloat16ENS0_7MeanOpsIS4_ffS4_EEjS4_Li4ELi8EEEEEvT1_,"aw",@nobits
	.sectionflags	@""
	.align	16
.nv.shared._ZN2at6native13reduce_kernelILi512ELi1ENS0_8ReduceOpIN3c108BFloat16ENS0_7MeanOpsIS4_ffS4_EEjS4_Li4ELi8EEEEEvT1_:
	.zero		1040


//--------------------- .nv.shared._ZN2at6native13reduce_kernelILi256ELi2ENS0_8ReduceOpIN3c108BFloat16ENS0_7MeanOpsIS4_ffS4_EEjS4_Li4ELi8EEEEEvT1_ --------------------------
	.section	.nv.shared._ZN2at6native13reduce_kernelILi256ELi2ENS0_8ReduceOpIN3c108BFloat16ENS0_7MeanOpsIS4_ffS4_EEjS4_Li4ELi8EEEEEvT1_,"aw",@nobits
	.sectionflags	@""
	.align	16
.nv.shared._ZN2at6native13reduce_kernelILi256ELi2ENS0_8ReduceOpIN3c108BFloat16ENS0_7MeanOpsIS4_ffS4_EEjS4_Li4ELi8EEEEEvT1_:
	.zero		1040


//--------------------- .nv.shared._ZN2at6native13reduce_kernelILi128ELi4ENS0_8ReduceOpIN3c108BFloat16ENS0_7MeanOpsIS4_ffS4_EEjS4_Li4ELi8EEEEEvT1_ --------------------------
	.section	.nv.shared._ZN2at6native13reduce_kernelILi128ELi4ENS0_8ReduceOpIN3c108BFloat16ENS0_7MeanOpsIS4_ffS4_EEjS4_Li4ELi8EEEEEvT1_,"aw",@nobits
	.sectionflags	@""
	.align	16
.nv.shared._ZN2at6native13reduce_kernelILi128ELi4ENS0_8ReduceOpIN3c108BFloat16ENS0_7MeanOpsIS4_ffS4_EEjS4_Li4ELi8EEEEEvT1_:
	.zero		1040


//--------------------- .nv.shared._ZN2at6native13reduce_kernelILi512ELi1ENS0_8ReduceOpIN3c104HalfENS0_7MeanOpsIS4_fffEEjfLi4ELi8EEEEEvT1_ --------------------------
	.section	.nv.shared._ZN2at6native13reduce_kernelILi512ELi1ENS0_8ReduceOpIN3c104HalfENS0_7MeanOpsIS4_fffEEjfLi4ELi8EEEEEvT1_,"aw",@nobits
	.sectionflags	@""
	.align	16
.nv.shared._ZN2at6native13reduce_kernelILi512ELi1ENS0_8ReduceOpIN3c104HalfENS0_7MeanOpsIS4_fffEEjfLi4ELi8EEEEEvT1_:
	.zero		1040


//--------------------- .nv.shared._ZN2at6native13reduce_kernelILi256ELi2ENS0_8ReduceOpIN3c104HalfENS0_7MeanOpsIS4_fffEEjfLi4ELi8EEEEEvT1_ --------------------------
	.section	.nv.shared._ZN2at6native13reduce_kernelILi256ELi2ENS0_8ReduceOpIN3c104HalfENS0_7MeanOpsIS4_fffEEjfLi4ELi8EEEEEvT1_,"aw",@nobits
	.sectionflags	@""
	.align	16
.nv.shared._ZN2at6native13reduce_kernelILi256ELi2ENS0_8ReduceOpIN3c104HalfENS0_7MeanOpsIS4_fffEEjfLi4ELi8EEEEEvT1_:
	.zero		1040


//--------------------- .nv.shared._ZN2at6native13reduce_kernelILi128ELi4ENS0_8ReduceOpIN3c104HalfENS0_7MeanOpsIS4_fffEEjfLi4ELi8EEEEEvT1_ --------------------------
	.section	.nv.shared._ZN2at6native13reduce_kernelILi128ELi4ENS0_8ReduceOpIN3c104HalfENS0_7MeanOpsIS4_fffEEjfLi4ELi8EEEEEvT1_,"aw",@nobits
	.sectionflags	@""
	.align	16
.nv.shared._ZN2at6native13reduce_kernelILi128ELi4ENS0_8ReduceOpIN3c104HalfENS0_7MeanOpsIS4_fffEEjfLi4ELi8EEEEEvT1_:
	.zero		1040


//--------------------- .nv.shared._ZN2at6native13reduce_kernelILi512ELi1ENS0_8ReduceOpIN3c104HalfENS0_7MeanOpsIS4_ffS4_EEjS4_Li4ELi8EEEEEvT1_ --------------------------
	.section	.nv.shared._ZN2at6native13reduce_kernelILi512ELi1ENS0_8ReduceOpIN3c104HalfENS0_7MeanOpsIS4_ffS4_EEjS4_Li4ELi8EEEEEvT1_,"aw",@nobits
	.sectionflags	@""
	.align	16
.nv.shared._ZN2at6native13reduce_kernelILi512ELi1ENS0_8ReduceOpIN3c104HalfENS0_7MeanOpsIS4_ffS4_EEjS4_Li4ELi8EEEEEvT1_:
	.zero		1040


//--------------------- .nv.shared._ZN2at6native13reduce_kernelILi256ELi2ENS0_8ReduceOpIN3c104HalfENS0_7MeanOpsIS4_ffS4_EEjS4_Li4ELi8EEEEEvT1_ --------------------------
	.section	.nv.shared._ZN2at6native13reduce_kernelILi256ELi2ENS0_8ReduceOpIN3c104HalfENS0_7MeanOpsIS4_ffS4_EEjS4_Li4ELi8EEEEEvT1_,"aw",@nobits
	.sectionflags	@""
	.align	16
.nv.shared._ZN2at6native13reduce_kernelILi256ELi2ENS0_8ReduceOpIN3c104HalfENS0_7MeanOpsIS4_ffS4_EEjS4_Li4ELi8EEEEEvT1_:
	.zero		1040


//--------------------- .nv.shared._ZN2at6native13reduce_kernelILi128ELi4ENS0_8ReduceOpIN3c104HalfENS0_7MeanOpsIS4_ffS4_EEjS4_Li4ELi8EEEEEvT1_ --------------------------
	.section	.nv.shared._ZN2at6native13reduce_kernelILi128ELi4ENS0_8ReduceOpIN3c104HalfENS0_7MeanOpsIS4_ffS4_EEjS4_Li4ELi8EEEEEvT1_,"aw",@nobits
	.sectionflags	@""
	.align	16
.nv.shared._ZN2at6native13reduce_kernelILi128ELi4ENS0_8ReduceOpIN3c104HalfENS0_7MeanOpsIS4_ffS4_EEjS4_Li4ELi8EEEEEvT1_:
	.zero		1040


//--------------------- .nv.shared._ZN2at6native13reduce_kernelILi512ELi1ENS0_8ReduceOpIN3c108BFloat16ENS0_10WelfordOpsIS4_fiN4cuda3std3__44pairIS4_S4_EEEEjS4_Li2ELi2EEEEEvT1_ --------------------------
	.section	.nv.shared._ZN2at6native13reduce_kernelILi512ELi1ENS0_8ReduceOpIN3c108BFloat16ENS0_10WelfordOpsIS4_fiN4cuda3std3__44pairIS4_S4_EEEEjS4_Li2ELi2EEEEEvT1_,"aw",@nobits
	.sectionflags	@""
	.align	16
.nv.shared._ZN2at6native13reduce_kernelILi512ELi1ENS0_8ReduceOpIN3c108BFloat16ENS0_10WelfordOpsIS4_fiN4cuda3std3__44pairIS4_S4_EEEEjS4_Li2ELi2EEEEEvT1_:
	.zero		1040


//--------------------- .nv.shared._ZN2at6native13reduce_kernelILi256ELi2ENS0_8ReduceOpIN3c108BFloat16ENS0_10WelfordOpsIS4_fiN4cuda3std3__44pairIS4_S4_EEEEjS4_Li2ELi2EEEEEvT1_ --------------------------
	.section	.nv.shared._ZN2at6native13reduce_kernelILi256ELi2ENS0_8ReduceOpIN3c108BFloat16ENS0_10WelfordOpsIS4_fiN4cuda3std3__44pairIS4_S4_EEEEjS4_Li2ELi2EEEEEvT1_,"aw",@nobits
	.sectionflags	@""
	.align	16
.nv.shared._ZN2at6native13reduce_kernelILi256ELi2ENS0_8ReduceOpIN3c108BFloat16ENS0_10WelfordOpsIS4_fiN4cuda3std3__44pairIS4_S4_EEEEjS4_Li2ELi2EEEEEvT1_:
	.zero		1040


//--------------------- .nv.shared._ZN2at6native13reduce_kernelILi128ELi4ENS0_8ReduceOpIN3c108BFloat16ENS0_10WelfordOpsIS4_fiN4cuda3std3__44pairIS4_S4_EEEEjS4_Li2ELi2EEEEEvT1_ --------------------------
	.section	.nv.shared._ZN2at6native13reduce_kernelILi128ELi4ENS0_8ReduceOpIN3c108BFloat16ENS0_10WelfordOpsIS4_fiN4cuda3std3__44pairIS4_S4_EEEEjS4_Li2ELi2EEEEEvT1_,"aw",@nobits
	.sectionflags	@""
	.align	16
.nv.shared._ZN2at6native13reduce_kernelILi128ELi4ENS0_8ReduceOpIN3c108BFloat16ENS0_10WelfordOpsIS4_fiN4cuda3std3__44pairIS4_S4_EEEEjS4_Li2ELi2EEEEEvT1_:
	.zero		1040


//--------------------- .nv.shared._ZN2at6native13reduce_kernelILi512ELi1ENS0_8ReduceOpIN3c104HalfENS0_10WelfordOpsIS4_fiN4cuda3std3__44pairIS4_S4_EEEEjS4_Li2ELi2EEEEEvT1_ --------------------------
	.section	.nv.shared._ZN2at6native13reduce_kernelILi512ELi1ENS0_8ReduceOpIN3c104HalfENS0_10WelfordOpsIS4_fiN4cuda3std3__44pairIS4_S4_EEEEjS4_Li2ELi2EEEEEvT1_,"aw",@nobits
	.sectionflags	@""
	.align	16
.nv.shared._ZN2at6native13reduce_kernelILi512ELi1ENS0_8ReduceOpIN3c104HalfENS0_10WelfordOpsIS4_fiN4cuda3std3__44pairIS4_S4_EEEEjS4_Li2ELi2EEEEEvT1_:
	.zero		1040


//--------------------- .nv.shared._ZN2at6native13reduce_kernelILi256ELi2ENS0_8ReduceOpIN3c104HalfENS0_10WelfordOpsIS4_fiN4cuda3std3__44pairIS4_S4_EEEEjS4_Li2ELi2EEEEEvT1_ --------------------------
	.section	.nv.shared._ZN2at6native13reduce_kernelILi256ELi2ENS0_8ReduceOpIN3c104HalfENS0_10WelfordOpsIS4_fiN4cuda3std3__44pairIS4_S4_EEEEjS4_Li2ELi2EEEEEvT1_,"aw",@nobits
	.sectionflags	@""
	.align	16
.nv.shared._ZN2at6native13reduce_kernelILi256ELi2ENS0_8ReduceOpIN3c104HalfENS0_10WelfordOpsIS4_fiN4cuda3std3__44pairIS4_S4_EEEEjS4_Li2ELi2EEEEEvT1_:
	.zero		1040


//--------------------- .nv.shared._ZN2at6native13reduce_kernelILi128ELi4ENS0_8ReduceOpIN3c104HalfENS0_10WelfordOpsIS4_fiN4cuda3std3__44pairIS4_S4_EEEEjS4_Li2ELi2EEEEEvT1_ --------------------------
	.section	.nv.shared._ZN2at6native13reduce_kernelILi128ELi4ENS0_8ReduceOpIN3c104HalfENS0_10WelfordOpsIS4_fiN4cuda3std3__44pairIS4_S4_EEEEjS4_Li2ELi2EEEEEvT1_,"aw",@nobits
	.sectionflags	@""
	.align	16
.nv.shared._ZN2at6native13reduce_kernelILi128ELi4ENS0_8ReduceOpIN3c104HalfENS0_10WelfordOpsIS4_fiN4cuda3std3__44pairIS4_S4_EEEEjS4_Li2ELi2EEEEEvT1_:
	.zero		1040


//--------------------- .nv.shared._ZN2at6native13reduce_kernelILi512ELi1ENS0_8ReduceOpIfNS0_10WelfordOpsIffiN4cuda3std3__44pairIffEEEEjfLi2ELi2EEEEEvT1_ --------------------------
	.section	.nv.shared._ZN2at6native13reduce_kernelILi512ELi1ENS0_8ReduceOpIfNS0_10WelfordOpsIffiN4cuda3std3__44pairIffEEEEjfLi2ELi2EEEEEvT1_,"aw",@nobits
	.sectionflags	@""
	.align	16
.nv.shared._ZN2at6native13reduce_kernelILi512ELi1ENS0_8ReduceOpIfNS0_10WelfordOpsIffiN4cuda3std3__44pairIffEEEEjfLi2ELi2EEEEEvT1_:
	.zero		1040


//--------------------- .nv.shared._ZN2at6native13reduce_kernelILi256ELi2ENS0_8ReduceOpIfNS0_10WelfordOpsIffiN4cuda3std3__44pairIffEEEEjfLi2ELi2EEEEEvT1_ --------------------------
	.section	.nv.shared._ZN2at6native13reduce_kernelILi256ELi2ENS0_8ReduceOpIfNS0_10WelfordOpsIffiN4cuda3std3__44pairIffEEEEjfLi2ELi2EEEEEvT1_,"aw",@nobits
	.sectionflags	@""
	.align	16
.nv.shared._ZN2at6native13reduce_kernelILi256ELi2ENS0_8ReduceOpIfNS0_10WelfordOpsIffiN4cuda3std3__44pairIffEEEEjfLi2ELi2EEEEEvT1_:
	.zero		1040


//--------------------- .nv.shared._ZN2at6native13reduce_kernelILi128ELi4ENS0_8ReduceOpIfNS0_10WelfordOpsIffiN4cuda3std3__44pairIffEEEEjfLi2ELi2EEEEEvT1_ --------------------------
	.section	.nv.shared._ZN2at6native13reduce_kernelILi128ELi4ENS0_8ReduceOpIfNS0_10WelfordOpsIffiN4cuda3std3__44pairIffEEEEjfLi2ELi2EEEEEvT1_,"aw",@nobits
	.sectionflags	@""
	.align	16
.nv.shared._ZN2at6native13reduce_kernelILi128ELi4ENS0_8ReduceOpIfNS0_10WelfordOpsIffiN4cuda3std3__44pairIffEEEEjfLi2ELi2EEEEEvT1_:
	.zero		1040


//--------------------- .nv.shared._ZN2at6native13reduce_kernelILi512ELi1ENS0_8ReduceOpIdNS0_10WelfordOpsIddiN4cuda3std3__44pairIddEEEEjdLi2ELi2EEEEEvT1_ --------------------------
	.section	.nv.shared._ZN2at6native13reduce_kernelILi512ELi1ENS0_8ReduceOpIdNS0_10WelfordOpsIddiN4cuda3std3__44pairIddEEEEjdLi2ELi2EEEEEvT1_,"aw",@nobits
	.sectionflags	@""
	.align	16
.nv.shared._ZN2at6native13reduce_kernelILi512ELi1ENS0_8ReduceOpIdNS0_10WelfordOpsIddiN4cuda3std3__44pairIddEEEEjdLi2ELi2EEEEEvT1_:
	.zero		1040


//--------------------- .nv.shared._ZN2at6native13reduce_kernelILi256ELi2ENS0_8ReduceOpIdNS0_10WelfordOpsIddiN4cuda3std3__44pairIddEEEEjdLi2ELi2EEEEEvT1_ --------------------------
	.section	.nv.shared._ZN2at6native13reduce_kernelILi256ELi2ENS0_8ReduceOpIdNS0_10WelfordOpsIddiN4cuda3std3__44pairIddEEEEjdLi2ELi2EEEEEvT1_,"aw",@nobits
	.sectionflags	@""
	.align	16
.nv.shared._ZN2at6native13reduce_kernelILi256ELi2ENS0_8ReduceOpIdNS0_10WelfordOpsIddiN4cuda3std3__44pairIddEEEEjdLi2ELi2EEEEEvT1_:
	.zero		1040


//--------------------- .nv.shared._ZN2at6native13reduce_kernelILi128ELi4ENS0_8ReduceOpIdNS0_10WelfordOpsIddiN4cuda3std3__44pairIddEEEEjdLi2ELi2EEEEEvT1_ --------------------------
	.section	.nv.shared._ZN2at6native13reduce_kernelILi128ELi4ENS0_8ReduceOpIdNS0_10WelfordOpsIddiN4cuda3std3__44pairIddEEEEjdLi2ELi2EEEEEvT1_,"aw",@nobits
	.sectionflags	@""
	.align	16
.nv.shared._ZN2at6native13reduce_kernelILi128ELi4ENS0_8ReduceOpIdNS0_10WelfordOpsIddiN4cuda3std3__44pairIddEEEEjdLi2ELi2EEEEEvT1_:
	.zero		1040


//--------------------- .nv.shared._ZN2at6native13reduce_kernelILi512ELi1ENS0_8ReduceOpIN3c108BFloat16ENS0_10WelfordOpsIS4_fiN4cuda3std3__44pairIffEEEEjfLi2ELi2EEEEEvT1_ --------------------------
	.section	.nv.shared._ZN2at6native13reduce_kernelILi512ELi1ENS0_8ReduceOpIN3c108BFloat16ENS0_10WelfordOpsIS4_fiN4cuda3std3__44pairIffEEEEjfLi2ELi2EEEEEvT1_,"aw",@nobits
	.sectionflags	@""
	.align	16
.nv.shared._ZN2at6native13reduce_kernelILi512ELi1ENS0_8ReduceOpIN3c108BFloat16ENS0_10WelfordOpsIS4_fiN4cuda3std3__44pairIffEEEEjfLi2ELi2EEEEEvT1_:
	.zero		1040


//--------------------- .nv.shared._ZN2at6native13reduce_kernelILi256ELi2ENS0_8ReduceOpIN3c108BFloat16ENS0_10WelfordOpsIS4_fiN4cuda3std3__44pairIffEEEEjfLi2ELi2EEEEEvT1_ --------------------------
	.section	.nv.shared._ZN2at6native13reduce_kernelILi256ELi2ENS0_8ReduceOpIN3c108BFloat16ENS0_10WelfordOpsIS4_fiN4cuda3std3__44pairIffEEEEjfLi2ELi2EEEEEvT1_,"aw",@nobits
	.sectionflags	@""
	.align	16
.nv.shared._ZN2at6native13reduce_kernelILi256ELi2ENS0_8ReduceOpIN3c108BFloat16ENS0_10WelfordOpsIS4_fiN4cuda3std3__44pairIffEEEEjfLi2ELi2EEEEEvT1_:
	.zero		1040


//--------------------- .nv.shared._ZN2at6native13reduce_kernelILi128ELi4ENS0_8ReduceOpIN3c108BFloat16ENS0_10WelfordOpsIS4_fiN4cuda3std3__44pairIffEEEEjfLi2ELi2EEEEEvT1_ --------------------------
	.section	.nv.shared._ZN2at6native13reduce_kernelILi128ELi4ENS0_8ReduceOpIN3c108BFloat16ENS0_10WelfordOpsIS4_fiN4cuda3std3__44pairIffEEEEjfLi2ELi2EEEEEvT1_,"aw",@nobits
	.sectionflags	@""
	.align	16
.nv.shared._ZN2at6native13reduce_kernelILi128ELi4ENS0_8ReduceOpIN3c108BFloat16ENS0_10WelfordOpsIS4_fiN4cuda3std3__44pairIffEEEEjfLi2ELi2EEEEEvT1_:
	.zero		1040


//--------------------- .nv.shared._ZN2at6native13reduce_kernelILi512ELi1ENS0_8ReduceOpIN3c104HalfENS0_10WelfordOpsIS4_fiN4cuda3std3__44pairIffEEEEjfLi2ELi2EEEEEvT1_ --------------------------
	.section	.nv.shared._ZN2at6native13reduce_kernelILi512ELi1ENS0_8ReduceOpIN3c104HalfENS0_10WelfordOpsIS4_fiN4cuda3std3__44pairIffEEEEjfLi2ELi2EEEEEvT1_,"aw",@nobits
	.sectionflags	@""
	.align	16
.nv.shared._ZN2at6native13reduce_kernelILi512ELi1ENS0_8ReduceOpIN3c104HalfENS0_10WelfordOpsIS4_fiN4cuda3std3__44pairIffEEEEjfLi2ELi2EEEEEvT1_:
	.zero		1040


//--------------------- .nv.shared._ZN2at6native13reduce_kernelILi256ELi2ENS0_8ReduceOpIN3c104HalfENS0_10WelfordOpsIS4_fiN4cuda3std3__44pairIffEEEEjfLi2ELi2EEEEEvT1_ --------------------------
	.section	.nv.shared._ZN2at6native13reduce_kernelILi256ELi2ENS0_8ReduceOpIN3c104HalfENS0_10WelfordOpsIS4_fiN4cuda3std3__44pairIffEEEEjfLi2ELi2EEEEEvT1_,"aw",@nobits
	.sectionflags	@""
	.align	16
.nv.shared._ZN2at6native13reduce_kernelILi256ELi2ENS0_8ReduceOpIN3c104HalfENS0_10WelfordOpsIS4_fiN4cuda3std3__44pairIffEEEEjfLi2ELi2EEEEEvT1_:
	.zero		1040


//--------------------- .nv.shared._ZN2at6native13reduce_kernelILi128ELi4ENS0_8ReduceOpIN3c104HalfENS0_10WelfordOpsIS4_fiN4cuda3std3__44pairIffEEEEjfLi2ELi2EEEEEvT1_ --------------------------
	.section	.nv.shared._ZN2at6native13reduce_kernelILi128ELi4ENS0_8ReduceOpIN3c104HalfENS0_10WelfordOpsIS4_fiN4cuda3std3__44pairIffEEEEjfLi2ELi2EEEEEvT1_,"aw",@nobits
	.sectionflags	@""
	.align	16
.nv.shared._ZN2at6native13reduce_kernelILi128ELi4ENS0_8ReduceOpIN3c104HalfENS0_10WelfordOpsIS4_fiN4cuda3std3__44pairIffEEEEjfLi2ELi2EEEEEvT1_:
	.zero		1040


//--------------------- .nv.constant0._ZN2at6native13reduce_kernelILi512ELi1ENS0_8ReduceOpIN3c107complexIfEENS0_7MeanOpsIS5_S5_fS5_EEjS5_Li4ELi4EEEEEvT1_ --------------------------
	.section	.nv.constant0._ZN2at6native13reduce_kernelILi512ELi1ENS0_8ReduceOpIN3c107complexIfEENS0_7MeanOpsIS5_S5_fS5_EEjS5_Li4ELi4EEEEEvT1_,"a",@progbits
	.sectionflags	@""
	.align	4
.nv.constant0._ZN2at6native13reduce_kernelILi512ELi1ENS0_8ReduceOpIN3c107complexIfEENS0_7MeanOpsIS5_S5_fS5_EEjS5_Li4ELi4EEEEEvT1_:
	.zero		1584


//--------------------- .nv.constant0._ZN2at6native13reduce_kernelILi256ELi2ENS0_8ReduceOpIN3c107complexIfEENS0_7MeanOpsIS5_S5_fS5_EEjS5_Li4ELi4EEEEEvT1_ --------------------------
	.section	.nv.constant0._ZN2at6native13reduce_kernelILi256ELi2ENS0_8ReduceOpIN3c107complexIfEENS0_7MeanOpsIS5_S5_fS5_EEjS5_Li4ELi4EEEEEvT1_,"a",@progbits
	.sectionflags	@""
	.align	4
.nv.constant0._ZN2at6native13reduce_kernelILi256ELi2ENS0_8ReduceOpIN3c107complexIfEENS0_7MeanOpsIS5_S5_fS5_EEjS5_Li4ELi4EEEEEvT1_:
	.zero		1584


//--------------------- .nv.constant0._ZN2at6native13reduce_kernelILi128ELi4ENS0_8ReduceOpIN3c107complexIfEENS0_7MeanOpsIS5_S5_fS5_EEjS5_Li4ELi4EEEEEvT1_ --------------------------
	.section	.nv.constant0._ZN2at6native13reduce_kernelILi128ELi4ENS0_8ReduceOpIN3c107complexIfEENS0_7MeanOpsIS5_S5_fS5_EEjS5_Li4ELi4EEEEEvT1_,"a",@progbits
	.sectionflags	@""
	.align	4
.nv.constant0._ZN2at6native13reduce_kernelILi128ELi4ENS0_8ReduceOpIN3c107complexIfEENS0_7MeanOpsIS5_S5_fS5_EEjS5_Li4ELi4EEEEEvT1_:
	.zero		1584


//--------------------- .nv.constant0._ZN2at6native13reduce_kernelILi256ELi1ENS0_8ReduceOpIN3c107complexIdEENS0_7MeanOpsIS5_S5_dS5_EEjS5_Li4ELi4EEEEEvT1_ --------------------------
	.section	.nv.constant0._ZN2at6native13reduce_kernelILi256ELi1ENS0_8ReduceOpIN3c107complexIdEENS0_7MeanOpsIS5_S5_dS5_EEjS5_Li4ELi4EEEEEvT1_,"a",@progbits
	.sectionflags	@""
	.align	4
.nv.constant0._ZN2at6native13reduce_kernelILi256ELi1ENS0_8ReduceOpIN3c107complexIdEENS0_7MeanOpsIS5_S5_dS5_EEjS5_Li4ELi4EEEEEvT1_:
	.zero		1600


//--------------------- .nv.constant0._ZN2at6native13reduce_kernelILi128ELi2ENS0_8ReduceOpIN3c107complexIdEENS0_7MeanOpsIS5_S5_dS5_EEjS5_Li4ELi4EEEEEvT1_ --------------------------
	.section	.nv.constant0._ZN2at6native13reduce_kernelILi128ELi2ENS0_8ReduceOpIN3c107complexIdEENS0_7MeanOpsIS5_S5_dS5_EEjS5_Li4ELi4EEEEEvT1_,"a",@progbits
	.sectionflags	@""
	.align	4
.nv.constant0._ZN2at6native13reduce_kernelILi128ELi2ENS0_8ReduceOpIN3c107complexIdEENS0_7MeanOpsIS5_S5_dS5_EEjS5_Li4ELi4EEEEEvT1_:
	.zero		1600


//--------------------- .nv.constant0._ZN2at6native13reduce_kernelILi64ELi4ENS0_8ReduceOpIN3c107complexIdEENS0_7MeanOpsIS5_S5_dS5_EEjS5_Li4ELi4EEEEEvT1_ --------------------------
	.section	.nv.constant0._ZN2at6native13reduce_kernelILi64ELi4ENS0_8ReduceOpIN3c107complexIdEENS0_7MeanOpsIS5_S5_dS5_EEjS5_Li4ELi4EEEEEvT1_,"a",@progbits
	.sectionflags	@""
	.align	4
.nv.constant0._ZN2at6native13reduce_kernelILi64ELi4ENS0_8ReduceOpIN3c107complexIdEENS0_7MeanOpsIS5_S5_dS5_EEjS5_Li4ELi4EEEEEvT1_:
	.zero		1600


//--------------------- .nv.constant0._ZN2at6native13reduce_kernelILi512ELi1ENS0_8ReduceOpIfNS0_7MeanOpsIffffEEjfLi4ELi4EEEEEvT1_ --------------------------
	.section	.nv.constant0._ZN2at6native13reduce_kernelILi512ELi1ENS0_8ReduceOpIfNS0_7MeanOpsIffffEEjfLi4ELi4EEEEEvT1_,"a",@progbits
	.sectionflags	@""
	.align	4
.nv.constant0._ZN2at6native13reduce_kernelILi512ELi1ENS0_8ReduceOpIfNS0_7MeanOpsIffffEEjfLi4ELi4EEEEEvT1_:
	.zero		1576


//--------------------- .nv.constant0._ZN2at6native13reduce_kernelILi256ELi2ENS0_8ReduceOpIfNS0_7MeanOpsIffffEEjfLi4ELi4EEEEEvT1_ --------------------------
	.section	.nv.constant0._ZN2at6native13reduce_kernelILi256ELi2ENS0_8ReduceOpIfNS0_7MeanOpsIffffEEjfLi4ELi4EEEEEvT1_,"a",@progbits
	.sectionflags	@""
	.align	4
.nv.constant0._ZN2at6native13reduce_kernelILi256ELi2ENS0_8ReduceOpIfNS0_7MeanOpsIffffEEjfLi4ELi4EEEEEvT1_:
	.zero		1576


//--------------------- .nv.constant0._ZN2at6native13reduce_kernelILi128ELi4ENS0_8ReduceOpIfNS0_7MeanOpsIffffEEjfLi4ELi4EEEEEvT1_ --------------------------
	.section	.nv.constant0._ZN2at6native13reduce_kernelILi128ELi4ENS0_8ReduceOpIfNS0_7MeanOpsIffffEEjfLi4ELi4EEEEEvT1_,"a",@progbits
	.sectionflags	@""
	.align	4
.nv.constant0._ZN2at6native13reduce_kernelILi128ELi4ENS0_8ReduceOpIfNS0_7MeanOpsIffffEEjfLi4ELi4EEEEEvT1_:
	.zero		1576


//--------------------- .nv.constant0._ZN2at6native13reduce_kernelILi512ELi1ENS0_8ReduceOpIdNS0_7MeanOpsIddddEEjdLi4ELi4EEEEEvT1_ --------------------------
	.section	.nv.constant0._ZN2at6native13reduce_kernelILi512ELi1ENS0_8ReduceOpIdNS0_7MeanOpsIddddEEjdLi4ELi4EEEEEvT1_,"a",@progbits
	.sectionflags	@""
	.align	4
.nv.constant0._ZN2at6native13reduce_kernelILi512ELi1ENS0_8ReduceOpIdNS0_7MeanOpsIddddEEjdLi4ELi4EEEEEvT1_:
	.zero		1584


//--------------------- .nv.constant0._ZN2at6native13reduce_kernelILi256ELi2ENS0_8ReduceOpIdNS0_7MeanOpsIddddEEjdLi4ELi4EEEEEvT1_ --------------------------
	.section	.nv.constant0._ZN2at6native13reduce_kernelILi256ELi2ENS0_8ReduceOpIdNS0_7MeanOpsIddddEEjdLi4ELi4EEEEEvT1_,"a",@progbits
	.sectionflags	@""
	.align	4
.nv.constant0._ZN2at6native13reduce_kernelILi256ELi2ENS0_8ReduceOpIdNS0_7MeanOpsIddddEEjdLi4ELi4EEEEEvT1_:
	.zero		1584


//--------------------- .nv.constant0._ZN2at6native13reduce_kernelILi128ELi4ENS0_8ReduceOpIdNS0_7MeanOpsIddddEEjdLi4ELi4EEEEEvT1_ --------------------------
	.section	.nv.constant0._ZN2at6native13reduce_kernelILi128ELi4ENS0_8ReduceOpIdNS0_7MeanOpsIddddEEjdLi4ELi4EEEEEvT1_,"a",@progbits
	.sectionflags	@""
	.align	4
.nv.constant0._ZN2at6native13reduce_kernelILi128ELi4ENS0_8ReduceOpIdNS0_7MeanOpsIddddEEjdLi4ELi4EEEEEvT1_:
	.zero		1584


//--------------------- .nv.constant0._ZN2at6native13reduce_kernelILi512ELi1ENS0_8ReduceOpIsNS0_7MeanOpsIssssEEjsLi4ELi8EEEEEvT1_ --------------------------
	.section	.nv.constant0._ZN2at6native13reduce_kernelILi512ELi1ENS0_8ReduceOpIsNS0_7MeanOpsIssssEEjsLi4ELi8EEEEEvT1_,"a",@progbits
	.sectionflags	@""
	.align	4
.nv.constant0._ZN2at6native13reduce_kernelILi512ELi1ENS0_8ReduceOpIsNS0_7MeanOpsIssssEEjsLi4ELi8EEEEEvT1_:
	.zero		1568


//--------------------- .nv.constant0._ZN2at6native13reduce_kernelILi256ELi2ENS0_8ReduceOpIsNS0_7MeanOpsIssssEEjsLi4ELi8EEEEEvT1_ --------------------------
	.section	.nv.constant0._ZN2at6native13reduce_kernelILi256ELi2ENS0_8ReduceOpIsNS0_7MeanOpsIssssEEjsLi4ELi8EEEEEvT1_,"a",@progbits
	.sectionflags	@""
	.align	4
.nv.constant0._ZN2at6native13reduce_kernelILi256ELi2ENS0_8ReduceOpIsNS0_7MeanOpsIssssEEjsLi4ELi8EEEEEvT1_:
	.zero		1568


//--------------------- .nv.constant0._ZN2at6native13reduce_kernelILi128ELi4ENS0_8ReduceOpIsNS0_7MeanOpsIssssEEjsLi4ELi8EEEEEvT1_ --------------------------
	.section	.nv.constant0._ZN2at6native13reduce_kernelILi128ELi4ENS0_8ReduceOpIsNS0_7MeanOpsIssssEEjsLi4ELi8EEEEEvT1_,"a",@progbits
	.sectionflags	@""
	.align	4
.nv.constant0._ZN2at6native13reduce_kernelILi128ELi4ENS0_8ReduceOpIsNS0_7MeanOpsIssssEEjsLi4ELi8EEEEEvT1_:
	.zero		1568


//--------------------- .nv.constant0._ZN2at6native13reduce_kernelILi512ELi1ENS0_8ReduceOpIlNS0_7MeanOpsIllllEEjlLi4ELi4EEEEEvT1_ --------------------------
	.section	.nv.constant0._ZN2at6native13reduce_kernelILi512ELi1ENS0_8ReduceOpIlNS0_7MeanOpsIllllEEjlLi4ELi4EEEEEvT1_,"a",@progbits
	.sectionflags	@""
	.align	4
.nv.constant0._ZN2at6native13reduce_kernelILi512ELi1ENS0_8ReduceOpIlNS0_7MeanOpsIllllEEjlLi4ELi4EEEEEvT1_:
	.zero		1584


//--------------------- .nv.constant0._ZN2at6native13reduce_kernelILi256ELi2ENS0_8ReduceOpIlNS0_7MeanOpsIllllEEjlLi4ELi4EEEEEvT1_ --------------------------
	.section	.nv.constant0._ZN2at6native13reduce_kernelILi256ELi2ENS0_8ReduceOpIlNS0_7MeanOpsIllllEEjlLi4ELi4EEEEEvT1_,"a",@progbits
	.sectionflags	@""
	.align	4
.nv.constant0._ZN2at6native13reduce_kernelILi256ELi2ENS0_8ReduceOpIlNS0_7MeanOpsIllllEEjlLi4ELi4EEEEEvT1_:
	.zero		1584


//--------------------- .nv.constant0._ZN2at6native13reduce_kernelILi128ELi4ENS0_8ReduceOpIlNS0_7MeanOpsIllllEEjlLi4ELi4EEEEEvT1_ --------------------------
	.section	.nv.constant0._ZN2at6native13reduce_kernelILi128ELi4ENS0_8ReduceOpIlNS0_7MeanOpsIllllEEjlLi4ELi4EEEEEvT1_,"a",@progbits
	.sectionflags	@""
	.align	4
.nv.constant0._ZN2at6native13reduce_kernelILi128ELi4ENS0_8ReduceOpIlNS0_7MeanOpsIllllEEjlLi4ELi4EEEEEvT1_:
	.zero		1584


//--------------------- .nv.constant0._ZN2at6native13reduce_kernelILi512ELi1ENS0_8ReduceOpIiNS0_7MeanOpsIiiiiEEjiLi4ELi4EEEEEvT1_ --------------------------
	.section	.nv.constant0._ZN2at6native13reduce_kernelILi512ELi1ENS0_8ReduceOpIiNS0_7MeanOpsIiiiiEEjiLi4ELi4EEEEEvT1_,"a",@progbits
	.sectionflags	@""
	.align	4
.nv.constant0._ZN2at6native13reduce_kernelILi512ELi1ENS0_8ReduceOpIiNS0_7MeanOpsIiiiiEEjiLi4ELi4EEEEEvT1_:
	.zero		1576


//--------------------- .nv.constant0._ZN2at6native13reduce_kernelILi256ELi2ENS0_8ReduceOpIiNS0_7MeanOpsIiiiiEEjiLi4ELi4EEEEEvT1_ --------------------------
	.section	.nv.constant0._ZN2at6native13reduce_kernelILi256ELi2ENS0_8ReduceOpIiNS0_7MeanOpsIiiiiEEjiLi4ELi4EEEEEvT1_,"a",@progbits
	.sectionflags	@""
	.align	4
.nv.constant0._ZN2at6native13reduce_kernelILi256ELi2ENS0_8ReduceOpIiNS0_7MeanOpsIiiiiEEjiLi4ELi4EEEEEvT1_:
	.zero		1576


//--------------------- .nv.constant0._ZN2at6native13reduce_kernelILi128ELi4ENS0_8ReduceOpIiNS0_7MeanOpsIiiiiEEjiLi4ELi4EEEEEvT1_ --------------------------
	.section	.nv.constant0._ZN2at6native13reduce_kernelILi128ELi4ENS0_8ReduceOpIiNS0_7MeanOpsIiiiiEEjiLi4ELi4EEEEEvT1_,"a",@progbits
	.sectionflags	@""
	.align	4
.nv.constant0._ZN2at6native13reduce_kernelILi128ELi4ENS0_8ReduceOpIiNS0_7MeanOpsIiiiiEEjiLi4ELi4EEEEEvT1_:
	.zero		1576


//--------------------- .nv.constant0._ZN2at6native13reduce_kernelILi512ELi1ENS0_8ReduceOpIaNS0_7MeanOpsIaaaaEEjaLi4ELi4EEEEEvT1_ --------------------------
	.section	.nv.constant0._ZN2at6native13reduce_kernelILi512ELi1ENS0_8ReduceOpIaNS0_7MeanOpsIaaaaEEjaLi4ELi4EEEEEvT1_,"a",@progbits
	.sectionflags	@""
	.align	4
.nv.constant0._ZN2at6native13reduce_kernelILi512ELi1ENS0_8ReduceOpIaNS0_7MeanOpsIaaaaEEjaLi4ELi4EEEEEvT1_:
	.zero		1568


//--------------------- .nv.constant0._ZN2at6native13reduce_kernelILi256ELi2ENS0_8ReduceOpIaNS0_7MeanOpsIaaaaEEjaLi4ELi4EEEEEvT1_ --------------------------
	.section	.nv.constant0._ZN2at6native13reduce_kernelILi256ELi2ENS0_8ReduceOpIaNS0_7MeanOpsIaaaaEEjaLi4ELi4EEEEEvT1_,"a",@progbits
	.sectionflags	@""
	.align	4
.nv.constant0._ZN2at6native13reduce_kernelILi256ELi2ENS0_8ReduceOpIaNS0_7MeanOpsIaaaaEEjaLi4ELi4EEEEEvT1_:
	.zero		1568


//--------------------- .nv.constant0._ZN2at6native13reduce_kernelILi128ELi4ENS0_8ReduceOpIaNS0_7MeanOpsIaaaaEEjaLi4ELi4EEEEEvT1_ --------------------------
	.section	.nv.constant0._ZN2at6native13reduce_kernelILi128ELi4ENS0_8ReduceOpIaNS0_7MeanOpsIaaaaEEjaLi4ELi4EEEEEvT1_,"a",@progbits
	.sectionflags	@""
	.align	4
.nv.constant0._ZN2at6native13reduce_kernelILi128ELi4ENS0_8ReduceOpIaNS0_7MeanOpsIaaaaEEjaLi4ELi4EEEEEvT1_:
	.zero		1568


//--------------------- .nv.constant0._ZN2at6native13reduce_kernelILi512ELi1ENS0_8ReduceOpIhNS0_7MeanOpsIhhhhEEjhLi4ELi4EEEEEvT1_ --------------------------
	.section	.nv.constant0._ZN2at6native13reduce_kernelILi512ELi1ENS0_8ReduceOpIhNS0_7MeanOpsIhhhhEEjhLi4ELi4EEEEEvT1_,"a",@progbits
	.sectionflags	@""
	.align	4
.nv.constant0._ZN2at6native13reduce_kernelILi512ELi1ENS0_8ReduceOpIhNS0_7MeanOpsIhhhhEEjhLi4ELi4EEEEEvT1_:
	.zero		1568


//--------------------- .nv.constant0._ZN2at6native13reduce_kernelILi256ELi2ENS0_8ReduceOpIhNS0_7MeanOpsIhhhhEEjhLi4ELi4EEEEEvT1_ --------------------------
	.section	.nv.constant0._ZN2at6native13reduce_kernelILi256ELi2ENS0_8ReduceOpIhNS0_7MeanOpsIhhhhEEjhLi4ELi4EEEEEvT1_,"a",@progbits
	.sectionflags	@""
	.align	4
.nv.constant0._ZN2at6native13reduce_kernelILi256ELi2ENS0_8ReduceOpIhNS0_7MeanOpsIhhhhEEjhLi4ELi4EEEEEvT1_:
	.zero		1568


//--------------------- .nv.constant0._ZN2at6native13reduce_kernelILi128ELi4ENS0_8ReduceOpIhNS0_7MeanOpsIhhhhEEjhLi4ELi4EEEEEvT1_ --------------------------
	.section	.nv.constant0._ZN2at6native13reduce_kernelILi128ELi4ENS0_8ReduceOpIhNS0_7MeanOpsIhhhhEEjhLi4ELi4EEEEEvT1_,"a",@progbits
	.sectionflags	@""
	.align	4
.nv.constant0._ZN2at6native13reduce_kernelILi128ELi4ENS0_8ReduceOpIhNS0_7MeanOpsIhhhhEEjhLi4ELi4EEEEEvT1_:
	.zero		1568


//--------------------- .nv.constant0._ZN2at6native13reduce_kernelILi512ELi1ENS0_8ReduceOpIN3c108BFloat16ENS0_7MeanOpsIS4_fffEEjfLi4ELi8EEEEEvT1_ --------------------------
	.section	.nv.constant0._ZN2at6native13reduce_kernelILi512ELi1ENS0_8ReduceOpIN3c108BFloat16ENS0_7MeanOpsIS4_fffEEjfLi4ELi8EEEEEvT1_,"a",@progbits
	.sectionflags	@""
	.align	4
.nv.constant0._ZN2at6native13reduce_kernelILi512ELi1ENS0_8ReduceOpIN3c108BFloat16ENS0_7MeanOpsIS4_fffEEjfLi4ELi8EEEEEvT1_:
	.zero		1576


//--------------------- .nv.constant0._ZN2at6native13reduce_kernelILi256ELi2ENS0_8ReduceOpIN3c108BFloat16ENS0_7MeanOpsIS4_fffEEjfLi4ELi8EEEEEvT1_ --------------------------
	.section	.nv.constant0._ZN2at6native13reduce_kernelILi256ELi2ENS0_8ReduceOpIN3c108BFloat16ENS0_7MeanOpsIS4_fffEEjfLi4ELi8EEEEEvT1_,"a",@progbits
	.sectionflags	@""
	.align	4
.nv.constant0._ZN2at6native13reduce_kernelILi256ELi2ENS0_8ReduceOpIN3c108BFloat16ENS0_7MeanOpsIS4_fffEEjfLi4ELi8EEEEEvT1_:
	.zero		1576


//--------------------- .nv.constant0._ZN2at6native13reduce_kernelILi128ELi4ENS0_8ReduceOpIN3c108BFloat16ENS0_7MeanOpsIS4_fffEEjfLi4ELi8EEEEEvT1_ --------------------------
	.section	.nv.constant0._ZN2at6native13reduce_kernelILi128ELi4ENS0_8ReduceOpIN3c108BFloat16ENS0_7MeanOpsIS4_fffEEjfLi4ELi8EEEEEvT1_,"a",@progbits
	.sectionflags	@""
	.align	4
.nv.constant0._ZN2at6native13reduce_kernelILi128ELi4ENS0_8ReduceOpIN3c108BFloat16ENS0_7MeanOpsIS4_fffEEjfLi4ELi8EEEEEvT1_:
	.zero		1576


//--------------------- .nv.constant0._ZN2at6native13reduce_kernelILi512ELi1ENS0_8ReduceOpIN3c108BFloat16ENS0_7MeanOpsIS4_ffS4_EEjS4_Li4ELi8EEEEEvT1_ --------------------------
	.section	.nv.constant0._ZN2at6native13reduce_kernelILi512ELi1ENS0_8ReduceOpIN3c108BFloat16ENS0_7MeanOpsIS4_ffS4_EEjS4_Li4ELi8EEEEEvT1_,"a",@progbits
	.sectionflags	@""
	.align	4
.nv.constant0._ZN2at6native13reduce_kernelILi512ELi1ENS0_8ReduceOpIN3c108BFloat16ENS0_7MeanOpsIS4_ffS4_EEjS4_Li4ELi8EEEEEvT1_:
	.zero		1576


//--------------------- .nv.constant0._ZN2at6native13reduce_kernelILi256ELi2ENS0_8ReduceOpIN3c108BFloat16ENS0_7MeanOpsIS4_ffS4_EEjS4_Li4ELi8EEEEEvT1_ --------------------------
	.section	.nv.constant0._ZN2at6native13reduce_kernelILi256ELi2ENS0_8ReduceOpIN3c108BFloat16ENS0_7MeanOpsIS4_ffS4_EEjS4_Li4ELi8EEEEEvT1_,"a",@progbits
	.sectionflags	@""
	.align	4
.nv.constant0._ZN2at6native13reduce_kernelILi256ELi2ENS0_8ReduceOpIN3c108BFloat16ENS0_7MeanOpsIS4_ffS4_EEjS4_Li4ELi8EEEEEvT1_:
	.zero		1576


//--------------------- .nv.constant0._ZN2at6native13reduce_kernelILi128ELi4ENS0_8ReduceOpIN3c108BFloat16ENS0_7MeanOpsIS4_ffS4_EEjS4_Li4ELi8EEEEEvT1_ --------------------------
	.section	.nv.constant0._ZN2at6native13reduce_kernelILi128ELi4ENS0_8ReduceOpIN3c108BFloat16ENS0_7MeanOpsIS4_ffS4_EEjS4_Li4ELi8EEEEEvT1_,"a",@progbits
	.sectionflags	@""
	.align	4
.nv.constant0._ZN2at6native13reduce_kernelILi128ELi4ENS0_8ReduceOpIN3c108BFloat16ENS0_7MeanOpsIS4_ffS4_EEjS4_Li4ELi8EEEEEvT1_:
	.zero		1576


//--------------------- .nv.constant0._ZN2at6native13reduce_kernelILi512ELi1ENS0_8ReduceOpIN3c104HalfENS0_7MeanOpsIS4_fffEEjfLi4ELi8EEEEEvT1_ --------------------------
	.section	.nv.constant0._ZN2at6native13reduce_kernelILi512ELi1ENS0_8ReduceOpIN3c104HalfENS0_7MeanOpsIS4_fffEEjfLi4ELi8EEEEEvT1_,"a",@progbits
	.sectionflags	@""
	.align	4
.nv.constant0._ZN2at6native13reduce_kernelILi512ELi1ENS0_8ReduceOpIN3c104HalfENS0_7MeanOpsIS4_fffEEjfLi4ELi8EEEEEvT1_:
	.zero		1576


//--------------------- .nv.constant0._ZN2at6native13reduce_kernelILi256ELi2ENS0_8ReduceOpIN3c104HalfENS0_7MeanOpsIS4_fffEEjfLi4ELi8EEEEEvT1_ --------------------------
	.section	.nv.constant0._ZN2at6native13reduce_kernelILi256ELi2ENS0_8ReduceOpIN3c104HalfENS0_7MeanOpsIS4_fffEEjfLi4ELi8EEEEEvT1_,"a",@progbits
	.sectionflags	@""
	.align	4
.nv.constant0._ZN2at6native13reduce_kernelILi256ELi2ENS0_8ReduceOpIN3c104HalfENS0_7MeanOpsIS4_fffEEjfLi4ELi8EEEEEvT1_:
	.zero		1576


//--------------------- .nv.constant0._ZN2at6native13reduce_kernelILi128ELi4ENS0_8ReduceOpIN3c104HalfENS0_7MeanOpsIS4_fffEEjfLi4ELi8EEEEEvT1_ --------------------------
	.section	.nv.constant0._ZN2at6native13reduce_kernelILi128ELi4ENS0_8ReduceOpIN3c104HalfENS0_7MeanOpsIS4_fffEEjfLi4ELi8EEEEEvT1_,"a",@progbits
	.sectionflags	@""
	.align	4
.nv.constant0._ZN2at6native13reduce_kernelILi128ELi4ENS0_8ReduceOpIN3c104HalfENS0_7MeanOpsIS4_fffEEjfLi4ELi8EEEEEvT1_:
	.zero		1576


//--------------------- .nv.constant0._ZN2at6native13reduce_kernelILi512ELi1ENS0_8ReduceOpIN3c104HalfENS0_7MeanOpsIS4_ffS4_EEjS4_Li4ELi8EEEEEvT1_ --------------------------
	.section	.nv.constant0._ZN2at6native13reduce_kernelILi512ELi1ENS0_8ReduceOpIN3c104HalfENS0_7MeanOpsIS4_ffS4_EEjS4_Li4ELi8EEEEEvT1_,"a",@progbits
	.sectionflags	@""
	.align	4
.nv.constant0._ZN2at6native13reduce_kernelILi512ELi1ENS0_8ReduceOpIN3c104HalfENS0_7MeanOpsIS4_ffS4_EEjS4_Li4ELi8EEEEEvT1_:
	.zero		1576


//--------------------- .nv.constant0._ZN2at6native13reduce_kernelILi256ELi2ENS0_8ReduceOpIN3c104HalfENS0_7MeanOpsIS4_ffS4_EEjS4_Li4ELi8EEEEEvT1_ --------------------------
	.section	.nv.constant0._ZN2at6native13reduce_kernelILi256ELi2ENS0_8ReduceOpIN3c104HalfENS0_7MeanOpsIS4_ffS4_EEjS4_Li4ELi8EEEEEvT1_,"a",@progbits
	.sectionflags	@""
	.align	4
.nv.constant0._ZN2at6native13reduce_kernelILi256ELi2ENS0_8ReduceOpIN3c104HalfENS0_7MeanOpsIS4_ffS4_EEjS4_Li4ELi8EEEEEvT1_:
	.zero		1576


//--------------------- .nv.constant0._ZN2at6native13reduce_kernelILi128ELi4ENS0_8ReduceOpIN3c104HalfENS0_7MeanOpsIS4_ffS4_EEjS4_Li4ELi8EEEEEvT1_ --------------------------
	.section	.nv.constant0._ZN2at6native13reduce_kernelILi128ELi4ENS0_8ReduceOpIN3c104HalfENS0_7MeanOpsIS4_ffS4_EEjS4_Li4ELi8EEEEEvT1_,"a",@progbits
	.sectionflags	@""
	.align	4
.nv.constant0._ZN2at6native13reduce_kernelILi128ELi4ENS0_8ReduceOpIN3c104HalfENS0_7MeanOpsIS4_ffS4_EEjS4_Li4ELi8EEEEEvT1_:
	.zero		1576


//--------------------- .nv.constant0._ZN2at6native13reduce_kernelILi512ELi1ENS0_8ReduceOpIN3c108BFloat16ENS0_10WelfordOpsIS4_fiN4cuda3std3__44pairIS4_S4_EEEEjS4_Li2ELi2EEEEEvT1_ --------------------------
	.section	.nv.constant0._ZN2at6native13reduce_kernelILi512ELi1ENS0_8ReduceOpIN3c108BFloat16ENS0_10WelfordOpsIS4_fiN4cuda3std3__44pairIS4_S4_EEEEjS4_Li2ELi2EEEEEvT1_,"a",@progbits
	.sectionflags	@""
	.align	4
.nv.constant0._ZN2at6native13reduce_kernelILi512ELi1ENS0_8ReduceOpIN3c108BFloat16ENS0_10WelfordOpsIS4_fiN4cuda3std3__44pairIS4_S4_EEEEjS4_Li2ELi2EEEEEvT1_:
	.zero		1592


//--------------------- .nv.constant0._ZN2at6native13reduce_kernelILi256ELi2ENS0_8ReduceOpIN3c108BFloat16ENS0_10WelfordOpsIS4_fiN4cuda3std3__44pairIS4_S4_EEEEjS4_Li2ELi2EEEEEvT1_ --------------------------
	.section	.nv.constant0._ZN2at6native13reduce_kernelILi256ELi2ENS0_8ReduceOpIN3c108BFloat16ENS0_10WelfordOpsIS4_fiN4cuda3std3__44pairIS4_S4_EEEEjS4_Li2ELi2EEEEEvT1_,"a",@progbits
	.sectionflags	@""
	.align	4
.nv.constant0._ZN2at6native13reduce_kernelILi256ELi2ENS0_8ReduceOpIN3c108BFloat16ENS0_10WelfordOpsIS4_fiN4cuda3std3__44pairIS4_S4_EEEEjS4_Li2ELi2EEEEEvT1_:
	.zero		1592


//--------------------- .nv.constant0._ZN2at6native13reduce_kernelILi128ELi4ENS0_8ReduceOpIN3c108BFloat16ENS0_10WelfordOpsIS4_fiN4cuda3std3__44pairIS4_S4_EEEEjS4_Li2ELi2EEEEEvT1_ --------------------------
	.section	.nv.constant0._ZN2at6native13reduce_kernelILi128ELi4ENS0_8ReduceOpIN3c108BFloat16ENS0_10WelfordOpsIS4_fiN4cuda3std3__44pairIS4_S4_EEEEjS4_Li2ELi2EEEEEvT1_,"a",@progbits
	.sectionflags	@""
	.align	4
.nv.constant0._ZN2at6native13reduce_kernelILi128ELi4ENS0_8ReduceOpIN3c108BFloat16ENS0_10WelfordOpsIS4_fiN4cuda3std3__44pairIS4_S4_EEEEjS4_Li2ELi2EEEEEvT1_:
	.zero		1592


//--------------------- .nv.constant0._ZN2at6native13reduce_kernelILi512ELi1ENS0_8ReduceOpIN3c104HalfENS0_10WelfordOpsIS4_fiN4cuda3std3__44pairIS4_S4_EEEEjS4_Li2ELi2EEEEEvT1_ --------------------------
	.section	.nv.constant0._ZN2at6native13reduce_kernelILi512ELi1ENS0_8ReduceOpIN3c104HalfENS0_10WelfordOpsIS4_fiN4cuda3std3__44pairIS4_S4_EEEEjS4_Li2ELi2EEEEEvT1_,"a",@progbits
	.sectionflags	@""
	.align	4
.nv.constant0._ZN2at6native13reduce_kernelILi512ELi1ENS0_8ReduceOpIN3c104HalfENS0_10WelfordOpsIS4_fiN4cuda3std3__44pairIS4_S4_EEEEjS4_Li2ELi2EEEEEvT1_:
	.zero		1592


//--------------------- .nv.constant0._ZN2at6native13reduce_kernelILi256ELi2ENS0_8ReduceOpIN3c104HalfENS0_10WelfordOpsIS4_fiN4cuda3std3__44pairIS4_S4_EEEEjS4_Li2ELi2EEEEEvT1_ --------------------------
	.section	.nv.constant0._ZN2at6native13reduce_kernelILi256ELi2ENS0_8ReduceOpIN3c104HalfENS0_10WelfordOpsIS4_fiN4cuda3std3__44pairIS4_S4_EEEEjS4_Li2ELi2EEEEEvT1_,"a",@progbits
	.sectionflags	@""
	.align	4
.nv.constant0._ZN2at6native13reduce_kernelILi256ELi2ENS0_8ReduceOpIN3c104HalfENS0_10WelfordOpsIS4_fiN4cuda3std3__44pairIS4_S4_EEEEjS4_Li2ELi2EEEEEvT1_:
	.zero		1592


//--------------------- .nv.constant0._ZN2at6native13reduce_kernelILi128ELi4ENS0_8ReduceOpIN3c104HalfENS0_10WelfordOpsIS4_fiN4cuda3std3__44pairIS4_S4_EEEEjS4_Li2ELi2EEEEEvT1_ --------------------------
	.section	.nv.constant0._ZN2at6native13reduce_kernelILi128ELi4ENS0_8ReduceOpIN3c104HalfENS0_10WelfordOpsIS4_fiN4cuda3std3__44pairIS4_S4_EEEEjS4_Li2ELi2EEEEEvT1_,"a",@progbits
	.sectionflags	@""
	.align	4
.nv.constant0._ZN2at6native13reduce_kernelILi128ELi4ENS0_8ReduceOpIN3c104HalfENS0_10WelfordOpsIS4_fiN4cuda3std3__44pairIS4_S4_EEEEjS4_Li2ELi2EEEEEvT1_:
	.zero		1592


//--------------------- .nv.constant0._ZN2at6native13reduce_kernelILi512ELi1ENS0_8ReduceOpIfNS0_10WelfordOpsIffiN4cuda3std3__44pairIffEEEEjfLi2ELi2EEEEEvT1_ --------------------------
	.section	.nv.constant0._ZN2at6native13reduce_kernelILi512ELi1ENS0_8ReduceOpIfNS0_10WelfordOpsIffiN4cuda3std3__44pairIffEEEEjfLi2ELi2EEEEEvT1_,"a",@progbits
	.sectionflags	@""
	.align	4
.nv.constant0._ZN2at6native13reduce_kernelILi512ELi1ENS0_8ReduceOpIfNS0_10WelfordOpsIffiN4cuda3std3__44pairIffEEEEjfLi2ELi2EEEEEvT1_:
	.zero		1592


//--------------------- .nv.constant0._ZN2at6native13reduce_kernelILi256ELi2ENS0_8ReduceOpIfNS0_10WelfordOpsIffiN4cuda3std3__44pairIffEEEEjfLi2ELi2EEEEEvT1_ --------------------------
	.section	.nv.constant0._ZN2at6native13reduce_kernelILi256ELi2ENS0_8ReduceOpIfNS0_10WelfordOpsIffiN4cuda3std3__44pairIffEEEEjfLi2ELi2EEEEEvT1_,"a",@progbits
	.sectionflags	@""
	.align	4
.nv.constant0._ZN2at6native13reduce_kernelILi256ELi2ENS0_8ReduceOpIfNS0_10WelfordOpsIffiN4cuda3std3__44pairIffEEEEjfLi2ELi2EEEEEvT1_:
	.zero		1592


//--------------------- .nv.constant0._ZN2at6native13reduce_kernelILi128ELi4ENS0_8ReduceOpIfNS0_10WelfordOpsIffiN4cuda3std3__44pairIffEEEEjfLi2ELi2EEEEEvT1_ --------------------------
	.section	.nv.constant0._ZN2at6native13reduce_kernelILi128ELi4ENS0_8ReduceOpIfNS0_10WelfordOpsIffiN4cuda3std3__44pairIffEEEEjfLi2ELi2EEEEEvT1_,"a",@progbits
	.sectionflags	@""
	.align	4
.nv.constant0._ZN2at6native13reduce_kernelILi128ELi4ENS0_8ReduceOpIfNS0_10WelfordOpsIffiN4cuda3std3__44pairIffEEEEjfLi2ELi2EEEEEvT1_:
	.zero		1592


//--------------------- .nv.constant0._ZN2at6native13reduce_kernelILi512ELi1ENS0_8ReduceOpIdNS0_10WelfordOpsIddiN4cuda3std3__44pairIddEEEEjdLi2ELi2EEEEEvT1_ --------------------------
	.section	.nv.constant0._ZN2at6native13reduce_kernelILi512ELi1ENS0_8ReduceOpIdNS0_10WelfordOpsIddiN4cuda3std3__44pairIddEEEEjdLi2ELi2EEEEEvT1_,"a",@progbits
	.sectionflags	@""
	.align	4
.nv.constant0._ZN2at6native13reduce_kernelILi512ELi1ENS0_8ReduceOpIdNS0_10WelfordOpsIddiN4cuda3std3__44pairIddEEEEjdLi2ELi2EEEEEvT1_:
	.zero		1616


//--------------------- .nv.constant0._ZN2at6native13reduce_kernelILi256ELi2ENS0_8ReduceOpIdNS0_10WelfordOpsIddiN4cuda3std3__44pairIddEEEEjdLi2ELi2EEEEEvT1_ --------------------------
	.section	.nv.constant0._ZN2at6native13reduce_kernelILi256ELi2ENS0_8ReduceOpIdNS0_10WelfordOpsIddiN4cuda3std3__44pairIddEEEEjdLi2ELi2EEEEEvT1_,"a",@progbits
	.sectionflags	@""
	.align	4
.nv.constant0._ZN2at6native13reduce_kernelILi256ELi2ENS0_8ReduceOpIdNS0_10WelfordOpsIddiN4cuda3std3__44pairIddEEEEjdLi2ELi2EEEEEvT1_:
	.zero		1616


//--------------------- .nv.constant0._ZN2at6native13reduce_kernelILi128ELi4ENS0_8ReduceOpIdNS0_10WelfordOpsIddiN4cuda3std3__44pairIddEEEEjdLi2ELi2EEEEEvT1_ --------------------------
	.section	.nv.constant0._ZN2at6native13reduce_kernelILi128ELi4ENS0_8ReduceOpIdNS0_10WelfordOpsIddiN4cuda3std3__44pairIddEEEEjdLi2ELi2EEEEEvT1_,"a",@progbits
	.sectionflags	@""
	.align	4
.nv.constant0._ZN2at6native13reduce_kernelILi128ELi4ENS0_8ReduceOpIdNS0_10WelfordOpsIddiN4cuda3std3__44pairIddEEEEjdLi2ELi2EEEEEvT1_:
	.zero		1616


//--------------------- .nv.constant0._ZN2at6native13reduce_kernelILi512ELi1ENS0_8ReduceOpIN3c108BFloat16ENS0_10WelfordOpsIS4_fiN4cuda3std3__44pairIffEEEEjfLi2ELi2EEEEEvT1_ --------------------------
	.section	.nv.constant0._ZN2at6native13reduce_kernelILi512ELi1ENS0_8ReduceOpIN3c108BFloat16ENS0_10WelfordOpsIS4_fiN4cuda3std3__44pairIffEEEEjfLi2ELi2EEEEEvT1_,"a",@progbits
	.sectionflags	@""
	.align	4
.nv.constant0._ZN2at6native13reduce_kernelILi512ELi1ENS0_8ReduceOpIN3c108BFloat16ENS0_10WelfordOpsIS4_fiN4cuda3std3__44pairIffEEEEjfLi2ELi2EEEEEvT1_:
	.zero		1592


//--------------------- .nv.constant0._ZN2at6native13reduce_kernelILi256ELi2ENS0_8ReduceOpIN3c108BFloat16ENS0_10WelfordOpsIS4_fiN4cuda3std3__44pairIffEEEEjfLi2ELi2EEEEEvT1_ --------------------------
	.section	.nv.constant0._ZN2at6native13reduce_kernelILi256ELi2ENS0_8ReduceOpIN3c108BFloat16ENS0_10WelfordOpsIS4_fiN4cuda3std3__44pairIffEEEEjfLi2ELi2EEEEEvT1_,"a",@progbits
	.sectionflags	@""
	.align	4
.nv.constant0._ZN2at6native13reduce_kernelILi256ELi2ENS0_8ReduceOpIN3c108BFloat16ENS0_10WelfordOpsIS4_fiN4cuda3std3__44pairIffEEEEjfLi2ELi2EEEEEvT1_:
	.zero		1592


//--------------------- .nv.constant0._ZN2at6native13reduce_kernelILi128ELi4ENS0_8ReduceOpIN3c108BFloat16ENS0_10WelfordOpsIS4_fiN4cuda3std3__44pairIffEEEEjfLi2ELi2EEEEEvT1_ --------------------------
	.section	.nv.constant0._ZN2at6native13reduce_kernelILi128ELi4ENS0_8ReduceOpIN3c108BFloat16ENS0_10WelfordOpsIS4_fiN4cuda3std3__44pairIffEEEEjfLi2ELi2EEEEEvT1_,"a",@progbits
	.sectionflags	@""
	.align	4
.nv.constant0._ZN2at6native13reduce_kernelILi128ELi4ENS0_8ReduceOpIN3c108BFloat16ENS0_10WelfordOpsIS4_fiN4cuda3std3__44pairIffEEEEjfLi2ELi2EEEEEvT1_:
	.zero		1592


//--------------------- .nv.constant0._ZN2at6native13reduce_kernelILi512ELi1ENS0_8ReduceOpIN3c104HalfENS0_10WelfordOpsIS4_fiN4cuda3std3__44pairIffEEEEjfLi2ELi2EEEEEvT1_ --------------------------
	.section	.nv.constant0._ZN2at6native13reduce_kernelILi512ELi1ENS0_8ReduceOpIN3c104HalfENS0_10WelfordOpsIS4_fiN4cuda3std3__44pairIffEEEEjfLi2ELi2EEEEEvT1_,"a",@progbits
	.sectionflags	@""
	.align	4
.nv.constant0._ZN2at6native13reduce_kernelILi512ELi1ENS0_8ReduceOpIN3c104HalfENS0_10WelfordOpsIS4_fiN4cuda3std3__44pairIffEEEEjfLi2ELi2EEEEEvT1_:
	.zero		1592


//--------------------- .nv.constant0._ZN2at6native13reduce_kernelILi256ELi2ENS0_8ReduceOpIN3c104HalfENS0_10WelfordOpsIS4_fiN4cuda3std3__44pairIffEEEEjfLi2ELi2EEEEEvT1_ --------------------------
	.section	.nv.constant0._ZN2at6native13reduce_kernelILi256ELi2ENS0_8ReduceOpIN3c104HalfENS0_10WelfordOpsIS4_fiN4cuda3std3__44pairIffEEEEjfLi2ELi2EEEEEvT1_,"a",@progbits
	.sectionflags	@""
	.align	4
.nv.constant0._ZN2at6native13reduce_kernelILi256ELi2ENS0_8ReduceOpIN3c104HalfENS0_10WelfordOpsIS4_fiN4cuda3std3__44pairIffEEEEjfLi2ELi2EEEEEvT1_:
	.zero		1592


//--------------------- .nv.constant0._ZN2at6native13reduce_kernelILi128ELi4ENS0_8ReduceOpIN3c104HalfENS0_10WelfordOpsIS4_fiN4cuda3std3__44pairIffEEEEjfLi2ELi2EEEEEvT1_ --------------------------
	.section	.nv.constant0._ZN2at6native13reduce_kernelILi128ELi4ENS0_8ReduceOpIN3c104HalfENS0_10WelfordOpsIS4_fiN4cuda3std3__44pairIffEEEEjfLi2ELi2EEEEEvT1_,"a",@progbits
	.sectionflags	@""
	.align	4
.nv.constant0._ZN2at6native13reduce_kernelILi128ELi4ENS0_8ReduceOpIN3c104HalfENS0_10WelfordOpsIS4_fiN4cuda3std3__44pairIffEEEEjfLi2ELi2EEEEEvT1_:
	.zero		1592


//--------------------- SYMBOLS --------------------------

	.type		.nv.reservedSmem.offset0,@object
	.size		.nv.reservedSmem.offset0,0x4
	.type		__assertfail,@function
